	.target	sm_90a

	.elftype	@"ET_EXEC"


//--------------------- .note.nv.tkinfo           --------------------------
	.section	.note.nv.tkinfo,"",@"SHT_NOTE"
	.sectionflags	@"SHF_NOTE_NV_TKINFO"
	.tkinfo
        /*0018*/ 	.word	0x00000002
        /*0030*/ 	.string	""
        /*0030*/ 	.string	"ptxas"
        /*0030*/ 	.string	"Cuda compilation tools, release 13.0, V13.0.88"
        /*0030*/ 	.string	"Build cuda_13.0.r13.0/compiler.36424714_0"
        /*0030*/ 	.string	"-arch sm_90a -m 64 "



//--------------------- .note.nv.cuinfo           --------------------------
	.section	.note.nv.cuinfo,"",@"SHT_NOTE"
	.sectionflags	@"SHF_NOTE_NV_CUINFO"
        /*0018*/ 	.short	0x0002
        /*001a*/ 	.short	0x005a
        /*001c*/ 	.short	0x0082
	.zero		2


//--------------------- .nv.info                  --------------------------
	.section	.nv.info,"",@"SHT_CUDA_INFO"
	.align	4


	//----- nvinfo : EIATTR_REGCOUNT
	.align		4
        /*0000*/ 	.byte	0x04, 0x2f
        /*0002*/ 	.short	(.L_20 - .L_19)
	.align		4
.L_19:
        /*0004*/ 	.word	index@(_ZN7cutlass13device_kernelIN5flash11enable_sm90INS1_16FlashAttnFwdSm90INS1_25CollectiveMainloopFwdSm90ILi2EN4cute5tupleIJNS5_1CILi1EEES8_S8_EEENS6_IJNS7_ILi128EEENS7_ILi96EEENS7_ILi192EEEEEELi128ENS_6half_tEfNS_4arch4Sm90ELb1ELb0ELb0ELb1ELb1ELb1ELb0ELb1ELb1ELb1ELb1ELb0EEENS1_21CollectiveEpilogueFwdINS6_IJSA_SA_SB_EEES9_SE_SG_Li256ELb1ELb1ELb1ELb0EEENS1_36VarlenDynamicPersistentTileSchedulerILi128ELi96ELi256ELi128ELb1ELb1ELb1ELb1ELb1ELb1EEEEEEEEEvNT_6ParamsE)
        /*0008*/ 	.word	0x000000a8


	//----- nvinfo : EIATTR_FRAME_SIZE
	.align		4
.L_20:
        /*000c*/ 	.byte	0x04, 0x11
        /*000e*/ 	.short	(.L_22 - .L_21)
	.align		4
.L_21:
        /*0010*/ 	.word	index@(_ZN7cutlass13device_kernelIN5flash11enable_sm90INS1_16FlashAttnFwdSm90INS1_25CollectiveMainloopFwdSm90ILi2EN4cute5tupleIJNS5_1CILi1EEES8_S8_EEENS6_IJNS7_ILi128EEENS7_ILi96EEENS7_ILi192EEEEEELi128ENS_6half_tEfNS_4arch4Sm90ELb1ELb0ELb0ELb1ELb1ELb1ELb0ELb1ELb1ELb1ELb1ELb0EEENS1_21CollectiveEpilogueFwdINS6_IJSA_SA_SB_EEES9_SE_SG_Li256ELb1ELb1ELb1ELb0EEENS1_36VarlenDynamicPersistentTileSchedulerILi128ELi96ELi256ELi128ELb1ELb1ELb1ELb1ELb1ELb1EEEEEEEEEvNT_6ParamsE)
        /*0014*/ 	.word	0x00000080


	//----- nvinfo : EIATTR_REGCOUNT
	.align		4
.L_22:
        /*0018*/ 	.byte	0x04, 0x2f
        /*001a*/ 	.short	(.L_24 - .L_23)
	.align		4
.L_23:
        /*001c*/ 	.word	index@(_ZN7cutlass13device_kernelIN5flash11enable_sm90INS1_16FlashAttnFwdSm90INS1_25CollectiveMainloopFwdSm90ILi2EN4cute5tupleIJNS5_1CILi1EEES8_S8_EEENS6_IJNS7_ILi128EEENS7_ILi96EEENS7_ILi192EEEEEELi128ENS_6half_tEfNS_4arch4Sm90ELb1ELb0ELb0ELb1ELb1ELb0ELb0ELb1ELb1ELb1ELb1ELb0EEENS1_21CollectiveEpilogueFwdINS6_IJSA_SA_SB_EEES9_SE_SG_Li256ELb1ELb1ELb1ELb0EEENS1_36VarlenDynamicPersistentTileSchedulerILi128ELi96ELi256ELi128ELb1ELb1ELb1ELb1ELb1ELb1EEEEEEEEEvNT_6ParamsE)
        /*0020*/ 	.word	0x000000a8


	//----- nvinfo : EIATTR_FRAME_SIZE
	.align		4
.L_24:
        /*0024*/ 	.byte	0x04, 0x11
        /*0026*/ 	.short	(.L_26 - .L_25)
	.align		4
.L_25:
        /*0028*/ 	.word	index@(_ZN7cutlass13device_kernelIN5flash11enable_sm90INS1_16FlashAttnFwdSm90INS1_25CollectiveMainloopFwdSm90ILi2EN4cute5tupleIJNS5_1CILi1EEES8_S8_EEENS6_IJNS7_ILi128EEENS7_ILi96EEENS7_ILi192EEEEEELi128ENS_6half_tEfNS_4arch4Sm90ELb1ELb0ELb0ELb1ELb1ELb0ELb0ELb1ELb1ELb1ELb1ELb0EEENS1_21CollectiveEpilogueFwdINS6_IJSA_SA_SB_EEES9_SE_SG_Li256ELb1ELb1ELb1ELb0EEENS1_36VarlenDynamicPersistentTileSchedulerILi128ELi96ELi256ELi128ELb1ELb1ELb1ELb1ELb1ELb1EEEEEEEEEvNT_6ParamsE)
        /*002c*/ 	.word	0x00000020


	//----- nvinfo : EIATTR_REGCOUNT
	.align		4
.L_26:
        /*0030*/ 	.byte	0x04, 0x2f
        /*0032*/ 	.short	(.L_28 - .L_27)
	.align		4
.L_27:
        /*0034*/ 	.word	index@(_ZN7cutlass13device_kernelIN5flash11enable_sm90INS1_16FlashAttnFwdSm90INS1_25CollectiveMainloopFwdSm90ILi2EN4cute5tupleIJNS5_1CILi1EEES8_S8_EEENS6_IJNS7_ILi128EEENS7_ILi96EEENS7_ILi192EEEEEELi128ENS_6half_tEfNS_4arch4Sm90ELb1ELb0ELb0ELb0ELb1ELb0ELb0ELb1ELb1ELb1ELb1ELb0EEENS1_21CollectiveEpilogueFwdINS6_IJSA_SA_SB_EEES9_SE_SG_Li256ELb0ELb1ELb1ELb0EEENS1_19SingleTileSchedulerILb0ELb1ELb1ELi128EEEEEEEEEvNT_6ParamsE)
        /*0038*/ 	.word	0x000000a8


	//----- nvinfo : EIATTR_FRAME_SIZE
	.align		4
.L_28:
        /*003c*/ 	.byte	0x04, 0x11
        /*003e*/ 	.short	(.L_30 - .L_29)
	.align		4
.L_29:
        /*0040*/ 	.word	index@(_ZN7cutlass13device_kernelIN5flash11enable_sm90INS1_16FlashAttnFwdSm90INS1_25CollectiveMainloopFwdSm90ILi2EN4cute5tupleIJNS5_1CILi1EEES8_S8_EEENS6_IJNS7_ILi128EEENS7_ILi96EEENS7_ILi192EEEEEELi128ENS_6half_tEfNS_4arch4Sm90ELb1ELb0ELb0ELb0ELb1ELb0ELb0ELb1ELb1ELb1ELb1ELb0EEENS1_21CollectiveEpilogueFwdINS6_IJSA_SA_SB_EEES9_SE_SG_Li256ELb0ELb1ELb1ELb0EEENS1_19SingleTileSchedulerILb0ELb1ELb1ELi128EEEEEEEEEvNT_6ParamsE)
        /*0044*/ 	.word	0x00000000


	//----- nvinfo : EIATTR_REGCOUNT
	.align		4
.L_30:
        /*0048*/ 	.byte	0x04, 0x2f
        /*004a*/ 	.short	(.L_32 - .L_31)
	.align		4
.L_31:
        /*004c*/ 	.word	index@(_ZN7cutlass13device_kernelIN5flash11enable_sm90INS1_16FlashAttnFwdSm90INS1_25CollectiveMainloopFwdSm90ILi2EN4cute5tupleIJNS5_1CILi1EEES8_S8_EEENS6_IJNS7_ILi128EEENS7_ILi96EEENS7_ILi192EEEEEELi128ENS_6half_tEfNS_4arch4Sm90ELb0ELb1ELb0ELb1ELb1ELb1ELb0ELb1ELb1ELb1ELb1ELb0EEENS1_21CollectiveEpilogueFwdINS6_IJSA_SA_SB_EEES9_SE_SG_Li256ELb1ELb1ELb1ELb0EEENS1_36VarlenDynamicPersistentTileSchedulerILi128ELi96ELi256ELi128ELb1ELb1ELb1ELb1ELb0ELb1EEEEEEEEEvNT_6ParamsE)
        /*0050*/ 	.word	0x000000a8


	//----- nvinfo : EIATTR_FRAME_SIZE
	.align		4
.L_32:
        /*0054*/ 	.byte	0x04, 0x11
        /*0056*/ 	.short	(.L_34 - .L_33)
	.align		4
.L_33:
        /*0058*/ 	.word	index@(_ZN7cutlass13device_kernelIN5flash11enable_sm90INS1_16FlashAttnFwdSm90INS1_25CollectiveMainloopFwdSm90ILi2EN4cute5tupleIJNS5_1CILi1EEES8_S8_EEENS6_IJNS7_ILi128EEENS7_ILi96EEENS7_ILi192EEEEEELi128ENS_6half_tEfNS_4arch4Sm90ELb0ELb1ELb0ELb1ELb1ELb1ELb0ELb1ELb1ELb1ELb1ELb0EEENS1_21CollectiveEpilogueFwdINS6_IJSA_SA_SB_EEES9_SE_SG_Li256ELb1ELb1ELb1ELb0EEENS1_36VarlenDynamicPersistentTileSchedulerILi128ELi96ELi256ELi128ELb1ELb1ELb1ELb1ELb0ELb1EEEEEEEEEvNT_6ParamsE)
        /*005c*/ 	.word	0x00000060


	//----- nvinfo : EIATTR_REGCOUNT
	.align		4
.L_34:
        /*0060*/ 	.byte	0x04, 0x2f
        /*0062*/ 	.short	(.L_36 - .L_35)
	.align		4
.L_35:
        /*0064*/ 	.word	index@(_ZN7cutlass13device_kernelIN5flash11enable_sm90INS1_16FlashAttnFwdSm90INS1_25CollectiveMainloopFwdSm90ILi2EN4cute5tupleIJNS5_1CILi1EEES8_S8_EEENS6_IJNS7_ILi128EEENS7_ILi96EEENS7_ILi192EEEEEELi128ENS_6half_tEfNS_4arch4Sm90ELb0ELb1ELb0ELb1ELb1ELb0ELb0ELb1ELb1ELb1ELb1ELb0EEENS1_21CollectiveEpilogueFwdINS6_IJSA_SA_SB_EEES9_SE_SG_Li256ELb1ELb1ELb1ELb0EEENS1_36VarlenDynamicPersistentTileSchedulerILi128ELi96ELi256ELi128ELb1ELb1ELb1ELb1ELb0ELb1EEEEEEEEEvNT_6ParamsE)
        /*0068*/ 	.word	0x000000a8


	//----- nvinfo : EIATTR_FRAME_SIZE
	.align		4
.L_36:
        /*006c*/ 	.byte	0x04, 0x11
        /*006e*/ 	.short	(.L_38 - .L_37)
	.align		4
.L_37:
        /*0070*/ 	.word	index@(_ZN7cutlass13device_kernelIN5flash11enable_sm90INS1_16FlashAttnFwdSm90INS1_25CollectiveMainloopFwdSm90ILi2EN4cute5tupleIJNS5_1CILi1EEES8_S8_EEENS6_IJNS7_ILi128EEENS7_ILi96EEENS7_ILi192EEEEEELi128ENS_6half_tEfNS_4arch4Sm90ELb0ELb1ELb0ELb1ELb1ELb0ELb0ELb1ELb1ELb1ELb1ELb0EEENS1_21CollectiveEpilogueFwdINS6_IJSA_SA_SB_EEES9_SE_SG_Li256ELb1ELb1ELb1ELb0EEENS1_36VarlenDynamicPersistentTileSchedulerILi128ELi96ELi256ELi128ELb1ELb1ELb1ELb1ELb0ELb1EEEEEEEEEvNT_6ParamsE)
        /*0074*/ 	.word	0x00000018


	//----- nvinfo : EIATTR_REGCOUNT
	.align		4
.L_38:
        /*0078*/ 	.byte	0x04, 0x2f
        /*007a*/ 	.short	(.L_40 - .L_39)
	.align		4
.L_39:
        /*007c*/ 	.word	index@(_ZN7cutlass13device_kernelIN5flash11enable_sm90INS1_16FlashAttnFwdSm90INS1_25CollectiveMainloopFwdSm90ILi2EN4cute5tupleIJNS5_1CILi1EEES8_S8_EEENS6_IJNS7_ILi128EEENS7_ILi96EEENS7_ILi192EEEEEELi128ENS_6half_tEfNS_4arch4Sm90ELb0ELb1ELb0ELb0ELb1ELb0ELb0ELb1ELb1ELb1ELb1ELb0EEENS1_21CollectiveEpilogueFwdINS6_IJSA_SA_SB_EEES9_SE_SG_Li256ELb0ELb1ELb1ELb0EEENS1_19SingleTileSchedulerILb0ELb1ELb1ELi128EEEEEEEEEvNT_6ParamsE)
        /*0080*/ 	.word	0x000000a8


	//----- nvinfo : EIATTR_FRAME_SIZE
	.align		4
.L_40:
        /*0084*/ 	.byte	0x04, 0x11
        /*0086*/ 	.short	(.L_42 - .L_41)
	.align		4
.L_41:
        /*0088*/ 	.word	index@(_ZN7cutlass13device_kernelIN5flash11enable_sm90INS1_16FlashAttnFwdSm90INS1_25CollectiveMainloopFwdSm90ILi2EN4cute5tupleIJNS5_1CILi1EEES8_S8_EEENS6_IJNS7_ILi128EEENS7_ILi96EEENS7_ILi192EEEEEELi128ENS_6half_tEfNS_4arch4Sm90ELb0ELb1ELb0ELb0ELb1ELb0ELb0ELb1ELb1ELb1ELb1ELb0EEENS1_21CollectiveEpilogueFwdINS6_IJSA_SA_SB_EEES9_SE_SG_Li256ELb0ELb1ELb1ELb0EEENS1_19SingleTileSchedulerILb0ELb1ELb1ELi128EEEEEEEEEvNT_6ParamsE)
        /*008c*/ 	.word	0x00000008


	//----- nvinfo : EIATTR_REGCOUNT
	.align		4
.L_42:
        /*0090*/ 	.byte	0x04, 0x2f
        /*0092*/ 	.short	(.L_44 - .L_43)
	.align		4
.L_43:
        /*0094*/ 	.word	index@(_ZN7cutlass13device_kernelIN5flash11enable_sm90INS1_16FlashAttnFwdSm90INS1_25CollectiveMainloopFwdSm90ILi2EN4cute5tupleIJNS5_1CILi1EEES8_S8_EEENS6_IJNS7_ILi128EEENS7_ILi96EEENS7_ILi192EEEEEELi128ENS_6half_tEfNS_4arch4Sm90ELb0ELb0ELb0ELb1ELb1ELb1ELb0ELb1ELb1ELb1ELb1ELb0EEENS1_21CollectiveEpilogueFwdINS6_IJSA_SA_SB_EEES9_SE_SG_Li256ELb1ELb1ELb1ELb0EEENS1_36VarlenDynamicPersistentTileSchedulerILi128ELi96ELi256ELi128ELb1ELb1ELb1ELb0ELb1ELb1EEEEEEEEEvNT_6ParamsE)
        /*0098*/ 	.word	0x000000a8


	//----- nvinfo : EIATTR_FRAME_SIZE
	.align		4
.L_44:
        /*009c*/ 	.byte	0x04, 0x11
        /*009e*/ 	.short	(.L_46 - .L_45)
	.align		4
.L_45:
        /*00a0*/ 	.word	index@(_ZN7cutlass13device_kernelIN5flash11enable_sm90INS1_16FlashAttnFwdSm90INS1_25CollectiveMainloopFwdSm90ILi2EN4cute5tupleIJNS5_1CILi1EEES8_S8_EEENS6_IJNS7_ILi128EEENS7_ILi96EEENS7_ILi192EEEEEELi128ENS_6half_tEfNS_4arch4Sm90ELb0ELb0ELb0ELb1ELb1ELb1ELb0ELb1ELb1ELb1ELb1ELb0EEENS1_21CollectiveEpilogueFwdINS6_IJSA_SA_SB_EEES9_SE_SG_Li256ELb1ELb1ELb1ELb0EEENS1_36VarlenDynamicPersistentTileSchedulerILi128ELi96ELi256ELi128ELb1ELb1ELb1ELb0ELb1ELb1EEEEEEEEEvNT_6ParamsE)
        /*00a4*/ 	.word	0x00000090


	//----- nvinfo : EIATTR_REGCOUNT
	.align		4
.L_46:
        /*00a8*/ 	.byte	0x04, 0x2f
        /*00aa*/ 	.short	(.L_48 - .L_47)
	.align		4
.L_47:
        /*00ac*/ 	.word	index@(_ZN7cutlass13device_kernelIN5flash11enable_sm90INS1_16FlashAttnFwdSm90INS1_25CollectiveMainloopFwdSm90ILi2EN4cute5tupleIJNS5_1CILi1EEES8_S8_EEENS6_IJNS7_ILi128EEENS7_ILi96EEENS7_ILi192EEEEEELi128ENS_6half_tEfNS_4arch4Sm90ELb0ELb0ELb0ELb1ELb1ELb0ELb0ELb1ELb1ELb1ELb1ELb0EEENS1_21CollectiveEpilogueFwdINS6_IJSA_SA_SB_EEES9_SE_SG_Li256ELb1ELb1ELb1ELb0EEENS1_36VarlenDynamicPersistentTileSchedulerILi128ELi96ELi256ELi128ELb1ELb1ELb1ELb0ELb1ELb1EEEEEEEEEvNT_6ParamsE)
        /*00b0*/ 	.word	0x000000a8


	//----- nvinfo : EIATTR_FRAME_SIZE
	.align		4
.L_48:
        /*00b4*/ 	.byte	0x04, 0x11
        /*00b6*/ 	.short	(.L_50 - .L_49)
	.align		4
.L_49:
        /*00b8*/ 	.word	index@(_ZN7cutlass13device_kernelIN5flash11enable_sm90INS1_16FlashAttnFwdSm90INS1_25CollectiveMainloopFwdSm90ILi2EN4cute5tupleIJNS5_1CILi1EEES8_S8_EEENS6_IJNS7_ILi128EEENS7_ILi96EEENS7_ILi192EEEEEELi128ENS_6half_tEfNS_4arch4Sm90ELb0ELb0ELb0ELb1ELb1ELb0ELb0ELb1ELb1ELb1ELb1ELb0EEENS1_21CollectiveEpilogueFwdINS6_IJSA_SA_SB_EEES9_SE_SG_Li256ELb1ELb1ELb1ELb0EEENS1_36VarlenDynamicPersistentTileSchedulerILi128ELi96ELi256ELi128ELb1ELb1ELb1ELb0ELb1ELb1EEEEEEEEEvNT_6ParamsE)
        /*00bc*/ 	.word	0x00000020


	//----- nvinfo : EIATTR_REGCOUNT
	.align		4
.L_50:
        /*00c0*/ 	.byte	0x04, 0x2f
        /*00c2*/ 	.short	(.L_52 - .L_51)
	.align		4
.L_51:
        /*00c4*/ 	.word	index@(_ZN7cutlass13device_kernelIN5flash11enable_sm90INS1_16FlashAttnFwdSm90INS1_25CollectiveMainloopFwdSm90ILi2EN4cute5tupleIJNS5_1CILi1EEES8_S8_EEENS6_IJNS7_ILi128EEENS7_ILi96EEENS7_ILi192EEEEEELi128ENS_6half_tEfNS_4arch4Sm90ELb0ELb0ELb0ELb0ELb1ELb0ELb0ELb1ELb1ELb1ELb1ELb0EEENS1_21CollectiveEpilogueFwdINS6_IJSA_SA_SB_EEES9_SE_SG_Li256ELb0ELb1ELb1ELb0EEENS1_19SingleTileSchedulerILb0ELb1ELb1ELi128EEEEEEEEEvNT_6ParamsE)
        /*00c8*/ 	.word	0x000000a8


	//----- nvinfo : EIATTR_FRAME_SIZE
	.align		4
.L_52:
        /*00cc*/ 	.byte	0x04, 0x11
        /*00ce*/ 	.short	(.L_54 - .L_53)
	.align		4
.L_53:
        /*00d0*/ 	.word	index@(_ZN7cutlass13device_kernelIN5flash11enable_sm90INS1_16FlashAttnFwdSm90INS1_25CollectiveMainloopFwdSm90ILi2EN4cute5tupleIJNS5_1CILi1EEES8_S8_EEENS6_IJNS7_ILi128EEENS7_ILi96EEENS7_ILi192EEEEEELi128ENS_6half_tEfNS_4arch4Sm90ELb0ELb0ELb0ELb0ELb1ELb0ELb0ELb1ELb1ELb1ELb1ELb0EEENS1_21CollectiveEpilogueFwdINS6_IJSA_SA_SB_EEES9_SE_SG_Li256ELb0ELb1ELb1ELb0EEENS1_19SingleTileSchedulerILb0ELb1ELb1ELi128EEEEEEEEEvNT_6ParamsE)
        /*00d4*/ 	.word	0x00000000


	//----- nvinfo : EIATTR_MIN_STACK_SIZE
	.align		4
.L_54:
        /*00d8*/ 	.byte	0x04, 0x12
        /*00da*/ 	.short	(.L_56 - .L_55)
	.align		4
.L_55:
        /*00dc*/ 	.word	index@(_ZN7cutlass13device_kernelIN5flash11enable_sm90INS1_16FlashAttnFwdSm90INS1_25CollectiveMainloopFwdSm90ILi2EN4cute5tupleIJNS5_1CILi1EEES8_S8_EEENS6_IJNS7_ILi128EEENS7_ILi96EEENS7_ILi192EEEEEELi128ENS_6half_tEfNS_4arch4Sm90ELb0ELb0ELb0ELb0ELb1ELb0ELb0ELb1ELb1ELb1ELb1ELb0EEENS1_21CollectiveEpilogueFwdINS6_IJSA_SA_SB_EEES9_SE_SG_Li256ELb0ELb1ELb1ELb0EEENS1_19SingleTileSchedulerILb0ELb1ELb1ELi128EEEEEEEEEvNT_6ParamsE)
        /*00e0*/ 	.word	0x00000000


	//----- nvinfo : EIATTR_MIN_STACK_SIZE
	.align		4
.L_56:
        /*00e4*/ 	.byte	0x04, 0x12
        /*00e6*/ 	.short	(.L_58 - .L_57)
	.align		4
.L_57:
        /*00e8*/ 	.word	index@(_ZN7cutlass13device_kernelIN5flash11enable_sm90INS1_16FlashAttnFwdSm90INS1_25CollectiveMainloopFwdSm90ILi2EN4cute5tupleIJNS5_1CILi1EEES8_S8_EEENS6_IJNS7_ILi128EEENS7_ILi96EEENS7_ILi192EEEEEELi128ENS_6half_tEfNS_4arch4Sm90ELb0ELb0ELb0ELb1ELb1ELb0ELb0ELb1ELb1ELb1ELb1ELb0EEENS1_21CollectiveEpilogueFwdINS6_IJSA_SA_SB_EEES9_SE_SG_Li256ELb1ELb1ELb1ELb0EEENS1_36VarlenDynamicPersistentTileSchedulerILi128ELi96ELi256ELi128ELb1ELb1ELb1ELb0ELb1ELb1EEEEEEEEEvNT_6ParamsE)
        /*00ec*/ 	.word	0x00000020


	//----- nvinfo : EIATTR_MIN_STACK_SIZE
	.align		4
.L_58:
        /*00f0*/ 	.byte	0x04, 0x12
        /*00f2*/ 	.short	(.L_60 - .L_59)
	.align		4
.L_59:
        /*00f4*/ 	.word	index@(_ZN7cutlass13device_kernelIN5flash11enable_sm90INS1_16FlashAttnFwdSm90INS1_25CollectiveMainloopFwdSm90ILi2EN4cute5tupleIJNS5_1CILi1EEES8_S8_EEENS6_IJNS7_ILi128EEENS7_ILi96EEENS7_ILi192EEEEEELi128ENS_6half_tEfNS_4arch4Sm90ELb0ELb0ELb0ELb1ELb1ELb1ELb0ELb1ELb1ELb1ELb1ELb0EEENS1_21CollectiveEpilogueFwdINS6_IJSA_SA_SB_EEES9_SE_SG_Li256ELb1ELb1ELb1ELb0EEENS1_36VarlenDynamicPersistentTileSchedulerILi128ELi96ELi256ELi128ELb1ELb1ELb1ELb0ELb1ELb1EEEEEEEEEvNT_6ParamsE)
        /*00f8*/ 	.word	0x00000090


	//----- nvinfo : EIATTR_MIN_STACK_SIZE
	.align		4
.L_60:
        /*00fc*/ 	.byte	0x04, 0x12
        /*00fe*/ 	.short	(.L_62 - .L_61)
	.align		4
.L_61:
        /*0100*/ 	.word	index@(_ZN7cutlass13device_kernelIN5flash11enable_sm90INS1_16FlashAttnFwdSm90INS1_25CollectiveMainloopFwdSm90ILi2EN4cute5tupleIJNS5_1CILi1EEES8_S8_EEENS6_IJNS7_ILi128EEENS7_ILi96EEENS7_ILi192EEEEEELi128ENS_6half_tEfNS_4arch4Sm90ELb0ELb1ELb0ELb0ELb1ELb0ELb0ELb1ELb1ELb1ELb1ELb0EEENS1_21CollectiveEpilogueFwdINS6_IJSA_SA_SB_EEES9_SE_SG_Li256ELb0ELb1ELb1ELb0EEENS1_19SingleTileSchedulerILb0ELb1ELb1ELi128EEEEEEEEEvNT_6ParamsE)
        /*0104*/ 	.word	0x00000008


	//----- nvinfo : EIATTR_MIN_STACK_SIZE
	.align		4
.L_62:
        /*0108*/ 	.byte	0x04, 0x12
        /*010a*/ 	.short	(.L_64 - .L_63)
	.align		4
.L_63:
        /*010c*/ 	.word	index@(_ZN7cutlass13device_kernelIN5flash11enable_sm90INS1_16FlashAttnFwdSm90INS1_25CollectiveMainloopFwdSm90ILi2EN4cute5tupleIJNS5_1CILi1EEES8_S8_EEENS6_IJNS7_ILi128EEENS7_ILi96EEENS7_ILi192EEEEEELi128ENS_6half_tEfNS_4arch4Sm90ELb0ELb1ELb0ELb1ELb1ELb0ELb0ELb1ELb1ELb1ELb1ELb0EEENS1_21CollectiveEpilogueFwdINS6_IJSA_SA_SB_EEES9_SE_SG_Li256ELb1ELb1ELb1ELb0EEENS1_36VarlenDynamicPersistentTileSchedulerILi128ELi96ELi256ELi128ELb1ELb1ELb1ELb1ELb0ELb1EEEEEEEEEvNT_6ParamsE)
        /*0110*/ 	.word	0x00000018


	//----- nvinfo : EIATTR_MIN_STACK_SIZE
	.align		4
.L_64:
        /*0114*/ 	.byte	0x04, 0x12
        /*0116*/ 	.short	(.L_66 - .L_65)
	.align		4
.L_65:
        /*0118*/ 	.word	index@(_ZN7cutlass13device_kernelIN5flash11enable_sm90INS1_16FlashAttnFwdSm90INS1_25CollectiveMainloopFwdSm90ILi2EN4cute5tupleIJNS5_1CILi1EEES8_S8_EEENS6_IJNS7_ILi128EEENS7_ILi96EEENS7_ILi192EEEEEELi128ENS_6half_tEfNS_4arch4Sm90ELb0ELb1ELb0ELb1ELb1ELb1ELb0ELb1ELb1ELb1ELb1ELb0EEENS1_21CollectiveEpilogueFwdINS6_IJSA_SA_SB_EEES9_SE_SG_Li256ELb1ELb1ELb1ELb0EEENS1_36VarlenDynamicPersistentTileSchedulerILi128ELi96ELi256ELi128ELb1ELb1ELb1ELb1ELb0ELb1EEEEEEEEEvNT_6ParamsE)
        /*011c*/ 	.word	0x00000060


	//----- nvinfo : EIATTR_MIN_STACK_SIZE
	.align		4
.L_66:
        /*0120*/ 	.byte	0x04, 0x12
        /*0122*/ 	.short	(.L_68 - .L_67)
	.align		4
.L_67:
        /*0124*/ 	.word	index@(_ZN7cutlass13device_kernelIN5flash11enable_sm90INS1_16FlashAttnFwdSm90INS1_25CollectiveMainloopFwdSm90ILi2EN4cute5tupleIJNS5_1CILi1EEES8_S8_EEENS6_IJNS7_ILi128EEENS7_ILi96EEENS7_ILi192EEEEEELi128ENS_6half_tEfNS_4arch4Sm90ELb1ELb0ELb0ELb0ELb1ELb0ELb0ELb1ELb1ELb1ELb1ELb0EEENS1_21CollectiveEpilogueFwdINS6_IJSA_SA_SB_EEES9_SE_SG_Li256ELb0ELb1ELb1ELb0EEENS1_19SingleTileSchedulerILb0ELb1ELb1ELi128EEEEEEEEEvNT_6ParamsE)
        /*0128*/ 	.word	0x00000000


	//----- nvinfo : EIATTR_MIN_STACK_SIZE
	.align		4
.L_68:
        /*012c*/ 	.byte	0x04, 0x12
        /*012e*/ 	.short	(.L_70 - .L_69)
	.align		4
.L_69:
        /*0130*/ 	.word	index@(_ZN7cutlass13device_kernelIN5flash11enable_sm90INS1_16FlashAttnFwdSm90INS1_25CollectiveMainloopFwdSm90ILi2EN4cute5tupleIJNS5_1CILi1EEES8_S8_EEENS6_IJNS7_ILi128EEENS7_ILi96EEENS7_ILi192EEEEEELi128ENS_6half_tEfNS_4arch4Sm90ELb1ELb0ELb0ELb1ELb1ELb0ELb0ELb1ELb1ELb1ELb1ELb0EEENS1_21CollectiveEpilogueFwdINS6_IJSA_SA_SB_EEES9_SE_SG_Li256ELb1ELb1ELb1ELb0EEENS1_36VarlenDynamicPersistentTileSchedulerILi128ELi96ELi256ELi128ELb1ELb1ELb1ELb1ELb1ELb1EEEEEEEEEvNT_6ParamsE)
        /*0134*/ 	.word	0x00000020


	//----- nvinfo : EIATTR_MIN_STACK_SIZE
	.align		4
.L_70:
        /*0138*/ 	.byte	0x04, 0x12
        /*013a*/ 	.short	(.L_72 - .L_71)
	.align		4
.L_71:
        /*013c*/ 	.word	index@(_ZN7cutlass13device_kernelIN5flash11enable_sm90INS1_16FlashAttnFwdSm90INS1_25CollectiveMainloopFwdSm90ILi2EN4cute5tupleIJNS5_1CILi1EEES8_S8_EEENS6_IJNS7_ILi128EEENS7_ILi96EEENS7_ILi192EEEEEELi128ENS_6half_tEfNS_4arch4Sm90ELb1ELb0ELb0ELb1ELb1ELb1ELb0ELb1ELb1ELb1ELb1ELb0EEENS1_21CollectiveEpilogueFwdINS6_IJSA_SA_SB_EEES9_SE_SG_Li256ELb1ELb1ELb1ELb0EEENS1_36VarlenDynamicPersistentTileSchedulerILi128ELi96ELi256ELi128ELb1ELb1ELb1ELb1ELb1ELb1EEEEEEEEEvNT_6ParamsE)
        /*0140*/ 	.word	0x00000080
.L_72:


//--------------------- .nv.compat                --------------------------
	.section	.nv.compat,"",@"SHT_CUDA_COMPAT_INFO"
	.align	4
        /*0000*/ 	.byte	0x02, 0x09, 0x01, 0x00, 0x02, 0x02, 0x04, 0x00, 0x02, 0x05, 0x05, 0x00, 0x03, 0x07, 0x01, 0x01
        /*0010*/ 	.byte	0x02, 0x03, 0x01, 0x00, 0x02, 0x06, 0x01, 0x00, 0x04, 0x0b, 0x08, 0x00, 0x00, 0x00, 0x00, 0x00
        /*0020*/ 	.byte	0x00, 0x00, 0x00, 0x00


//--------------------- .nv.info._ZN7cutlass13device_kernelIN5flash11enable_sm90INS1_16FlashAttnFwdSm90INS1_25CollectiveMainloopFwdSm90ILi2EN4cute5tupleIJNS5_1CILi1EEES8_S8_EEENS6_IJNS7_ILi128EEENS7_ILi96EEENS7_ILi192EEEEEELi128ENS_6half_tEfNS_4arch4Sm90ELb0ELb0ELb0ELb0ELb1ELb0ELb0ELb1ELb1ELb1ELb1ELb0EEENS1_21CollectiveEpilogueFwdINS6_IJSA_SA_SB_EEES9_SE_SG_Li256ELb0ELb1ELb1ELb0EEENS1_19SingleTileSchedulerILb0ELb1ELb1ELi128EEEEEEEEEvNT_6ParamsE --------------------------
	.section	.nv.info._ZN7cutlass13device_kernelIN5flash11enable_sm90INS1_16FlashAttnFwdSm90INS1_25CollectiveMainloopFwdSm90ILi2EN4cute5tupleIJNS5_1CILi1EEES8_S8_EEENS6_IJNS7_ILi128EEENS7_ILi96EEENS7_ILi192EEEEEELi128ENS_6half_tEfNS_4arch4Sm90ELb0ELb0ELb0ELb0ELb1ELb0ELb0ELb1ELb1ELb1ELb1ELb0EEENS1_21CollectiveEpilogueFwdINS6_IJSA_SA_SB_EEES9_SE_SG_Li256ELb0ELb1ELb1ELb0EEENS1_19SingleTileSchedulerILb0ELb1ELb1ELi128EEEEEEEEEvNT_6ParamsE,"",@"SHT_CUDA_INFO"
	.sectionflags	@""
	.align	4


	//----- nvinfo : EIATTR_CUDA_API_VERSION
	.align		4
        /*0000*/ 	.byte	0x04, 0x37
        /*0002*/ 	.short	(.L_74 - .L_73)
.L_73:
        /*0004*/ 	.word	0x00000082


	//----- nvinfo : EIATTR_KPARAM_INFO
	.align		4
.L_74:
        /*0008*/ 	.byte	0x04, 0x17
        /*000a*/ 	.short	(.L_76 - .L_75)
.L_75:
        /*000c*/ 	.word	0x00000000
        /*0010*/ 	.short	0x0000
        /*0012*/ 	.short	0x0070
        /*0014*/ 	.byte	0x00, 0xf0, 0x01, 0x28


	//----- nvinfo : EIATTR_SPARSE_MMA_MASK
	.align		4
.L_76:
        /*0018*/ 	.byte	0x03, 0x50
        /*001a*/ 	.short	0x0000


	//----- nvinfo : EIATTR_MAXREG_COUNT
	.align		4
        /*001c*/ 	.byte	0x03, 0x1b
        /*001e*/ 	.short	0x00a8


	//----- nvinfo : EIATTR_NUM_BARRIERS
	.align		4
        /*0020*/ 	.byte	0x02, 0x4c
        /*0022*/ 	.byte	0x09
	.zero		1


	//----- nvinfo : EIATTR_EXTERNS
	.align		4
        /*0024*/ 	.byte	0x04, 0x0f
        /*0026*/ 	.short	(.L_78 - .L_77)


	//   ....[0]....
	.align		4
.L_77:
        /*0028*/ 	.word	index@(__assertfail)


	//----- nvinfo : EIATTR_MERCURY_ISA_VERSION
	.align		4
.L_78:
        /*002c*/ 	.byte	0x03, 0x5f
        /*002e*/ 	.short	0x0101


	//----- nvinfo : EIATTR_INT_WARP_WIDE_INSTR_OFFSETS
	.align		4
        /*0030*/ 	.byte	0x04, 0x31
        /*0032*/ 	.short	(.L_80 - .L_79)


	//   ....[0]....
.L_79:
        /*0034*/ 	.word	0x000000b0


	//   ....[1]....
        /*0038*/ 	.word	0x000000c0


	//   ....[2]....
        /*003c*/ 	.word	0x00000160


	//----- nvinfo : EIATTR_COOP_GROUP_MASK_REGIDS
	.align		4
.L_80:
        /*0040*/ 	.byte	0x04, 0x29
        /*0042*/ 	.short	(.L_82 - .L_81)


	//   ....[0]....
.L_81:
        /*0044*/ 	.word	0xffffffff


	//   ....[1]....
        /*0048*/ 	.word	0xffffffff


	//   ....[2]....
        /*004c*/ 	.word	0xffffffff


	//   ....[3]....
        /*0050*/ 	.word	0xffffffff


	//   ....[4]....
        /*0054*/ 	.word	0xffffffff


	//   ....[5]....
        /*0058*/ 	.word	0xffffffff


	//   ....[6]....
        /*005c*/ 	.word	0xffffffff


	//   ....[7]....
        /*0060*/ 	.word	0xffffffff


	//   ....[8]....
        /*0064*/ 	.word	0xffffffff


	//   ....[9]....
        /*0068*/ 	.word	0xffffffff


	//   ....[10]....
        /*006c*/ 	.word	0xffffffff


	//   ....[11]....
        /*0070*/ 	.word	0xffffffff


	//   ....[12]....
        /*0074*/ 	.word	0xffffffff


	//   ....[13]....
        /*0078*/ 	.word	0xffffffff


	//   ....[14]....
        /*007c*/ 	.word	0xffffffff


	//   ....[15]....
        /*0080*/ 	.word	0xffffffff


	//   ....[16]....
        /*0084*/ 	.word	0xffffffff


	//   ....[17]....
        /*0088*/ 	.word	0xffffffff


	//   ....[18]....
        /*008c*/ 	.word	0xffffffff


	//   ....[19]....
        /*0090*/ 	.word	0xffffffff


	//   ....[20]....
        /*0094*/ 	.word	0xffffffff


	//   ....[21]....
        /*0098*/ 	.word	0xffffffff


	//   ....[22]....
        /*009c*/ 	.word	0xffffffff


	//   ....[23]....
        /*00a0*/ 	.word	0xffffffff


	//   ....[24]....
        /*00a4*/ 	.word	0xffffffff


	//   ....[25]....
        /*00a8*/ 	.word	0xffffffff


	//   ....[26]....
        /*00ac*/ 	.word	0xffffffff


	//   ....[27]....
        /*00b0*/ 	.word	0xffffffff


	//   ....[28]....
        /*00b4*/ 	.word	0xffffffff


	//   ....[29]....
        /*00b8*/ 	.word	0xffffffff


	//   ....[30]....
        /*00bc*/ 	.word	0xffffffff


	//   ....[31]....
        /*00c0*/ 	.word	0xffffffff


	//   ....[32]....
        /*00c4*/ 	.word	0xffffffff


	//   ....[33]....
        /*00c8*/ 	.word	0xffffffff


	//   ....[34]....
        /*00cc*/ 	.word	0xffffffff


	//   ....[35]....
        /*00d0*/ 	.word	0xffffffff


	//   ....[36]....
        /*00d4*/ 	.word	0xffffffff


	//   ....[37]....
        /*00d8*/ 	.word	0xffffffff


	//   ....[38]....
        /*00dc*/ 	.word	0xffffffff


	//   ....[39]....
        /*00e0*/ 	.word	0xffffffff


	//   ....[40]....
        /*00e4*/ 	.word	0xffffffff


	//   ....[41]....
        /*00e8*/ 	.word	0xffffffff


	//   ....[42]....
        /*00ec*/ 	.word	0xffffffff


	//   ....[43]....
        /*00f0*/ 	.word	0xffffffff


	//   ....[44]....
        /*00f4*/ 	.word	0xffffffff


	//   ....[45]....
        /*00f8*/ 	.word	0xffffffff


	//   ....[46]....
        /*00fc*/ 	.word	0xffffffff


	//   ....[47]....
        /*0100*/ 	.word	0xffffffff


	//   ....[48]....
        /*0104*/ 	.word	0xffffffff


	//   ....[49]....
        /*0108*/ 	.word	0xffffffff


	//   ....[50]....
        /*010c*/ 	.word	0xffffffff


	//   ....[51]....
        /*0110*/ 	.word	0xffffffff


	//   ....[52]....
        /*0114*/ 	.word	0xffffffff


	//   ....[53]....
        /*0118*/ 	.word	0xffffffff


	//   ....[54]....
        /*011c*/ 	.word	0xffffffff


	//   ....[55]....
        /*0120*/ 	.word	0xffffffff


	//   ....[56]....
        /*0124*/ 	.word	0xffffffff


	//   ....[57]....
        /*0128*/ 	.word	0xffffffff


	//   ....[58]....
        /*012c*/ 	.word	0xffffffff


	//   ....[59]....
        /*0130*/ 	.word	0xffffffff


	//   ....[60]....
        /*0134*/ 	.word	0xffffffff


	//   ....[61]....
        /*0138*/ 	.word	0xffffffff


	//   ....[62]....
        /*013c*/ 	.word	0xffffffff


	//   ....[63]....
        /*0140*/ 	.word	0xffffffff


	//   ....[64]....
        /*0144*/ 	.word	0xffffffff


	//   ....[65]....
        /*0148*/ 	.word	0xffffffff


	//   ....[66]....
        /*014c*/ 	.word	0xffffffff


	//   ....[67]....
        /*0150*/ 	.word	0xffffffff


	//   ....[68]....
        /*0154*/ 	.word	0xffffffff


	//   ....[69]....
        /*0158*/ 	.word	0xffffffff


	//   ....[70]....
        /*015c*/ 	.word	0xffffffff


	//   ....[71]....
        /*0160*/ 	.word	0xffffffff


	//   ....[72]....
        /*0164*/ 	.word	0xffffffff


	//   ....[73]....
        /*0168*/ 	.word	0xffffffff


	//   ....[74]....
        /*016c*/ 	.word	0xffffffff


	//   ....[75]....
        /*0170*/ 	.word	0xffffffff


	//   ....[76]....
        /*0174*/ 	.word	0xffffffff


	//   ....[77]....
        /*0178*/ 	.word	0xffffffff


	//   ....[78]....
        /*017c*/ 	.word	0xffffffff


	//   ....[79]....
        /*0180*/ 	.word	0xffffffff


	//   ....[80]....
        /*0184*/ 	.word	0xffffffff


	//   ....[81]....
        /*0188*/ 	.word	0xffffffff


	//   ....[82]....
        /*018c*/ 	.word	0xffffffff


	//   ....[83]....
        /*0190*/ 	.word	0xffffffff


	//   ....[84]....
        /*0194*/ 	.word	0xffffffff


	//   ....[85]....
        /*0198*/ 	.word	0xffffffff


	//   ....[86]....
        /*019c*/ 	.word	0xffffffff


	//   ....[87]....
        /*01a0*/ 	.word	0xffffffff


	//   ....[88]....
        /*01a4*/ 	.word	0xffffffff


	//   ....[89]....
        /*01a8*/ 	.word	0xffffffff


	//   ....[90]....
        /*01ac*/ 	.word	0xffffffff


	//   ....[91]....
        /*01b0*/ 	.word	0xffffffff


	//   ....[92]....
        /*01b4*/ 	.word	0xffffffff


	//   ....[93]....
        /*01b8*/ 	.word	0x0500000f


	//   ....[94]....
        /*01bc*/ 	.word	0x0500000f


	//   ....[95]....
        /*01c0*/ 	.word	0x0500000f


	//   ....[96]....
        /*01c4*/ 	.word	0x0500000f


	//   ....[97]....
        /*01c8*/ 	.word	0x0500000f


	//   ....[98]....
        /*01cc*/ 	.word	0x0500000f


	//   ....[99]....
        /*01d0*/ 	.word	0x0500000f


	//   ....[100]....
        /*01d4*/ 	.word	0x0500000f


	//   ....[101]....
        /*01d8*/ 	.word	0x0500000f


	//   ....[102]....
        /*01dc*/ 	.word	0x0500000f


	//   ....[103]....
        /*01e0*/ 	.word	0x0500000f


	//   ....[104]....
        /*01e4*/ 	.word	0x0500000f


	//   ....[105]....
        /*01e8*/ 	.word	0x0500000f


	//   ....[106]....
        /*01ec*/ 	.word	0x0500000f


	//   ....[107]....
        /*01f0*/ 	.word	0x0500000f


	//   ....[108]....
        /*01f4*/ 	.word	0x0500000f


	//   ....[109]....
        /*01f8*/ 	.word	0x0500000f


	//   ....[110]....
        /*01fc*/ 	.word	0x0500000f


	//   ....[111]....
        /*0200*/ 	.word	0x0500000f


	//   ....[112]....
        /*0204*/ 	.word	0x0500000f


	//   ....[113]....
        /*0208*/ 	.word	0x0500000f


	//   ....[114]....
        /*020c*/ 	.word	0x0500000f


	//   ....[115]....
        /*0210*/ 	.word	0x0500000f


	//   ....[116]....
        /*0214*/ 	.word	0x0500000f


	//   ....[117]....
        /*0218*/ 	.word	0x0500000f


	//   ....[118]....
        /*021c*/ 	.word	0x0500000f


	//   ....[119]....
        /*0220*/ 	.word	0x0500000f


	//   ....[120]....
        /*0224*/ 	.word	0x0500000f


	//   ....[121]....
        /*0228*/ 	.word	0x0500000f


	//   ....[122]....
        /*022c*/ 	.word	0x0500000f


	//   ....[123]....
        /*0230*/ 	.word	0x0500000f


	//   ....[124]....
        /*0234*/ 	.word	0x0500000f


	//   ....[125]....
        /*0238*/ 	.word	0x0500000f


	//   ....[126]....
        /*023c*/ 	.word	0x0500000f


	//   ....[127]....
        /*0240*/ 	.word	0x0500000f


	//   ....[128]....
        /*0244*/ 	.word	0x0500000f


	//   ....[129]....
        /*0248*/ 	.word	0x0500000f


	//   ....[130]....
        /*024c*/ 	.word	0x0500000f


	//   ....[131]....
        /*0250*/ 	.word	0x0500000f


	//   ....[132]....
        /*0254*/ 	.word	0x0500000f


	//   ....[133]....
        /*0258*/ 	.word	0x0500000f


	//   ....[134]....
        /*025c*/ 	.word	0x0500000f


	//   ....[135]....
        /*0260*/ 	.word	0x0500000f


	//   ....[136]....
        /*0264*/ 	.word	0x0500000f


	//   ....[137]....
        /*0268*/ 	.word	0x0500000f


	//   ....[138]....
        /*026c*/ 	.word	0x0500000f


	//   ....[139]....
        /*0270*/ 	.word	0x0500000f


	//   ....[140]....
        /*0274*/ 	.word	0x0500000f


	//   ....[141]....
        /*0278*/ 	.word	0x0500000f


	//   ....[142]....
        /*027c*/ 	.word	0x0500000f


	//   ....[143]....
        /*0280*/ 	.word	0x0500000f


	//   ....[144]....
        /*0284*/ 	.word	0x0500000f


	//   ....[145]....
        /*0288*/ 	.word	0x0500000f


	//   ....[146]....
        /*028c*/ 	.word	0x0500000f


	//   ....[147]....
        /*0290*/ 	.word	0x0500000f


	//   ....[148]....
        /*0294*/ 	.word	0x0500000f


	//   ....[149]....
        /*0298*/ 	.word	0x0500000f


	//   ....[150]....
        /*029c*/ 	.word	0x0500000f


	//   ....[151]....
        /*02a0*/ 	.word	0x0500000f


	//   ....[152]....
        /*02a4*/ 	.word	0x0500000f


	//   ....[153]....
        /*02a8*/ 	.word	0x0500000f


	//   ....[154]....
        /*02ac*/ 	.word	0x0500000f


	//   ....[155]....
        /*02b0*/ 	.word	0x0500000f


	//   ....[156]....
        /*02b4*/ 	.word	0x0500000f


	//   ....[157]....
        /*02b8*/ 	.word	0x0500000f


	//   ....[158]....
        /*02bc*/ 	.word	0x0500000f


	//----- nvinfo : EIATTR_COOP_GROUP_INSTR_OFFSETS
	.align		4
.L_82:
        /*02c0*/ 	.byte	0x04, 0x28
        /*02c2*/ 	.short	(.L_84 - .L_83)


	//   ....[0]....
.L_83:
        /*02c4*/ 	.word	0x00000060


	//   ....[1]....
        /*02c8*/ 	.word	0x000000a0


	//   ....[2]....
        /*02cc*/ 	.word	0x000002c0


	//   ....[3]....
        /*02d0*/ 	.word	0x00000420


	//   ....[4]....
        /*02d4*/ 	.word	0x00000540


	//   ....[5]....
        /*02d8*/ 	.word	0x000006a0


	//   ....[6]....
        /*02dc*/ 	.word	0x00000f60


	//   ....[7]....
        /*02e0*/ 	.word	0x00001f80


	//   ....[8]....
        /*02e4*/ 	.word	0x00002090


	//   ....[9]....
        /*02e8*/ 	.word	0x00002510


	//   ....[10]....
        /*02ec*/ 	.word	0x00002580


	//   ....[11]....
        /*02f0*/ 	.word	0x000041e0


	//   ....[12]....
        /*02f4*/ 	.word	0x000041f0


	//   ....[13]....
        /*02f8*/ 	.word	0x00004220


	//   ....[14]....
        /*02fc*/ 	.word	0x00004240


	//   ....[15]....
        /*0300*/ 	.word	0x00005340


	//   ....[16]....
        /*0304*/ 	.word	0x00005370


	//   ....[17]....
        /*0308*/ 	.word	0x00005410


	//   ....[18]....
        /*030c*/ 	.word	0x00005420


	//   ....[19]....
        /*0310*/ 	.word	0x000062b0


	//   ....[20]....
        /*0314*/ 	.word	0x000062f0


	//   ....[21]....
        /*0318*/ 	.word	0x00006330


	//   ....[22]....
        /*031c*/ 	.word	0x00006360


	//   ....[23]....
        /*0320*/ 	.word	0x00006380


	//   ....[24]....
        /*0324*/ 	.word	0x000063a0


	//   ....[25]....
        /*0328*/ 	.word	0x000069e0


	//   ....[26]....
        /*032c*/ 	.word	0x000069f0


	//   ....[27]....
        /*0330*/ 	.word	0x00007400


	//   ....[28]....
        /*0334*/ 	.word	0x00008620


	//   ....[29]....
        /*0338*/ 	.word	0x00008640


	//   ....[30]....
        /*033c*/ 	.word	0x00008650


	//   ....[31]....
        /*0340*/ 	.word	0x00008660


	//   ....[32]....
        /*0344*/ 	.word	0x00008670


	//   ....[33]....
        /*0348*/ 	.word	0x00008680


	//   ....[34]....
        /*034c*/ 	.word	0x00008690


	//   ....[35]....
        /*0350*/ 	.word	0x000086f0


	//   ....[36]....
        /*0354*/ 	.word	0x00008730


	//   ....[37]....
        /*0358*/ 	.word	0x00008790


	//   ....[38]....
        /*035c*/ 	.word	0x000087a0


	//   ....[39]....
        /*0360*/ 	.word	0x00008860


	//   ....[40]....
        /*0364*/ 	.word	0x00008e90


	//   ....[41]....
        /*0368*/ 	.word	0x00008ed0


	//   ....[42]....
        /*036c*/ 	.word	0x00008f00


	//   ....[43]....
        /*0370*/ 	.word	0x00008f10


	//   ....[44]....
        /*0374*/ 	.word	0x00008f20


	//   ....[45]....
        /*0378*/ 	.word	0x00008fa0


	//   ....[46]....
        /*037c*/ 	.word	0x00008fe0


	//   ....[47]....
        /*0380*/ 	.word	0x00009030


	//   ....[48]....
        /*0384*/ 	.word	0x00009060


	//   ....[49]....
        /*0388*/ 	.word	0x000090c0


	//   ....[50]....
        /*038c*/ 	.word	0x00009100


	//   ....[51]....
        /*0390*/ 	.word	0x00009150


	//   ....[52]....
        /*0394*/ 	.word	0x00009180


	//   ....[53]....
        /*0398*/ 	.word	0x000091d0


	//   ....[54]....
        /*039c*/ 	.word	0x00009210


	//   ....[55]....
        /*03a0*/ 	.word	0x00009260


	//   ....[56]....
        /*03a4*/ 	.word	0x000099b0


	//   ....[57]....
        /*03a8*/ 	.word	0x000099d0


	//   ....[58]....
        /*03ac*/ 	.word	0x000099e0


	//   ....[59]....
        /*03b0*/ 	.word	0x000099f0


	//   ....[60]....
        /*03b4*/ 	.word	0x00009a00


	//   ....[61]....
        /*03b8*/ 	.word	0x00009a20


	//   ....[62]....
        /*03bc*/ 	.word	0x00009a80


	//   ....[63]....
        /*03c0*/ 	.word	0x00009ab0


	//   ....[64]....
        /*03c4*/ 	.word	0x00009b20


	//   ....[65]....
        /*03c8*/ 	.word	0x00009b50


	//   ....[66]....
        /*03cc*/ 	.word	0x00009b60


	//   ....[67]....
        /*03d0*/ 	.word	0x00009b70


	//   ....[68]....
        /*03d4*/ 	.word	0x00009e20


	//   ....[69]....
        /*03d8*/ 	.word	0x00009e40


	//   ....[70]....
        /*03dc*/ 	.word	0x00009e50


	//   ....[71]....
        /*03e0*/ 	.word	0x00009e70


	//   ....[72]....
        /*03e4*/ 	.word	0x00009ef0


	//   ....[73]....
        /*03e8*/ 	.word	0x00009f20


	//   ....[74]....
        /*03ec*/ 	.word	0x00009f70


	//   ....[75]....
        /*03f0*/ 	.word	0x00009fa0


	//   ....[76]....
        /*03f4*/ 	.word	0x00009ff0


	//   ....[77]....
        /*03f8*/ 	.word	0x0000a020


	//   ....[78]....
        /*03fc*/ 	.word	0x0000a070


	//   ....[79]....
        /*0400*/ 	.word	0x0000a0a0


	//   ....[80]....
        /*0404*/ 	.word	0x0000a500


	//   ....[81]....
        /*0408*/ 	.word	0x0000a530


	//   ....[82]....
        /*040c*/ 	.word	0x0000a560


	//   ....[83]....
        /*0410*/ 	.word	0x0000a590


	//   ....[84]....
        /*0414*/ 	.word	0x0000a5c0


	//   ....[85]....
        /*0418*/ 	.word	0x0000a5d0


	//   ....[86]....
        /*041c*/ 	.word	0x0000a5e0


	//   ....[87]....
        /*0420*/ 	.word	0x0000a600


	//   ....[88]....
        /*0424*/ 	.word	0x0000a630


	//   ....[89]....
        /*0428*/ 	.word	0x0000a660


	//   ....[90]....
        /*042c*/ 	.word	0x0000a670


	//   ....[91]....
        /*0430*/ 	.word	0x0000a6a0


	//   ....[92]....
        /*0434*/ 	.word	0x0000aa90


	//   ....[93]....
        /*0438*/ 	.word	0x0000af30


	//   ....[94]....
        /*043c*/ 	.word	0x0000b020


	//   ....[95]....
        /*0440*/ 	.word	0x0000b0c0


	//   ....[96]....
        /*0444*/ 	.word	0x0000b120


	//   ....[97]....
        /*0448*/ 	.word	0x0000b1f0


	//   ....[98]....
        /*044c*/ 	.word	0x0000b260


	//   ....[99]....
        /*0450*/ 	.word	0x0000b330


	//   ....[100]....
        /*0454*/ 	.word	0x0000b3b0


	//   ....[101]....
        /*0458*/ 	.word	0x0000b480


	//   ....[102]....
        /*045c*/ 	.word	0x0000b500


	//   ....[103]....
        /*0460*/ 	.word	0x0000b5e0


	//   ....[104]....
        /*0464*/ 	.word	0x0000b660


	//   ....[105]....
        /*0468*/ 	.word	0x0000b720


	//   ....[106]....
        /*046c*/ 	.word	0x0000b7b0


	//   ....[107]....
        /*0470*/ 	.word	0x0000b810


	//   ....[108]....
        /*0474*/ 	.word	0x0000b8b0


	//   ....[109]....
        /*0478*/ 	.word	0x0000b980


	//   ....[110]....
        /*047c*/ 	.word	0x0000ba00


	//   ....[111]....
        /*0480*/ 	.word	0x0000bad0


	//   ....[112]....
        /*0484*/ 	.word	0x0000bb50


	//   ....[113]....
        /*0488*/ 	.word	0x0000bc20


	//   ....[114]....
        /*048c*/ 	.word	0x0000bca0


	//   ....[115]....
        /*0490*/ 	.word	0x0000bd70


	//   ....[116]....
        /*0494*/ 	.word	0x0000bdf0


	//   ....[117]....
        /*0498*/ 	.word	0x0000bec0


	//   ....[118]....
        /*049c*/ 	.word	0x0000bf40


	//   ....[119]....
        /*04a0*/ 	.word	0x0000c010


	//   ....[120]....
        /*04a4*/ 	.word	0x0000c080


	//   ....[121]....
        /*04a8*/ 	.word	0x0000c140


	//   ....[122]....
        /*04ac*/ 	.word	0x0000c280


	//   ....[123]....
        /*04b0*/ 	.word	0x0000c320


	//   ....[124]....
        /*04b4*/ 	.word	0x0000c380


	//   ....[125]....
        /*04b8*/ 	.word	0x0000c440


	//   ....[126]....
        /*04bc*/ 	.word	0x0000c4a0


	//   ....[127]....
        /*04c0*/ 	.word	0x0000c560


	//   ....[128]....
        /*04c4*/ 	.word	0x0000c5e0


	//   ....[129]....
        /*04c8*/ 	.word	0x0000c690


	//   ....[130]....
        /*04cc*/ 	.word	0x0000c6f0


	//   ....[131]....
        /*04d0*/ 	.word	0x0000c7b0


	//   ....[132]....
        /*04d4*/ 	.word	0x0000c830


	//   ....[133]....
        /*04d8*/ 	.word	0x0000c8e0


	//   ....[134]....
        /*04dc*/ 	.word	0x0000c9c0


	//   ....[135]....
        /*04e0*/ 	.word	0x0000ca60


	//   ....[136]....
        /*04e4*/ 	.word	0x0000cac0


	//   ....[137]....
        /*04e8*/ 	.word	0x0000cb90


	//   ....[138]....
        /*04ec*/ 	.word	0x0000cc30


	//   ....[139]....
        /*04f0*/ 	.word	0x0000ccf0


	//   ....[140]....
        /*04f4*/ 	.word	0x0000cd90


	//   ....[141]....
        /*04f8*/ 	.word	0x0000ce50


	//   ....[142]....
        /*04fc*/ 	.word	0x0000cef0


	//   ....[143]....
        /*0500*/ 	.word	0x0000cfb0


	//   ....[144]....
        /*0504*/ 	.word	0x0000d050


	//   ....[145]....
        /*0508*/ 	.word	0x0000d110


	//   ....[146]....
        /*050c*/ 	.word	0x0000d230


	//   ....[147]....
        /*0510*/ 	.word	0x0000d2f0


	//   ....[148]....
        /*0514*/ 	.word	0x0000d380


	//   ....[149]....
        /*0518*/ 	.word	0x0000d450


	//   ....[150]....
        /*051c*/ 	.word	0x0000d4c0


	//   ....[151]....
        /*0520*/ 	.word	0x0000d590


	//   ....[152]....
        /*0524*/ 	.word	0x0000d610


	//   ....[153]....
        /*0528*/ 	.word	0x0000d6f0


	//   ....[154]....
        /*052c*/ 	.word	0x0000d760


	//   ....[155]....
        /*0530*/ 	.word	0x0000d840


	//   ....[156]....
        /*0534*/ 	.word	0x0000d8b0


	//   ....[157]....
        /*0538*/ 	.word	0x0000d970


	//   ....[158]....
        /*053c*/ 	.word	0x0000da80


	//----- nvinfo : EIATTR_REG_RECONFIG
	.align		4
.L_84:
        /*0540*/ 	.byte	0x01, 0x54
	.zero		2


	//----- nvinfo : EIATTR_SYSCALL_OFFSETS
	.align		4
        /*0544*/ 	.byte	0x04, 0x46
        /*0546*/ 	.short	(.L_86 - .L_85)


	//   ....[0]....
.L_85:
        /*0548*/ 	.word	0x00001120


	//   ....[1]....
        /*054c*/ 	.word	0x00007b40


	//   ....[2]....
        /*0550*/ 	.word	0x00007c80


	//   ....[3]....
        /*0554*/ 	.word	0x00007d70


	//   ....[4]....
        /*0558*/ 	.word	0x00008c00


	//----- nvinfo : EIATTR_MBARRIER_INSTR_OFFSETS
	.align		4
.L_86:
        /*055c*/ 	.byte	0x04, 0x39
        /*055e*/ 	.short	(.L_88 - .L_87)


	//   ....[0]....
.L_87:
        /*0560*/ 	.word	0x00000170
        /*0564*/ 	.word	0x000000ff
        /*0568*/ 	.word	0x0002a800
        /*056c*/ 	.short	0x0100
        /*056e*/ 	.byte	0x08
	.zero		1


	//   ....[1]....
        /*0570*/ 	.word	0x00000180
        /*0574*/ 	.word	0x000000ff
        /*0578*/ 	.word	0x0002a820
        /*057c*/ 	.short	0x0100
        /*057e*/ 	.byte	0x08
	.zero		1


	//   ....[2]....
        /*0580*/ 	.word	0x00000270
        /*0584*/ 	.word	0x000000ff
        /*0588*/ 	.word	0x0002a830
        /*058c*/ 	.short	0x0100
        /*058e*/ 	.byte	0x08
	.zero		1


	//   ....[3]....
        /*0590*/ 	.word	0x00000280
        /*0594*/ 	.word	0x000000ff
        /*0598*/ 	.word	0x0002a840
        /*059c*/ 	.short	0x0100
        /*059e*/ 	.byte	0x08
	.zero		1


	//   ....[4]....
        /*05a0*/ 	.word	0x00000290
        /*05a4*/ 	.word	0x000000ff
        /*05a8*/ 	.word	0x0002a838
        /*05ac*/ 	.short	0x0100
        /*05ae*/ 	.byte	0x08
	.zero		1


	//   ....[5]....
        /*05b0*/ 	.word	0x000002a0
        /*05b4*/ 	.word	0x000000ff
        /*05b8*/ 	.word	0x0002a848
        /*05bc*/ 	.short	0x0100
        /*05be*/ 	.byte	0x08
	.zero		1


	//   ....[6]....
        /*05c0*/ 	.word	0x000003d0
        /*05c4*/ 	.word	0x000000ff
        /*05c8*/ 	.word	0x0002a850
        /*05cc*/ 	.short	0x0100
        /*05ce*/ 	.byte	0x08
	.zero		1


	//   ....[7]....
        /*05d0*/ 	.word	0x000003e0
        /*05d4*/ 	.word	0x000000ff
        /*05d8*/ 	.word	0x0002a860
        /*05dc*/ 	.short	0x0100
        /*05de*/ 	.byte	0x08
	.zero		1


	//   ....[8]....
        /*05e0*/ 	.word	0x000003f0
        /*05e4*/ 	.word	0x000000ff
        /*05e8*/ 	.word	0x0002a858
        /*05ec*/ 	.short	0x0100
        /*05ee*/ 	.byte	0x08
	.zero		1


	//   ....[9]....
        /*05f0*/ 	.word	0x00000400
        /*05f4*/ 	.word	0x000000ff
        /*05f8*/ 	.word	0x0002a868
        /*05fc*/ 	.short	0x0100
        /*05fe*/ 	.byte	0x08
	.zero		1


	//   ....[10]....
        /*0600*/ 	.word	0x000004f0
        /*0604*/ 	.word	0x000000ff
        /*0608*/ 	.word	0x0002a870
        /*060c*/ 	.short	0x0100
        /*060e*/ 	.byte	0x06
	.zero		1


	//   ....[11]....
        /*0610*/ 	.word	0x00000500
        /*0614*/ 	.word	0x000000ff
        /*0618*/ 	.word	0x0002a880
        /*061c*/ 	.short	0x0100
        /*061e*/ 	.byte	0x06
	.zero		1


	//   ....[12]....
        /*0620*/ 	.word	0x00000510
        /*0624*/ 	.word	0x000000ff
        /*0628*/ 	.word	0x0002a878
        /*062c*/ 	.short	0x0100
        /*062e*/ 	.byte	0x06
	.zero		1


	//   ....[13]....
        /*0630*/ 	.word	0x00000520
        /*0634*/ 	.word	0x000000ff
        /*0638*/ 	.word	0x0002a888
        /*063c*/ 	.short	0x0100
        /*063e*/ 	.byte	0x06
	.zero		1


	//   ....[14]....
        /*0640*/ 	.word	0x00000650
        /*0644*/ 	.word	0x000000ff
        /*0648*/ 	.word	0x0002a890
        /*064c*/ 	.short	0x0100
        /*064e*/ 	.byte	0x08
	.zero		1


	//   ....[15]....
        /*0650*/ 	.word	0x00000660
        /*0654*/ 	.word	0x000000ff
        /*0658*/ 	.word	0x0002a8a0
        /*065c*/ 	.short	0x0100
        /*065e*/ 	.byte	0x08
	.zero		1


	//   ....[16]....
        /*0660*/ 	.word	0x00000670
        /*0664*/ 	.word	0x000000ff
        /*0668*/ 	.word	0x0002a898
        /*066c*/ 	.short	0x0100
        /*066e*/ 	.byte	0x08
	.zero		1


	//   ....[17]....
        /*0670*/ 	.word	0x00000680
        /*0674*/ 	.word	0x000000ff
        /*0678*/ 	.word	0x0002a8a8
        /*067c*/ 	.short	0x0100
        /*067e*/ 	.byte	0x08
	.zero		1


	//   ....[18]....
        /*0680*/ 	.word	0x000007c0
        /*0684*/ 	.word	0x000000ff
        /*0688*/ 	.word	0x0002a8b0
        /*068c*/ 	.short	0x0100
        /*068e*/ 	.byte	0x08
	.zero		1


	//   ....[19]....
        /*0690*/ 	.word	0x000007d0
        /*0694*/ 	.word	0x000000ff
        /*0698*/ 	.word	0x0002a8c0
        /*069c*/ 	.short	0x0100
        /*069e*/ 	.byte	0x08
	.zero		1


	//   ....[20]....
        /*06a0*/ 	.word	0x000007e0
        /*06a4*/ 	.word	0x000000ff
        /*06a8*/ 	.word	0x0002a8b8
        /*06ac*/ 	.short	0x0100
        /*06ae*/ 	.byte	0x08
	.zero		1


	//   ....[21]....
        /*06b0*/ 	.word	0x000007f0
        /*06b4*/ 	.word	0x000000ff
        /*06b8*/ 	.word	0x0002a8c8
        /*06bc*/ 	.short	0x0100
        /*06be*/ 	.byte	0x08
	.zero		1


	//   ....[22]....
        /*06c0*/ 	.word	0x00001140
        /*06c4*/ 	.word	0x000000ff
        /*06c8*/ 	.word	0x0002a800
        /*06cc*/ 	.short	0x010a
        /*06ce*/ 	.byte	0x25
	.zero		1


	//   ....[23]....
        /*06d0*/ 	.word	0x000011b0
        /*06d4*/ 	.word	0x000000ff
        /*06d8*/ 	.word	0x0002a830
        /*06dc*/ 	.short	0x010a
        /*06de*/ 	.byte	0x25
	.zero		1


	//   ....[24]....
        /*06e0*/ 	.word	0x00001210
        /*06e4*/ 	.word	0x000000ff
        /*06e8*/ 	.word	0x0002a830
        /*06ec*/ 	.short	0x010a
        /*06ee*/ 	.byte	0x25
	.zero		1


	//   ....[25]....
        /*06f0*/ 	.word	0x00002000
        /*06f4*/ 	.word	0x000000ff
        /*06f8*/ 	.word	0x00000000
        /*06fc*/ 	.short	0x0101
        /*06fe*/ 	.byte	0x04
	.zero		1


	//   ....[26]....
        /*0700*/ 	.word	0x00003320
        /*0704*/ 	.word	0x000000ff
        /*0708*/ 	.word	0x0002a830
        /*070c*/ 	.short	0x010a
        /*070e*/ 	.byte	0x3b
	.zero		1


	//   ....[27]....
        /*0710*/ 	.word	0x00003360
        /*0714*/ 	.word	0x000000ff
        /*0718*/ 	.word	0x0002a830
        /*071c*/ 	.short	0x010a
        /*071e*/ 	.byte	0x3b
	.zero		1


	//   ....[28]....
        /*0720*/ 	.word	0x00003bb0
        /*0724*/ 	.word	0x000000ff
        /*0728*/ 	.word	0x0002a850
        /*072c*/ 	.short	0x010a
        /*072e*/ 	.byte	0x05
	.zero		1


	//   ....[29]....
        /*0730*/ 	.word	0x00003bf0
        /*0734*/ 	.word	0x000000ff
        /*0738*/ 	.word	0x0002a850
        /*073c*/ 	.short	0x010a
        /*073e*/ 	.byte	0x05
	.zero		1


	//   ....[30]....
        /*0740*/ 	.word	0x00003f50
        /*0744*/ 	.word	0x000000ff
        /*0748*/ 	.word	0x00000000
        /*074c*/ 	.short	0x0101
        /*074e*/ 	.byte	0x3b
	.zero		1


	//   ....[31]....
        /*0750*/ 	.word	0x00004cc0
        /*0754*/ 	.word	0x000000ff
        /*0758*/ 	.word	0x00000000
        /*075c*/ 	.short	0x0101
        /*075e*/ 	.byte	0x04
	.zero		1


	//   ....[32]....
        /*0760*/ 	.word	0x00005290
        /*0764*/ 	.word	0x000000ff
        /*0768*/ 	.word	0x0002a850
        /*076c*/ 	.short	0x010a
        /*076e*/ 	.byte	0x05
	.zero		1


	//   ....[33]....
        /*0770*/ 	.word	0x000052d0
        /*0774*/ 	.word	0x000000ff
        /*0778*/ 	.word	0x0002a850
        /*077c*/ 	.short	0x010a
        /*077e*/ 	.byte	0x05
	.zero		1


	//   ....[34]....
        /*0780*/ 	.word	0x000057b0
        /*0784*/ 	.word	0x000000ff
        /*0788*/ 	.word	0x00000000
        /*078c*/ 	.short	0x0101
        /*078e*/ 	.byte	0x04
	.zero		1


	//   ....[35]....
        /*0790*/ 	.word	0x00006390
        /*0794*/ 	.word	0x000000ff
        /*0798*/ 	.word	0x00000000
        /*079c*/ 	.short	0x0101
        /*079e*/ 	.byte	0x04
	.zero		1


	//   ....[36]....
        /*07a0*/ 	.word	0x000083e0
        /*07a4*/ 	.word	0x000000ff
        /*07a8*/ 	.word	0x0002a840
        /*07ac*/ 	.short	0x010a
        /*07ae*/ 	.byte	0x2d
	.zero		1


	//   ....[37]....
        /*07b0*/ 	.word	0x000089c0
        /*07b4*/ 	.word	0x000000ff
        /*07b8*/ 	.word	0x0002a830
        /*07bc*/ 	.short	0x0107
        /*07be*/ 	.byte	0x2d
	.zero		1


	//   ....[38]....
        /*07c0*/ 	.word	0x00008a30
        /*07c4*/ 	.word	0x000000ff
        /*07c8*/ 	.word	0x0002a830
        /*07cc*/ 	.short	0x0101
        /*07ce*/ 	.byte	0x2d
	.zero		1


	//   ....[39]....
        /*07d0*/ 	.word	0x000093b0
        /*07d4*/ 	.word	0x000000ff
        /*07d8*/ 	.word	0x0002a800
        /*07dc*/ 	.short	0x0107
        /*07de*/ 	.byte	0x2d
	.zero		1


	//   ....[40]....
        /*07e0*/ 	.word	0x00009410
        /*07e4*/ 	.word	0x000000ff
        /*07e8*/ 	.word	0x0002a800
        /*07ec*/ 	.short	0x0101
        /*07ee*/ 	.byte	0x2d
	.zero		1


	//   ....[41]....
        /*07f0*/ 	.word	0x00009420
        /*07f4*/ 	.word	0x000000ff
        /*07f8*/ 	.word	0x0002a820
        /*07fc*/ 	.short	0x010a
        /*07fe*/ 	.byte	0x2d
	.zero		1


	//   ....[42]....
        /*0800*/ 	.word	0x00009790
        /*0804*/ 	.word	0x00000008
        /*0808*/ 	.word	0x0002a840
        /*080c*/ 	.short	0x010a
        /*080e*/ 	.byte	0x3f
	.zero		1


	//   ....[43]....
        /*0810*/ 	.word	0x00009ca0
        /*0814*/ 	.word	0x00000008
        /*0818*/ 	.word	0x0002a830
        /*081c*/ 	.short	0x0107
        /*081e*/ 	.byte	0x3f
	.zero		1


	//   ....[44]....
        /*0820*/ 	.word	0x00009d50
        /*0824*/ 	.word	0x00000008
        /*0828*/ 	.word	0x0002a830
        /*082c*/ 	.short	0x0101
        /*082e*/ 	.byte	0x3f
	.zero		1


	//   ....[45]....
        /*0830*/ 	.word	0x00009db0
        /*0834*/ 	.word	0x00000004
        /*0838*/ 	.word	0x0002a860
        /*083c*/ 	.short	0x010a
        /*083e*/ 	.byte	0x3f
	.zero		1


	//   ....[46]....
        /*0840*/ 	.word	0x0000a1b0
        /*0844*/ 	.word	0x00000004
        /*0848*/ 	.word	0x0002a850
        /*084c*/ 	.short	0x0107
        /*084e*/ 	.byte	0x3f
	.zero		1


	//   ....[47]....
        /*0850*/ 	.word	0x0000a310
        /*0854*/ 	.word	0x00000004
        /*0858*/ 	.word	0x0002a850
        /*085c*/ 	.short	0x0101
        /*085e*/ 	.byte	0x3f
	.zero		1


	//   ....[48]....
        /*0860*/ 	.word	0x0000a490
        /*0864*/ 	.word	0x00000000
        /*0868*/ 	.word	0x0002a860
        /*086c*/ 	.short	0x010a
        /*086e*/ 	.byte	0x3f
	.zero		1


	//   ....[49]....
        /*0870*/ 	.word	0x0000a8d0
        /*0874*/ 	.word	0x00000000
        /*0878*/ 	.word	0x0002a850
        /*087c*/ 	.short	0x0107
        /*087e*/ 	.byte	0x3f
	.zero		1


	//   ....[50]....
        /*0880*/ 	.word	0x0000a990
        /*0884*/ 	.word	0x00000000
        /*0888*/ 	.word	0x0002a850
        /*088c*/ 	.short	0x0101
        /*088e*/ 	.byte	0x3f
	.zero		1


	//   ....[51]....
        /*0890*/ 	.word	0x0000aa20
        /*0894*/ 	.word	0x00000007
        /*0898*/ 	.word	0x0002a820
        /*089c*/ 	.short	0x010a
        /*089e*/ 	.byte	0x3f
	.zero		1


	//   ....[52]....
        /*08a0*/ 	.word	0x0000ab80
        /*08a4*/ 	.word	0x00000005
        /*08a8*/ 	.word	0x0002a840
        /*08ac*/ 	.short	0x010a
        /*08ae*/ 	.byte	0x3f
	.zero		1


	//   ....[53]....
        /*08b0*/ 	.word	0x0000ac20
        /*08b4*/ 	.word	0x00000003
        /*08b8*/ 	.word	0x0002a840
        /*08bc*/ 	.short	0x010a
        /*08be*/ 	.byte	0x3f
	.zero		1


	//   ....[54]....
        /*08c0*/ 	.word	0x0000ac60
        /*08c4*/ 	.word	0x00000005
        /*08c8*/ 	.word	0x0002a860
        /*08cc*/ 	.short	0x010a
        /*08ce*/ 	.byte	0x3f
	.zero		1


	//   ....[55]....
        /*08d0*/ 	.word	0x0000aca0
        /*08d4*/ 	.word	0x00000003
        /*08d8*/ 	.word	0x0002a860
        /*08dc*/ 	.short	0x010a
        /*08de*/ 	.byte	0x3f
	.zero		1


	//   ....[56]....
        /*08e0*/ 	.word	0x0000ad10
        /*08e4*/ 	.word	0x00000000
        /*08e8*/ 	.word	0x0002a800
        /*08ec*/ 	.short	0x010a
        /*08ee*/ 	.byte	0x3f
	.zero		1


	//   ....[57]....
        /*08f0*/ 	.word	0x0000ad70
        /*08f4*/ 	.word	0x00000004
        /*08f8*/ 	.word	0x0002a830
        /*08fc*/ 	.short	0x010a
        /*08fe*/ 	.byte	0x3f
	.zero		1


	//   ....[58]....
        /*0900*/ 	.word	0x0000add0
        /*0904*/ 	.word	0x00000004
        /*0908*/ 	.word	0x0002a830
        /*090c*/ 	.short	0x010a
        /*090e*/ 	.byte	0x3f
	.zero		1


	//   ....[59]....
        /*0910*/ 	.word	0x0000ae30
        /*0914*/ 	.word	0x00000004
        /*0918*/ 	.word	0x0002a850
        /*091c*/ 	.short	0x010a
        /*091e*/ 	.byte	0x3f
	.zero		1


	//   ....[60]....
        /*0920*/ 	.word	0x0000ae90
        /*0924*/ 	.word	0x00000006
        /*0928*/ 	.word	0x0002a850
        /*092c*/ 	.short	0x010a
        /*092e*/ 	.byte	0x3f
	.zero		1


	//   ....[61]....
        /*0930*/ 	.word	0x0000af70
        /*0934*/ 	.word	0x00000003
        /*0938*/ 	.word	0x0002a840
        /*093c*/ 	.short	0x010a
        /*093e*/ 	.byte	0x3f
	.zero		1


	//   ....[62]....
        /*0940*/ 	.word	0x0000c180
        /*0944*/ 	.word	0x00000003
        /*0948*/ 	.word	0x0002a820
        /*094c*/ 	.short	0x010a
        /*094e*/ 	.byte	0x3f
	.zero		1


	//   ....[63]....
        /*0950*/ 	.word	0x0000c1d0
        /*0954*/ 	.word	0x00000008
        /*0958*/ 	.word	0x0002a840
        /*095c*/ 	.short	0x010a
        /*095e*/ 	.byte	0x3f
	.zero		1


	//   ....[64]....
        /*0960*/ 	.word	0x0000c910
        /*0964*/ 	.word	0x00000004
        /*0968*/ 	.word	0x0002a860
        /*096c*/ 	.short	0x010a
        /*096e*/ 	.byte	0x3f
	.zero		1


	//   ....[65]....
        /*0970*/ 	.word	0x0000d180
        /*0974*/ 	.word	0x00000000
        /*0978*/ 	.word	0x0002a860
        /*097c*/ 	.short	0x010a
        /*097e*/ 	.byte	0x3f
	.zero		1


	//   ....[66]....
        /*0980*/ 	.word	0x0000d9a0
        /*0984*/ 	.word	0x00000007
        /*0988*/ 	.word	0x0002a820
        /*098c*/ 	.short	0x010a
        /*098e*/ 	.byte	0x3f
	.zero		1


	//   ....[67]....
        /*0990*/ 	.word	0x0000db40
        /*0994*/ 	.word	0x00000005
        /*0998*/ 	.word	0x0002a840
        /*099c*/ 	.short	0x010a
        /*099e*/ 	.byte	0x3f
	.zero		1


	//   ....[68]....
        /*09a0*/ 	.word	0x0000db90
        /*09a4*/ 	.word	0x00000003
        /*09a8*/ 	.word	0x0002a840
        /*09ac*/ 	.short	0x010a
        /*09ae*/ 	.byte	0x3f
	.zero		1


	//   ....[69]....
        /*09b0*/ 	.word	0x0000dbe0
        /*09b4*/ 	.word	0x00000005
        /*09b8*/ 	.word	0x0002a860
        /*09bc*/ 	.short	0x010a
        /*09be*/ 	.byte	0x3f
	.zero		1


	//----- nvinfo : EIATTR_NUM_MBARRIERS
	.align		4
.L_88:
        /*09c0*/ 	.byte	0x03, 0x38
        /*09c2*/ 	.short	0x0016


	//----- nvinfo : EIATTR_EXIT_INSTR_OFFSETS
	.align		4
        /*09c4*/ 	.byte	0x04, 0x1c
        /*09c6*/ 	.short	(.L_90 - .L_89)


	//   ....[0]....
.L_89:
        /*09c8*/ 	.word	0x0000acf0


	//----- nvinfo : EIATTR_MAX_THREADS
	.align		4
.L_90:
        /*09cc*/ 	.byte	0x04, 0x05
        /*09ce*/ 	.short	(.L_92 - .L_91)
.L_91:
        /*09d0*/ 	.word	0x00000180
        /*09d4*/ 	.word	0x00000001
        /*09d8*/ 	.word	0x00000001


	//----- nvinfo : EIATTR_CRS_STACK_SIZE
	.align		4
.L_92:
        /*09dc*/ 	.byte	0x04, 0x1e
        /*09de*/ 	.short	(.L_94 - .L_93)
.L_93:
        /*09e0*/ 	.word	0x00000000


	//----- nvinfo : EIATTR_CBANK_PARAM_SIZE
	.align		4
.L_94:
        /*09e4*/ 	.byte	0x03, 0x19
        /*09e6*/ 	.short	0x0a70


	//----- nvinfo : EIATTR_PARAM_CBANK
	.align		4
        /*09e8*/ 	.byte	0x04, 0x0a
        /*09ea*/ 	.short	(.L_96 - .L_95)
	.align		4
.L_95:
        /*09ec*/ 	.word	index@(.nv.constant0._ZN7cutlass13device_kernelIN5flash11enable_sm90INS1_16FlashAttnFwdSm90INS1_25CollectiveMainloopFwdSm90ILi2EN4cute5tupleIJNS5_1CILi1EEES8_S8_EEENS6_IJNS7_ILi128EEENS7_ILi96EEENS7_ILi192EEEEEELi128ENS_6half_tEfNS_4arch4Sm90ELb0ELb0ELb0ELb0ELb1ELb0ELb0ELb1ELb1ELb1ELb1ELb0EEENS1_21CollectiveEpilogueFwdINS6_IJSA_SA_SB_EEES9_SE_SG_Li256ELb0ELb1ELb1ELb0EEENS1_19SingleTileSchedulerILb0ELb1ELb1ELi128EEEEEEEEEvNT_6ParamsE)
        /*09f0*/ 	.short	0x0210
        /*09f2*/ 	.short	0x0a70


	//----- nvinfo : EIATTR_SW_WAR
	.align		4
.L_96:
        /*09f4*/ 	.byte	0x04, 0x36
        /*09f6*/ 	.short	(.L_98 - .L_97)
.L_97:
        /*09f8*/ 	.word	0x00000008
.L_98:


//--------------------- .nv.info._ZN7cutlass13device_kernelIN5flash11enable_sm90INS1_16FlashAttnFwdSm90INS1_25CollectiveMainloopFwdSm90ILi2EN4cute5tupleIJNS5_1CILi1EEES8_S8_EEENS6_IJNS7_ILi128EEENS7_ILi96EEENS7_ILi192EEEEEELi128ENS_6half_tEfNS_4arch4Sm90ELb0ELb0ELb0ELb1ELb1ELb0ELb0ELb1ELb1ELb1ELb1ELb0EEENS1_21CollectiveEpilogueFwdINS6_IJSA_SA_SB_EEES9_SE_SG_Li256ELb1ELb1ELb1ELb0EEENS1_36VarlenDynamicPersistentTileSchedulerILi128ELi96ELi256ELi128ELb1ELb1ELb1ELb0ELb1ELb1EEEEEEEEEvNT_6ParamsE --------------------------
	.section	.nv.info._ZN7cutlass13device_kernelIN5flash11enable_sm90INS1_16FlashAttnFwdSm90INS1_25CollectiveMainloopFwdSm90ILi2EN4cute5tupleIJNS5_1CILi1EEES8_S8_EEENS6_IJNS7_ILi128EEENS7_ILi96EEENS7_ILi192EEEEEELi128ENS_6half_tEfNS_4arch4Sm90ELb0ELb0ELb0ELb1ELb1ELb0ELb0ELb1ELb1ELb1ELb1ELb0EEENS1_21CollectiveEpilogueFwdINS6_IJSA_SA_SB_EEES9_SE_SG_Li256ELb1ELb1ELb1ELb0EEENS1_36VarlenDynamicPersistentTileSchedulerILi128ELi96ELi256ELi128ELb1ELb1ELb1ELb0ELb1ELb1EEEEEEEEEvNT_6ParamsE,"",@"SHT_CUDA_INFO"
	.sectionflags	@""
	.align	4


	//----- nvinfo : EIATTR_CUDA_API_VERSION
	.align		4
        /*0000*/ 	.byte	0x04, 0x37
        /*0002*/ 	.short	(.L_100 - .L_99)
.L_99:
        /*0004*/ 	.word	0x00000082


	//----- nvinfo : EIATTR_KPARAM_INFO
	.align		4
.L_100:
        /*0008*/ 	.byte	0x04, 0x17
        /*000a*/ 	.short	(.L_102 - .L_101)
.L_101:
        /*000c*/ 	.word	0x00000000
        /*0010*/ 	.short	0x0000
        /*0012*/ 	.short	0x0070
        /*0014*/ 	.byte	0x00, 0xf0, 0x01, 0x2a


	//----- nvinfo : EIATTR_SPARSE_MMA_MASK
	.align		4
.L_102:
        /*0018*/ 	.byte	0x03, 0x50
        /*001a*/ 	.short	0x0000


	//----- nvinfo : EIATTR_MAXREG_COUNT
	.align		4
        /*001c*/ 	.byte	0x03, 0x1b
        /*001e*/ 	.short	0x00a8


	//----- nvinfo : EIATTR_NUM_BARRIERS
	.align		4
        /*0020*/ 	.byte	0x02, 0x4c
        /*0022*/ 	.byte	0x09
	.zero		1


	//----- nvinfo : EIATTR_EXTERNS
	.align		4
        /*0024*/ 	.byte	0x04, 0x0f
        /*0026*/ 	.short	(.L_104 - .L_103)


	//   ....[0]....
	.align		4
.L_103:
        /*0028*/ 	.word	index@(__assertfail)


	//----- nvinfo : EIATTR_ANNOTATIONS
	.align		4
.L_104:
        /*002c*/ 	.byte	0x04, 0x55
        /*002e*/ 	.short	(.L_106 - .L_105)


	//   ....[0]....
.L_105:
        /*0030*/ 	.word	0x00000001
        /*0034*/ 	.byte	0xa0, 0x08, 0x00, 0x00, 0x01, 0x00, 0x00, 0x00, 0xa0, 0x09, 0x00, 0x00, 0x01, 0x00, 0x00, 0x00
        /* <DEDUP_REMOVED lines=10> */
        /*00e4*/ 	.byte	0x90, 0xee, 0x00, 0x00


	//----- nvinfo : EIATTR_MERCURY_ISA_VERSION
	.align		4
.L_106:
        /*00e8*/ 	.byte	0x03, 0x5f
        /*00ea*/ 	.short	0x0101


	//----- nvinfo : EIATTR_UNUSED_LOAD_BYTE_OFFSET
	.align		4
        /*00ec*/ 	.byte	0x04, 0x44
        /*00ee*/ 	.short	(.L_108 - .L_107)


	//   ....[0]....
.L_107:
        /*00f0*/ 	.word	0x00000950
        /*00f4*/ 	.word	0x0000fff0


	//   ....[1]....
        /*00f8*/ 	.word	0x00006680
        /*00fc*/ 	.word	0x0000fff0


	//----- nvinfo : EIATTR_INT_WARP_WIDE_INSTR_OFFSETS
	.align		4
.L_108:
        /*0100*/ 	.byte	0x04, 0x31
        /*0102*/ 	.short	(.L_110 - .L_109)


	//   ....[0]....
.L_109:
        /*0104*/ 	.word	0x000000c0


	//   ....[1]....
        /*0108*/ 	.word	0x000000d0


	//   ....[2]....
        /*010c*/ 	.word	0x00000170


	//   ....[3]....
        /*0110*/ 	.word	0x0000ab60


	//   ....[4]....
        /*0114*/ 	.word	0x0000abf0


	//   ....[5]....
        /*0118*/ 	.word	0x0000da10


	//   ....[6]....
        /*011c*/ 	.word	0x0000daa0


	//----- nvinfo : EIATTR_COOP_GROUP_MASK_REGIDS
	.align		4
.L_110:
        /*0120*/ 	.byte	0x04, 0x29
        /*0122*/ 	.short	(.L_112 - .L_111)


	//   ....[0]....
.L_111:
        /*0124*/ 	.word	0xffffffff


	//   ....[1]....
        /*0128*/ 	.word	0xffffffff


	//   ....[2]....
        /*012c*/ 	.word	0xffffffff


	//   ....[3]....
        /*0130*/ 	.word	0xffffffff


	//   ....[4]....
        /*0134*/ 	.word	0xffffffff


	//   ....[5]....
        /*0138*/ 	.word	0xffffffff


	//   ....[6]....
        /*013c*/ 	.word	0xffffffff


	//   ....[7]....
        /*0140*/ 	.word	0xffffffff


	//   ....[8]....
        /*0144*/ 	.word	0xffffffff


	//   ....[9]....
        /*0148*/ 	.word	0xffffffff


	//   ....[10]....
        /*014c*/ 	.word	0xffffffff


	//   ....[11]....
        /*0150*/ 	.word	0xffffffff


	//   ....[12]....
        /*0154*/ 	.word	0xffffffff


	//   ....[13]....
        /*0158*/ 	.word	0xffffffff


	//   ....[14]....
        /*015c*/ 	.word	0xffffffff


	//   ....[15]....
        /*0160*/ 	.word	0xffffffff


	//   ....[16]....
        /*0164*/ 	.word	0xffffffff


	//   ....[17]....
        /*0168*/ 	.word	0xffffffff


	//   ....[18]....
        /*016c*/ 	.word	0xffffffff


	//   ....[19]....
        /*0170*/ 	.word	0xffffffff


	//   ....[20]....
        /*0174*/ 	.word	0xffffffff


	//   ....[21]....
        /*0178*/ 	.word	0xffffffff


	//   ....[22]....
        /*017c*/ 	.word	0xffffffff


	//   ....[23]....
        /*0180*/ 	.word	0xffffffff


	//   ....[24]....
        /*0184*/ 	.word	0xffffffff


	//   ....[25]....
        /*0188*/ 	.word	0xffffffff


	//   ....[26]....
        /*018c*/ 	.word	0xffffffff


	//   ....[27]....
        /*0190*/ 	.word	0xffffffff


	//   ....[28]....
        /*0194*/ 	.word	0xffffffff


	//   ....[29]....
        /*0198*/ 	.word	0xffffffff


	//   ....[30]....
        /*019c*/ 	.word	0xffffffff


	//   ....[31]....
        /*01a0*/ 	.word	0xffffffff


	//   ....[32]....
        /*01a4*/ 	.word	0xffffffff


	//   ....[33]....
        /*01a8*/ 	.word	0xffffffff


	//   ....[34]....
        /*01ac*/ 	.word	0xffffffff


	//   ....[35]....
        /*01b0*/ 	.word	0xffffffff


	//   ....[36]....
        /*01b4*/ 	.word	0xffffffff


	//   ....[37]....
        /*01b8*/ 	.word	0xffffffff


	//   ....[38]....
        /*01bc*/ 	.word	0xffffffff


	//   ....[39]....
        /*01c0*/ 	.word	0xffffffff


	//   ....[40]....
        /*01c4*/ 	.word	0xffffffff


	//   ....[41]....
        /*01c8*/ 	.word	0xffffffff


	//   ....[42]....
        /*01cc*/ 	.word	0xffffffff


	//   ....[43]....
        /*01d0*/ 	.word	0xffffffff


	//   ....[44]....
        /*01d4*/ 	.word	0xffffffff


	//   ....[45]....
        /*01d8*/ 	.word	0xffffffff


	//   ....[46]....
        /*01dc*/ 	.word	0xffffffff


	//   ....[47]....
        /*01e0*/ 	.word	0xffffffff


	//   ....[48]....
        /*01e4*/ 	.word	0xffffffff


	//   ....[49]....
        /*01e8*/ 	.word	0xffffffff


	//   ....[50]....
        /*01ec*/ 	.word	0xffffffff


	//   ....[51]....
        /*01f0*/ 	.word	0xffffffff


	//   ....[52]....
        /*01f4*/ 	.word	0xffffffff


	//   ....[53]....
        /*01f8*/ 	.word	0xffffffff


	//   ....[54]....
        /*01fc*/ 	.word	0xffffffff


	//   ....[55]....
        /*0200*/ 	.word	0xffffffff


	//   ....[56]....
        /*0204*/ 	.word	0xffffffff


	//   ....[57]....
        /*0208*/ 	.word	0xffffffff


	//   ....[58]....
        /*020c*/ 	.word	0xffffffff


	//   ....[59]....
        /*0210*/ 	.word	0xffffffff


	//   ....[60]....
        /*0214*/ 	.word	0xffffffff


	//   ....[61]....
        /*0218*/ 	.word	0xffffffff


	//   ....[62]....
        /*021c*/ 	.word	0xffffffff


	//   ....[63]....
        /*0220*/ 	.word	0xffffffff


	//   ....[64]....
        /*0224*/ 	.word	0xffffffff


	//   ....[65]....
        /*0228*/ 	.word	0xffffffff


	//   ....[66]....
        /*022c*/ 	.word	0xffffffff


	//   ....[67]....
        /*0230*/ 	.word	0xffffffff


	//   ....[68]....
        /*0234*/ 	.word	0xffffffff


	//   ....[69]....
        /*0238*/ 	.word	0xffffffff


	//   ....[70]....
        /*023c*/ 	.word	0xffffffff


	//   ....[71]....
        /*0240*/ 	.word	0xffffffff


	//   ....[72]....
        /*0244*/ 	.word	0xffffffff


	//   ....[73]....
        /*0248*/ 	.word	0xffffffff


	//   ....[74]....
        /*024c*/ 	.word	0xffffffff


	//   ....[75]....
        /*0250*/ 	.word	0xffffffff


	//   ....[76]....
        /*0254*/ 	.word	0xffffffff


	//   ....[77]....
        /*0258*/ 	.word	0xffffffff


	//   ....[78]....
        /*025c*/ 	.word	0xffffffff


	//   ....[79]....
        /*0260*/ 	.word	0xffffffff


	//   ....[80]....
        /*0264*/ 	.word	0xffffffff


	//   ....[81]....
        /*0268*/ 	.word	0xffffffff


	//   ....[82]....
        /*026c*/ 	.word	0xffffffff


	//   ....[83]....
        /*0270*/ 	.word	0xffffffff


	//   ....[84]....
        /*0274*/ 	.word	0xffffffff


	//   ....[85]....
        /*0278*/ 	.word	0xffffffff


	//   ....[86]....
        /*027c*/ 	.word	0xffffffff


	//   ....[87]....
        /*0280*/ 	.word	0xffffffff


	//   ....[88]....
        /*0284*/ 	.word	0xffffffff


	//   ....[89]....
        /*0288*/ 	.word	0xffffffff


	//   ....[90]....
        /*028c*/ 	.word	0xffffffff


	//   ....[91]....
        /*0290*/ 	.word	0xffffffff


	//   ....[92]....
        /*0294*/ 	.word	0xffffffff


	//   ....[93]....
        /*0298*/ 	.word	0xffffffff


	//   ....[94]....
        /*029c*/ 	.word	0xffffffff


	//   ....[95]....
        /*02a0*/ 	.word	0xffffffff


	//   ....[96]....
        /*02a4*/ 	.word	0xffffffff


	//   ....[97]....
        /*02a8*/ 	.word	0xffffffff


	//   ....[98]....
        /*02ac*/ 	.word	0xffffffff


	//   ....[99]....
        /*02b0*/ 	.word	0xffffffff


	//   ....[100]....
        /*02b4*/ 	.word	0xffffffff


	//   ....[101]....
        /*02b8*/ 	.word	0xffffffff


	//   ....[102]....
        /*02bc*/ 	.word	0xffffffff


	//   ....[103]....
        /*02c0*/ 	.word	0xffffffff


	//   ....[104]....
        /*02c4*/ 	.word	0xffffffff


	//   ....[105]....
        /*02c8*/ 	.word	0xffffffff


	//   ....[106]....
        /*02cc*/ 	.word	0xffffffff


	//   ....[107]....
        /*02d0*/ 	.word	0xffffffff


	//   ....[108]....
        /*02d4*/ 	.word	0xffffffff


	//   ....[109]....
        /*02d8*/ 	.word	0xffffffff


	//   ....[110]....
        /*02dc*/ 	.word	0xffffffff


	//   ....[111]....
        /*02e0*/ 	.word	0xffffffff


	//   ....[112]....
        /*02e4*/ 	.word	0xffffffff


	//   ....[113]....
        /*02e8*/ 	.word	0xffffffff


	//   ....[114]....
        /*02ec*/ 	.word	0xffffffff


	//   ....[115]....
        /*02f0*/ 	.word	0xffffffff


	//   ....[116]....
        /*02f4*/ 	.word	0xffffffff


	//   ....[117]....
        /*02f8*/ 	.word	0xffffffff


	//   ....[118]....
        /*02fc*/ 	.word	0xffffffff


	//   ....[119]....
        /*0300*/ 	.word	0xffffffff


	//   ....[120]....
        /*0304*/ 	.word	0xffffffff


	//   ....[121]....
        /*0308*/ 	.word	0xffffffff


	//   ....[122]....
        /*030c*/ 	.word	0xffffffff


	//   ....[123]....
        /*0310*/ 	.word	0xffffffff


	//   ....[124]....
        /*0314*/ 	.word	0xffffffff


	//   ....[125]....
        /*0318*/ 	.word	0xffffffff


	//   ....[126]....
        /*031c*/ 	.word	0xffffffff


	//   ....[127]....
        /*0320*/ 	.word	0xffffffff


	//   ....[128]....
        /*0324*/ 	.word	0xffffffff


	//   ....[129]....
        /*0328*/ 	.word	0xffffffff


	//   ....[130]....
        /*032c*/ 	.word	0xffffffff


	//   ....[131]....
        /*0330*/ 	.word	0xffffffff


	//   ....[132]....
        /*0334*/ 	.word	0xffffffff


	//   ....[133]....
        /*0338*/ 	.word	0xffffffff


	//   ....[134]....
        /*033c*/ 	.word	0xffffffff


	//   ....[135]....
        /*0340*/ 	.word	0xffffffff


	//   ....[136]....
        /*0344*/ 	.word	0xffffffff


	//   ....[137]....
        /*0348*/ 	.word	0xffffffff


	//   ....[138]....
        /*034c*/ 	.word	0xffffffff


	//   ....[139]....
        /*0350*/ 	.word	0xffffffff


	//   ....[140]....
        /*0354*/ 	.word	0xffffffff


	//   ....[141]....
        /*0358*/ 	.word	0xffffffff


	//   ....[142]....
        /*035c*/ 	.word	0xffffffff


	//   ....[143]....
        /*0360*/ 	.word	0x0500000f


	//   ....[144]....
        /*0364*/ 	.word	0x0500000f


	//   ....[145]....
        /*0368*/ 	.word	0x0500000f


	//   ....[146]....
        /*036c*/ 	.word	0x0500000f


	//   ....[147]....
        /*0370*/ 	.word	0x0500000f


	//   ....[148]....
        /*0374*/ 	.word	0x0500000f


	//   ....[149]....
        /*0378*/ 	.word	0x0500000f


	//   ....[150]....
        /*037c*/ 	.word	0x0500000f


	//   ....[151]....
        /*0380*/ 	.word	0x0500000f


	//   ....[152]....
        /*0384*/ 	.word	0x0500000f


	//   ....[153]....
        /*0388*/ 	.word	0x0500000f


	//   ....[154]....
        /*038c*/ 	.word	0x0500000f


	//   ....[155]....
        /*0390*/ 	.word	0x0500000f


	//   ....[156]....
        /*0394*/ 	.word	0x0500000f


	//   ....[157]....
        /*0398*/ 	.word	0x0500000f


	//   ....[158]....
        /*039c*/ 	.word	0x0500000f


	//   ....[159]....
        /*03a0*/ 	.word	0x0500000f


	//   ....[160]....
        /*03a4*/ 	.word	0x0500000f


	//   ....[161]....
        /*03a8*/ 	.word	0x0500000f


	//   ....[162]....
        /*03ac*/ 	.word	0x0500000f


	//   ....[163]....
        /*03b0*/ 	.word	0x0500000f


	//   ....[164]....
        /*03b4*/ 	.word	0x0500000f


	//   ....[165]....
        /*03b8*/ 	.word	0x0500000f


	//   ....[166]....
        /*03bc*/ 	.word	0x0500000f


	//   ....[167]....
        /*03c0*/ 	.word	0x0500000f


	//   ....[168]....
        /*03c4*/ 	.word	0x0500000f


	//   ....[169]....
        /*03c8*/ 	.word	0x0500000f


	//   ....[170]....
        /*03cc*/ 	.word	0x0500000f


	//   ....[171]....
        /*03d0*/ 	.word	0x0500000f


	//   ....[172]....
        /*03d4*/ 	.word	0x0500000f


	//   ....[173]....
        /*03d8*/ 	.word	0x0500000f


	//   ....[174]....
        /*03dc*/ 	.word	0x0500000f


	//   ....[175]....
        /*03e0*/ 	.word	0x0500000f


	//   ....[176]....
        /*03e4*/ 	.word	0x0500000f


	//   ....[177]....
        /*03e8*/ 	.word	0x0500000f


	//   ....[178]....
        /*03ec*/ 	.word	0x0500000f


	//   ....[179]....
        /*03f0*/ 	.word	0x0500000f


	//   ....[180]....
        /*03f4*/ 	.word	0x0500000f


	//   ....[181]....
        /*03f8*/ 	.word	0x0500000f


	//   ....[182]....
        /*03fc*/ 	.word	0x0500000f


	//   ....[183]....
        /*0400*/ 	.word	0x0500000f


	//   ....[184]....
        /*0404*/ 	.word	0x0500000f


	//   ....[185]....
        /*0408*/ 	.word	0x0500000f


	//   ....[186]....
        /*040c*/ 	.word	0x0500000f


	//   ....[187]....
        /*0410*/ 	.word	0x0500000f


	//   ....[188]....
        /*0414*/ 	.word	0x0500000f


	//   ....[189]....
        /*0418*/ 	.word	0x0500000f


	//   ....[190]....
        /*041c*/ 	.word	0x0500000f


	//   ....[191]....
        /*0420*/ 	.word	0x0500000f


	//   ....[192]....
        /*0424*/ 	.word	0x0500000f


	//   ....[193]....
        /*0428*/ 	.word	0x0500000f


	//   ....[194]....
        /*042c*/ 	.word	0x0500000f


	//   ....[195]....
        /*0430*/ 	.word	0x0500000f


	//   ....[196]....
        /*0434*/ 	.word	0x0500000f


	//   ....[197]....
        /*0438*/ 	.word	0x0500000f


	//   ....[198]....
        /*043c*/ 	.word	0x0500000f


	//   ....[199]....
        /*0440*/ 	.word	0x0500000f


	//   ....[200]....
        /*0444*/ 	.word	0x0500000f


	//   ....[201]....
        /*0448*/ 	.word	0x0500000f


	//   ....[202]....
        /*044c*/ 	.word	0x0500000f


	//   ....[203]....
        /*0450*/ 	.word	0x0500000f


	//   ....[204]....
        /*0454*/ 	.word	0x0500000f


	//   ....[205]....
        /*0458*/ 	.word	0x0500000f


	//   ....[206]....
        /*045c*/ 	.word	0x0500000f


	//   ....[207]....
        /*0460*/ 	.word	0x0500000f


	//   ....[208]....
        /*0464*/ 	.word	0x0500000f


	//   ....[209]....
        /*0468*/ 	.word	0x0500000f


	//   ....[210]....
        /*046c*/ 	.word	0x0500000f


	//   ....[211]....
        /*0470*/ 	.word	0x0500000f


	//   ....[212]....
        /*0474*/ 	.word	0x0500000f


	//   ....[213]....
        /*0478*/ 	.word	0x0500000f


	//   ....[214]....
        /*047c*/ 	.word	0x0500000f


	//   ....[215]....
        /*0480*/ 	.word	0x0500000f


	//   ....[216]....
        /*0484*/ 	.word	0x0500000f


	//   ....[217]....
        /*0488*/ 	.word	0x0500000f


	//   ....[218]....
        /*048c*/ 	.word	0x0500000f


	//   ....[219]....
        /*0490*/ 	.word	0x0500000f


	//   ....[220]....
        /*0494*/ 	.word	0x0500000f


	//   ....[221]....
        /*0498*/ 	.word	0x0500000f


	//   ....[222]....
        /*049c*/ 	.word	0x0500000f


	//   ....[223]....
        /*04a0*/ 	.word	0x0500000f


	//   ....[224]....
        /*04a4*/ 	.word	0x0500000f


	//   ....[225]....
        /*04a8*/ 	.word	0x0500000f


	//   ....[226]....
        /*04ac*/ 	.word	0x0500000f


	//----- nvinfo : EIATTR_COOP_GROUP_INSTR_OFFSETS
	.align		4
.L_112:
        /*04b0*/ 	.byte	0x04, 0x28
        /*04b2*/ 	.short	(.L_114 - .L_113)


	//   ....[0]....
.L_113:
        /*04b4*/ 	.word	0x00000070


	//   ....[1]....
        /*04b8*/ 	.word	0x000000b0


	//   ....[2]....
        /*04bc*/ 	.word	0x000002d0


	//   ....[3]....
        /*04c0*/ 	.word	0x00000430


	//   ....[4]....
        /*04c4*/ 	.word	0x00000550


	//   ....[5]....
        /*04c8*/ 	.word	0x000006b0


	//   ....[6]....
        /*04cc*/ 	.word	0x00001890


	//   ....[7]....
        /*04d0*/ 	.word	0x00002980


	//   ....[8]....
        /*04d4*/ 	.word	0x00002a20


	//   ....[9]....
        /*04d8*/ 	.word	0x00002ee0


	//   ....[10]....
        /*04dc*/ 	.word	0x00002f50


	//   ....[11]....
        /*04e0*/ 	.word	0x00004c40


	//   ....[12]....
        /*04e4*/ 	.word	0x00004c50


	//   ....[13]....
        /*04e8*/ 	.word	0x00004c80


	//   ....[14]....
        /*04ec*/ 	.word	0x00004ca0


	//   ....[15]....
        /*04f0*/ 	.word	0x00005dc0


	//   ....[16]....
        /*04f4*/ 	.word	0x00005e00


	//   ....[17]....
        /*04f8*/ 	.word	0x00005eb0


	//   ....[18]....
        /*04fc*/ 	.word	0x00005ec0


	//   ....[19]....
        /*0500*/ 	.word	0x00007220


	//   ....[20]....
        /*0504*/ 	.word	0x00007250


	//   ....[21]....
        /*0508*/ 	.word	0x00007270


	//   ....[22]....
        /*050c*/ 	.word	0x00007290


	//   ....[23]....
        /*0510*/ 	.word	0x000079e0


	//   ....[24]....
        /*0514*/ 	.word	0x00007a00


	//   ....[25]....
        /*0518*/ 	.word	0x00007ad0


	//   ....[26]....
        /*051c*/ 	.word	0x00007af0


	//   ....[27]....
        /*0520*/ 	.word	0x00007bb0


	//   ....[28]....
        /*0524*/ 	.word	0x00007bd0


	//   ....[29]....
        /*0528*/ 	.word	0x00007ca0


	//   ....[30]....
        /*052c*/ 	.word	0x00007cc0


	//   ....[31]....
        /*0530*/ 	.word	0x00008090


	//   ....[32]....
        /*0534*/ 	.word	0x000080a0


	//   ....[33]....
        /*0538*/ 	.word	0x000084d0


	//   ....[34]....
        /*053c*/ 	.word	0x000084e0


	//   ....[35]....
        /*0540*/ 	.word	0x000092c0


	//   ....[36]....
        /*0544*/ 	.word	0x000092e0


	//   ....[37]....
        /*0548*/ 	.word	0x000093a0


	//   ....[38]....
        /*054c*/ 	.word	0x000093c0


	//   ....[39]....
        /*0550*/ 	.word	0x00009480


	//   ....[40]....
        /*0554*/ 	.word	0x000094a0


	//   ....[41]....
        /*0558*/ 	.word	0x00009570


	//   ....[42]....
        /*055c*/ 	.word	0x00009590


	//   ....[43]....
        /*0560*/ 	.word	0x000096d0


	//   ....[44]....
        /*0564*/ 	.word	0x000098e0


	//   ....[45]....
        /*0568*/ 	.word	0x00009910


	//   ....[46]....
        /*056c*/ 	.word	0x00009940


	//   ....[47]....
        /*0570*/ 	.word	0x00009970


	//   ....[48]....
        /*0574*/ 	.word	0x000099a0


	//   ....[49]....
        /*0578*/ 	.word	0x000099d0


	//   ....[50]....
        /*057c*/ 	.word	0x00009b40


	//   ....[51]....
        /*0580*/ 	.word	0x00009b70


	//   ....[52]....
        /*0584*/ 	.word	0x00009ba0


	//   ....[53]....
        /*0588*/ 	.word	0x00009bd0


	//   ....[54]....
        /*058c*/ 	.word	0x00009c00


	//   ....[55]....
        /*0590*/ 	.word	0x00009c30


	//   ....[56]....
        /*0594*/ 	.word	0x00009cc0


	//   ....[57]....
        /*0598*/ 	.word	0x00009cf0


	//   ....[58]....
        /*059c*/ 	.word	0x00009d00


	//   ....[59]....
        /*05a0*/ 	.word	0x00009d90


	//   ....[60]....
        /*05a4*/ 	.word	0x0000b7d0


	//   ....[61]....
        /*05a8*/ 	.word	0x0000b7f0


	//   ....[62]....
        /*05ac*/ 	.word	0x0000b8a0


	//   ....[63]....
        /*05b0*/ 	.word	0x0000b8c0


	//   ....[64]....
        /*05b4*/ 	.word	0x0000b960


	//   ....[65]....
        /*05b8*/ 	.word	0x0000b980


	//   ....[66]....
        /*05bc*/ 	.word	0x0000ba20


	//   ....[67]....
        /*05c0*/ 	.word	0x0000ba40


	//   ....[68]....
        /*05c4*/ 	.word	0x0000bae0


	//   ....[69]....
        /*05c8*/ 	.word	0x0000bb00


	//   ....[70]....
        /*05cc*/ 	.word	0x0000bb10


	//   ....[71]....
        /*05d0*/ 	.word	0x0000bba0


	//   ....[72]....
        /*05d4*/ 	.word	0x0000c300


	//   ....[73]....
        /*05d8*/ 	.word	0x0000c330


	//   ....[74]....
        /*05dc*/ 	.word	0x0000c390


	//   ....[75]....
        /*05e0*/ 	.word	0x0000c3e0


	//   ....[76]....
        /*05e4*/ 	.word	0x0000c420


	//   ....[77]....
        /*05e8*/ 	.word	0x0000c490


	//   ....[78]....
        /*05ec*/ 	.word	0x0000c4e0


	//   ....[79]....
        /*05f0*/ 	.word	0x0000c540


	//   ....[80]....
        /*05f4*/ 	.word	0x0000c590


	//   ....[81]....
        /*05f8*/ 	.word	0x0000c5f0


	//   ....[82]....
        /*05fc*/ 	.word	0x0000c640


	//   ....[83]....
        /*0600*/ 	.word	0x0000c6a0


	//   ....[84]....
        /*0604*/ 	.word	0x0000c6f0


	//   ....[85]....
        /*0608*/ 	.word	0x0000c750


	//   ....[86]....
        /*060c*/ 	.word	0x0000c770


	//   ....[87]....
        /*0610*/ 	.word	0x0000c7a0


	//   ....[88]....
        /*0614*/ 	.word	0x0000cf30


	//   ....[89]....
        /*0618*/ 	.word	0x0000cf40


	//   ....[90]....
        /*061c*/ 	.word	0x0000cf60


	//   ....[91]....
        /*0620*/ 	.word	0x0000cfe0


	//   ....[92]....
        /*0624*/ 	.word	0x0000cff0


	//   ....[93]....
        /*0628*/ 	.word	0x0000d050


	//   ....[94]....
        /*062c*/ 	.word	0x0000d080


	//   ....[95]....
        /*0630*/ 	.word	0x0000d0c0


	//   ....[96]....
        /*0634*/ 	.word	0x0000d0f0


	//   ....[97]....
        /*0638*/ 	.word	0x0000d130


	//   ....[98]....
        /*063c*/ 	.word	0x0000d160


	//   ....[99]....
        /*0640*/ 	.word	0x0000d1a0


	//   ....[100]....
        /*0644*/ 	.word	0x0000d410


	//   ....[101]....
        /*0648*/ 	.word	0x0000d430


	//   ....[102]....
        /*064c*/ 	.word	0x0000d440


	//   ....[103]....
        /*0650*/ 	.word	0x0000d4c0


	//   ....[104]....
        /*0654*/ 	.word	0x0000d4d0


	//   ....[105]....
        /*0658*/ 	.word	0x0000d540


	//   ....[106]....
        /*065c*/ 	.word	0x0000d550


	//   ....[107]....
        /*0660*/ 	.word	0x0000d5c0


	//   ....[108]....
        /*0664*/ 	.word	0x0000d5d0


	//   ....[109]....
        /*0668*/ 	.word	0x0000d640


	//   ....[110]....
        /*066c*/ 	.word	0x0000d650


	//   ....[111]....
        /*0670*/ 	.word	0x0000d660


	//   ....[112]....
        /*0674*/ 	.word	0x0000dc10


	//   ....[113]....
        /*0678*/ 	.word	0x0000dc30


	//   ....[114]....
        /*067c*/ 	.word	0x0000dc40


	//   ....[115]....
        /*0680*/ 	.word	0x0000dc50


	//   ....[116]....
        /*0684*/ 	.word	0x0000dcc0


	//   ....[117]....
        /*0688*/ 	.word	0x0000dce0


	//   ....[118]....
        /*068c*/ 	.word	0x0000dd50


	//   ....[119]....
        /*0690*/ 	.word	0x0000dd70


	//   ....[120]....
        /*0694*/ 	.word	0x0000ddd0


	//   ....[121]....
        /*0698*/ 	.word	0x0000ddf0


	//   ....[122]....
        /*069c*/ 	.word	0x0000de40


	//   ....[123]....
        /*06a0*/ 	.word	0x0000de60


	//   ....[124]....
        /*06a4*/ 	.word	0x0000e2b0


	//   ....[125]....
        /*06a8*/ 	.word	0x0000e2c0


	//   ....[126]....
        /*06ac*/ 	.word	0x0000e300


	//   ....[127]....
        /*06b0*/ 	.word	0x0000e340


	//   ....[128]....
        /*06b4*/ 	.word	0x0000e370


	//   ....[129]....
        /*06b8*/ 	.word	0x0000e3a0


	//   ....[130]....
        /*06bc*/ 	.word	0x0000e3d0


	//   ....[131]....
        /*06c0*/ 	.word	0x0000e400


	//   ....[132]....
        /*06c4*/ 	.word	0x0000e5b0


	//   ....[133]....
        /*06c8*/ 	.word	0x0000e5e0


	//   ....[134]....
        /*06cc*/ 	.word	0x0000e610


	//   ....[135]....
        /*06d0*/ 	.word	0x0000e640


	//   ....[136]....
        /*06d4*/ 	.word	0x0000e670


	//   ....[137]....
        /*06d8*/ 	.word	0x0000e6a0


	//   ....[138]....
        /*06dc*/ 	.word	0x0000e760


	//   ....[139]....
        /*06e0*/ 	.word	0x0000e780


	//   ....[140]....
        /*06e4*/ 	.word	0x0000e790


	//   ....[141]....
        /*06e8*/ 	.word	0x0000e7f0


	//   ....[142]....
        /*06ec*/ 	.word	0x0000ee10


	//   ....[143]....
        /*06f0*/ 	.word	0x0000f300


	//   ....[144]....
        /*06f4*/ 	.word	0x0000f3f0


	//   ....[145]....
        /*06f8*/ 	.word	0x0000f490


	//   ....[146]....
        /*06fc*/ 	.word	0x0000f4f0


	//   ....[147]....
        /*0700*/ 	.word	0x0000f610


	//   ....[148]....
        /*0704*/ 	.word	0x0000f670


	//   ....[149]....
        /*0708*/ 	.word	0x0000f780


	//   ....[150]....
        /*070c*/ 	.word	0x0000f7f0


	//   ....[151]....
        /*0710*/ 	.word	0x0000f900


	//   ....[152]....
        /*0714*/ 	.word	0x0000f970


	//   ....[153]....
        /*0718*/ 	.word	0x0000fa80


	//   ....[154]....
        /*071c*/ 	.word	0x0000faf0


	//   ....[155]....
        /*0720*/ 	.word	0x0000fbd0


	//   ....[156]....
        /*0724*/ 	.word	0x0000fcd0


	//   ....[157]....
        /*0728*/ 	.word	0x0000fd40


	//   ....[158]....
        /*072c*/ 	.word	0x0000fdc0


	//   ....[159]....
        /*0730*/ 	.word	0x0000fe80


	//   ....[160]....
        /*0734*/ 	.word	0x0000ff00


	//   ....[161]....
        /*0738*/ 	.word	0x0000ffe0


	//   ....[162]....
        /*073c*/ 	.word	0x00010060


	//   ....[163]....
        /*0740*/ 	.word	0x00010140


	//   ....[164]....
        /*0744*/ 	.word	0x000101c0


	//   ....[165]....
        /*0748*/ 	.word	0x000102a0


	//   ....[166]....
        /*074c*/ 	.word	0x00010320


	//   ....[167]....
        /*0750*/ 	.word	0x00010400


	//   ....[168]....
        /*0754*/ 	.word	0x00010480


	//   ....[169]....
        /*0758*/ 	.word	0x00010560


	//   ....[170]....
        /*075c*/ 	.word	0x000105e0


	//   ....[171]....
        /*0760*/ 	.word	0x000106a0


	//   ....[172]....
        /*0764*/ 	.word	0x000107d0


	//   ....[173]....
        /*0768*/ 	.word	0x00010880


	//   ....[174]....
        /*076c*/ 	.word	0x00010900


	//   ....[175]....
        /*0770*/ 	.word	0x000109e0


	//   ....[176]....
        /*0774*/ 	.word	0x00010a40


	//   ....[177]....
        /*0778*/ 	.word	0x00010b10


	//   ....[178]....
        /*077c*/ 	.word	0x00010b70


	//   ....[179]....
        /*0780*/ 	.word	0x00010c40


	//   ....[180]....
        /*0784*/ 	.word	0x00010ca0


	//   ....[181]....
        /*0788*/ 	.word	0x00010d70


	//   ....[182]....
        /*078c*/ 	.word	0x00010dd0


	//   ....[183]....
        /*0790*/ 	.word	0x00010ea0


	//   ....[184]....
        /*0794*/ 	.word	0x00010f90


	//   ....[185]....
        /*0798*/ 	.word	0x00011030


	//   ....[186]....
        /*079c*/ 	.word	0x00011090


	//   ....[187]....
        /*07a0*/ 	.word	0x00011180


	//   ....[188]....
        /*07a4*/ 	.word	0x000111e0


	//   ....[189]....
        /*07a8*/ 	.word	0x000112c0


	//   ....[190]....
        /*07ac*/ 	.word	0x00011320


	//   ....[191]....
        /*07b0*/ 	.word	0x00011400


	//   ....[192]....
        /*07b4*/ 	.word	0x00011460


	//   ....[193]....
        /*07b8*/ 	.word	0x00011540


	//   ....[194]....
        /*07bc*/ 	.word	0x000115a0


	//   ....[195]....
        /*07c0*/ 	.word	0x00011670


	//   ....[196]....
        /*07c4*/ 	.word	0x00011790


	//   ....[197]....
        /*07c8*/ 	.word	0x00011880


	//   ....[198]....
        /*07cc*/ 	.word	0x00011920


	//   ....[199]....
        /*07d0*/ 	.word	0x000119f0


	//   ....[200]....
        /*07d4*/ 	.word	0x00011a50


	//   ....[201]....
        /*07d8*/ 	.word	0x00011b20


	//   ....[202]....
        /*07dc*/ 	.word	0x00011b80


	//   ....[203]....
        /*07e0*/ 	.word	0x00011c60


	//   ....[204]....
        /*07e4*/ 	.word	0x00011cc0


	//   ....[205]....
        /*07e8*/ 	.word	0x00011d90


	//   ....[206]....
        /*07ec*/ 	.word	0x00011df0


	//   ....[207]....
        /*07f0*/ 	.word	0x00011eb0


	//   ....[208]....
        /*07f4*/ 	.word	0x00011f40


	//   ....[209]....
        /*07f8*/ 	.word	0x00011fe0


	//   ....[210]....
        /*07fc*/ 	.word	0x00012140


	//   ....[211]....
        /*0800*/ 	.word	0x000121b0


	//   ....[212]....
        /*0804*/ 	.word	0x00012230


	//   ....[213]....
        /*0808*/ 	.word	0x000122a0


	//   ....[214]....
        /*080c*/ 	.word	0x00012310


	//   ....[215]....
        /*0810*/ 	.word	0x00012390


	//   ....[216]....
        /*0814*/ 	.word	0x00012410


	//   ....[217]....
        /*0818*/ 	.word	0x000124a0


	//   ....[218]....
        /*081c*/ 	.word	0x00012510


	//   ....[219]....
        /*0820*/ 	.word	0x00012580


	//   ....[220]....
        /*0824*/ 	.word	0x000125f0


	//   ....[221]....
        /*0828*/ 	.word	0x00012670


	//   ....[222]....
        /*082c*/ 	.word	0x000126e0


	//   ....[223]....
        /*0830*/ 	.word	0x00012780


	//   ....[224]....
        /*0834*/ 	.word	0x000127d0


	//   ....[225]....
        /*0838*/ 	.word	0x00012860


	//   ....[226]....
        /*083c*/ 	.word	0x00012990


	//----- nvinfo : EIATTR_REG_RECONFIG
	.align		4
.L_114:
        /*0840*/ 	.byte	0x01, 0x54
	.zero		2


	//----- nvinfo : EIATTR_SYSCALL_OFFSETS
	.align		4
        /*0844*/ 	.byte	0x04, 0x46
        /*0846*/ 	.short	(.L_116 - .L_115)


	//   ....[0]....
.L_115:
        /*0848*/ 	.word	0x00001a70


	//   ....[1]....
        /*084c*/ 	.word	0x0000ad50


	//   ....[2]....
        /*0850*/ 	.word	0x0000aea0


	//   ....[3]....
        /*0854*/ 	.word	0x0000af90


	//   ....[4]....
        /*0858*/ 	.word	0x0000bf30


	//----- nvinfo : EIATTR_MBARRIER_INSTR_OFFSETS
	.align		4
.L_116:
        /*085c*/ 	.byte	0x04, 0x39
        /*085e*/ 	.short	(.L_118 - .L_117)


	//   ....[0]....
.L_117:
        /*0860*/ 	.word	0x00000180
        /*0864*/ 	.word	0x000000ff
        /*0868*/ 	.word	0x0002a800
        /*086c*/ 	.short	0x0100
        /*086e*/ 	.byte	0x08
	.zero		1


	//   ....[1]....
        /*0870*/ 	.word	0x00000190
        /*0874*/ 	.word	0x000000ff
        /*0878*/ 	.word	0x0002a820
        /*087c*/ 	.short	0x0100
        /*087e*/ 	.byte	0x08
	.zero		1


	//   ....[2]....
        /*0880*/ 	.word	0x00000280
        /*0884*/ 	.word	0x000000ff
        /*0888*/ 	.word	0x0002a830
        /*088c*/ 	.short	0x0100
        /*088e*/ 	.byte	0x08
	.zero		1


	//   ....[3]....
        /*0890*/ 	.word	0x00000290
        /*0894*/ 	.word	0x000000ff
        /*0898*/ 	.word	0x0002a840
        /*089c*/ 	.short	0x0100
        /*089e*/ 	.byte	0x08
	.zero		1


	//   ....[4]....
        /*08a0*/ 	.word	0x000002a0
        /*08a4*/ 	.word	0x000000ff
        /*08a8*/ 	.word	0x0002a838
        /*08ac*/ 	.short	0x0100
        /*08ae*/ 	.byte	0x08
	.zero		1


	//   ....[5]....
        /*08b0*/ 	.word	0x000002b0
        /*08b4*/ 	.word	0x000000ff
        /*08b8*/ 	.word	0x0002a848
        /*08bc*/ 	.short	0x0100
        /*08be*/ 	.byte	0x08
	.zero		1


	//   ....[6]....
        /*08c0*/ 	.word	0x000003e0
        /*08c4*/ 	.word	0x000000ff
        /*08c8*/ 	.word	0x0002a850
        /*08cc*/ 	.short	0x0100
        /*08ce*/ 	.byte	0x08
	.zero		1


	//   ....[7]....
        /*08d0*/ 	.word	0x000003f0
        /*08d4*/ 	.word	0x000000ff
        /*08d8*/ 	.word	0x0002a860
        /*08dc*/ 	.short	0x0100
        /*08de*/ 	.byte	0x08
	.zero		1


	//   ....[8]....
        /*08e0*/ 	.word	0x00000400
        /*08e4*/ 	.word	0x000000ff
        /*08e8*/ 	.word	0x0002a858
        /*08ec*/ 	.short	0x0100
        /*08ee*/ 	.byte	0x08
	.zero		1


	//   ....[9]....
        /*08f0*/ 	.word	0x00000410
        /*08f4*/ 	.word	0x000000ff
        /*08f8*/ 	.word	0x0002a868
        /*08fc*/ 	.short	0x0100
        /*08fe*/ 	.byte	0x08
	.zero		1


	//   ....[10]....
        /*0900*/ 	.word	0x00000500
        /*0904*/ 	.word	0x000000ff
        /*0908*/ 	.word	0x0002a870
        /*090c*/ 	.short	0x0100
        /*090e*/ 	.byte	0x06
	.zero		1


	//   ....[11]....
        /*0910*/ 	.word	0x00000510
        /*0914*/ 	.word	0x000000ff
        /*0918*/ 	.word	0x0002a880
        /*091c*/ 	.short	0x0100
        /*091e*/ 	.byte	0x06
	.zero		1


	//   ....[12]....
        /*0920*/ 	.word	0x00000520
        /*0924*/ 	.word	0x000000ff
        /*0928*/ 	.word	0x0002a878
        /*092c*/ 	.short	0x0100
        /*092e*/ 	.byte	0x06
	.zero		1


	//   ....[13]....
        /*0930*/ 	.word	0x00000530
        /*0934*/ 	.word	0x000000ff
        /*0938*/ 	.word	0x0002a888
        /*093c*/ 	.short	0x0100
        /*093e*/ 	.byte	0x06
	.zero		1


	//   ....[14]....
        /*0940*/ 	.word	0x00000660
        /*0944*/ 	.word	0x000000ff
        /*0948*/ 	.word	0x0002a890
        /*094c*/ 	.short	0x0100
        /*094e*/ 	.byte	0x08
	.zero		1


	//   ....[15]....
        /*0950*/ 	.word	0x00000670
        /*0954*/ 	.word	0x000000ff
        /*0958*/ 	.word	0x0002a8a0
        /*095c*/ 	.short	0x0100
        /*095e*/ 	.byte	0x08
	.zero		1


	//   ....[16]....
        /*0960*/ 	.word	0x00000680
        /*0964*/ 	.word	0x000000ff
        /*0968*/ 	.word	0x0002a898
        /*096c*/ 	.short	0x0100
        /*096e*/ 	.byte	0x08
	.zero		1


	//   ....[17]....
        /*0970*/ 	.word	0x00000690
        /*0974*/ 	.word	0x000000ff
        /*0978*/ 	.word	0x0002a8a8
        /*097c*/ 	.short	0x0100
        /*097e*/ 	.byte	0x08
	.zero		1


	//   ....[18]....
        /*0980*/ 	.word	0x000007d0
        /*0984*/ 	.word	0x000000ff
        /*0988*/ 	.word	0x0002a8b0
        /*098c*/ 	.short	0x0100
        /*098e*/ 	.byte	0x08
	.zero		1


	//   ....[19]....
        /*0990*/ 	.word	0x000007e0
        /*0994*/ 	.word	0x000000ff
        /*0998*/ 	.word	0x0002a8c0
        /*099c*/ 	.short	0x0100
        /*099e*/ 	.byte	0x08
	.zero		1


	//   ....[20]....
        /*09a0*/ 	.word	0x000007f0
        /*09a4*/ 	.word	0x000000ff
        /*09a8*/ 	.word	0x0002a8b8
        /*09ac*/ 	.short	0x0100
        /*09ae*/ 	.byte	0x08
	.zero		1


	//   ....[21]....
        /*09b0*/ 	.word	0x00000800
        /*09b4*/ 	.word	0x000000ff
        /*09b8*/ 	.word	0x0002a8c8
        /*09bc*/ 	.short	0x0100
        /*09be*/ 	.byte	0x08
	.zero		1


	//   ....[22]....
        /*09c0*/ 	.word	0x00001b10
        /*09c4*/ 	.word	0x000000ff
        /*09c8*/ 	.word	0x0002a800
        /*09cc*/ 	.short	0x010a
        /*09ce*/ 	.byte	0x2b
	.zero		1


	//   ....[23]....
        /*09d0*/ 	.word	0x00001b90
        /*09d4*/ 	.word	0x00000008
        /*09d8*/ 	.word	0x0002a830
        /*09dc*/ 	.short	0x010a
        /*09de*/ 	.byte	0x3f
	.zero		1


	//   ....[24]....
        /*09e0*/ 	.word	0x00001be0
        /*09e4*/ 	.word	0x00000008
        /*09e8*/ 	.word	0x0002a830
        /*09ec*/ 	.short	0x010a
        /*09ee*/ 	.byte	0x3f
	.zero		1


	//   ....[25]....
        /*09f0*/ 	.word	0x00002a30
        /*09f4*/ 	.word	0x000000ff
        /*09f8*/ 	.word	0x00000000
        /*09fc*/ 	.short	0x0101
        /*09fe*/ 	.byte	0x04
	.zero		1


	//   ....[26]....
        /*0a00*/ 	.word	0x00003d20
        /*0a04*/ 	.word	0x000000ff
        /*0a08*/ 	.word	0x0002a830
        /*0a0c*/ 	.short	0x010a
        /*0a0e*/ 	.byte	0x08
	.zero		1


	//   ....[27]....
        /*0a10*/ 	.word	0x00003d60
        /*0a14*/ 	.word	0x000000ff
        /*0a18*/ 	.word	0x0002a830
        /*0a1c*/ 	.short	0x010a
        /*0a1e*/ 	.byte	0x08
	.zero		1


	//   ....[28]....
        /*0a20*/ 	.word	0x00004660
        /*0a24*/ 	.word	0x000000ff
        /*0a28*/ 	.word	0x0002a850
        /*0a2c*/ 	.short	0x010a
        /*0a2e*/ 	.byte	0x09
	.zero		1


	//   ....[29]....
        /*0a30*/ 	.word	0x000046a0
        /*0a34*/ 	.word	0x000000ff
        /*0a38*/ 	.word	0x0002a850
        /*0a3c*/ 	.short	0x010a
        /*0a3e*/ 	.byte	0x09
	.zero		1


	//   ....[30]....
        /*0a40*/ 	.word	0x000049b0
        /*0a44*/ 	.word	0x000000ff
        /*0a48*/ 	.word	0x00000000
        /*0a4c*/ 	.short	0x0101
        /*0a4e*/ 	.byte	0x08
	.zero		1


	//   ....[31]....
        /*0a50*/ 	.word	0x00005760
        /*0a54*/ 	.word	0x000000ff
        /*0a58*/ 	.word	0x00000000
        /*0a5c*/ 	.short	0x0101
        /*0a5e*/ 	.byte	0x09
	.zero		1


	//   ....[32]....
        /*0a60*/ 	.word	0x00005d30
        /*0a64*/ 	.word	0x000000ff
        /*0a68*/ 	.word	0x0002a850
        /*0a6c*/ 	.short	0x010a
        /*0a6e*/ 	.byte	0x05
	.zero		1


	//   ....[33]....
        /*0a70*/ 	.word	0x00005d70
        /*0a74*/ 	.word	0x000000ff
        /*0a78*/ 	.word	0x0002a850
        /*0a7c*/ 	.short	0x010a
        /*0a7e*/ 	.byte	0x05
	.zero		1


	//   ....[34]....
        /*0a80*/ 	.word	0x00006250
        /*0a84*/ 	.word	0x000000ff
        /*0a88*/ 	.word	0x00000000
        /*0a8c*/ 	.short	0x0101
        /*0a8e*/ 	.byte	0x04
	.zero		1


	//   ....[35]....
        /*0a90*/ 	.word	0x000079d0
        /*0a94*/ 	.word	0x00000000
        /*0a98*/ 	.word	0x00000000
        /*0a9c*/ 	.short	0x0101
        /*0a9e*/ 	.byte	0x3f
	.zero		1


	//   ....[36]....
        /*0aa0*/ 	.word	0x00008080
        /*0aa4*/ 	.word	0x00000006
        /*0aa8*/ 	.word	0x00000000
        /*0aac*/ 	.short	0x0101
        /*0aae*/ 	.byte	0x3f
	.zero		1


	//   ....[37]....
        /*0ab0*/ 	.word	0x0000b5b0
        /*0ab4*/ 	.word	0x00000007
        /*0ab8*/ 	.word	0x0002a840
        /*0abc*/ 	.short	0x010a
        /*0abe*/ 	.byte	0x3f
	.zero		1


	//   ....[38]....
        /*0ac0*/ 	.word	0x0000bc60
        /*0ac4*/ 	.word	0x00000007
        /*0ac8*/ 	.word	0x0002a830
        /*0acc*/ 	.short	0x0107
        /*0ace*/ 	.byte	0x3f
	.zero		1


	//   ....[39]....
        /*0ad0*/ 	.word	0x0000bd30
        /*0ad4*/ 	.word	0x00000007
        /*0ad8*/ 	.word	0x0002a830
        /*0adc*/ 	.short	0x0101
        /*0ade*/ 	.byte	0x3f
	.zero		1


	//   ....[40]....
        /*0ae0*/ 	.word	0x0000c8c0
        /*0ae4*/ 	.word	0x00000016
        /*0ae8*/ 	.word	0x0002a800
        /*0aec*/ 	.short	0x0107
        /*0aee*/ 	.byte	0x3f
	.zero		1


	//   ....[41]....
        /*0af0*/ 	.word	0x0000c9e0
        /*0af4*/ 	.word	0x00000016
        /*0af8*/ 	.word	0x0002a800
        /*0afc*/ 	.short	0x0101
        /*0afe*/ 	.byte	0x3f
	.zero		1


	//   ....[42]....
        /*0b00*/ 	.word	0x0000ca00
        /*0b04*/ 	.word	0x00000016
        /*0b08*/ 	.word	0x0002a820
        /*0b0c*/ 	.short	0x010a
        /*0b0e*/ 	.byte	0x3f
	.zero		1


	//   ....[43]....
        /*0b10*/ 	.word	0x0000cd60
        /*0b14*/ 	.word	0x00000006
        /*0b18*/ 	.word	0x0002a840
        /*0b1c*/ 	.short	0x010a
        /*0b1e*/ 	.byte	0x3f
	.zero		1


	//   ....[44]....
        /*0b20*/ 	.word	0x0000d240
        /*0b24*/ 	.word	0x00000006
        /*0b28*/ 	.word	0x0002a830
        /*0b2c*/ 	.short	0x0107
        /*0b2e*/ 	.byte	0x3f
	.zero		1


	//   ....[45]....
        /*0b30*/ 	.word	0x0000d2f0
        /*0b34*/ 	.word	0x00000006
        /*0b38*/ 	.word	0x0002a830
        /*0b3c*/ 	.short	0x0101
        /*0b3e*/ 	.byte	0x3f
	.zero		1


	//   ....[46]....
        /*0b40*/ 	.word	0x0000d350
        /*0b44*/ 	.word	0x00000004
        /*0b48*/ 	.word	0x0002a860
        /*0b4c*/ 	.short	0x010a
        /*0b4e*/ 	.byte	0x3f
	.zero		1


	//   ....[47]....
        /*0b50*/ 	.word	0x0000d7a0
        /*0b54*/ 	.word	0x00000004
        /*0b58*/ 	.word	0x0002a850
        /*0b5c*/ 	.short	0x0107
        /*0b5e*/ 	.byte	0x3f
	.zero		1


	//   ....[48]....
        /*0b60*/ 	.word	0x0000d8f0
        /*0b64*/ 	.word	0x00000004
        /*0b68*/ 	.word	0x0002a850
        /*0b6c*/ 	.short	0x0101
        /*0b6e*/ 	.byte	0x3f
	.zero		1


	//   ....[49]....
        /*0b70*/ 	.word	0x0000db40
        /*0b74*/ 	.word	0x00000000
        /*0b78*/ 	.word	0x0002a860
        /*0b7c*/ 	.short	0x010a
        /*0b7e*/ 	.byte	0x3f
	.zero		1


	//   ....[50]....
        /*0b80*/ 	.word	0x0000dfa0
        /*0b84*/ 	.word	0x00000000
        /*0b88*/ 	.word	0x0002a850
        /*0b8c*/ 	.short	0x0107
        /*0b8e*/ 	.byte	0x3f
	.zero		1


	//   ....[51]....
        /*0b90*/ 	.word	0x0000e050
        /*0b94*/ 	.word	0x00000000
        /*0b98*/ 	.word	0x0002a850
        /*0b9c*/ 	.short	0x0101
        /*0b9e*/ 	.byte	0x3f
	.zero		1


	//   ....[52]....
        /*0ba0*/ 	.word	0x0000ed90
        /*0ba4*/ 	.word	0x00000004
        /*0ba8*/ 	.word	0x0002a820
        /*0bac*/ 	.short	0x010a
        /*0bae*/ 	.byte	0x3f
	.zero		1


	//   ....[53]....
        /*0bb0*/ 	.word	0x0000ef30
        /*0bb4*/ 	.word	0x00000005
        /*0bb8*/ 	.word	0x0002a840
        /*0bbc*/ 	.short	0x010a
        /*0bbe*/ 	.byte	0x3f
	.zero		1


	//   ....[54]....
        /*0bc0*/ 	.word	0x0000efd0
        /*0bc4*/ 	.word	0x0000001b
        /*0bc8*/ 	.word	0x0002a840
        /*0bcc*/ 	.short	0x010a
        /*0bce*/ 	.byte	0x3f
	.zero		1


	//   ....[55]....
        /*0bd0*/ 	.word	0x0000f010
        /*0bd4*/ 	.word	0x00000005
        /*0bd8*/ 	.word	0x0002a860
        /*0bdc*/ 	.short	0x010a
        /*0bde*/ 	.byte	0x3f
	.zero		1


	//   ....[56]....
        /*0be0*/ 	.word	0x0000f050
        /*0be4*/ 	.word	0x0000001b
        /*0be8*/ 	.word	0x0002a860
        /*0bec*/ 	.short	0x010a
        /*0bee*/ 	.byte	0x3f
	.zero		1


	//   ....[57]....
        /*0bf0*/ 	.word	0x0000f0c0
        /*0bf4*/ 	.word	0x00000003
        /*0bf8*/ 	.word	0x0002a800
        /*0bfc*/ 	.short	0x010a
        /*0bfe*/ 	.byte	0x3f
	.zero		1


	//   ....[58]....
        /*0c00*/ 	.word	0x0000f110
        /*0c04*/ 	.word	0x00000008
        /*0c08*/ 	.word	0x0002a830
        /*0c0c*/ 	.short	0x010a
        /*0c0e*/ 	.byte	0x3f
	.zero		1


	//   ....[59]....
        /*0c10*/ 	.word	0x0000f170
        /*0c14*/ 	.word	0x00000003
        /*0c18*/ 	.word	0x0002a830
        /*0c1c*/ 	.short	0x010a
        /*0c1e*/ 	.byte	0x3f
	.zero		1


	//   ....[60]....
        /*0c20*/ 	.word	0x0000f1d0
        /*0c24*/ 	.word	0x00000003
        /*0c28*/ 	.word	0x0002a850
        /*0c2c*/ 	.short	0x010a
        /*0c2e*/ 	.byte	0x3f
	.zero		1


	//   ....[61]....
        /*0c30*/ 	.word	0x0000f230
        /*0c34*/ 	.word	0x00000005
        /*0c38*/ 	.word	0x0002a850
        /*0c3c*/ 	.short	0x010a
        /*0c3e*/ 	.byte	0x3f
	.zero		1


	//   ....[62]....
        /*0c40*/ 	.word	0x0000f340
        /*0c44*/ 	.word	0x00000007
        /*0c48*/ 	.word	0x0002a840
        /*0c4c*/ 	.short	0x010a
        /*0c4e*/ 	.byte	0x3f
	.zero		1


	//   ....[63]....
        /*0c50*/ 	.word	0x000106d0
        /*0c54*/ 	.word	0x00000016
        /*0c58*/ 	.word	0x0002a820
        /*0c5c*/ 	.short	0x010a
        /*0c5e*/ 	.byte	0x3f
	.zero		1


	//   ....[64]....
        /*0c60*/ 	.word	0x00010720
        /*0c64*/ 	.word	0x00000006
        /*0c68*/ 	.word	0x0002a840
        /*0c6c*/ 	.short	0x010a
        /*0c6e*/ 	.byte	0x3f
	.zero		1


	//   ....[65]....
        /*0c70*/ 	.word	0x00010ee0
        /*0c74*/ 	.word	0x00000004
        /*0c78*/ 	.word	0x0002a860
        /*0c7c*/ 	.short	0x010a
        /*0c7e*/ 	.byte	0x3f
	.zero		1


	//   ....[66]....
        /*0c80*/ 	.word	0x000116e0
        /*0c84*/ 	.word	0x00000000
        /*0c88*/ 	.word	0x0002a860
        /*0c8c*/ 	.short	0x010a
        /*0c8e*/ 	.byte	0x3f
	.zero		1


	//   ....[67]....
        /*0c90*/ 	.word	0x000128b0
        /*0c94*/ 	.word	0x00000004
        /*0c98*/ 	.word	0x0002a820
        /*0c9c*/ 	.short	0x010a
        /*0c9e*/ 	.byte	0x3f
	.zero		1


	//   ....[68]....
        /*0ca0*/ 	.word	0x00012a50
        /*0ca4*/ 	.word	0x00000005
        /*0ca8*/ 	.word	0x0002a840
        /*0cac*/ 	.short	0x010a
        /*0cae*/ 	.byte	0x3f
	.zero		1


	//   ....[69]....
        /*0cb0*/ 	.word	0x00012aa0
        /*0cb4*/ 	.word	0x0000001b
        /*0cb8*/ 	.word	0x0002a840
        /*0cbc*/ 	.short	0x010a
        /*0cbe*/ 	.byte	0x3f
	.zero		1


	//   ....[70]....
        /*0cc0*/ 	.word	0x00012af0
        /*0cc4*/ 	.word	0x00000005
        /*0cc8*/ 	.word	0x0002a860
        /*0ccc*/ 	.short	0x010a
        /*0cce*/ 	.byte	0x3f
	.zero		1


	//----- nvinfo : EIATTR_NUM_MBARRIERS
	.align		4
.L_118:
        /*0cd0*/ 	.byte	0x03, 0x38
        /*0cd2*/ 	.short	0x0016


	//----- nvinfo : EIATTR_EXIT_INSTR_OFFSETS
	.align		4
        /*0cd4*/ 	.byte	0x04, 0x1c
        /*0cd6*/ 	.short	(.L_120 - .L_119)


	//   ....[0]....
.L_119:
        /*0cd8*/ 	.word	0x00000990


	//   ....[1]....
        /*0cdc*/ 	.word	0x00009680


	//   ....[2]....
        /*0ce0*/ 	.word	0x0000f0a0


	//----- nvinfo : EIATTR_MAX_THREADS
	.align		4
.L_120:
        /*0ce4*/ 	.byte	0x04, 0x05
        /*0ce6*/ 	.short	(.L_122 - .L_121)
.L_121:
        /*0ce8*/ 	.word	0x00000180
        /*0cec*/ 	.word	0x00000001
        /*0cf0*/ 	.word	0x00000001


	//----- nvinfo : EIATTR_CRS_STACK_SIZE
	.align		4
.L_122:
        /*0cf4*/ 	.byte	0x04, 0x1e
        /*0cf6*/ 	.short	(.L_124 - .L_123)
.L_123:
        /*0cf8*/ 	.word	0x00000000


	//----- nvinfo : EIATTR_CBANK_PARAM_SIZE
	.align		4
.L_124:
        /*0cfc*/ 	.byte	0x03, 0x19
        /*0cfe*/ 	.short	0x0af0


	//----- nvinfo : EIATTR_PARAM_CBANK
	.align		4
        /*0d00*/ 	.byte	0x04, 0x0a
        /*0d02*/ 	.short	(.L_126 - .L_125)
	.align		4
.L_125:
        /*0d04*/ 	.word	index@(.nv.constant0._ZN7cutlass13device_kernelIN5flash11enable_sm90INS1_16FlashAttnFwdSm90INS1_25CollectiveMainloopFwdSm90ILi2EN4cute5tupleIJNS5_1CILi1EEES8_S8_EEENS6_IJNS7_ILi128EEENS7_ILi96EEENS7_ILi192EEEEEELi128ENS_6half_tEfNS_4arch4Sm90ELb0ELb0ELb0ELb1ELb1ELb0ELb0ELb1ELb1ELb1ELb1ELb0EEENS1_21CollectiveEpilogueFwdINS6_IJSA_SA_SB_EEES9_SE_SG_Li256ELb1ELb1ELb1ELb0EEENS1_36VarlenDynamicPersistentTileSchedulerILi128ELi96ELi256ELi128ELb1ELb1ELb1ELb0ELb1ELb1EEEEEEEEEvNT_6ParamsE)
        /*0d08*/ 	.short	0x0210
        /*0d0a*/ 	.short	0x0af0


	//----- nvinfo : EIATTR_SW_WAR
	.align		4
.L_126:
        /*0d0c*/ 	.byte	0x04, 0x36
        /*0d0e*/ 	.short	(.L_128 - .L_127)
.L_127:
        /*0d10*/ 	.word	0x00000008
.L_128:


//--------------------- .nv.info._ZN7cutlass13device_kernelIN5flash11enable_sm90INS1_16FlashAttnFwdSm90INS1_25CollectiveMainloopFwdSm90ILi2EN4cute5tupleIJNS5_1CILi1EEES8_S8_EEENS6_IJNS7_ILi128EEENS7_ILi96EEENS7_ILi192EEEEEELi128ENS_6half_tEfNS_4arch4Sm90ELb0ELb0ELb0ELb1ELb1ELb1ELb0ELb1ELb1ELb1ELb1ELb0EEENS1_21CollectiveEpilogueFwdINS6_IJSA_SA_SB_EEES9_SE_SG_Li256ELb1ELb1ELb1ELb0EEENS1_36VarlenDynamicPersistentTileSchedulerILi128ELi96ELi256ELi128ELb1ELb1ELb1ELb0ELb1ELb1EEEEEEEEEvNT_6ParamsE --------------------------
	.section	.nv.info._ZN7cutlass13device_kernelIN5flash11enable_sm90INS1_16FlashAttnFwdSm90INS1_25CollectiveMainloopFwdSm90ILi2EN4cute5tupleIJNS5_1CILi1EEES8_S8_EEENS6_IJNS7_ILi128EEENS7_ILi96EEENS7_ILi192EEEEEELi128ENS_6half_tEfNS_4arch4Sm90ELb0ELb0ELb0ELb1ELb1ELb1ELb0ELb1ELb1ELb1ELb1ELb0EEENS1_21CollectiveEpilogueFwdINS6_IJSA_SA_SB_EEES9_SE_SG_Li256ELb1ELb1ELb1ELb0EEENS1_36VarlenDynamicPersistentTileSchedulerILi128ELi96ELi256ELi128ELb1ELb1ELb1ELb0ELb1ELb1EEEEEEEEEvNT_6ParamsE,"",@"SHT_CUDA_INFO"
	.sectionflags	@""
	.align	4


	//----- nvinfo : EIATTR_CUDA_API_VERSION
	.align		4
        /*0000*/ 	.byte	0x04, 0x37
        /*0002*/ 	.short	(.L_130 - .L_129)
.L_129:
        /*0004*/ 	.word	0x00000082


	//----- nvinfo : EIATTR_KPARAM_INFO
	.align		4
.L_130:
        /*0008*/ 	.byte	0x04, 0x17
        /*000a*/ 	.short	(.L_132 - .L_131)
.L_131:
        /*000c*/ 	.word	0x00000000
        /*0010*/ 	.short	0x0000
        /*0012*/ 	.short	0x0070
        /*0014*/ 	.byte	0x00, 0xf0, 0x01, 0x2a


	//----- nvinfo : EIATTR_SPARSE_MMA_MASK
	.align		4
.L_132:
        /*0018*/ 	.byte	0x03, 0x50
        /*001a*/ 	.short	0x0000


	//----- nvinfo : EIATTR_MAXREG_COUNT
	.align		4
        /*001c*/ 	.byte	0x03, 0x1b
        /*001e*/ 	.short	0x00a8


	//----- nvinfo : EIATTR_NUM_BARRIERS
	.align		4
        /*0020*/ 	.byte	0x02, 0x4c
        /*0022*/ 	.byte	0x10
	.zero		1


	//----- nvinfo : EIATTR_EXTERNS
	.align		4
        /*0024*/ 	.byte	0x04, 0x0f
        /*0026*/ 	.short	(.L_134 - .L_133)


	//   ....[0]....
	.align		4
.L_133:
        /*0028*/ 	.word	index@(__assertfail)


	//----- nvinfo : EIATTR_ANNOTATIONS
	.align		4
.L_134:
        /*002c*/ 	.byte	0x04, 0x55
        /*002e*/ 	.short	(.L_136 - .L_135)


	//   ....[0]....
.L_135:
        /* <DEDUP_REMOVED lines=56> */


	//----- nvinfo : EIATTR_MERCURY_ISA_VERSION
	.align		4
.L_136:
        /*0398*/ 	.byte	0x03, 0x5f
        /*039a*/ 	.short	0x0101


	//----- nvinfo : EIATTR_UNUSED_LOAD_BYTE_OFFSET
	.align		4
        /*039c*/ 	.byte	0x04, 0x44
        /*039e*/ 	.short	(.L_138 - .L_137)


	//   ....[0]....
.L_137:
        /*03a0*/ 	.word	0x00000a30
        /*03a4*/ 	.word	0x0000fff0


	//   ....[1]....
        /*03a8*/ 	.word	0x00016460
        /*03ac*/ 	.word	0x0000fff0


	//----- nvinfo : EIATTR_INT_WARP_WIDE_INSTR_OFFSETS
	.align		4
.L_138:
        /*03b0*/ 	.byte	0x04, 0x31
        /*03b2*/ 	.short	(.L_140 - .L_139)


	//   ....[0]....
.L_139:
        /*03b4*/ 	.word	0x00000130


	//   ....[1]....
        /*03b8*/ 	.word	0x00000170


	//   ....[2]....
        /*03bc*/ 	.word	0x000001e0


	//   ....[3]....
        /*03c0*/ 	.word	0x0001bd70


	//   ....[4]....
        /*03c4*/ 	.word	0x0001be00


	//   ....[5]....
        /*03c8*/ 	.word	0x0001ecd0


	//   ....[6]....
        /*03cc*/ 	.word	0x0001ed60


	//----- nvinfo : EIATTR_COOP_GROUP_MASK_REGIDS
	.align		4
.L_140:
        /*03d0*/ 	.byte	0x04, 0x29
        /*03d2*/ 	.short	(.L_142 - .L_141)


	//   ....[0]....
.L_141:
        /*03d4*/ 	.word	0xffffffff


	//   ....[1]....
        /*03d8*/ 	.word	0xffffffff


	//   ....[2]....
        /*03dc*/ 	.word	0xffffffff


	//   ....[3]....
        /*03e0*/ 	.word	0xffffffff


	//   ....[4]....
        /*03e4*/ 	.word	0xffffffff


	//   ....[5]....
        /*03e8*/ 	.word	0xffffffff


	//   ....[6]....
        /*03ec*/ 	.word	0xffffffff


	//   ....[7]....
        /*03f0*/ 	.word	0xffffffff


	//   ....[8]....
        /*03f4*/ 	.word	0xffffffff


	//   ....[9]....
        /*03f8*/ 	.word	0xffffffff


	//   ....[10]....
        /*03fc*/ 	.word	0xffffffff


	//   ....[11]....
        /*0400*/ 	.word	0xffffffff


	//   ....[12]....
        /*0404*/ 	.word	0xffffffff


	//   ....[13]....
        /*0408*/ 	.word	0xffffffff


	//   ....[14]....
        /*040c*/ 	.word	0xffffffff


	//   ....[15]....
        /*0410*/ 	.word	0xffffffff


	//   ....[16]....
        /*0414*/ 	.word	0xffffffff


	//   ....[17]....
        /*0418*/ 	.word	0xffffffff


	//   ....[18]....
        /*041c*/ 	.word	0xffffffff


	//   ....[19]....
        /*0420*/ 	.word	0xffffffff


	//   ....[20]....
        /*0424*/ 	.word	0xffffffff


	//   ....[21]....
        /*0428*/ 	.word	0xffffffff


	//   ....[22]....
        /*042c*/ 	.word	0xffffffff


	//   ....[23]....
        /*0430*/ 	.word	0xffffffff


	//   ....[24]....
        /*0434*/ 	.word	0xffffffff


	//   ....[25]....
        /*0438*/ 	.word	0xffffffff


	//   ....[26]....
        /*043c*/ 	.word	0xffffffff


	//   ....[27]....
        /*0440*/ 	.word	0xffffffff


	//   ....[28]....
        /*0444*/ 	.word	0xffffffff


	//   ....[29]....
        /*0448*/ 	.word	0xffffffff


	//   ....[30]....
        /*044c*/ 	.word	0xffffffff


	//   ....[31]....
        /*0450*/ 	.word	0xffffffff


	//   ....[32]....
        /*0454*/ 	.word	0xffffffff


	//   ....[33]....
        /*0458*/ 	.word	0xffffffff


	//   ....[34]....
        /*045c*/ 	.word	0xffffffff


	//   ....[35]....
        /*0460*/ 	.word	0xffffffff


	//   ....[36]....
        /*0464*/ 	.word	0xffffffff


	//   ....[37]....
        /*0468*/ 	.word	0xffffffff


	//   ....[38]....
        /*046c*/ 	.word	0xffffffff


	//   ....[39]....
        /*0470*/ 	.word	0xffffffff


	//   ....[40]....
        /*0474*/ 	.word	0xffffffff


	//   ....[41]....
        /*0478*/ 	.word	0xffffffff


	//   ....[42]....
        /*047c*/ 	.word	0xffffffff


	//   ....[43]....
        /*0480*/ 	.word	0xffffffff


	//   ....[44]....
        /*0484*/ 	.word	0xffffffff


	//   ....[45]....
        /*0488*/ 	.word	0xffffffff


	//   ....[46]....
        /*048c*/ 	.word	0xffffffff


	//   ....[47]....
        /*0490*/ 	.word	0xffffffff


	//   ....[48]....
        /*0494*/ 	.word	0xffffffff


	//   ....[49]....
        /*0498*/ 	.word	0xffffffff


	//   ....[50]....
        /*049c*/ 	.word	0xffffffff


	//   ....[51]....
        /*04a0*/ 	.word	0xffffffff


	//   ....[52]....
        /*04a4*/ 	.word	0xffffffff


	//   ....[53]....
        /*04a8*/ 	.word	0xffffffff


	//   ....[54]....
        /*04ac*/ 	.word	0xffffffff


	//   ....[55]....
        /*04b0*/ 	.word	0xffffffff


	//   ....[56]....
        /*04b4*/ 	.word	0xffffffff


	//   ....[57]....
        /*04b8*/ 	.word	0xffffffff


	//   ....[58]....
        /*04bc*/ 	.word	0xffffffff


	//   ....[59]....
        /*04c0*/ 	.word	0xffffffff


	//   ....[60]....
        /*04c4*/ 	.word	0xffffffff


	//   ....[61]....
        /*04c8*/ 	.word	0xffffffff


	//   ....[62]....
        /*04cc*/ 	.word	0xffffffff


	//   ....[63]....
        /*04d0*/ 	.word	0xffffffff


	//   ....[64]....
        /*04d4*/ 	.word	0xffffffff


	//   ....[65]....
        /*04d8*/ 	.word	0xffffffff


	//   ....[66]....
        /*04dc*/ 	.word	0xffffffff


	//   ....[67]....
        /*04e0*/ 	.word	0xffffffff


	//   ....[68]....
        /*04e4*/ 	.word	0xffffffff


	//   ....[69]....
        /*04e8*/ 	.word	0xffffffff


	//   ....[70]....
        /*04ec*/ 	.word	0xffffffff


	//   ....[71]....
        /*04f0*/ 	.word	0xffffffff


	//   ....[72]....
        /*04f4*/ 	.word	0xffffffff


	//   ....[73]....
        /*04f8*/ 	.word	0xffffffff


	//   ....[74]....
        /*04fc*/ 	.word	0xffffffff


	//   ....[75]....
        /*0500*/ 	.word	0xffffffff


	//   ....[76]....
        /*0504*/ 	.word	0xffffffff


	//   ....[77]....
        /*0508*/ 	.word	0xffffffff


	//   ....[78]....
        /*050c*/ 	.word	0xffffffff


	//   ....[79]....
        /*0510*/ 	.word	0xffffffff


	//   ....[80]....
        /*0514*/ 	.word	0xffffffff


	//   ....[81]....
        /*0518*/ 	.word	0xffffffff


	//   ....[82]....
        /*051c*/ 	.word	0xffffffff


	//   ....[83]....
        /*0520*/ 	.word	0xffffffff


	//   ....[84]....
        /*0524*/ 	.word	0xffffffff


	//   ....[85]....
        /*0528*/ 	.word	0xffffffff


	//   ....[86]....
        /*052c*/ 	.word	0xffffffff


	//   ....[87]....
        /*0530*/ 	.word	0xffffffff


	//   ....[88]....
        /*0534*/ 	.word	0xffffffff


	//   ....[89]....
        /*0538*/ 	.word	0xffffffff


	//   ....[90]....
        /*053c*/ 	.word	0xffffffff


	//   ....[91]....
        /*0540*/ 	.word	0xffffffff


	//   ....[92]....
        /*0544*/ 	.word	0xffffffff


	//   ....[93]....
        /*0548*/ 	.word	0xffffffff


	//   ....[94]....
        /*054c*/ 	.word	0xffffffff


	//   ....[95]....
        /*0550*/ 	.word	0xffffffff


	//   ....[96]....
        /*0554*/ 	.word	0xffffffff


	//   ....[97]....
        /*0558*/ 	.word	0xffffffff


	//   ....[98]....
        /*055c*/ 	.word	0xffffffff


	//   ....[99]....
        /*0560*/ 	.word	0xffffffff


	//   ....[100]....
        /*0564*/ 	.word	0xffffffff


	//   ....[101]....
        /*0568*/ 	.word	0xffffffff


	//   ....[102]....
        /*056c*/ 	.word	0xffffffff


	//   ....[103]....
        /*0570*/ 	.word	0xffffffff


	//   ....[104]....
        /*0574*/ 	.word	0xffffffff


	//   ....[105]....
        /*0578*/ 	.word	0xffffffff


	//   ....[106]....
        /*057c*/ 	.word	0xffffffff


	//   ....[107]....
        /*0580*/ 	.word	0xffffffff


	//   ....[108]....
        /*0584*/ 	.word	0xffffffff


	//   ....[109]....
        /*0588*/ 	.word	0xffffffff


	//   ....[110]....
        /*058c*/ 	.word	0xffffffff


	//   ....[111]....
        /*0590*/ 	.word	0xffffffff


	//   ....[112]....
        /*0594*/ 	.word	0xffffffff


	//   ....[113]....
        /*0598*/ 	.word	0xffffffff


	//   ....[114]....
        /*059c*/ 	.word	0xffffffff


	//   ....[115]....
        /*05a0*/ 	.word	0xffffffff


	//   ....[116]....
        /*05a4*/ 	.word	0xffffffff


	//   ....[117]....
        /*05a8*/ 	.word	0xffffffff


	//   ....[118]....
        /*05ac*/ 	.word	0xffffffff


	//   ....[119]....
        /*05b0*/ 	.word	0xffffffff


	//   ....[120]....
        /*05b4*/ 	.word	0xffffffff


	//   ....[121]....
        /*05b8*/ 	.word	0xffffffff


	//   ....[122]....
        /*05bc*/ 	.word	0xffffffff


	//   ....[123]....
        /*05c0*/ 	.word	0xffffffff


	//   ....[124]....
        /*05c4*/ 	.word	0xffffffff


	//   ....[125]....
        /*05c8*/ 	.word	0xffffffff


	//   ....[126]....
        /*05cc*/ 	.word	0xffffffff


	//   ....[127]....
        /*05d0*/ 	.word	0xffffffff


	//   ....[128]....
        /*05d4*/ 	.word	0xffffffff


	//   ....[129]....
        /*05d8*/ 	.word	0xffffffff


	//   ....[130]....
        /*05dc*/ 	.word	0xffffffff


	//   ....[131]....
        /*05e0*/ 	.word	0xffffffff


	//   ....[132]....
        /*05e4*/ 	.word	0xffffffff


	//   ....[133]....
        /*05e8*/ 	.word	0xffffffff


	//   ....[134]....
        /*05ec*/ 	.word	0xffffffff


	//   ....[135]....
        /*05f0*/ 	.word	0xffffffff


	//   ....[136]....
        /*05f4*/ 	.word	0xffffffff


	//   ....[137]....
        /*05f8*/ 	.word	0xffffffff


	//   ....[138]....
        /*05fc*/ 	.word	0xffffffff


	//   ....[139]....
        /*0600*/ 	.word	0xffffffff


	//   ....[140]....
        /*0604*/ 	.word	0xffffffff


	//   ....[141]....
        /*0608*/ 	.word	0xffffffff


	//   ....[142]....
        /*060c*/ 	.word	0xffffffff


	//   ....[143]....
        /*0610*/ 	.word	0xffffffff


	//   ....[144]....
        /*0614*/ 	.word	0xffffffff


	//   ....[145]....
        /*0618*/ 	.word	0xffffffff


	//   ....[146]....
        /*061c*/ 	.word	0xffffffff


	//   ....[147]....
        /*0620*/ 	.word	0xffffffff


	//   ....[148]....
        /*0624*/ 	.word	0xffffffff


	//   ....[149]....
        /*0628*/ 	.word	0xffffffff


	//   ....[150]....
        /*062c*/ 	.word	0xffffffff


	//   ....[151]....
        /*0630*/ 	.word	0xffffffff


	//   ....[152]....
        /*0634*/ 	.word	0xffffffff


	//   ....[153]....
        /*0638*/ 	.word	0xffffffff


	//   ....[154]....
        /*063c*/ 	.word	0xffffffff


	//   ....[155]....
        /*0640*/ 	.word	0xffffffff


	//   ....[156]....
        /*0644*/ 	.word	0xffffffff


	//   ....[157]....
        /*0648*/ 	.word	0xffffffff


	//   ....[158]....
        /*064c*/ 	.word	0xffffffff


	//   ....[159]....
        /*0650*/ 	.word	0xffffffff


	//   ....[160]....
        /*0654*/ 	.word	0xffffffff


	//   ....[161]....
        /*0658*/ 	.word	0xffffffff


	//   ....[162]....
        /*065c*/ 	.word	0xffffffff


	//   ....[163]....
        /*0660*/ 	.word	0xffffffff


	//   ....[164]....
        /*0664*/ 	.word	0xffffffff


	//   ....[165]....
        /*0668*/ 	.word	0xffffffff


	//   ....[166]....
        /*066c*/ 	.word	0xffffffff


	//   ....[167]....
        /*0670*/ 	.word	0xffffffff


	//   ....[168]....
        /*0674*/ 	.word	0xffffffff


	//   ....[169]....
        /*0678*/ 	.word	0x0500000f


	//   ....[170]....
        /*067c*/ 	.word	0x0500000f


	//   ....[171]....
        /*0680*/ 	.word	0x0500000f


	//   ....[172]....
        /*0684*/ 	.word	0x0500000f


	//   ....[173]....
        /*0688*/ 	.word	0x0500000f


	//   ....[174]....
        /*068c*/ 	.word	0x0500000f


	//   ....[175]....
        /*0690*/ 	.word	0x0500000f


	//   ....[176]....
        /*0694*/ 	.word	0x0500000f


	//   ....[177]....
        /*0698*/ 	.word	0x0500000f


	//   ....[178]....
        /*069c*/ 	.word	0x0500000f


	//   ....[179]....
        /*06a0*/ 	.word	0x0500000f


	//   ....[180]....
        /*06a4*/ 	.word	0x0500000f


	//   ....[181]....
        /*06a8*/ 	.word	0x0500000f


	//   ....[182]....
        /*06ac*/ 	.word	0x0500000f


	//   ....[183]....
        /*06b0*/ 	.word	0x0500000f


	//   ....[184]....
        /*06b4*/ 	.word	0x0500000f


	//   ....[185]....
        /*06b8*/ 	.word	0x0500000f


	//   ....[186]....
        /*06bc*/ 	.word	0x0500000f


	//   ....[187]....
        /*06c0*/ 	.word	0x0500000f


	//   ....[188]....
        /*06c4*/ 	.word	0x0500000f


	//   ....[189]....
        /*06c8*/ 	.word	0x0500000f


	//   ....[190]....
        /*06cc*/ 	.word	0x0500000f


	//   ....[191]....
        /*06d0*/ 	.word	0x0500000f


	//   ....[192]....
        /*06d4*/ 	.word	0x0500000f


	//   ....[193]....
        /*06d8*/ 	.word	0x0500000f


	//   ....[194]....
        /*06dc*/ 	.word	0x0500000f


	//   ....[195]....
        /*06e0*/ 	.word	0x0500000f


	//   ....[196]....
        /*06e4*/ 	.word	0x0500000f


	//   ....[197]....
        /*06e8*/ 	.word	0x0500000f


	//   ....[198]....
        /*06ec*/ 	.word	0x0500000f


	//   ....[199]....
        /*06f0*/ 	.word	0x0500000f


	//   ....[200]....
        /*06f4*/ 	.word	0x0500000f


	//   ....[201]....
        /*06f8*/ 	.word	0x0500000f


	//   ....[202]....
        /*06fc*/ 	.word	0x0500000f


	//   ....[203]....
        /*0700*/ 	.word	0x0500000f


	//   ....[204]....
        /*0704*/ 	.word	0x0500000f


	//   ....[205]....
        /*0708*/ 	.word	0x0500000f


	//   ....[206]....
        /*070c*/ 	.word	0x0500000f


	//   ....[207]....
        /*0710*/ 	.word	0x0500000f


	//   ....[208]....
        /*0714*/ 	.word	0x0500000f


	//   ....[209]....
        /*0718*/ 	.word	0x0500000f


	//   ....[210]....
        /*071c*/ 	.word	0x0500000f


	//   ....[211]....
        /*0720*/ 	.word	0x0500000f


	//   ....[212]....
        /*0724*/ 	.word	0x0500000f


	//   ....[213]....
        /*0728*/ 	.word	0x0500000f


	//   ....[214]....
        /*072c*/ 	.word	0x0500000f


	//   ....[215]....
        /*0730*/ 	.word	0x0500000f


	//   ....[216]....
        /*0734*/ 	.word	0x0500000f


	//   ....[217]....
        /*0738*/ 	.word	0x0500000f


	//   ....[218]....
        /*073c*/ 	.word	0x0500000f


	//   ....[219]....
        /*0740*/ 	.word	0x0500000f


	//   ....[220]....
        /*0744*/ 	.word	0x0500000f


	//   ....[221]....
        /*0748*/ 	.word	0x0500000f


	//   ....[222]....
        /*074c*/ 	.word	0x0500000f


	//   ....[223]....
        /*0750*/ 	.word	0x0500000f


	//   ....[224]....
        /*0754*/ 	.word	0x0500000f


	//   ....[225]....
        /*0758*/ 	.word	0x0500000f


	//   ....[226]....
        /*075c*/ 	.word	0x0500000f


	//   ....[227]....
        /*0760*/ 	.word	0x0500000f


	//   ....[228]....
        /*0764*/ 	.word	0x0500000f


	//   ....[229]....
        /*0768*/ 	.word	0x0500000f


	//   ....[230]....
        /*076c*/ 	.word	0x0500000f


	//   ....[231]....
        /*0770*/ 	.word	0x0500000f


	//   ....[232]....
        /*0774*/ 	.word	0x0500000f


	//   ....[233]....
        /*0778*/ 	.word	0x0500000f


	//   ....[234]....
        /*077c*/ 	.word	0x0500000f


	//   ....[235]....
        /*0780*/ 	.word	0x0500000f


	//   ....[236]....
        /*0784*/ 	.word	0x0500000f


	//   ....[237]....
        /*0788*/ 	.word	0x0500000f


	//   ....[238]....
        /*078c*/ 	.word	0x0500000f


	//   ....[239]....
        /*0790*/ 	.word	0x0500000f


	//   ....[240]....
        /*0794*/ 	.word	0x0500000f


	//   ....[241]....
        /*0798*/ 	.word	0x0500000f


	//   ....[242]....
        /*079c*/ 	.word	0x0500000f


	//   ....[243]....
        /*07a0*/ 	.word	0x0500000f


	//   ....[244]....
        /*07a4*/ 	.word	0x0500000f


	//   ....[245]....
        /*07a8*/ 	.word	0x0500000f


	//   ....[246]....
        /*07ac*/ 	.word	0x0500000f


	//   ....[247]....
        /*07b0*/ 	.word	0x0500000f


	//   ....[248]....
        /*07b4*/ 	.word	0x0500000f


	//   ....[249]....
        /*07b8*/ 	.word	0x0500000f


	//   ....[250]....
        /*07bc*/ 	.word	0x0500000f


	//   ....[251]....
        /*07c0*/ 	.word	0x0500000f


	//   ....[252]....
        /*07c4*/ 	.word	0x0500000f


	//   ....[253]....
        /*07c8*/ 	.word	0x0500000f


	//   ....[254]....
        /*07cc*/ 	.word	0x0500000f


	//   ....[255]....
        /*07d0*/ 	.word	0x0500000f


	//   ....[0]....
        /*07d4*/ 	.word	0x0500000f


	//   ....[1]....
        /*07d8*/ 	.word	0x0500000f


	//   ....[2]....
        /*07dc*/ 	.word	0x0500000f


	//   ....[3]....
        /*07e0*/ 	.word	0x0500000f


	//   ....[4]....
        /*07e4*/ 	.word	0x0500000f


	//   ....[5]....
        /*07e8*/ 	.word	0x0500000f


	//   ....[6]....
        /*07ec*/ 	.word	0x0500000f


	//   ....[7]....
        /*07f0*/ 	.word	0x0500000f


	//   ....[8]....
        /*07f4*/ 	.word	0x0500000f


	//   ....[9]....
        /*07f8*/ 	.word	0x0500000f


	//   ....[10]....
        /*07fc*/ 	.word	0x0500000f


	//   ....[11]....
        /*0800*/ 	.word	0x0500000f


	//   ....[12]....
        /*0804*/ 	.word	0x0500000f


	//   ....[13]....
        /*0808*/ 	.word	0x0500000f


	//   ....[14]....
        /*080c*/ 	.word	0x0500000f


	//   ....[15]....
        /*0810*/ 	.word	0x0500000f


	//   ....[16]....
        /*0814*/ 	.word	0x0500000f


	//   ....[17]....
        /*0818*/ 	.word	0x0500000f


	//----- nvinfo : EIATTR_COOP_GROUP_INSTR_OFFSETS
	.align		4
.L_142:
        /*081c*/ 	.byte	0x04, 0x28
        /*081e*/ 	.short	(.L_144 - .L_143)


	//   ....[0]....
.L_143:
        /*0820*/ 	.word	0x00000060


	//   ....[1]....
        /*0824*/ 	.word	0x00000140


	//   ....[2]....
        /*0828*/ 	.word	0x00000190


	//   ....[3]....
        /*082c*/ 	.word	0x000003c0


	//   ....[4]....
        /*0830*/ 	.word	0x00000520


	//   ....[5]....
        /*0834*/ 	.word	0x00000640


	//   ....[6]....
        /*0838*/ 	.word	0x000007a0


	//   ....[7]....
        /*083c*/ 	.word	0x00003c40


	//   ....[8]....
        /*0840*/ 	.word	0x00003c50


	//   ....[9]....
        /*0844*/ 	.word	0x000051a0


	//   ....[10]....
        /*0848*/ 	.word	0x000051b0


	//   ....[11]....
        /*084c*/ 	.word	0x000072e0


	//   ....[12]....
        /*0850*/ 	.word	0x000072f0


	//   ....[13]....
        /*0854*/ 	.word	0x00008ab0


	//   ....[14]....
        /*0858*/ 	.word	0x00008ac0


	//   ....[15]....
        /*085c*/ 	.word	0x0000a3a0


	//   ....[16]....
        /*0860*/ 	.word	0x0000a3b0


	//   ....[17]....
        /*0864*/ 	.word	0x0000a640


	//   ....[18]....
        /*0868*/ 	.word	0x0000a650


	//   ....[19]....
        /*086c*/ 	.word	0x0000ab70


	//   ....[20]....
        /*0870*/ 	.word	0x0000aba0


	//   ....[21]....
        /*0874*/ 	.word	0x0000ad20


	//   ....[22]....
        /*0878*/ 	.word	0x0000ad40


	//   ....[23]....
        /*087c*/ 	.word	0x0000b4f0


	//   ....[24]....
        /*0880*/ 	.word	0x0000ba40


	//   ....[25]....
        /*0884*/ 	.word	0x0000ba50


	//   ....[26]....
        /*0888*/ 	.word	0x0000ba60


	//   ....[27]....
        /*088c*/ 	.word	0x0000ba70


	//   ....[28]....
        /*0890*/ 	.word	0x0000e4f0


	//   ....[29]....
        /*0894*/ 	.word	0x0000e500


	//   ....[30]....
        /*0898*/ 	.word	0x0000e510


	//   ....[31]....
        /*089c*/ 	.word	0x0000e520


	//   ....[32]....
        /*08a0*/ 	.word	0x00012270


	//   ....[33]....
        /*08a4*/ 	.word	0x000122c0


	//   ....[34]....
        /*08a8*/ 	.word	0x00012730


	//   ....[35]....
        /*08ac*/ 	.word	0x00012780


	//   ....[36]....
        /*08b0*/ 	.word	0x00014970


	//   ....[37]....
        /*08b4*/ 	.word	0x00014980


	//   ....[38]....
        /*08b8*/ 	.word	0x000149b0


	//   ....[39]....
        /*08bc*/ 	.word	0x000149c0


	//   ....[40]....
        /*08c0*/ 	.word	0x00015d50


	//   ....[41]....
        /*08c4*/ 	.word	0x00015dd0


	//   ....[42]....
        /*08c8*/ 	.word	0x00015e00


	//   ....[43]....
        /*08cc*/ 	.word	0x00015e10


	//   ....[44]....
        /*08d0*/ 	.word	0x00016f10


	//   ....[45]....
        /*08d4*/ 	.word	0x00016f20


	//   ....[46]....
        /*08d8*/ 	.word	0x00016f30


	//   ....[47]....
        /*08dc*/ 	.word	0x00016f40


	//   ....[48]....
        /*08e0*/ 	.word	0x00017620


	//   ....[49]....
        /*08e4*/ 	.word	0x00017650


	//   ....[50]....
        /*08e8*/ 	.word	0x00017710


	//   ....[51]....
        /*08ec*/ 	.word	0x00017730


	//   ....[52]....
        /*08f0*/ 	.word	0x000177f0


	//   ....[53]....
        /*08f4*/ 	.word	0x00017810


	//   ....[54]....
        /*08f8*/ 	.word	0x000178e0


	//   ....[55]....
        /*08fc*/ 	.word	0x00017900


	//   ....[56]....
        /*0900*/ 	.word	0x00017da0


	//   ....[57]....
        /*0904*/ 	.word	0x00017db0


	//   ....[58]....
        /*0908*/ 	.word	0x000181f0


	//   ....[59]....
        /*090c*/ 	.word	0x00018200


	//   ....[60]....
        /*0910*/ 	.word	0x00018e70


	//   ....[61]....
        /*0914*/ 	.word	0x00018e80


	//   ....[62]....
        /*0918*/ 	.word	0x00018f40


	//   ....[63]....
        /*091c*/ 	.word	0x00018f60


	//   ....[64]....
        /*0920*/ 	.word	0x00019020


	//   ....[65]....
        /*0924*/ 	.word	0x00019040


	//   ....[66]....
        /*0928*/ 	.word	0x00019110


	//   ....[67]....
        /*092c*/ 	.word	0x00019130


	//   ....[68]....
        /*0930*/ 	.word	0x00019280


	//   ....[69]....
        /*0934*/ 	.word	0x00019490


	//   ....[70]....
        /*0938*/ 	.word	0x000194c0


	//   ....[71]....
        /*093c*/ 	.word	0x000194f0


	//   ....[72]....
        /*0940*/ 	.word	0x00019520


	//   ....[73]....
        /*0944*/ 	.word	0x00019550


	//   ....[74]....
        /*0948*/ 	.word	0x00019580


	//   ....[75]....
        /*094c*/ 	.word	0x00019710


	//   ....[76]....
        /*0950*/ 	.word	0x00019740


	//   ....[77]....
        /*0954*/ 	.word	0x00019770


	//   ....[78]....
        /*0958*/ 	.word	0x000197a0


	//   ....[79]....
        /*095c*/ 	.word	0x000197d0


	//   ....[80]....
        /*0960*/ 	.word	0x00019800


	//   ....[81]....
        /*0964*/ 	.word	0x00019890


	//   ....[82]....
        /*0968*/ 	.word	0x000198c0


	//   ....[83]....
        /*096c*/ 	.word	0x000198d0


	//   ....[84]....
        /*0970*/ 	.word	0x00019960


	//   ....[85]....
        /*0974*/ 	.word	0x0001a8d0


	//   ....[86]....
        /*0978*/ 	.word	0x0001ca00


	//   ....[87]....
        /*097c*/ 	.word	0x0001ca20


	//   ....[88]....
        /*0980*/ 	.word	0x0001cad0


	//   ....[89]....
        /*0984*/ 	.word	0x0001caf0


	//   ....[90]....
        /*0988*/ 	.word	0x0001cb90


	//   ....[91]....
        /*098c*/ 	.word	0x0001cbb0


	//   ....[92]....
        /*0990*/ 	.word	0x0001cc50


	//   ....[93]....
        /*0994*/ 	.word	0x0001cc70


	//   ....[94]....
        /*0998*/ 	.word	0x0001cd10


	//   ....[95]....
        /*099c*/ 	.word	0x0001cd30


	//   ....[96]....
        /*09a0*/ 	.word	0x0001cd40


	//   ....[97]....
        /*09a4*/ 	.word	0x0001cdd0


	//   ....[98]....
        /*09a8*/ 	.word	0x0001d580


	//   ....[99]....
        /*09ac*/ 	.word	0x0001d5b0


	//   ....[100]....
        /*09b0*/ 	.word	0x0001d5d0


	//   ....[101]....
        /*09b4*/ 	.word	0x0001d660


	//   ....[102]....
        /*09b8*/ 	.word	0x0001d670


	//   ....[103]....
        /*09bc*/ 	.word	0x0001d710


	//   ....[104]....
        /*09c0*/ 	.word	0x0001d720


	//   ....[105]....
        /*09c4*/ 	.word	0x0001d7c0


	//   ....[106]....
        /*09c8*/ 	.word	0x0001d7d0


	//   ....[107]....
        /*09cc*/ 	.word	0x0001d870


	//   ....[108]....
        /*09d0*/ 	.word	0x0001d880


	//   ....[109]....
        /*09d4*/ 	.word	0x0001d920


	//   ....[110]....
        /*09d8*/ 	.word	0x0001d930


	//   ....[111]....
        /*09dc*/ 	.word	0x0001d9d0


	//   ....[112]....
        /*09e0*/ 	.word	0x0001d9e0


	//   ....[113]....
        /*09e4*/ 	.word	0x0001d9f0


	//   ....[114]....
        /*09e8*/ 	.word	0x0001e1c0


	//   ....[115]....
        /*09ec*/ 	.word	0x0001e1d0


	//   ....[116]....
        /*09f0*/ 	.word	0x0001e1e0


	//   ....[117]....
        /*09f4*/ 	.word	0x0001e270


	//   ....[118]....
        /*09f8*/ 	.word	0x0001e280


	//   ....[119]....
        /*09fc*/ 	.word	0x0001e2e0


	//   ....[120]....
        /*0a00*/ 	.word	0x0001e310


	//   ....[121]....
        /*0a04*/ 	.word	0x0001e350


	//   ....[122]....
        /*0a08*/ 	.word	0x0001e380


	//   ....[123]....
        /*0a0c*/ 	.word	0x0001e3c0


	//   ....[124]....
        /*0a10*/ 	.word	0x0001e3f0


	//   ....[125]....
        /*0a14*/ 	.word	0x0001e430


	//   ....[126]....
        /*0a18*/ 	.word	0x0001e6b0


	//   ....[127]....
        /*0a1c*/ 	.word	0x0001e6d0


	//   ....[128]....
        /*0a20*/ 	.word	0x0001e760


	//   ....[129]....
        /*0a24*/ 	.word	0x0001e770


	//   ....[130]....
        /*0a28*/ 	.word	0x0001e7e0


	//   ....[131]....
        /*0a2c*/ 	.word	0x0001e7f0


	//   ....[132]....
        /*0a30*/ 	.word	0x0001e860


	//   ....[133]....
        /*0a34*/ 	.word	0x0001e870


	//   ....[134]....
        /*0a38*/ 	.word	0x0001e8e0


	//   ....[135]....
        /*0a3c*/ 	.word	0x0001e8f0


	//   ....[136]....
        /*0a40*/ 	.word	0x0001e900


	//   ....[137]....
        /*0a44*/ 	.word	0x0001e970


	//   ....[138]....
        /*0a48*/ 	.word	0x0001eef0


	//   ....[139]....
        /*0a4c*/ 	.word	0x0001ef20


	//   ....[140]....
        /*0a50*/ 	.word	0x0001ef40


	//   ....[141]....
        /*0a54*/ 	.word	0x0001ef50


	//   ....[142]....
        /*0a58*/ 	.word	0x0001ef90


	//   ....[143]....
        /*0a5c*/ 	.word	0x0001efb0


	//   ....[144]....
        /*0a60*/ 	.word	0x0001f020


	//   ....[145]....
        /*0a64*/ 	.word	0x0001f040


	//   ....[146]....
        /*0a68*/ 	.word	0x0001f0a0


	//   ....[147]....
        /*0a6c*/ 	.word	0x0001f0c0


	//   ....[148]....
        /*0a70*/ 	.word	0x0001f110


	//   ....[149]....
        /*0a74*/ 	.word	0x0001f130


	//   ....[150]....
        /*0a78*/ 	.word	0x0001f570


	//   ....[151]....
        /*0a7c*/ 	.word	0x0001f5a0


	//   ....[152]....
        /*0a80*/ 	.word	0x0001f610


	//   ....[153]....
        /*0a84*/ 	.word	0x0001f640


	//   ....[154]....
        /*0a88*/ 	.word	0x0001f670


	//   ....[155]....
        /*0a8c*/ 	.word	0x0001f6a0


	//   ....[156]....
        /*0a90*/ 	.word	0x0001f6d0


	//   ....[157]....
        /*0a94*/ 	.word	0x0001f700


	//   ....[158]....
        /*0a98*/ 	.word	0x0001f8a0


	//   ....[159]....
        /*0a9c*/ 	.word	0x0001f8d0


	//   ....[160]....
        /*0aa0*/ 	.word	0x0001f900


	//   ....[161]....
        /*0aa4*/ 	.word	0x0001f930


	//   ....[162]....
        /*0aa8*/ 	.word	0x0001f960


	//   ....[163]....
        /*0aac*/ 	.word	0x0001f990


	//   ....[164]....
        /*0ab0*/ 	.word	0x0001fa50


	//   ....[165]....
        /*0ab4*/ 	.word	0x0001fa70


	//   ....[166]....
        /*0ab8*/ 	.word	0x0001fa80


	//   ....[167]....
        /*0abc*/ 	.word	0x0001fae0


	//   ....[168]....
        /*0ac0*/ 	.word	0x00020100


	//   ....[169]....
        /*0ac4*/ 	.word	0x00020420


	//   ....[170]....
        /*0ac8*/ 	.word	0x000204b0


	//   ....[171]....
        /*0acc*/ 	.word	0x00020550


	//   ....[172]....
        /*0ad0*/ 	.word	0x000205e0


	//   ....[173]....
        /*0ad4*/ 	.word	0x000206d0


	//   ....[174]....
        /*0ad8*/ 	.word	0x00020760


	//   ....[175]....
        /*0adc*/ 	.word	0x00020800


	//   ....[176]....
        /*0ae0*/ 	.word	0x00020890


	//   ....[177]....
        /*0ae4*/ 	.word	0x00020980


	//   ....[178]....
        /*0ae8*/ 	.word	0x00020a10


	//   ....[179]....
        /*0aec*/ 	.word	0x00020ab0


	//   ....[180]....
        /*0af0*/ 	.word	0x00020b40


	//   ....[181]....
        /*0af4*/ 	.word	0x00020c30


	//   ....[182]....
        /*0af8*/ 	.word	0x00020cc0


	//   ....[183]....
        /*0afc*/ 	.word	0x00020d10


	//   ....[184]....
        /*0b00*/ 	.word	0x00020d60


	//   ....[185]....
        /*0b04*/ 	.word	0x00020e50


	//   ....[186]....
        /*0b08*/ 	.word	0x00020ee0


	//   ....[187]....
        /*0b0c*/ 	.word	0x00020f30


	//   ....[188]....
        /*0b10*/ 	.word	0x00020f80


	//   ....[189]....
        /*0b14*/ 	.word	0x000211e0


	//   ....[190]....
        /*0b18*/ 	.word	0x000214c0


	//   ....[191]....
        /*0b1c*/ 	.word	0x000215b0


	//   ....[192]....
        /*0b20*/ 	.word	0x00021650


	//   ....[193]....
        /*0b24*/ 	.word	0x000216b0


	//   ....[194]....
        /*0b28*/ 	.word	0x000217c0


	//   ....[195]....
        /*0b2c*/ 	.word	0x00021830


	//   ....[196]....
        /*0b30*/ 	.word	0x00021940


	//   ....[197]....
        /*0b34*/ 	.word	0x000219b0


	//   ....[198]....
        /*0b38*/ 	.word	0x00021ac0


	//   ....[199]....
        /*0b3c*/ 	.word	0x00021b30


	//   ....[200]....
        /*0b40*/ 	.word	0x00021c40


	//   ....[201]....
        /*0b44*/ 	.word	0x00021cb0


	//   ....[202]....
        /*0b48*/ 	.word	0x00021d90


	//   ....[203]....
        /*0b4c*/ 	.word	0x00021e90


	//   ....[204]....
        /*0b50*/ 	.word	0x00021ef0


	//   ....[205]....
        /*0b54*/ 	.word	0x00021f50


	//   ....[206]....
        /*0b58*/ 	.word	0x00022050


	//   ....[207]....
        /*0b5c*/ 	.word	0x000220b0


	//   ....[208]....
        /*0b60*/ 	.word	0x000221c0


	//   ....[209]....
        /*0b64*/ 	.word	0x00022220


	//   ....[210]....
        /*0b68*/ 	.word	0x00022330


	//   ....[211]....
        /*0b6c*/ 	.word	0x00022390


	//   ....[212]....
        /*0b70*/ 	.word	0x000224a0


	//   ....[213]....
        /*0b74*/ 	.word	0x00022500


	//   ....[214]....
        /*0b78*/ 	.word	0x00022610


	//   ....[215]....
        /*0b7c*/ 	.word	0x00022670


	//   ....[216]....
        /*0b80*/ 	.word	0x00022780


	//   ....[217]....
        /*0b84*/ 	.word	0x000227e0


	//   ....[218]....
        /*0b88*/ 	.word	0x000228d0


	//   ....[219]....
        /*0b8c*/ 	.word	0x00022a00


	//   ....[220]....
        /*0b90*/ 	.word	0x00022ab0


	//   ....[221]....
        /*0b94*/ 	.word	0x00022b20


	//   ....[222]....
        /*0b98*/ 	.word	0x00022c10


	//   ....[223]....
        /*0b9c*/ 	.word	0x00022c70


	//   ....[224]....
        /*0ba0*/ 	.word	0x00022d40


	//   ....[225]....
        /*0ba4*/ 	.word	0x00022da0


	//   ....[226]....
        /*0ba8*/ 	.word	0x00022e70


	//   ....[227]....
        /*0bac*/ 	.word	0x00022ed0


	//   ....[228]....
        /*0bb0*/ 	.word	0x00022fa0


	//   ....[229]....
        /*0bb4*/ 	.word	0x00023000


	//   ....[230]....
        /*0bb8*/ 	.word	0x000230d0


	//   ....[231]....
        /*0bbc*/ 	.word	0x000231c0


	//   ....[232]....
        /*0bc0*/ 	.word	0x00023260


	//   ....[233]....
        /*0bc4*/ 	.word	0x000232c0


	//   ....[234]....
        /*0bc8*/ 	.word	0x000233b0


	//   ....[235]....
        /*0bcc*/ 	.word	0x00023410


	//   ....[236]....
        /*0bd0*/ 	.word	0x000234f0


	//   ....[237]....
        /*0bd4*/ 	.word	0x00023550


	//   ....[238]....
        /*0bd8*/ 	.word	0x00023630


	//   ....[239]....
        /*0bdc*/ 	.word	0x00023690


	//   ....[240]....
        /*0be0*/ 	.word	0x00023770


	//   ....[241]....
        /*0be4*/ 	.word	0x000237d0


	//   ....[242]....
        /*0be8*/ 	.word	0x000238a0


	//   ....[243]....
        /*0bec*/ 	.word	0x000239d0


	//   ....[244]....
        /*0bf0*/ 	.word	0x00023aa0


	//   ....[245]....
        /*0bf4*/ 	.word	0x00023b60


	//   ....[246]....
        /*0bf8*/ 	.word	0x00023c30


	//   ....[247]....
        /*0bfc*/ 	.word	0x00023c90


	//   ....[248]....
        /*0c00*/ 	.word	0x00023d60


	//   ....[249]....
        /*0c04*/ 	.word	0x00023dc0


	//   ....[250]....
        /*0c08*/ 	.word	0x00023ea0


	//   ....[251]....
        /*0c0c*/ 	.word	0x00023f00


	//   ....[252]....
        /*0c10*/ 	.word	0x00023fd0


	//   ....[253]....
        /*0c14*/ 	.word	0x00024030


	//   ....[254]....
        /*0c18*/ 	.word	0x000240f0


	//   ....[255]....
        /*0c1c*/ 	.word	0x00024180


	//   ....[0]....
        /*0c20*/ 	.word	0x00024220


	//   ....[1]....
        /*0c24*/ 	.word	0x000243a0


	//   ....[2]....
        /*0c28*/ 	.word	0x00024410


	//   ....[3]....
        /*0c2c*/ 	.word	0x00024480


	//   ....[4]....
        /*0c30*/ 	.word	0x000244f0


	//   ....[5]....
        /*0c34*/ 	.word	0x00024560


	//   ....[6]....
        /*0c38*/ 	.word	0x000245e0


	//   ....[7]....
        /*0c3c*/ 	.word	0x00024660


	//   ....[8]....
        /*0c40*/ 	.word	0x000246f0


	//   ....[9]....
        /*0c44*/ 	.word	0x00024760


	//   ....[10]....
        /*0c48*/ 	.word	0x000247d0


	//   ....[11]....
        /*0c4c*/ 	.word	0x00024840


	//   ....[12]....
        /*0c50*/ 	.word	0x000248c0


	//   ....[13]....
        /*0c54*/ 	.word	0x00024930


	//   ....[14]....
        /*0c58*/ 	.word	0x000249d0


	//   ....[15]....
        /*0c5c*/ 	.word	0x00024a20


	//   ....[16]....
        /*0c60*/ 	.word	0x00024ab0


	//   ....[17]....
        /*0c64*/ 	.word	0x00024be0


	//----- nvinfo : EIATTR_REG_RECONFIG
	.align		4
.L_144:
        /*0c68*/ 	.byte	0x01, 0x54
	.zero		2


	//----- nvinfo : EIATTR_SYSCALL_OFFSETS
	.align		4
        /*0c6c*/ 	.byte	0x04, 0x46
        /*0c6e*/ 	.short	(.L_146 - .L_145)


	//   ....[0]....
.L_145:
        /*0c70*/ 	.word	0x00001f80


	//   ....[1]....
        /*0c74*/ 	.word	0x000020d0


	//   ....[2]....
        /*0c78*/ 	.word	0x0000b660


	//   ....[3]....
        /*0c7c*/ 	.word	0x0000b9c0


	//   ....[4]....
        /*0c80*/ 	.word	0x0001bf60


	//   ....[5]....
        /*0c84*/ 	.word	0x0001c0b0


	//   ....[6]....
        /*0c88*/ 	.word	0x0001c1a0


	//   ....[7]....
        /*0c8c*/ 	.word	0x0001d190


	//----- nvinfo : EIATTR_MBARRIER_INSTR_OFFSETS
	.align		4
.L_146:
        /*0c90*/ 	.byte	0x04, 0x39
        /*0c92*/ 	.short	(.L_148 - .L_147)


	//   ....[0]....
.L_147:
        /*0c94*/ 	.word	0x00000270
        /*0c98*/ 	.word	0x000000ff
        /*0c9c*/ 	.word	0x0002a800
        /*0ca0*/ 	.short	0x0100
        /*0ca2*/ 	.byte	0x08
	.zero		1


	//   ....[1]....
        /*0ca4*/ 	.word	0x00000280
        /*0ca8*/ 	.word	0x000000ff
        /*0cac*/ 	.word	0x0002a820
        /*0cb0*/ 	.short	0x0100
        /*0cb2*/ 	.byte	0x08
	.zero		1


	//   ....[2]....
        /*0cb4*/ 	.word	0x00000370
        /*0cb8*/ 	.word	0x000000ff
        /*0cbc*/ 	.word	0x0002a830
        /*0cc0*/ 	.short	0x0100
        /*0cc2*/ 	.byte	0x08
	.zero		1


	//   ....[3]....
        /*0cc4*/ 	.word	0x00000380
        /*0cc8*/ 	.word	0x000000ff
        /*0ccc*/ 	.word	0x0002a840
        /*0cd0*/ 	.short	0x0100
        /*0cd2*/ 	.byte	0x08
	.zero		1


	//   ....[4]....
        /*0cd4*/ 	.word	0x00000390
        /*0cd8*/ 	.word	0x000000ff
        /*0cdc*/ 	.word	0x0002a838
        /*0ce0*/ 	.short	0x0100
        /*0ce2*/ 	.byte	0x08
	.zero		1


	//   ....[5]....
        /*0ce4*/ 	.word	0x000003a0
        /*0ce8*/ 	.word	0x000000ff
        /*0cec*/ 	.word	0x0002a848
        /*0cf0*/ 	.short	0x0100
        /*0cf2*/ 	.byte	0x08
	.zero		1


	//   ....[6]....
        /*0cf4*/ 	.word	0x000004d0
        /*0cf8*/ 	.word	0x000000ff
        /*0cfc*/ 	.word	0x0002a850
        /*0d00*/ 	.short	0x0100
        /*0d02*/ 	.byte	0x08
	.zero		1


	//   ....[7]....
        /*0d04*/ 	.word	0x000004e0
        /*0d08*/ 	.word	0x000000ff
        /*0d0c*/ 	.word	0x0002a860
        /*0d10*/ 	.short	0x0100
        /*0d12*/ 	.byte	0x08
	.zero		1


	//   ....[8]....
        /*0d14*/ 	.word	0x000004f0
        /*0d18*/ 	.word	0x000000ff
        /*0d1c*/ 	.word	0x0002a858
        /*0d20*/ 	.short	0x0100
        /*0d22*/ 	.byte	0x08
	.zero		1


	//   ....[9]....
        /*0d24*/ 	.word	0x00000500
        /*0d28*/ 	.word	0x000000ff
        /*0d2c*/ 	.word	0x0002a868
        /*0d30*/ 	.short	0x0100
        /*0d32*/ 	.byte	0x08
	.zero		1


	//   ....[10]....
        /*0d34*/ 	.word	0x000005f0
        /*0d38*/ 	.word	0x000000ff
        /*0d3c*/ 	.word	0x0002a870
        /*0d40*/ 	.short	0x0100
        /*0d42*/ 	.byte	0x06
	.zero		1


	//   ....[11]....
        /*0d44*/ 	.word	0x00000600
        /*0d48*/ 	.word	0x000000ff
        /*0d4c*/ 	.word	0x0002a880
        /*0d50*/ 	.short	0x0100
        /*0d52*/ 	.byte	0x06
	.zero		1


	//   ....[12]....
        /*0d54*/ 	.word	0x00000610
        /*0d58*/ 	.word	0x000000ff
        /*0d5c*/ 	.word	0x0002a878
        /*0d60*/ 	.short	0x0100
        /*0d62*/ 	.byte	0x06
	.zero		1


	//   ....[13]....
        /*0d64*/ 	.word	0x00000620
        /*0d68*/ 	.word	0x000000ff
        /*0d6c*/ 	.word	0x0002a888
        /*0d70*/ 	.short	0x0100
        /*0d72*/ 	.byte	0x06
	.zero		1


	//   ....[14]....
        /*0d74*/ 	.word	0x00000750
        /*0d78*/ 	.word	0x000000ff
        /*0d7c*/ 	.word	0x0002a890
        /*0d80*/ 	.short	0x0100
        /*0d82*/ 	.byte	0x08
	.zero		1


	//   ....[15]....
        /*0d84*/ 	.word	0x00000760
        /*0d88*/ 	.word	0x000000ff
        /*0d8c*/ 	.word	0x0002a8a0
        /*0d90*/ 	.short	0x0100
        /*0d92*/ 	.byte	0x08
	.zero		1


	//   ....[16]....
        /*0d94*/ 	.word	0x00000770
        /*0d98*/ 	.word	0x000000ff
        /*0d9c*/ 	.word	0x0002a898
        /*0da0*/ 	.short	0x0100
        /*0da2*/ 	.byte	0x08
	.zero		1


	//   ....[17]....
        /*0da4*/ 	.word	0x00000780
        /*0da8*/ 	.word	0x000000ff
        /*0dac*/ 	.word	0x0002a8a8
        /*0db0*/ 	.short	0x0100
        /*0db2*/ 	.byte	0x08
	.zero		1


	//   ....[18]....
        /*0db4*/ 	.word	0x000008b0
        /*0db8*/ 	.word	0x000000ff
        /*0dbc*/ 	.word	0x0002a8b0
        /*0dc0*/ 	.short	0x0100
        /*0dc2*/ 	.byte	0x08
	.zero		1


	//   ....[19]....
        /*0dc4*/ 	.word	0x000008c0
        /*0dc8*/ 	.word	0x000000ff
        /*0dcc*/ 	.word	0x0002a8c0
        /*0dd0*/ 	.short	0x0100
        /*0dd2*/ 	.byte	0x08
	.zero		1


	//   ....[20]....
        /*0dd4*/ 	.word	0x000008d0
        /*0dd8*/ 	.word	0x000000ff
        /*0ddc*/ 	.word	0x0002a8b8
        /*0de0*/ 	.short	0x0100
        /*0de2*/ 	.byte	0x08
	.zero		1


	//   ....[21]....
        /*0de4*/ 	.word	0x000008e0
        /*0de8*/ 	.word	0x000000ff
        /*0dec*/ 	.word	0x0002a8c8
        /*0df0*/ 	.short	0x0100
        /*0df2*/ 	.byte	0x08
	.zero		1


	//   ....[22]....
        /*0df4*/ 	.word	0x00003bf0
        /*0df8*/ 	.word	0x00000055
        /*0dfc*/ 	.word	0x0002a890
        /*0e00*/ 	.short	0x010a
        /*0e02*/ 	.byte	0x3f
	.zero		1


	//   ....[23]....
        /*0e04*/ 	.word	0x00007270
        /*0e08*/ 	.word	0x00000055
        /*0e0c*/ 	.word	0x0002a890
        /*0e10*/ 	.short	0x010a
        /*0e12*/ 	.byte	0x3f
	.zero		1


	//   ....[24]....
        /*0e14*/ 	.word	0x0000a200
        /*0e18*/ 	.word	0x00000055
        /*0e1c*/ 	.word	0x0002a890
        /*0e20*/ 	.short	0x010a
        /*0e22*/ 	.byte	0x3f
	.zero		1


	//   ....[25]....
        /*0e24*/ 	.word	0x0000a9a0
        /*0e28*/ 	.word	0x0000000b
        /*0e2c*/ 	.word	0x00000000
        /*0e30*/ 	.short	0x0101
        /*0e32*/ 	.byte	0x3f
	.zero		1


	//   ....[26]....
        /*0e34*/ 	.word	0x0000a9e0
        /*0e38*/ 	.word	0x00000055
        /*0e3c*/ 	.word	0x0002a8b0
        /*0e40*/ 	.short	0x010a
        /*0e42*/ 	.byte	0x3f
	.zero		1


	//   ....[27]....
        /*0e44*/ 	.word	0x0000af70
        /*0e48*/ 	.word	0x00000055
        /*0e4c*/ 	.word	0x00000000
        /*0e50*/ 	.short	0x0101
        /*0e52*/ 	.byte	0x3f
	.zero		1


	//   ....[28]....
        /*0e54*/ 	.word	0x0000b6e0
        /*0e58*/ 	.word	0x00000002
        /*0e5c*/ 	.word	0x0002a800
        /*0e60*/ 	.short	0x010a
        /*0e62*/ 	.byte	0x3f
	.zero		1


	//   ....[29]....
        /*0e64*/ 	.word	0x0000b730
        /*0e68*/ 	.word	0x00000002
        /*0e6c*/ 	.word	0x0002a800
        /*0e70*/ 	.short	0x010a
        /*0e72*/ 	.byte	0x3f
	.zero		1


	//   ....[30]....
        /*0e74*/ 	.word	0x0000c110
        /*0e78*/ 	.word	0x00000002
        /*0e7c*/ 	.word	0x0002a800
        /*0e80*/ 	.short	0x010a
        /*0e82*/ 	.byte	0x3f
	.zero		1


	//   ....[31]....
        /*0e84*/ 	.word	0x0000ea70
        /*0e88*/ 	.word	0x00000002
        /*0e8c*/ 	.word	0x0002a800
        /*0e90*/ 	.short	0x010a
        /*0e92*/ 	.byte	0x3f
	.zero		1


	//   ....[32]....
        /*0e94*/ 	.word	0x000111d0
        /*0e98*/ 	.word	0x00000009
        /*0e9c*/ 	.word	0x0002a830
        /*0ea0*/ 	.short	0x010a
        /*0ea2*/ 	.byte	0x3f
	.zero		1


	//   ....[33]....
        /*0ea4*/ 	.word	0x00011220
        /*0ea8*/ 	.word	0x00000009
        /*0eac*/ 	.word	0x0002a830
        /*0eb0*/ 	.short	0x010a
        /*0eb2*/ 	.byte	0x3f
	.zero		1


	//   ....[34]....
        /*0eb4*/ 	.word	0x00012cb0
        /*0eb8*/ 	.word	0x00000007
        /*0ebc*/ 	.word	0x00000000
        /*0ec0*/ 	.short	0x0101
        /*0ec2*/ 	.byte	0x3f
	.zero		1


	//   ....[35]....
        /*0ec4*/ 	.word	0x000135c0
        /*0ec8*/ 	.word	0x0000000f
        /*0ecc*/ 	.word	0x0002a830
        /*0ed0*/ 	.short	0x010a
        /*0ed2*/ 	.byte	0x3f
	.zero		1


	//   ....[36]....
        /*0ed4*/ 	.word	0x00013640
        /*0ed8*/ 	.word	0x0000000f
        /*0edc*/ 	.word	0x0002a830
        /*0ee0*/ 	.short	0x010a
        /*0ee2*/ 	.byte	0x3f
	.zero		1


	//   ....[37]....
        /*0ee4*/ 	.word	0x000142f0
        /*0ee8*/ 	.word	0x00000014
        /*0eec*/ 	.word	0x0002a850
        /*0ef0*/ 	.short	0x010a
        /*0ef2*/ 	.byte	0x3f
	.zero		1


	//   ....[38]....
        /*0ef4*/ 	.word	0x00014340
        /*0ef8*/ 	.word	0x00000014
        /*0efc*/ 	.word	0x0002a850
        /*0f00*/ 	.short	0x010a
        /*0f02*/ 	.byte	0x3f
	.zero		1


	//   ....[39]....
        /*0f04*/ 	.word	0x00014dc0
        /*0f08*/ 	.word	0x00000063
        /*0f0c*/ 	.word	0x00000000
        /*0f10*/ 	.short	0x0101
        /*0f12*/ 	.byte	0x3f
	.zero		1


	//   ....[40]....
        /*0f14*/ 	.word	0x00015450
        /*0f18*/ 	.word	0x00000014
        /*0f1c*/ 	.word	0x00000000
        /*0f20*/ 	.short	0x0101
        /*0f22*/ 	.byte	0x3f
	.zero		1


	//   ....[41]....
        /*0f24*/ 	.word	0x00015a50
        /*0f28*/ 	.word	0x00000004
        /*0f2c*/ 	.word	0x0002a850
        /*0f30*/ 	.short	0x010a
        /*0f32*/ 	.byte	0x3f
	.zero		1


	//   ....[42]....
        /*0f34*/ 	.word	0x00015af0
        /*0f38*/ 	.word	0x00000004
        /*0f3c*/ 	.word	0x0002a850
        /*0f40*/ 	.short	0x010a
        /*0f42*/ 	.byte	0x3f
	.zero		1


	//   ....[43]....
        /*0f44*/ 	.word	0x00015ff0
        /*0f48*/ 	.word	0x00000004
        /*0f4c*/ 	.word	0x00000000
        /*0f50*/ 	.short	0x0101
        /*0f52*/ 	.byte	0x3f
	.zero		1


	//   ....[44]....
        /*0f54*/ 	.word	0x00017610
        /*0f58*/ 	.word	0x00000000
        /*0f5c*/ 	.word	0x00000000
        /*0f60*/ 	.short	0x0101
        /*0f62*/ 	.byte	0x3f
	.zero		1


	//   ....[45]....
        /*0f64*/ 	.word	0x00017c90
        /*0f68*/ 	.word	0x00000006
        /*0f6c*/ 	.word	0x00000000
        /*0f70*/ 	.short	0x0101
        /*0f72*/ 	.byte	0x3f
	.zero		1


	//   ....[46]....
        /*0f74*/ 	.word	0x0001a9b0
        /*0f78*/ 	.word	0x00000016
        /*0f7c*/ 	.word	0x0002a820
        /*0f80*/ 	.short	0x010a
        /*0f82*/ 	.byte	0x3f
	.zero		1


	//   ....[47]....
        /*0f84*/ 	.word	0x0001aa40
        /*0f88*/ 	.word	0x0000000b
        /*0f8c*/ 	.word	0x0002a8a0
        /*0f90*/ 	.short	0x010a
        /*0f92*/ 	.byte	0x3f
	.zero		1


	//   ....[48]....
        /*0f94*/ 	.word	0x0001ae80
        /*0f98*/ 	.word	0x0000000b
        /*0f9c*/ 	.word	0x0002a8c0
        /*0fa0*/ 	.short	0x010a
        /*0fa2*/ 	.byte	0x3f
	.zero		1


	//   ....[49]....
        /*0fa4*/ 	.word	0x0001b2b0
        /*0fa8*/ 	.word	0x0000000a
        /*0fac*/ 	.word	0x0002a8a0
        /*0fb0*/ 	.short	0x010a
        /*0fb2*/ 	.byte	0x3f
	.zero		1


	//   ....[50]....
        /*0fb4*/ 	.word	0x0001b6e0
        /*0fb8*/ 	.word	0x0000000a
        /*0fbc*/ 	.word	0x0002a8c0
        /*0fc0*/ 	.short	0x010a
        /*0fc2*/ 	.byte	0x3f
	.zero		1


	//   ....[51]....
        /*0fc4*/ 	.word	0x0001c7d0
        /*0fc8*/ 	.word	0x00000007
        /*0fcc*/ 	.word	0x0002a840
        /*0fd0*/ 	.short	0x010a
        /*0fd2*/ 	.byte	0x3f
	.zero		1


	//   ....[52]....
        /*0fd4*/ 	.word	0x0001ce90
        /*0fd8*/ 	.word	0x00000007
        /*0fdc*/ 	.word	0x0002a830
        /*0fe0*/ 	.short	0x0107
        /*0fe2*/ 	.byte	0x3f
	.zero		1


	//   ....[53]....
        /*0fe4*/ 	.word	0x0001cf60
        /*0fe8*/ 	.word	0x00000007
        /*0fec*/ 	.word	0x0002a830
        /*0ff0*/ 	.short	0x0101
        /*0ff2*/ 	.byte	0x3f
	.zero		1


	//   ....[54]....
        /*0ff4*/ 	.word	0x0001db40
        /*0ff8*/ 	.word	0x00000016
        /*0ffc*/ 	.word	0x0002a800
        /*1000*/ 	.short	0x0107
        /*1002*/ 	.byte	0x3f
	.zero		1


	//   ....[55]....
        /*1004*/ 	.word	0x0001dc50
        /*1008*/ 	.word	0x00000016
        /*100c*/ 	.word	0x0002a800
        /*1010*/ 	.short	0x0101
        /*1012*/ 	.byte	0x3f
	.zero		1


	//   ....[56]....
        /*1014*/ 	.word	0x0001dc70
        /*1018*/ 	.word	0x00000016
        /*101c*/ 	.word	0x0002a820
        /*1020*/ 	.short	0x010a
        /*1022*/ 	.byte	0x3f
	.zero		1


	//   ....[57]....
        /*1024*/ 	.word	0x0001dfe0
        /*1028*/ 	.word	0x00000006
        /*102c*/ 	.word	0x0002a840
        /*1030*/ 	.short	0x010a
        /*1032*/ 	.byte	0x3f
	.zero		1


	//   ....[58]....
        /*1034*/ 	.word	0x0001e4d0
        /*1038*/ 	.word	0x00000006
        /*103c*/ 	.word	0x0002a830
        /*1040*/ 	.short	0x0107
        /*1042*/ 	.byte	0x3f
	.zero		1


	//   ....[59]....
        /*1044*/ 	.word	0x0001e590
        /*1048*/ 	.word	0x00000006
        /*104c*/ 	.word	0x0002a830
        /*1050*/ 	.short	0x0101
        /*1052*/ 	.byte	0x3f
	.zero		1


	//   ....[60]....
        /*1054*/ 	.word	0x0001e5f0
        /*1058*/ 	.word	0x00000005
        /*105c*/ 	.word	0x0002a860
        /*1060*/ 	.short	0x010a
        /*1062*/ 	.byte	0x3f
	.zero		1


	//   ....[61]....
        /*1064*/ 	.word	0x0001ea50
        /*1068*/ 	.word	0x00000005
        /*106c*/ 	.word	0x0002a850
        /*1070*/ 	.short	0x0107
        /*1072*/ 	.byte	0x3f
	.zero		1


	//   ....[62]....
        /*1074*/ 	.word	0x0001ebb0
        /*1078*/ 	.word	0x00000005
        /*107c*/ 	.word	0x0002a850
        /*1080*/ 	.short	0x0101
        /*1082*/ 	.byte	0x3f
	.zero		1


	//   ....[63]....
        /*1084*/ 	.word	0x0001ee10
        /*1088*/ 	.word	0x00000000
        /*108c*/ 	.word	0x0002a860
        /*1090*/ 	.short	0x010a
        /*1092*/ 	.byte	0x3f
	.zero		1


	//   ....[64]....
        /*1094*/ 	.word	0x0001f270
        /*1098*/ 	.word	0x00000000
        /*109c*/ 	.word	0x0002a850
        /*10a0*/ 	.short	0x0107
        /*10a2*/ 	.byte	0x3f
	.zero		1


	//   ....[65]....
        /*10a4*/ 	.word	0x0001f330
        /*10a8*/ 	.word	0x00000000
        /*10ac*/ 	.word	0x0002a850
        /*10b0*/ 	.short	0x0101
        /*10b2*/ 	.byte	0x3f
	.zero		1


	//   ....[66]....
        /*10b4*/ 	.word	0x00020080
        /*10b8*/ 	.word	0x00000004
        /*10bc*/ 	.word	0x0002a820
        /*10c0*/ 	.short	0x010a
        /*10c2*/ 	.byte	0x3f
	.zero		1


	//   ....[67]....
        /*10c4*/ 	.word	0x000201f0
        /*10c8*/ 	.word	0x00000005
        /*10cc*/ 	.word	0x0002a840
        /*10d0*/ 	.short	0x010a
        /*10d2*/ 	.byte	0x3f
	.zero		1


	//   ....[68]....
        /*10d4*/ 	.word	0x00020290
        /*10d8*/ 	.word	0x0000001b
        /*10dc*/ 	.word	0x0002a840
        /*10e0*/ 	.short	0x010a
        /*10e2*/ 	.byte	0x3f
	.zero		1


	//   ....[69]....
        /*10e4*/ 	.word	0x000202d0
        /*10e8*/ 	.word	0x00000005
        /*10ec*/ 	.word	0x0002a860
        /*10f0*/ 	.short	0x010a
        /*10f2*/ 	.byte	0x3f
	.zero		1


	//   ....[70]....
        /*10f4*/ 	.word	0x00020310
        /*10f8*/ 	.word	0x0000001b
        /*10fc*/ 	.word	0x0002a860
        /*1100*/ 	.short	0x010a
        /*1102*/ 	.byte	0x3f
	.zero		1


	//   ....[71]....
        /*1104*/ 	.word	0x00020370
        /*1108*/ 	.word	0x00000055
        /*110c*/ 	.word	0x0002a890
        /*1110*/ 	.short	0x010a
        /*1112*/ 	.byte	0x3f
	.zero		1


	//   ....[72]....
        /*1114*/ 	.word	0x00020620
        /*1118*/ 	.word	0x00000055
        /*111c*/ 	.word	0x0002a890
        /*1120*/ 	.short	0x010a
        /*1122*/ 	.byte	0x3f
	.zero		1


	//   ....[73]....
        /*1124*/ 	.word	0x000208d0
        /*1128*/ 	.word	0x00000055
        /*112c*/ 	.word	0x0002a890
        /*1130*/ 	.short	0x010a
        /*1132*/ 	.byte	0x3f
	.zero		1


	//   ....[74]....
        /*1134*/ 	.word	0x00020b80
        /*1138*/ 	.word	0x00000055
        /*113c*/ 	.word	0x0002a8b0
        /*1140*/ 	.short	0x010a
        /*1142*/ 	.byte	0x3f
	.zero		1


	//   ....[75]....
        /*1144*/ 	.word	0x00020da0
        /*1148*/ 	.word	0x00000002
        /*114c*/ 	.word	0x0002a800
        /*1150*/ 	.short	0x010a
        /*1152*/ 	.byte	0x3f
	.zero		1


	//   ....[76]....
        /*1154*/ 	.word	0x00020fc0
        /*1158*/ 	.word	0x00000002
        /*115c*/ 	.word	0x0002a800
        /*1160*/ 	.short	0x010a
        /*1162*/ 	.byte	0x3f
	.zero		1


	//   ....[77]....
        /*1164*/ 	.word	0x00021010
        /*1168*/ 	.word	0x00000009
        /*116c*/ 	.word	0x0002a830
        /*1170*/ 	.short	0x010a
        /*1172*/ 	.byte	0x3f
	.zero		1


	//   ....[78]....
        /*1174*/ 	.word	0x00021060
        /*1178*/ 	.word	0x0000000f
        /*117c*/ 	.word	0x0002a830
        /*1180*/ 	.short	0x010a
        /*1182*/ 	.byte	0x3f
	.zero		1


	//   ....[79]....
        /*1184*/ 	.word	0x000210b0
        /*1188*/ 	.word	0x00000014
        /*118c*/ 	.word	0x0002a850
        /*1190*/ 	.short	0x010a
        /*1192*/ 	.byte	0x3f
	.zero		1


	//   ....[80]....
        /*1194*/ 	.word	0x00021100
        /*1198*/ 	.word	0x00000004
        /*119c*/ 	.word	0x0002a850
        /*11a0*/ 	.short	0x010a
        /*11a2*/ 	.byte	0x3f
	.zero		1


	//   ....[81]....
        /*11a4*/ 	.word	0x000212a0
        /*11a8*/ 	.word	0x00000016
        /*11ac*/ 	.word	0x0002a820
        /*11b0*/ 	.short	0x010a
        /*11b2*/ 	.byte	0x3f
	.zero		1


	//   ....[82]....
        /*11b4*/ 	.word	0x000212f0
        /*11b8*/ 	.word	0x0000000b
        /*11bc*/ 	.word	0x0002a8a0
        /*11c0*/ 	.short	0x010a
        /*11c2*/ 	.byte	0x3f
	.zero		1


	//   ....[83]....
        /*11c4*/ 	.word	0x00021340
        /*11c8*/ 	.word	0x0000000b
        /*11cc*/ 	.word	0x0002a8c0
        /*11d0*/ 	.short	0x010a
        /*11d2*/ 	.byte	0x3f
	.zero		1


	//   ....[84]....
        /*11d4*/ 	.word	0x00021390
        /*11d8*/ 	.word	0x0000000a
        /*11dc*/ 	.word	0x0002a8a0
        /*11e0*/ 	.short	0x010a
        /*11e2*/ 	.byte	0x3f
	.zero		1


	//   ....[85]....
        /*11e4*/ 	.word	0x000213e0
        /*11e8*/ 	.word	0x0000000a
        /*11ec*/ 	.word	0x0002a8c0
        /*11f0*/ 	.short	0x010a
        /*11f2*/ 	.byte	0x3f
	.zero		1


	//   ....[86]....
        /*11f4*/ 	.word	0x00021500
        /*11f8*/ 	.word	0x00000007
        /*11fc*/ 	.word	0x0002a840
        /*1200*/ 	.short	0x010a
        /*1202*/ 	.byte	0x3f
	.zero		1


	//   ....[87]....
        /*1204*/ 	.word	0x00022900
        /*1208*/ 	.word	0x00000016
        /*120c*/ 	.word	0x0002a820
        /*1210*/ 	.short	0x010a
        /*1212*/ 	.byte	0x3f
	.zero		1


	//   ....[88]....
        /*1214*/ 	.word	0x00022950
        /*1218*/ 	.word	0x00000006
        /*121c*/ 	.word	0x0002a840
        /*1220*/ 	.short	0x010a
        /*1222*/ 	.byte	0x3f
	.zero		1


	//   ....[89]....
        /*1224*/ 	.word	0x00023110
        /*1228*/ 	.word	0x00000005
        /*122c*/ 	.word	0x0002a860
        /*1230*/ 	.short	0x010a
        /*1232*/ 	.byte	0x3f
	.zero		1


	//   ....[90]....
        /*1234*/ 	.word	0x00023920
        /*1238*/ 	.word	0x00000000
        /*123c*/ 	.word	0x0002a860
        /*1240*/ 	.short	0x010a
        /*1242*/ 	.byte	0x3f
	.zero		1


	//   ....[91]....
        /*1244*/ 	.word	0x00024b00
        /*1248*/ 	.word	0x00000004
        /*124c*/ 	.word	0x0002a820
        /*1250*/ 	.short	0x010a
        /*1252*/ 	.byte	0x3f
	.zero		1


	//   ....[92]....
        /*1254*/ 	.word	0x00024ca0
        /*1258*/ 	.word	0x00000005
        /*125c*/ 	.word	0x0002a840
        /*1260*/ 	.short	0x010a
        /*1262*/ 	.byte	0x3f
	.zero		1


	//   ....[93]....
        /*1264*/ 	.word	0x00024cf0
        /*1268*/ 	.word	0x0000001b
        /*126c*/ 	.word	0x0002a840
        /*1270*/ 	.short	0x010a
        /*1272*/ 	.byte	0x3f
	.zero		1


	//   ....[94]....
        /*1274*/ 	.word	0x00024d40
        /*1278*/ 	.word	0x00000005
        /*127c*/ 	.word	0x0002a860
        /*1280*/ 	.short	0x010a
        /*1282*/ 	.byte	0x3f
	.zero		1


	//----- nvinfo : EIATTR_NUM_MBARRIERS
	.align		4
.L_148:
        /*1284*/ 	.byte	0x03, 0x38
        /*1286*/ 	.short	0x0016


	//----- nvinfo : EIATTR_EXIT_INSTR_OFFSETS
	.align		4
        /*1288*/ 	.byte	0x04, 0x1c
        /*128a*/ 	.short	(.L_150 - .L_149)


	//   ....[0]....
.L_149:
        /*128c*/ 	.word	0x00020360


	//----- nvinfo : EIATTR_MAX_THREADS
	.align		4
.L_150:
        /*1290*/ 	.byte	0x04, 0x05
        /*1292*/ 	.short	(.L_152 - .L_151)
.L_151:
        /*1294*/ 	.word	0x00000180
        /*1298*/ 	.word	0x00000001
        /*129c*/ 	.word	0x00000001


	//----- nvinfo : EIATTR_CRS_STACK_SIZE
	.align		4
.L_152:
        /*12a0*/ 	.byte	0x04, 0x1e
        /*12a2*/ 	.short	(.L_154 - .L_153)
.L_153:
        /*12a4*/ 	.word	0x00000000


	//----- nvinfo : EIATTR_CBANK_PARAM_SIZE
	.align		4
.L_154:
        /*12a8*/ 	.byte	0x03, 0x19
        /*12aa*/ 	.short	0x0af0


	//----- nvinfo : EIATTR_PARAM_CBANK
	.align		4
        /*12ac*/ 	.byte	0x04, 0x0a
        /*12ae*/ 	.short	(.L_156 - .L_155)
	.align		4
.L_155:
        /*12b0*/ 	.word	index@(.nv.constant0._ZN7cutlass13device_kernelIN5flash11enable_sm90INS1_16FlashAttnFwdSm90INS1_25CollectiveMainloopFwdSm90ILi2EN4cute5tupleIJNS5_1CILi1EEES8_S8_EEENS6_IJNS7_ILi128EEENS7_ILi96EEENS7_ILi192EEEEEELi128ENS_6half_tEfNS_4arch4Sm90ELb0ELb0ELb0ELb1ELb1ELb1ELb0ELb1ELb1ELb1ELb1ELb0EEENS1_21CollectiveEpilogueFwdINS6_IJSA_SA_SB_EEES9_SE_SG_Li256ELb1ELb1ELb1ELb0EEENS1_36VarlenDynamicPersistentTileSchedulerILi128ELi96ELi256ELi128ELb1ELb1ELb1ELb0ELb1ELb1EEEEEEEEEvNT_6ParamsE)
        /*12b4*/ 	.short	0x0210
        /*12b6*/ 	.short	0x0af0


	//----- nvinfo : EIATTR_SW_WAR
	.align		4
.L_156:
        /*12b8*/ 	.byte	0x04, 0x36
        /*12ba*/ 	.short	(.L_158 - .L_157)
.L_157:
        /*12bc*/ 	.word	0x00000008
.L_158:


//--------------------- .nv.info._ZN7cutlass13device_kernelIN5flash11enable_sm90INS1_16FlashAttnFwdSm90INS1_25CollectiveMainloopFwdSm90ILi2EN4cute5tupleIJNS5_1CILi1EEES8_S8_EEENS6_IJNS7_ILi128EEENS7_ILi96EEENS7_ILi192EEEEEELi128ENS_6half_tEfNS_4arch4Sm90ELb0ELb1ELb0ELb0ELb1ELb0ELb0ELb1ELb1ELb1ELb1ELb0EEENS1_21CollectiveEpilogueFwdINS6_IJSA_SA_SB_EEES9_SE_SG_Li256ELb0ELb1ELb1ELb0EEENS1_19SingleTileSchedulerILb0ELb1ELb1ELi128EEEEEEEEEvNT_6ParamsE --------------------------
	.section	.nv.info._ZN7cutlass13device_kernelIN5flash11enable_sm90INS1_16FlashAttnFwdSm90INS1_25CollectiveMainloopFwdSm90ILi2EN4cute5tupleIJNS5_1CILi1EEES8_S8_EEENS6_IJNS7_ILi128EEENS7_ILi96EEENS7_ILi192EEEEEELi128ENS_6half_tEfNS_4arch4Sm90ELb0ELb1ELb0ELb0ELb1ELb0ELb0ELb1ELb1ELb1ELb1ELb0EEENS1_21CollectiveEpilogueFwdINS6_IJSA_SA_SB_EEES9_SE_SG_Li256ELb0ELb1ELb1ELb0EEENS1_19SingleTileSchedulerILb0ELb1ELb1ELi128EEEEEEEEEvNT_6ParamsE,"",@"SHT_CUDA_INFO"
	.sectionflags	@""
	.align	4


	//----- nvinfo : EIATTR_CUDA_API_VERSION
	.align		4
        /*0000*/ 	.byte	0x04, 0x37
        /*0002*/ 	.short	(.L_160 - .L_159)
.L_159:
        /*0004*/ 	.word	0x00000082


	//----- nvinfo : EIATTR_KPARAM_INFO
	.align		4
.L_160:
        /*0008*/ 	.byte	0x04, 0x17
        /*000a*/ 	.short	(.L_162 - .L_161)
.L_161:
        /*000c*/ 	.word	0x00000000
        /*0010*/ 	.short	0x0000
        /*0012*/ 	.short	0x0070
        /*0014*/ 	.byte	0x00, 0xf0, 0x01, 0x28


	//----- nvinfo : EIATTR_SPARSE_MMA_MASK
	.align		4
.L_162:
        /*0018*/ 	.byte	0x03, 0x50
        /*001a*/ 	.short	0x0000


	//----- nvinfo : EIATTR_MAXREG_COUNT
	.align		4
        /*001c*/ 	.byte	0x03, 0x1b
        /*001e*/ 	.short	0x00a8


	//----- nvinfo : EIATTR_NUM_BARRIERS
	.align		4
        /*0020*/ 	.byte	0x02, 0x4c
        /*0022*/ 	.byte	0x09
	.zero		1


	//----- nvinfo : EIATTR_EXTERNS
	.align		4
        /*0024*/ 	.byte	0x04, 0x0f
        /*0026*/ 	.short	(.L_164 - .L_163)


	//   ....[0]....
	.align		4
.L_163:
        /*0028*/ 	.word	index@(__assertfail)


	//----- nvinfo : EIATTR_ANNOTATIONS
	.align		4
.L_164:
        /*002c*/ 	.byte	0x04, 0x55
        /*002e*/ 	.short	(.L_166 - .L_165)


	//   ....[0]....
.L_165:
        /*0030*/ 	.word	0x00000001
        /*0034*/ 	.byte	0xb0, 0x08, 0x00, 0x00, 0x01, 0x00, 0x00, 0x00, 0x20, 0x16, 0x00, 0x00, 0x01, 0x00, 0x00, 0x00
        /*0044*/ 	.byte	0xc0, 0xf3, 0x00, 0x00, 0x01, 0x00, 0x00, 0x00, 0xc0, 0x1d, 0x01, 0x00


	//----- nvinfo : EIATTR_MERCURY_ISA_VERSION
	.align		4
.L_166:
        /*0050*/ 	.byte	0x03, 0x5f
        /*0052*/ 	.short	0x0101


	//----- nvinfo : EIATTR_INT_WARP_WIDE_INSTR_OFFSETS
	.align		4
        /*0054*/ 	.byte	0x04, 0x31
        /*0056*/ 	.short	(.L_168 - .L_167)


	//   ....[0]....
.L_167:
        /*0058*/ 	.word	0x000000c0


	//   ....[1]....
        /*005c*/ 	.word	0x000000d0


	//   ....[2]....
        /*0060*/ 	.word	0x00000170


	//----- nvinfo : EIATTR_COOP_GROUP_MASK_REGIDS
	.align		4
.L_168:
        /*0064*/ 	.byte	0x04, 0x29
        /*0066*/ 	.short	(.L_170 - .L_169)


	//   ....[0]....
.L_169:
        /*0068*/ 	.word	0xffffffff


	//   ....[1]....
        /*006c*/ 	.word	0xffffffff


	//   ....[2]....
        /*0070*/ 	.word	0xffffffff


	//   ....[3]....
        /*0074*/ 	.word	0xffffffff


	//   ....[4]....
        /*0078*/ 	.word	0xffffffff


	//   ....[5]....
        /*007c*/ 	.word	0xffffffff


	//   ....[6]....
        /*0080*/ 	.word	0xffffffff


	//   ....[7]....
        /*0084*/ 	.word	0xffffffff


	//   ....[8]....
        /*0088*/ 	.word	0xffffffff


	//   ....[9]....
        /*008c*/ 	.word	0xffffffff


	//   ....[10]....
        /*0090*/ 	.word	0xffffffff


	//   ....[11]....
        /*0094*/ 	.word	0xffffffff


	//   ....[12]....
        /*0098*/ 	.word	0xffffffff


	//   ....[13]....
        /*009c*/ 	.word	0xffffffff


	//   ....[14]....
        /*00a0*/ 	.word	0xffffffff


	//   ....[15]....
        /*00a4*/ 	.word	0xffffffff


	//   ....[16]....
        /*00a8*/ 	.word	0xffffffff


	//   ....[17]....
        /*00ac*/ 	.word	0xffffffff


	//   ....[18]....
        /*00b0*/ 	.word	0xffffffff


	//   ....[19]....
        /*00b4*/ 	.word	0xffffffff


	//   ....[20]....
        /*00b8*/ 	.word	0xffffffff


	//   ....[21]....
        /*00bc*/ 	.word	0xffffffff


	//   ....[22]....
        /*00c0*/ 	.word	0xffffffff


	//   ....[23]....
        /*00c4*/ 	.word	0xffffffff


	//   ....[24]....
        /*00c8*/ 	.word	0xffffffff


	//   ....[25]....
        /*00cc*/ 	.word	0xffffffff


	//   ....[26]....
        /*00d0*/ 	.word	0xffffffff


	//   ....[27]....
        /*00d4*/ 	.word	0xffffffff


	//   ....[28]....
        /*00d8*/ 	.word	0xffffffff


	//   ....[29]....
        /*00dc*/ 	.word	0xffffffff


	//   ....[30]....
        /*00e0*/ 	.word	0xffffffff


	//   ....[31]....
        /*00e4*/ 	.word	0xffffffff


	//   ....[32]....
        /*00e8*/ 	.word	0xffffffff


	//   ....[33]....
        /*00ec*/ 	.word	0xffffffff


	//   ....[34]....
        /*00f0*/ 	.word	0xffffffff


	//   ....[35]....
        /*00f4*/ 	.word	0xffffffff


	//   ....[36]....
        /*00f8*/ 	.word	0xffffffff


	//   ....[37]....
        /*00fc*/ 	.word	0xffffffff


	//   ....[38]....
        /*0100*/ 	.word	0xffffffff


	//   ....[39]....
        /*0104*/ 	.word	0xffffffff


	//   ....[40]....
        /*0108*/ 	.word	0xffffffff


	//   ....[41]....
        /*010c*/ 	.word	0xffffffff


	//   ....[42]....
        /*0110*/ 	.word	0xffffffff


	//   ....[43]....
        /*0114*/ 	.word	0xffffffff


	//   ....[44]....
        /*0118*/ 	.word	0xffffffff


	//   ....[45]....
        /*011c*/ 	.word	0xffffffff


	//   ....[46]....
        /*0120*/ 	.word	0xffffffff


	//   ....[47]....
        /*0124*/ 	.word	0xffffffff


	//   ....[48]....
        /*0128*/ 	.word	0xffffffff


	//   ....[49]....
        /*012c*/ 	.word	0xffffffff


	//   ....[50]....
        /*0130*/ 	.word	0xffffffff


	//   ....[51]....
        /*0134*/ 	.word	0xffffffff


	//   ....[52]....
        /*0138*/ 	.word	0xffffffff


	//   ....[53]....
        /*013c*/ 	.word	0xffffffff


	//   ....[54]....
        /*0140*/ 	.word	0xffffffff


	//   ....[55]....
        /*0144*/ 	.word	0xffffffff


	//   ....[56]....
        /*0148*/ 	.word	0xffffffff


	//   ....[57]....
        /*014c*/ 	.word	0xffffffff


	//   ....[58]....
        /*0150*/ 	.word	0xffffffff


	//   ....[59]....
        /*0154*/ 	.word	0xffffffff


	//   ....[60]....
        /*0158*/ 	.word	0xffffffff


	//   ....[61]....
        /*015c*/ 	.word	0xffffffff


	//   ....[62]....
        /*0160*/ 	.word	0xffffffff


	//   ....[63]....
        /*0164*/ 	.word	0xffffffff


	//   ....[64]....
        /*0168*/ 	.word	0xffffffff


	//   ....[65]....
        /*016c*/ 	.word	0xffffffff


	//   ....[66]....
        /*0170*/ 	.word	0xffffffff


	//   ....[67]....
        /*0174*/ 	.word	0xffffffff


	//   ....[68]....
        /*0178*/ 	.word	0xffffffff


	//   ....[69]....
        /*017c*/ 	.word	0xffffffff


	//   ....[70]....
        /*0180*/ 	.word	0xffffffff


	//   ....[71]....
        /*0184*/ 	.word	0xffffffff


	//   ....[72]....
        /*0188*/ 	.word	0xffffffff


	//   ....[73]....
        /*018c*/ 	.word	0xffffffff


	//   ....[74]....
        /*0190*/ 	.word	0xffffffff


	//   ....[75]....
        /*0194*/ 	.word	0xffffffff


	//   ....[76]....
        /*0198*/ 	.word	0xffffffff


	//   ....[77]....
        /*019c*/ 	.word	0xffffffff


	//   ....[78]....
        /*01a0*/ 	.word	0xffffffff


	//   ....[79]....
        /*01a4*/ 	.word	0xffffffff


	//   ....[80]....
        /*01a8*/ 	.word	0xffffffff


	//   ....[81]....
        /*01ac*/ 	.word	0xffffffff


	//   ....[82]....
        /*01b0*/ 	.word	0xffffffff


	//   ....[83]....
        /*01b4*/ 	.word	0xffffffff


	//   ....[84]....
        /*01b8*/ 	.word	0xffffffff


	//   ....[85]....
        /*01bc*/ 	.word	0xffffffff


	//   ....[86]....
        /*01c0*/ 	.word	0xffffffff


	//   ....[87]....
        /*01c4*/ 	.word	0xffffffff


	//   ....[88]....
        /*01c8*/ 	.word	0xffffffff


	//   ....[89]....
        /*01cc*/ 	.word	0xffffffff


	//   ....[90]....
        /*01d0*/ 	.word	0xffffffff


	//   ....[91]....
        /*01d4*/ 	.word	0xffffffff


	//   ....[92]....
        /*01d8*/ 	.word	0xffffffff


	//   ....[93]....
        /*01dc*/ 	.word	0xffffffff


	//   ....[94]....
        /*01e0*/ 	.word	0xffffffff


	//   ....[95]....
        /*01e4*/ 	.word	0xffffffff


	//   ....[96]....
        /*01e8*/ 	.word	0xffffffff


	//   ....[97]....
        /*01ec*/ 	.word	0xffffffff


	//   ....[98]....
        /*01f0*/ 	.word	0xffffffff


	//   ....[99]....
        /*01f4*/ 	.word	0xffffffff


	//   ....[100]....
        /*01f8*/ 	.word	0xffffffff


	//   ....[101]....
        /*01fc*/ 	.word	0xffffffff


	//   ....[102]....
        /*0200*/ 	.word	0xffffffff


	//   ....[103]....
        /*0204*/ 	.word	0xffffffff


	//   ....[104]....
        /*0208*/ 	.word	0xffffffff


	//   ....[105]....
        /*020c*/ 	.word	0xffffffff


	//   ....[106]....
        /*0210*/ 	.word	0xffffffff


	//   ....[107]....
        /*0214*/ 	.word	0x0500000f


	//   ....[108]....
        /*0218*/ 	.word	0x0500000f


	//   ....[109]....
        /*021c*/ 	.word	0x0500000f


	//   ....[110]....
        /*0220*/ 	.word	0x0500000f


	//   ....[111]....
        /*0224*/ 	.word	0x0500000f


	//   ....[112]....
        /*0228*/ 	.word	0x0500000f


	//   ....[113]....
        /*022c*/ 	.word	0x0500000f


	//   ....[114]....
        /*0230*/ 	.word	0x0500000f


	//   ....[115]....
        /*0234*/ 	.word	0x0500000f


	//   ....[116]....
        /*0238*/ 	.word	0x0500000f


	//   ....[117]....
        /*023c*/ 	.word	0x0500000f


	//   ....[118]....
        /*0240*/ 	.word	0x0500000f


	//   ....[119]....
        /*0244*/ 	.word	0x0500000f


	//   ....[120]....
        /*0248*/ 	.word	0x0500000f


	//   ....[121]....
        /*024c*/ 	.word	0x0500000f


	//   ....[122]....
        /*0250*/ 	.word	0x0500000f


	//   ....[123]....
        /*0254*/ 	.word	0x0500000f


	//   ....[124]....
        /*0258*/ 	.word	0x0500000f


	//   ....[125]....
        /*025c*/ 	.word	0x0500000f


	//   ....[126]....
        /*0260*/ 	.word	0x0500000f


	//   ....[127]....
        /*0264*/ 	.word	0x0500000f


	//   ....[128]....
        /*0268*/ 	.word	0x0500000f


	//   ....[129]....
        /*026c*/ 	.word	0x0500000f


	//   ....[130]....
        /*0270*/ 	.word	0x0500000f


	//   ....[131]....
        /*0274*/ 	.word	0x0500000f


	//   ....[132]....
        /*0278*/ 	.word	0x0500000f


	//   ....[133]....
        /*027c*/ 	.word	0x0500000f


	//   ....[134]....
        /*0280*/ 	.word	0x0500000f


	//   ....[135]....
        /*0284*/ 	.word	0x0500000f


	//   ....[136]....
        /*0288*/ 	.word	0x0500000f


	//   ....[137]....
        /*028c*/ 	.word	0x0500000f


	//   ....[138]....
        /*0290*/ 	.word	0x0500000f


	//   ....[139]....
        /*0294*/ 	.word	0x0500000f


	//   ....[140]....
        /*0298*/ 	.word	0x0500000f


	//   ....[141]....
        /*029c*/ 	.word	0x0500000f


	//   ....[142]....
        /*02a0*/ 	.word	0x0500000f


	//   ....[143]....
        /*02a4*/ 	.word	0x0500000f


	//   ....[144]....
        /*02a8*/ 	.word	0x0500000f


	//   ....[145]....
        /*02ac*/ 	.word	0x0500000f


	//   ....[146]....
        /*02b0*/ 	.word	0x0500000f


	//   ....[147]....
        /*02b4*/ 	.word	0x0500000f


	//   ....[148]....
        /*02b8*/ 	.word	0x0500000f


	//   ....[149]....
        /*02bc*/ 	.word	0x0500000f


	//   ....[150]....
        /*02c0*/ 	.word	0x0500000f


	//   ....[151]....
        /*02c4*/ 	.word	0x0500000f


	//   ....[152]....
        /*02c8*/ 	.word	0x0500000f


	//   ....[153]....
        /*02cc*/ 	.word	0x0500000f


	//   ....[154]....
        /*02d0*/ 	.word	0x0500000f


	//   ....[155]....
        /*02d4*/ 	.word	0x0500000f


	//   ....[156]....
        /*02d8*/ 	.word	0x0500000f


	//   ....[157]....
        /*02dc*/ 	.word	0x0500000f


	//   ....[158]....
        /*02e0*/ 	.word	0x0500000f


	//   ....[159]....
        /*02e4*/ 	.word	0x0500000f


	//   ....[160]....
        /*02e8*/ 	.word	0x0500000f


	//   ....[161]....
        /*02ec*/ 	.word	0x0500000f


	//   ....[162]....
        /*02f0*/ 	.word	0x0500000f


	//   ....[163]....
        /*02f4*/ 	.word	0x0500000f


	//   ....[164]....
        /*02f8*/ 	.word	0x0500000f


	//   ....[165]....
        /*02fc*/ 	.word	0x0500000f


	//   ....[166]....
        /*0300*/ 	.word	0x0500000f


	//   ....[167]....
        /*0304*/ 	.word	0x0500000f


	//   ....[168]....
        /*0308*/ 	.word	0x0500000f


	//   ....[169]....
        /*030c*/ 	.word	0x0500000f


	//   ....[170]....
        /*0310*/ 	.word	0x0500000f


	//   ....[171]....
        /*0314*/ 	.word	0x0500000f


	//   ....[172]....
        /*0318*/ 	.word	0x0500000f


	//----- nvinfo : EIATTR_COOP_GROUP_INSTR_OFFSETS
	.align		4
.L_170:
        /*031c*/ 	.byte	0x04, 0x28
        /*031e*/ 	.short	(.L_172 - .L_171)


	//   ....[0]....
.L_171:
        /*0320*/ 	.word	0x00000070


	//   ....[1]....
        /*0324*/ 	.word	0x000000b0


	//   ....[2]....
        /*0328*/ 	.word	0x000002d0


	//   ....[3]....
        /*032c*/ 	.word	0x00000430


	//   ....[4]....
        /*0330*/ 	.word	0x00000550


	//   ....[5]....
        /*0334*/ 	.word	0x000006b0


	//   ....[6]....
        /*0338*/ 	.word	0x00001420


	//   ....[7]....
        /*033c*/ 	.word	0x00001fa0


	//   ....[8]....
        /*0340*/ 	.word	0x00002200


	//   ....[9]....
        /*0344*/ 	.word	0x00002f30


	//   ....[10]....
        /*0348*/ 	.word	0x00003040


	//   ....[11]....
        /*034c*/ 	.word	0x00003570


	//   ....[12]....
        /*0350*/ 	.word	0x00003630


	//   ....[13]....
        /*0354*/ 	.word	0x00005080


	//   ....[14]....
        /*0358*/ 	.word	0x00005290


	//   ....[15]....
        /*035c*/ 	.word	0x00005ff0


	//   ....[16]....
        /*0360*/ 	.word	0x00006240


	//   ....[17]....
        /*0364*/ 	.word	0x000066a0


	//   ....[18]....
        /*0368*/ 	.word	0x00006700


	//   ....[19]....
        /*036c*/ 	.word	0x000082a0


	//   ....[20]....
        /*0370*/ 	.word	0x000082b0


	//   ....[21]....
        /*0374*/ 	.word	0x000082e0


	//   ....[22]....
        /*0378*/ 	.word	0x000082f0


	//   ....[23]....
        /*037c*/ 	.word	0x00009c20


	//   ....[24]....
        /*0380*/ 	.word	0x00009e40


	//   ....[25]....
        /*0384*/ 	.word	0x0000abc0


	//   ....[26]....
        /*0388*/ 	.word	0x0000ae10


	//   ....[27]....
        /*038c*/ 	.word	0x0000b260


	//   ....[28]....
        /*0390*/ 	.word	0x0000b2d0


	//   ....[29]....
        /*0394*/ 	.word	0x0000c170


	//   ....[30]....
        /*0398*/ 	.word	0x0000c1a0


	//   ....[31]....
        /*039c*/ 	.word	0x0000c260


	//   ....[32]....
        /*03a0*/ 	.word	0x0000c270


	//   ....[33]....
        /*03a4*/ 	.word	0x0000d0d0


	//   ....[34]....
        /*03a8*/ 	.word	0x0000d110


	//   ....[35]....
        /*03ac*/ 	.word	0x0000d140


	//   ....[36]....
        /*03b0*/ 	.word	0x0000d170


	//   ....[37]....
        /*03b4*/ 	.word	0x0000d180


	//   ....[38]....
        /*03b8*/ 	.word	0x0000d1b0


	//   ....[39]....
        /*03bc*/ 	.word	0x0000d810


	//   ....[40]....
        /*03c0*/ 	.word	0x0000d820


	//   ....[41]....
        /*03c4*/ 	.word	0x0000e220


	//   ....[42]....
        /*03c8*/ 	.word	0x0000f8c0


	//   ....[43]....
        /*03cc*/ 	.word	0x0000f8e0


	//   ....[44]....
        /*03d0*/ 	.word	0x0000f8f0


	//   ....[45]....
        /*03d4*/ 	.word	0x0000f900


	//   ....[46]....
        /*03d8*/ 	.word	0x0000f910


	//   ....[47]....
        /*03dc*/ 	.word	0x0000f920


	//   ....[48]....
        /*03e0*/ 	.word	0x0000f930


	//   ....[49]....
        /*03e4*/ 	.word	0x0000f990


	//   ....[50]....
        /*03e8*/ 	.word	0x0000f9d0


	//   ....[51]....
        /*03ec*/ 	.word	0x0000fa30


	//   ....[52]....
        /*03f0*/ 	.word	0x0000fa40


	//   ....[53]....
        /*03f4*/ 	.word	0x0000fb00


	//   ....[54]....
        /*03f8*/ 	.word	0x00010150


	//   ....[55]....
        /*03fc*/ 	.word	0x00010180


	//   ....[56]....
        /*0400*/ 	.word	0x000101b0


	//   ....[57]....
        /*0404*/ 	.word	0x000101d0


	//   ....[58]....
        /*0408*/ 	.word	0x000101e0


	//   ....[59]....
        /*040c*/ 	.word	0x00010260


	//   ....[60]....
        /*0410*/ 	.word	0x000102a0


	//   ....[61]....
        /*0414*/ 	.word	0x000102f0


	//   ....[62]....
        /*0418*/ 	.word	0x00010320


	//   ....[63]....
        /*041c*/ 	.word	0x00010380


	//   ....[64]....
        /*0420*/ 	.word	0x000103c0


	//   ....[65]....
        /*0424*/ 	.word	0x00010410


	//   ....[66]....
        /*0428*/ 	.word	0x00010440


	//   ....[67]....
        /*042c*/ 	.word	0x00010490


	//   ....[68]....
        /*0430*/ 	.word	0x000104d0


	//   ....[69]....
        /*0434*/ 	.word	0x00010520


	//   ....[70]....
        /*0438*/ 	.word	0x00010c70


	//   ....[71]....
        /*043c*/ 	.word	0x00010c90


	//   ....[72]....
        /*0440*/ 	.word	0x00010ca0


	//   ....[73]....
        /*0444*/ 	.word	0x00010cb0


	//   ....[74]....
        /*0448*/ 	.word	0x00010cc0


	//   ....[75]....
        /*044c*/ 	.word	0x00010ce0


	//   ....[76]....
        /*0450*/ 	.word	0x00010d40


	//   ....[77]....
        /*0454*/ 	.word	0x00010d70


	//   ....[78]....
        /*0458*/ 	.word	0x00010de0


	//   ....[79]....
        /*045c*/ 	.word	0x00010e10


	//   ....[80]....
        /*0460*/ 	.word	0x00010e20


	//   ....[81]....
        /*0464*/ 	.word	0x00010e30


	//   ....[82]....
        /*0468*/ 	.word	0x000110e0


	//   ....[83]....
        /*046c*/ 	.word	0x00011100


	//   ....[84]....
        /*0470*/ 	.word	0x00011110


	//   ....[85]....
        /*0474*/ 	.word	0x00011130


	//   ....[86]....
        /*0478*/ 	.word	0x000111b0


	//   ....[87]....
        /*047c*/ 	.word	0x000111e0


	//   ....[88]....
        /*0480*/ 	.word	0x00011230


	//   ....[89]....
        /*0484*/ 	.word	0x00011260


	//   ....[90]....
        /*0488*/ 	.word	0x000112b0


	//   ....[91]....
        /*048c*/ 	.word	0x000112e0


	//   ....[92]....
        /*0490*/ 	.word	0x00011330


	//   ....[93]....
        /*0494*/ 	.word	0x00011360


	//   ....[94]....
        /*0498*/ 	.word	0x000117c0


	//   ....[95]....
        /*049c*/ 	.word	0x000117f0


	//   ....[96]....
        /*04a0*/ 	.word	0x00011820


	//   ....[97]....
        /*04a4*/ 	.word	0x00011850


	//   ....[98]....
        /*04a8*/ 	.word	0x00011880


	//   ....[99]....
        /*04ac*/ 	.word	0x00011890


	//   ....[100]....
        /*04b0*/ 	.word	0x000118a0


	//   ....[101]....
        /*04b4*/ 	.word	0x000118b0


	//   ....[102]....
        /*04b8*/ 	.word	0x000118d0


	//   ....[103]....
        /*04bc*/ 	.word	0x000118e0


	//   ....[104]....
        /*04c0*/ 	.word	0x00011930


	//   ....[105]....
        /*04c4*/ 	.word	0x00011960


	//   ....[106]....
        /*04c8*/ 	.word	0x00011d50


	//   ....[107]....
        /*04cc*/ 	.word	0x00012390


	//   ....[108]....
        /*04d0*/ 	.word	0x00012480


	//   ....[109]....
        /*04d4*/ 	.word	0x00012520


	//   ....[110]....
        /*04d8*/ 	.word	0x00012580


	//   ....[111]....
        /*04dc*/ 	.word	0x00012650


	//   ....[112]....
        /*04e0*/ 	.word	0x000126c0


	//   ....[113]....
        /*04e4*/ 	.word	0x00012790


	//   ....[114]....
        /*04e8*/ 	.word	0x00012810


	//   ....[115]....
        /*04ec*/ 	.word	0x000128e0


	//   ....[116]....
        /*04f0*/ 	.word	0x00012960


	//   ....[117]....
        /*04f4*/ 	.word	0x00012a40


	//   ....[118]....
        /*04f8*/ 	.word	0x00012ac0


	//   ....[119]....
        /*04fc*/ 	.word	0x00012b80


	//   ....[120]....
        /*0500*/ 	.word	0x00012c10


	//   ....[121]....
        /*0504*/ 	.word	0x00012c70


	//   ....[122]....
        /*0508*/ 	.word	0x00012d10


	//   ....[123]....
        /*050c*/ 	.word	0x00012de0


	//   ....[124]....
        /*0510*/ 	.word	0x00012e60


	//   ....[125]....
        /*0514*/ 	.word	0x00012f30


	//   ....[126]....
        /*0518*/ 	.word	0x00012fb0


	//   ....[127]....
        /*051c*/ 	.word	0x00013080


	//   ....[128]....
        /*0520*/ 	.word	0x00013100


	//   ....[129]....
        /*0524*/ 	.word	0x000131d0


	//   ....[130]....
        /*0528*/ 	.word	0x00013250


	//   ....[131]....
        /*052c*/ 	.word	0x00013320


	//   ....[132]....
        /*0530*/ 	.word	0x000133a0


	//   ....[133]....
        /*0534*/ 	.word	0x00013470


	//   ....[134]....
        /*0538*/ 	.word	0x000134e0


	//   ....[135]....
        /*053c*/ 	.word	0x000135a0


	//   ....[136]....
        /*0540*/ 	.word	0x000136e0


	//   ....[137]....
        /*0544*/ 	.word	0x00013780


	//   ....[138]....
        /*0548*/ 	.word	0x000137e0


	//   ....[139]....
        /*054c*/ 	.word	0x000138a0


	//   ....[140]....
        /*0550*/ 	.word	0x00013900


	//   ....[141]....
        /*0554*/ 	.word	0x000139c0


	//   ....[142]....
        /*0558*/ 	.word	0x00013a40


	//   ....[143]....
        /*055c*/ 	.word	0x00013af0


	//   ....[144]....
        /*0560*/ 	.word	0x00013b50


	//   ....[145]....
        /*0564*/ 	.word	0x00013c10


	//   ....[146]....
        /*0568*/ 	.word	0x00013c90


	//   ....[147]....
        /*056c*/ 	.word	0x00013d40


	//   ....[148]....
        /*0570*/ 	.word	0x00013e20


	//   ....[149]....
        /*0574*/ 	.word	0x00013ec0


	//   ....[150]....
        /*0578*/ 	.word	0x00013f20


	//   ....[151]....
        /*057c*/ 	.word	0x00013ff0


	//   ....[152]....
        /*0580*/ 	.word	0x00014090


	//   ....[153]....
        /*0584*/ 	.word	0x00014150


	//   ....[154]....
        /*0588*/ 	.word	0x000141f0


	//   ....[155]....
        /*058c*/ 	.word	0x000142b0


	//   ....[156]....
        /*0590*/ 	.word	0x00014350


	//   ....[157]....
        /*0594*/ 	.word	0x00014410


	//   ....[158]....
        /*0598*/ 	.word	0x000144b0


	//   ....[159]....
        /*059c*/ 	.word	0x00014570


	//   ....[160]....
        /*05a0*/ 	.word	0x00014690


	//   ....[161]....
        /*05a4*/ 	.word	0x00014770


	//   ....[162]....
        /*05a8*/ 	.word	0x000147e0


	//   ....[163]....
        /*05ac*/ 	.word	0x000148b0


	//   ....[164]....
        /*05b0*/ 	.word	0x00014920


	//   ....[165]....
        /*05b4*/ 	.word	0x000149f0


	//   ....[166]....
        /*05b8*/ 	.word	0x00014a60


	//   ....[167]....
        /*05bc*/ 	.word	0x00014b40


	//   ....[168]....
        /*05c0*/ 	.word	0x00014bb0


	//   ....[169]....
        /*05c4*/ 	.word	0x00014c90


	//   ....[170]....
        /*05c8*/ 	.word	0x00014d10


	//   ....[171]....
        /*05cc*/ 	.word	0x00014dd0


	//   ....[172]....
        /*05d0*/ 	.word	0x00014ee0


	//----- nvinfo : EIATTR_REG_RECONFIG
	.align		4
.L_172:
        /*05d4*/ 	.byte	0x01, 0x54
	.zero		2


	//----- nvinfo : EIATTR_SYSCALL_OFFSETS
	.align		4
        /*05d8*/ 	.byte	0x04, 0x46
        /*05da*/ 	.short	(.L_174 - .L_173)


	//   ....[0]....
.L_173:
        /*05dc*/ 	.word	0x000015e0


	//   ....[1]....
        /*05e0*/ 	.word	0x0000ede0


	//   ....[2]....
        /*05e4*/ 	.word	0x0000ef20


	//   ....[3]....
        /*05e8*/ 	.word	0x0000f010


	//   ....[4]....
        /*05ec*/ 	.word	0x0000fea0


	//----- nvinfo : EIATTR_MBARRIER_INSTR_OFFSETS
	.align		4
.L_174:
        /*05f0*/ 	.byte	0x04, 0x39
        /*05f2*/ 	.short	(.L_176 - .L_175)


	//   ....[0]....
.L_175:
        /*05f4*/ 	.word	0x00000180
        /*05f8*/ 	.word	0x000000ff
        /*05fc*/ 	.word	0x0002a800
        /*0600*/ 	.short	0x0100
        /*0602*/ 	.byte	0x08
	.zero		1


	//   ....[1]....
        /*0604*/ 	.word	0x00000190
        /*0608*/ 	.word	0x000000ff
        /*060c*/ 	.word	0x0002a820
        /*0610*/ 	.short	0x0100
        /*0612*/ 	.byte	0x08
	.zero		1


	//   ....[2]....
        /*0614*/ 	.word	0x00000280
        /*0618*/ 	.word	0x000000ff
        /*061c*/ 	.word	0x0002a830
        /*0620*/ 	.short	0x0100
        /*0622*/ 	.byte	0x08
	.zero		1


	//   ....[3]....
        /*0624*/ 	.word	0x00000290
        /*0628*/ 	.word	0x000000ff
        /*062c*/ 	.word	0x0002a840
        /*0630*/ 	.short	0x0100
        /*0632*/ 	.byte	0x08
	.zero		1


	//   ....[4]....
        /*0634*/ 	.word	0x000002a0
        /*0638*/ 	.word	0x000000ff
        /*063c*/ 	.word	0x0002a838
        /*0640*/ 	.short	0x0100
        /*0642*/ 	.byte	0x08
	.zero		1


	//   ....[5]....
        /*0644*/ 	.word	0x000002b0
        /*0648*/ 	.word	0x000000ff
        /*064c*/ 	.word	0x0002a848
        /*0650*/ 	.short	0x0100
        /*0652*/ 	.byte	0x08
	.zero		1


	//   ....[6]....
        /*0654*/ 	.word	0x000003e0
        /*0658*/ 	.word	0x000000ff
        /*065c*/ 	.word	0x0002a850
        /*0660*/ 	.short	0x0100
        /*0662*/ 	.byte	0x08
	.zero		1


	//   ....[7]....
        /*0664*/ 	.word	0x000003f0
        /*0668*/ 	.word	0x000000ff
        /*066c*/ 	.word	0x0002a860
        /*0670*/ 	.short	0x0100
        /*0672*/ 	.byte	0x08
	.zero		1


	//   ....[8]....
        /*0674*/ 	.word	0x00000400
        /*0678*/ 	.word	0x000000ff
        /*067c*/ 	.word	0x0002a858
        /*0680*/ 	.short	0x0100
        /*0682*/ 	.byte	0x08
	.zero		1


	//   ....[9]....
        /*0684*/ 	.word	0x00000410
        /*0688*/ 	.word	0x000000ff
        /*068c*/ 	.word	0x0002a868
        /*0690*/ 	.short	0x0100
        /*0692*/ 	.byte	0x08
	.zero		1


	//   ....[10]....
        /*0694*/ 	.word	0x00000500
        /*0698*/ 	.word	0x000000ff
        /*069c*/ 	.word	0x0002a870
        /*06a0*/ 	.short	0x0100
        /*06a2*/ 	.byte	0x06
	.zero		1


	//   ....[11]....
        /*06a4*/ 	.word	0x00000510
        /*06a8*/ 	.word	0x000000ff
        /*06ac*/ 	.word	0x0002a880
        /*06b0*/ 	.short	0x0100
        /*06b2*/ 	.byte	0x06
	.zero		1


	//   ....[12]....
        /*06b4*/ 	.word	0x00000520
        /*06b8*/ 	.word	0x000000ff
        /*06bc*/ 	.word	0x0002a878
        /*06c0*/ 	.short	0x0100
        /*06c2*/ 	.byte	0x06
	.zero		1


	//   ....[13]....
        /*06c4*/ 	.word	0x00000530
        /*06c8*/ 	.word	0x000000ff
        /*06cc*/ 	.word	0x0002a888
        /*06d0*/ 	.short	0x0100
        /*06d2*/ 	.byte	0x06
	.zero		1


	//   ....[14]....
        /*06d4*/ 	.word	0x00000660
        /*06d8*/ 	.word	0x000000ff
        /*06dc*/ 	.word	0x0002a890
        /*06e0*/ 	.short	0x0100
        /*06e2*/ 	.byte	0x08
	.zero		1


	//   ....[15]....
        /*06e4*/ 	.word	0x00000670
        /*06e8*/ 	.word	0x000000ff
        /*06ec*/ 	.word	0x0002a8a0
        /*06f0*/ 	.short	0x0100
        /*06f2*/ 	.byte	0x08
	.zero		1


	//   ....[16]....
        /*06f4*/ 	.word	0x00000680
        /*06f8*/ 	.word	0x000000ff
        /*06fc*/ 	.word	0x0002a898
        /*0700*/ 	.short	0x0100
        /*0702*/ 	.byte	0x08
	.zero		1


	//   ....[17]....
        /*0704*/ 	.word	0x00000690
        /*0708*/ 	.word	0x000000ff
        /*070c*/ 	.word	0x0002a8a8
        /*0710*/ 	.short	0x0100
        /*0712*/ 	.byte	0x08
	.zero		1


	//   ....[18]....
        /*0714*/ 	.word	0x000007d0
        /*0718*/ 	.word	0x000000ff
        /*071c*/ 	.word	0x0002a8b0
        /*0720*/ 	.short	0x0100
        /*0722*/ 	.byte	0x08
	.zero		1


	//   ....[19]....
        /*0724*/ 	.word	0x000007e0
        /*0728*/ 	.word	0x000000ff
        /*072c*/ 	.word	0x0002a8c0
        /*0730*/ 	.short	0x0100
        /*0732*/ 	.byte	0x08
	.zero		1


	//   ....[20]....
        /*0734*/ 	.word	0x000007f0
        /*0738*/ 	.word	0x000000ff
        /*073c*/ 	.word	0x0002a8b8
        /*0740*/ 	.short	0x0100
        /*0742*/ 	.byte	0x08
	.zero		1


	//   ....[21]....
        /*0744*/ 	.word	0x00000800
        /*0748*/ 	.word	0x000000ff
        /*074c*/ 	.word	0x0002a8c8
        /*0750*/ 	.short	0x0100
        /*0752*/ 	.byte	0x08
	.zero		1


	//   ....[22]....
        /*0754*/ 	.word	0x00001600
        /*0758*/ 	.word	0x000000ff
        /*075c*/ 	.word	0x0002a800
        /*0760*/ 	.short	0x010a
        /*0762*/ 	.byte	0x26
	.zero		1


	//   ....[23]....
        /*0764*/ 	.word	0x00001690
        /*0768*/ 	.word	0x000000ff
        /*076c*/ 	.word	0x0002a830
        /*0770*/ 	.short	0x010a
        /*0772*/ 	.byte	0x26
	.zero		1


	//   ....[24]....
        /*0774*/ 	.word	0x000016f0
        /*0778*/ 	.word	0x000000ff
        /*077c*/ 	.word	0x0002a830
        /*0780*/ 	.short	0x010a
        /*0782*/ 	.byte	0x26
	.zero		1


	//   ....[25]....
        /*0784*/ 	.word	0x00001ea0
        /*0788*/ 	.word	0x000000ff
        /*078c*/ 	.word	0x00000000
        /*0790*/ 	.short	0x0101
        /*0792*/ 	.byte	0x04
	.zero		1


	//   ....[26]....
        /*0794*/ 	.word	0x00004450
        /*0798*/ 	.word	0x000000ff
        /*079c*/ 	.word	0x0002a830
        /*07a0*/ 	.short	0x010a
        /*07a2*/ 	.byte	0x3c
	.zero		1


	//   ....[27]....
        /*07a4*/ 	.word	0x00004490
        /*07a8*/ 	.word	0x000000ff
        /*07ac*/ 	.word	0x0002a830
        /*07b0*/ 	.short	0x010a
        /*07b2*/ 	.byte	0x3c
	.zero		1


	//   ....[28]....
        /*07b4*/ 	.word	0x00004ce0
        /*07b8*/ 	.word	0x000000ff
        /*07bc*/ 	.word	0x0002a850
        /*07c0*/ 	.short	0x010a
        /*07c2*/ 	.byte	0x0a
	.zero		1


	//   ....[29]....
        /*07c4*/ 	.word	0x00004d20
        /*07c8*/ 	.word	0x000000ff
        /*07cc*/ 	.word	0x0002a850
        /*07d0*/ 	.short	0x010a
        /*07d2*/ 	.byte	0x0a
	.zero		1


	//   ....[30]....
        /*07d4*/ 	.word	0x00005030
        /*07d8*/ 	.word	0x000000ff
        /*07dc*/ 	.word	0x00000000
        /*07e0*/ 	.short	0x0101
        /*07e2*/ 	.byte	0x3c
	.zero		1


	//   ....[31]....
        /*07e4*/ 	.word	0x00006f70
        /*07e8*/ 	.word	0x000000ff
        /*07ec*/ 	.word	0x00000000
        /*07f0*/ 	.short	0x0101
        /*07f2*/ 	.byte	0x0a
	.zero		1


	//   ....[32]....
        /*07f4*/ 	.word	0x00007400
        /*07f8*/ 	.word	0x000000ff
        /*07fc*/ 	.word	0x0002a830
        /*0800*/ 	.short	0x010a
        /*0802*/ 	.byte	0x05
	.zero		1


	//   ....[33]....
        /*0804*/ 	.word	0x00007440
        /*0808*/ 	.word	0x000000ff
        /*080c*/ 	.word	0x0002a830
        /*0810*/ 	.short	0x010a
        /*0812*/ 	.byte	0x05
	.zero		1


	//   ....[34]....
        /*0814*/ 	.word	0x00007c90
        /*0818*/ 	.word	0x000000ff
        /*081c*/ 	.word	0x0002a850
        /*0820*/ 	.short	0x010a
        /*0822*/ 	.byte	0x07
	.zero		1


	//   ....[35]....
        /*0824*/ 	.word	0x00007cd0
        /*0828*/ 	.word	0x000000ff
        /*082c*/ 	.word	0x0002a850
        /*0830*/ 	.short	0x010a
        /*0832*/ 	.byte	0x07
	.zero		1


	//   ....[36]....
        /*0834*/ 	.word	0x00008040
        /*0838*/ 	.word	0x000000ff
        /*083c*/ 	.word	0x00000000
        /*0840*/ 	.short	0x0101
        /*0842*/ 	.byte	0x05
	.zero		1


	//   ....[37]....
        /*0844*/ 	.word	0x00008d90
        /*0848*/ 	.word	0x000000ff
        /*084c*/ 	.word	0x00000000
        /*0850*/ 	.short	0x0101
        /*0852*/ 	.byte	0x05
	.zero		1


	//   ....[38]....
        /*0854*/ 	.word	0x00008fe0
        /*0858*/ 	.word	0x000000ff
        /*085c*/ 	.word	0x0002a830
        /*0860*/ 	.short	0x010a
        /*0862*/ 	.byte	0x07
	.zero		1


	//   ....[39]....
        /*0864*/ 	.word	0x00009020
        /*0868*/ 	.word	0x000000ff
        /*086c*/ 	.word	0x0002a830
        /*0870*/ 	.short	0x010a
        /*0872*/ 	.byte	0x07
	.zero		1


	//   ....[40]....
        /*0874*/ 	.word	0x00009870
        /*0878*/ 	.word	0x000000ff
        /*087c*/ 	.word	0x0002a850
        /*0880*/ 	.short	0x010a
        /*0882*/ 	.byte	0x05
	.zero		1


	//   ....[41]....
        /*0884*/ 	.word	0x000098b0
        /*0888*/ 	.word	0x000000ff
        /*088c*/ 	.word	0x0002a850
        /*0890*/ 	.short	0x010a
        /*0892*/ 	.byte	0x05
	.zero		1


	//   ....[42]....
        /*0894*/ 	.word	0x00009bd0
        /*0898*/ 	.word	0x000000ff
        /*089c*/ 	.word	0x00000000
        /*08a0*/ 	.short	0x0101
        /*08a2*/ 	.byte	0x07
	.zero		1


	//   ....[43]....
        /*08a4*/ 	.word	0x0000bb10
        /*08a8*/ 	.word	0x000000ff
        /*08ac*/ 	.word	0x00000000
        /*08b0*/ 	.short	0x0101
        /*08b2*/ 	.byte	0x05
	.zero		1


	//   ....[44]....
        /*08b4*/ 	.word	0x0000c0e0
        /*08b8*/ 	.word	0x000000ff
        /*08bc*/ 	.word	0x0002a850
        /*08c0*/ 	.short	0x010a
        /*08c2*/ 	.byte	0x05
	.zero		1


	//   ....[45]....
        /*08c4*/ 	.word	0x0000c120
        /*08c8*/ 	.word	0x000000ff
        /*08cc*/ 	.word	0x0002a850
        /*08d0*/ 	.short	0x010a
        /*08d2*/ 	.byte	0x05
	.zero		1


	//   ....[46]....
        /*08d4*/ 	.word	0x0000c5f0
        /*08d8*/ 	.word	0x000000ff
        /*08dc*/ 	.word	0x00000000
        /*08e0*/ 	.short	0x0101
        /*08e2*/ 	.byte	0x04
	.zero		1


	//   ....[47]....
        /*08e4*/ 	.word	0x0000d190
        /*08e8*/ 	.word	0x000000ff
        /*08ec*/ 	.word	0x00000000
        /*08f0*/ 	.short	0x0101
        /*08f2*/ 	.byte	0x04
	.zero		1


	//   ....[48]....
        /*08f4*/ 	.word	0x0000f680
        /*08f8*/ 	.word	0x000000ff
        /*08fc*/ 	.word	0x0002a840
        /*0900*/ 	.short	0x010a
        /*0902*/ 	.byte	0x30
	.zero		1


	//   ....[49]....
        /*0904*/ 	.word	0x0000fc60
        /*0908*/ 	.word	0x000000ff
        /*090c*/ 	.word	0x0002a830
        /*0910*/ 	.short	0x0107
        /*0912*/ 	.byte	0x30
	.zero		1


	//   ....[50]....
        /*0914*/ 	.word	0x0000fcd0
        /*0918*/ 	.word	0x000000ff
        /*091c*/ 	.word	0x0002a830
        /*0920*/ 	.short	0x0101
        /*0922*/ 	.byte	0x30
	.zero		1


	//   ....[51]....
        /*0924*/ 	.word	0x00010670
        /*0928*/ 	.word	0x000000ff
        /*092c*/ 	.word	0x0002a800
        /*0930*/ 	.short	0x0107
        /*0932*/ 	.byte	0x30
	.zero		1


	//   ....[52]....
        /*0934*/ 	.word	0x000106d0
        /*0938*/ 	.word	0x000000ff
        /*093c*/ 	.word	0x0002a800
        /*0940*/ 	.short	0x0101
        /*0942*/ 	.byte	0x30
	.zero		1


	//   ....[53]....
        /*0944*/ 	.word	0x000106f0
        /*0948*/ 	.word	0x000000ff
        /*094c*/ 	.word	0x0002a820
        /*0950*/ 	.short	0x010a
        /*0952*/ 	.byte	0x30
	.zero		1


	//   ....[54]....
        /*0954*/ 	.word	0x00010a50
        /*0958*/ 	.word	0x00000008
        /*095c*/ 	.word	0x0002a840
        /*0960*/ 	.short	0x010a
        /*0962*/ 	.byte	0x3f
	.zero		1


	//   ....[55]....
        /*0964*/ 	.word	0x00010f60
        /*0968*/ 	.word	0x00000008
        /*096c*/ 	.word	0x0002a830
        /*0970*/ 	.short	0x0107
        /*0972*/ 	.byte	0x3f
	.zero		1


	//   ....[56]....
        /*0974*/ 	.word	0x00011010
        /*0978*/ 	.word	0x00000008
        /*097c*/ 	.word	0x0002a830
        /*0980*/ 	.short	0x0101
        /*0982*/ 	.byte	0x3f
	.zero		1


	//   ....[57]....
        /*0984*/ 	.word	0x00011070
        /*0988*/ 	.word	0x00000004
        /*098c*/ 	.word	0x0002a860
        /*0990*/ 	.short	0x010a
        /*0992*/ 	.byte	0x3f
	.zero		1


	//   ....[58]....
        /*0994*/ 	.word	0x00011470
        /*0998*/ 	.word	0x00000004
        /*099c*/ 	.word	0x0002a850
        /*09a0*/ 	.short	0x0107
        /*09a2*/ 	.byte	0x3f
	.zero		1


	//   ....[59]....
        /*09a4*/ 	.word	0x000115c0
        /*09a8*/ 	.word	0x00000004
        /*09ac*/ 	.word	0x0002a850
        /*09b0*/ 	.short	0x0101
        /*09b2*/ 	.byte	0x3f
	.zero		1


	//   ....[60]....
        /*09b4*/ 	.word	0x00011750
        /*09b8*/ 	.word	0x00000000
        /*09bc*/ 	.word	0x0002a860
        /*09c0*/ 	.short	0x010a
        /*09c2*/ 	.byte	0x3f
	.zero		1


	//   ....[61]....
        /*09c4*/ 	.word	0x00011b90
        /*09c8*/ 	.word	0x00000000
        /*09cc*/ 	.word	0x0002a850
        /*09d0*/ 	.short	0x0107
        /*09d2*/ 	.byte	0x3f
	.zero		1


	//   ....[62]....
        /*09d4*/ 	.word	0x00011c40
        /*09d8*/ 	.word	0x00000000
        /*09dc*/ 	.word	0x0002a850
        /*09e0*/ 	.short	0x0101
        /*09e2*/ 	.byte	0x3f
	.zero		1


	//   ....[63]....
        /*09e4*/ 	.word	0x00011ce0
        /*09e8*/ 	.word	0x00000007
        /*09ec*/ 	.word	0x0002a820
        /*09f0*/ 	.short	0x010a
        /*09f2*/ 	.byte	0x3f
	.zero		1


	//   ....[64]....
        /*09f4*/ 	.word	0x00011e60
        /*09f8*/ 	.word	0x00000005
        /*09fc*/ 	.word	0x0002a840
        /*0a00*/ 	.short	0x010a
        /*0a02*/ 	.byte	0x3f
	.zero		1


	//   ....[65]....
        /*0a04*/ 	.word	0x00011f00
        /*0a08*/ 	.word	0x00000007
        /*0a0c*/ 	.word	0x0002a840
        /*0a10*/ 	.short	0x010a
        /*0a12*/ 	.byte	0x3f
	.zero		1


	//   ....[66]....
        /*0a14*/ 	.word	0x00011f40
        /*0a18*/ 	.word	0x00000005
        /*0a1c*/ 	.word	0x0002a860
        /*0a20*/ 	.short	0x010a
        /*0a22*/ 	.byte	0x3f
	.zero		1


	//   ....[67]....
        /*0a24*/ 	.word	0x00011f80
        /*0a28*/ 	.word	0x00000007
        /*0a2c*/ 	.word	0x0002a860
        /*0a30*/ 	.short	0x010a
        /*0a32*/ 	.byte	0x3f
	.zero		1


	//   ....[68]....
        /*0a34*/ 	.word	0x00011ff0
        /*0a38*/ 	.word	0x00000003
        /*0a3c*/ 	.word	0x0002a800
        /*0a40*/ 	.short	0x010a
        /*0a42*/ 	.byte	0x3f
	.zero		1


	//   ....[69]....
        /*0a44*/ 	.word	0x00012050
        /*0a48*/ 	.word	0x00000003
        /*0a4c*/ 	.word	0x0002a830
        /*0a50*/ 	.short	0x010a
        /*0a52*/ 	.byte	0x3f
	.zero		1


	//   ....[70]....
        /*0a54*/ 	.word	0x000120b0
        /*0a58*/ 	.word	0x0000000c
        /*0a5c*/ 	.word	0x0002a830
        /*0a60*/ 	.short	0x010a
        /*0a62*/ 	.byte	0x3f
	.zero		1


	//   ....[71]....
        /*0a64*/ 	.word	0x00012110
        /*0a68*/ 	.word	0x0000000b
        /*0a6c*/ 	.word	0x0002a850
        /*0a70*/ 	.short	0x010a
        /*0a72*/ 	.byte	0x3f
	.zero		1


	//   ....[72]....
        /*0a74*/ 	.word	0x00012170
        /*0a78*/ 	.word	0x0000000c
        /*0a7c*/ 	.word	0x0002a830
        /*0a80*/ 	.short	0x010a
        /*0a82*/ 	.byte	0x3f
	.zero		1


	//   ....[73]....
        /*0a84*/ 	.word	0x000121d0
        /*0a88*/ 	.word	0x0000000b
        /*0a8c*/ 	.word	0x0002a850
        /*0a90*/ 	.short	0x010a
        /*0a92*/ 	.byte	0x3f
	.zero		1


	//   ....[74]....
        /*0a94*/ 	.word	0x00012230
        /*0a98*/ 	.word	0x0000000c
        /*0a9c*/ 	.word	0x0002a830
        /*0aa0*/ 	.short	0x010a
        /*0aa2*/ 	.byte	0x3f
	.zero		1


	//   ....[75]....
        /*0aa4*/ 	.word	0x00012290
        /*0aa8*/ 	.word	0x0000000b
        /*0aac*/ 	.word	0x0002a850
        /*0ab0*/ 	.short	0x010a
        /*0ab2*/ 	.byte	0x3f
	.zero		1


	//   ....[76]....
        /*0ab4*/ 	.word	0x000122f0
        /*0ab8*/ 	.word	0x00000000
        /*0abc*/ 	.word	0x0002a850
        /*0ac0*/ 	.short	0x010a
        /*0ac2*/ 	.byte	0x3f
	.zero		1


	//   ....[77]....
        /*0ac4*/ 	.word	0x000123d0
        /*0ac8*/ 	.word	0x00000003
        /*0acc*/ 	.word	0x0002a840
        /*0ad0*/ 	.short	0x010a
        /*0ad2*/ 	.byte	0x3f
	.zero		1


	//   ....[78]....
        /*0ad4*/ 	.word	0x000135e0
        /*0ad8*/ 	.word	0x00000003
        /*0adc*/ 	.word	0x0002a820
        /*0ae0*/ 	.short	0x010a
        /*0ae2*/ 	.byte	0x3f
	.zero		1


	//   ....[79]....
        /*0ae4*/ 	.word	0x00013630
        /*0ae8*/ 	.word	0x00000008
        /*0aec*/ 	.word	0x0002a840
        /*0af0*/ 	.short	0x010a
        /*0af2*/ 	.byte	0x3f
	.zero		1


	//   ....[80]....
        /*0af4*/ 	.word	0x00013d70
        /*0af8*/ 	.word	0x00000004
        /*0afc*/ 	.word	0x0002a860
        /*0b00*/ 	.short	0x010a
        /*0b02*/ 	.byte	0x3f
	.zero		1


	//   ....[81]....
        /*0b04*/ 	.word	0x000145e0
        /*0b08*/ 	.word	0x00000000
        /*0b0c*/ 	.word	0x0002a860
        /*0b10*/ 	.short	0x010a
        /*0b12*/ 	.byte	0x3f
	.zero		1


	//   ....[82]....
        /*0b14*/ 	.word	0x00014e00
        /*0b18*/ 	.word	0x00000007
        /*0b1c*/ 	.word	0x0002a820
        /*0b20*/ 	.short	0x010a
        /*0b22*/ 	.byte	0x3f
	.zero		1


	//   ....[83]....
        /*0b24*/ 	.word	0x00014fa0
        /*0b28*/ 	.word	0x00000005
        /*0b2c*/ 	.word	0x0002a840
        /*0b30*/ 	.short	0x010a
        /*0b32*/ 	.byte	0x3f
	.zero		1


	//   ....[84]....
        /*0b34*/ 	.word	0x00014ff0
        /*0b38*/ 	.word	0x00000007
        /*0b3c*/ 	.word	0x0002a840
        /*0b40*/ 	.short	0x010a
        /*0b42*/ 	.byte	0x3f
	.zero		1


	//   ....[85]....
        /*0b44*/ 	.word	0x00015040
        /*0b48*/ 	.word	0x00000005
        /*0b4c*/ 	.word	0x0002a860
        /*0b50*/ 	.short	0x010a
        /*0b52*/ 	.byte	0x3f
	.zero		1


	//----- nvinfo : EIATTR_NUM_MBARRIERS
	.align		4
.L_176:
        /*0b54*/ 	.byte	0x03, 0x38
        /*0b56*/ 	.short	0x0016


	//----- nvinfo : EIATTR_EXIT_INSTR_OFFSETS
	.align		4
        /*0b58*/ 	.byte	0x04, 0x1c
        /*0b5a*/ 	.short	(.L_178 - .L_177)


	//   ....[0]....
.L_177:
        /*0b5c*/ 	.word	0x00011fd0


	//----- nvinfo : EIATTR_MAX_THREADS
	.align		4
.L_178:
        /*0b60*/ 	.byte	0x04, 0x05
        /*0b62*/ 	.short	(.L_180 - .L_179)
.L_179:
        /*0b64*/ 	.word	0x00000180
        /*0b68*/ 	.word	0x00000001
        /*0b6c*/ 	.word	0x00000001


	//----- nvinfo : EIATTR_CRS_STACK_SIZE
	.align		4
.L_180:
        /*0b70*/ 	.byte	0x04, 0x1e
        /*0b72*/ 	.short	(.L_182 - .L_181)
.L_181:
        /*0b74*/ 	.word	0x00000000


	//----- nvinfo : EIATTR_CBANK_PARAM_SIZE
	.align		4
.L_182:
        /*0b78*/ 	.byte	0x03, 0x19
        /*0b7a*/ 	.short	0x0a70


	//----- nvinfo : EIATTR_PARAM_CBANK
	.align		4
        /*0b7c*/ 	.byte	0x04, 0x0a
        /*0b7e*/ 	.short	(.L_184 - .L_183)
	.align		4
.L_183:
        /*0b80*/ 	.word	index@(.nv.constant0._ZN7cutlass13device_kernelIN5flash11enable_sm90INS1_16FlashAttnFwdSm90INS1_25CollectiveMainloopFwdSm90ILi2EN4cute5tupleIJNS5_1CILi1EEES8_S8_EEENS6_IJNS7_ILi128EEENS7_ILi96EEENS7_ILi192EEEEEELi128ENS_6half_tEfNS_4arch4Sm90ELb0ELb1ELb0ELb0ELb1ELb0ELb0ELb1ELb1ELb1ELb1ELb0EEENS1_21CollectiveEpilogueFwdINS6_IJSA_SA_SB_EEES9_SE_SG_Li256ELb0ELb1ELb1ELb0EEENS1_19SingleTileSchedulerILb0ELb1ELb1ELi128EEEEEEEEEvNT_6ParamsE)
        /*0b84*/ 	.short	0x0210
        /*0b86*/ 	.short	0x0a70


	//----- nvinfo : EIATTR_SW_WAR
	.align		4
.L_184:
        /*0b88*/ 	.byte	0x04, 0x36
        /*0b8a*/ 	.short	(.L_186 - .L_185)
.L_185:
        /*0b8c*/ 	.word	0x00000008
.L_186:


//--------------------- .nv.info._ZN7cutlass13device_kernelIN5flash11enable_sm90INS1_16FlashAttnFwdSm90INS1_25CollectiveMainloopFwdSm90ILi2EN4cute5tupleIJNS5_1CILi1EEES8_S8_EEENS6_IJNS7_ILi128EEENS7_ILi96EEENS7_ILi192EEEEEELi128ENS_6half_tEfNS_4arch4Sm90ELb0ELb1ELb0ELb1ELb1ELb0ELb0ELb1ELb1ELb1ELb1ELb0EEENS1_21CollectiveEpilogueFwdINS6_IJSA_SA_SB_EEES9_SE_SG_Li256ELb1ELb1ELb1ELb0EEENS1_36VarlenDynamicPersistentTileSchedulerILi128ELi96ELi256ELi128ELb1ELb1ELb1ELb1ELb0ELb1EEEEEEEEEvNT_6ParamsE --------------------------
	.section	.nv.info._ZN7cutlass13device_kernelIN5flash11enable_sm90INS1_16FlashAttnFwdSm90INS1_25CollectiveMainloopFwdSm90ILi2EN4cute5tupleIJNS5_1CILi1EEES8_S8_EEENS6_IJNS7_ILi128EEENS7_ILi96EEENS7_ILi192EEEEEELi128ENS_6half_tEfNS_4arch4Sm90ELb0ELb1ELb0ELb1ELb1ELb0ELb0ELb1ELb1ELb1ELb1ELb0EEENS1_21CollectiveEpilogueFwdINS6_IJSA_SA_SB_EEES9_SE_SG_Li256ELb1ELb1ELb1ELb0EEENS1_36VarlenDynamicPersistentTileSchedulerILi128ELi96ELi256ELi128ELb1ELb1ELb1ELb1ELb0ELb1EEEEEEEEEvNT_6ParamsE,"",@"SHT_CUDA_INFO"
	.sectionflags	@""
	.align	4


	//----- nvinfo : EIATTR_CUDA_API_VERSION
	.align		4
        /*0000*/ 	.byte	0x04, 0x37
        /*0002*/ 	.short	(.L_188 - .L_187)
.L_187:
        /*0004*/ 	.word	0x00000082


	//----- nvinfo : EIATTR_KPARAM_INFO
	.align		4
.L_188:
        /*0008*/ 	.byte	0x04, 0x17
        /*000a*/ 	.short	(.L_190 - .L_189)
.L_189:
        /*000c*/ 	.word	0x00000000
        /*0010*/ 	.short	0x0000
        /*0012*/ 	.short	0x0070
        /*0014*/ 	.byte	0x00, 0xf0, 0x01, 0x2a


	//----- nvinfo : EIATTR_SPARSE_MMA_MASK
	.align		4
.L_190:
        /*0018*/ 	.byte	0x03, 0x50
        /*001a*/ 	.short	0x0000


	//----- nvinfo : EIATTR_MAXREG_COUNT
	.align		4
        /*001c*/ 	.byte	0x03, 0x1b
        /*001e*/ 	.short	0x00a8


	//----- nvinfo : EIATTR_NUM_BARRIERS
	.align		4
        /*0020*/ 	.byte	0x02, 0x4c
        /*0022*/ 	.byte	0x09
	.zero		1


	//----- nvinfo : EIATTR_EXTERNS
	.align		4
        /*0024*/ 	.byte	0x04, 0x0f
        /*0026*/ 	.short	(.L_192 - .L_191)


	//   ....[0]....
	.align		4
.L_191:
        /*0028*/ 	.word	index@(__assertfail)


	//----- nvinfo : EIATTR_ANNOTATIONS
	.align		4
.L_192:
        /*002c*/ 	.byte	0x04, 0x55
        /*002e*/ 	.short	(.L_194 - .L_193)


	//   ....[0]....
.L_193:
        /* <DEDUP_REMOVED lines=9> */


	//----- nvinfo : EIATTR_MERCURY_ISA_VERSION
	.align		4
.L_194:
        /*00a8*/ 	.byte	0x03, 0x5f
        /*00aa*/ 	.short	0x0101


	//----- nvinfo : EIATTR_UNUSED_LOAD_BYTE_OFFSET
	.align		4
        /*00ac*/ 	.byte	0x04, 0x44
        /*00ae*/ 	.short	(.L_196 - .L_195)


	//   ....[0]....
.L_195:
        /*00b0*/ 	.word	0x00000950
        /*00b4*/ 	.word	0x0000fff0


	//   ....[1]....
        /*00b8*/ 	.word	0x0000d600
        /*00bc*/ 	.word	0x0000fff0


	//----- nvinfo : EIATTR_INT_WARP_WIDE_INSTR_OFFSETS
	.align		4
.L_196:
        /*00c0*/ 	.byte	0x04, 0x31
        /*00c2*/ 	.short	(.L_198 - .L_197)


	//   ....[0]....
.L_197:
        /*00c4*/ 	.word	0x000000c0


	//   ....[1]....
        /*00c8*/ 	.word	0x000000d0


	//   ....[2]....
        /*00cc*/ 	.word	0x00000170


	//   ....[3]....
        /*00d0*/ 	.word	0x000122d0


	//   ....[4]....
        /*00d4*/ 	.word	0x00012360


	//   ....[5]....
        /*00d8*/ 	.word	0x00015190


	//   ....[6]....
        /*00dc*/ 	.word	0x00015220


	//----- nvinfo : EIATTR_COOP_GROUP_MASK_REGIDS
	.align		4
.L_198:
        /*00e0*/ 	.byte	0x04, 0x29
        /*00e2*/ 	.short	(.L_200 - .L_199)


	//   ....[0]....
.L_199:
        /*00e4*/ 	.word	0xffffffff


	//   ....[1]....
        /*00e8*/ 	.word	0xffffffff


	//   ....[2]....
        /*00ec*/ 	.word	0xffffffff


	//   ....[3]....
        /*00f0*/ 	.word	0xffffffff


	//   ....[4]....
        /*00f4*/ 	.word	0xffffffff


	//   ....[5]....
        /*00f8*/ 	.word	0xffffffff


	//   ....[6]....
        /*00fc*/ 	.word	0xffffffff


	//   ....[7]....
        /*0100*/ 	.word	0xffffffff


	//   ....[8]....
        /*0104*/ 	.word	0xffffffff


	//   ....[9]....
        /*0108*/ 	.word	0xffffffff


	//   ....[10]....
        /*010c*/ 	.word	0xffffffff


	//   ....[11]....
        /*0110*/ 	.word	0xffffffff


	//   ....[12]....
        /*0114*/ 	.word	0xffffffff


	//   ....[13]....
        /*0118*/ 	.word	0xffffffff


	//   ....[14]....
        /*011c*/ 	.word	0xffffffff


	//   ....[15]....
        /*0120*/ 	.word	0xffffffff


	//   ....[16]....
        /*0124*/ 	.word	0xffffffff


	//   ....[17]....
        /*0128*/ 	.word	0xffffffff


	//   ....[18]....
        /*012c*/ 	.word	0xffffffff


	//   ....[19]....
        /*0130*/ 	.word	0xffffffff


	//   ....[20]....
        /*0134*/ 	.word	0xffffffff


	//   ....[21]....
        /*0138*/ 	.word	0xffffffff


	//   ....[22]....
        /*013c*/ 	.word	0xffffffff


	//   ....[23]....
        /*0140*/ 	.word	0xffffffff


	//   ....[24]....
        /*0144*/ 	.word	0xffffffff


	//   ....[25]....
        /*0148*/ 	.word	0xffffffff


	//   ....[26]....
        /*014c*/ 	.word	0xffffffff


	//   ....[27]....
        /*0150*/ 	.word	0xffffffff


	//   ....[28]....
        /*0154*/ 	.word	0xffffffff


	//   ....[29]....
        /*0158*/ 	.word	0xffffffff


	//   ....[30]....
        /*015c*/ 	.word	0xffffffff


	//   ....[31]....
        /*0160*/ 	.word	0xffffffff


	//   ....[32]....
        /*0164*/ 	.word	0xffffffff


	//   ....[33]....
        /*0168*/ 	.word	0xffffffff


	//   ....[34]....
        /*016c*/ 	.word	0xffffffff


	//   ....[35]....
        /*0170*/ 	.word	0xffffffff


	//   ....[36]....
        /*0174*/ 	.word	0xffffffff


	//   ....[37]....
        /*0178*/ 	.word	0xffffffff


	//   ....[38]....
        /*017c*/ 	.word	0xffffffff


	//   ....[39]....
        /*0180*/ 	.word	0xffffffff


	//   ....[40]....
        /*0184*/ 	.word	0xffffffff


	//   ....[41]....
        /*0188*/ 	.word	0xffffffff


	//   ....[42]....
        /*018c*/ 	.word	0xffffffff


	//   ....[43]....
        /*0190*/ 	.word	0xffffffff


	//   ....[44]....
        /*0194*/ 	.word	0xffffffff


	//   ....[45]....
        /*0198*/ 	.word	0xffffffff


	//   ....[46]....
        /*019c*/ 	.word	0xffffffff


	//   ....[47]....
        /*01a0*/ 	.word	0xffffffff


	//   ....[48]....
        /*01a4*/ 	.word	0xffffffff


	//   ....[49]....
        /*01a8*/ 	.word	0xffffffff


	//   ....[50]....
        /*01ac*/ 	.word	0xffffffff


	//   ....[51]....
        /*01b0*/ 	.word	0xffffffff


	//   ....[52]....
        /*01b4*/ 	.word	0xffffffff


	//   ....[53]....
        /*01b8*/ 	.word	0xffffffff


	//   ....[54]....
        /*01bc*/ 	.word	0xffffffff


	//   ....[55]....
        /*01c0*/ 	.word	0xffffffff


	//   ....[56]....
        /*01c4*/ 	.word	0xffffffff


	//   ....[57]....
        /*01c8*/ 	.word	0xffffffff


	//   ....[58]....
        /*01cc*/ 	.word	0xffffffff


	//   ....[59]....
        /*01d0*/ 	.word	0xffffffff


	//   ....[60]....
        /*01d4*/ 	.word	0xffffffff


	//   ....[61]....
        /*01d8*/ 	.word	0xffffffff


	//   ....[62]....
        /*01dc*/ 	.word	0xffffffff


	//   ....[63]....
        /*01e0*/ 	.word	0xffffffff


	//   ....[64]....
        /*01e4*/ 	.word	0xffffffff


	//   ....[65]....
        /*01e8*/ 	.word	0xffffffff


	//   ....[66]....
        /*01ec*/ 	.word	0xffffffff


	//   ....[67]....
        /*01f0*/ 	.word	0xffffffff


	//   ....[68]....
        /*01f4*/ 	.word	0xffffffff


	//   ....[69]....
        /*01f8*/ 	.word	0xffffffff


	//   ....[70]....
        /*01fc*/ 	.word	0xffffffff


	//   ....[71]....
        /*0200*/ 	.word	0xffffffff


	//   ....[72]....
        /*0204*/ 	.word	0xffffffff


	//   ....[73]....
        /*0208*/ 	.word	0xffffffff


	//   ....[74]....
        /*020c*/ 	.word	0xffffffff


	//   ....[75]....
        /*0210*/ 	.word	0xffffffff


	//   ....[76]....
        /*0214*/ 	.word	0xffffffff


	//   ....[77]....
        /*0218*/ 	.word	0xffffffff


	//   ....[78]....
        /*021c*/ 	.word	0xffffffff


	//   ....[79]....
        /*0220*/ 	.word	0xffffffff


	//   ....[80]....
        /*0224*/ 	.word	0xffffffff


	//   ....[81]....
        /*0228*/ 	.word	0xffffffff


	//   ....[82]....
        /*022c*/ 	.word	0xffffffff


	//   ....[83]....
        /*0230*/ 	.word	0xffffffff


	//   ....[84]....
        /*0234*/ 	.word	0xffffffff


	//   ....[85]....
        /*0238*/ 	.word	0xffffffff


	//   ....[86]....
        /*023c*/ 	.word	0xffffffff


	//   ....[87]....
        /*0240*/ 	.word	0xffffffff


	//   ....[88]....
        /*0244*/ 	.word	0xffffffff


	//   ....[89]....
        /*0248*/ 	.word	0xffffffff


	//   ....[90]....
        /*024c*/ 	.word	0xffffffff


	//   ....[91]....
        /*0250*/ 	.word	0xffffffff


	//   ....[92]....
        /*0254*/ 	.word	0xffffffff


	//   ....[93]....
        /*0258*/ 	.word	0xffffffff


	//   ....[94]....
        /*025c*/ 	.word	0xffffffff


	//   ....[95]....
        /*0260*/ 	.word	0xffffffff


	//   ....[96]....
        /*0264*/ 	.word	0xffffffff


	//   ....[97]....
        /*0268*/ 	.word	0xffffffff


	//   ....[98]....
        /*026c*/ 	.word	0xffffffff


	//   ....[99]....
        /*0270*/ 	.word	0xffffffff


	//   ....[100]....
        /*0274*/ 	.word	0xffffffff


	//   ....[101]....
        /*0278*/ 	.word	0xffffffff


	//   ....[102]....
        /*027c*/ 	.word	0xffffffff


	//   ....[103]....
        /*0280*/ 	.word	0xffffffff


	//   ....[104]....
        /*0284*/ 	.word	0xffffffff


	//   ....[105]....
        /*0288*/ 	.word	0xffffffff


	//   ....[106]....
        /*028c*/ 	.word	0xffffffff


	//   ....[107]....
        /*0290*/ 	.word	0xffffffff


	//   ....[108]....
        /*0294*/ 	.word	0xffffffff


	//   ....[109]....
        /*0298*/ 	.word	0xffffffff


	//   ....[110]....
        /*029c*/ 	.word	0xffffffff


	//   ....[111]....
        /*02a0*/ 	.word	0xffffffff


	//   ....[112]....
        /*02a4*/ 	.word	0xffffffff


	//   ....[113]....
        /*02a8*/ 	.word	0xffffffff


	//   ....[114]....
        /*02ac*/ 	.word	0xffffffff


	//   ....[115]....
        /*02b0*/ 	.word	0xffffffff


	//   ....[116]....
        /*02b4*/ 	.word	0xffffffff


	//   ....[117]....
        /*02b8*/ 	.word	0xffffffff


	//   ....[118]....
        /*02bc*/ 	.word	0xffffffff


	//   ....[119]....
        /*02c0*/ 	.word	0xffffffff


	//   ....[120]....
        /*02c4*/ 	.word	0xffffffff


	//   ....[121]....
        /*02c8*/ 	.word	0xffffffff


	//   ....[122]....
        /*02cc*/ 	.word	0xffffffff


	//   ....[123]....
        /*02d0*/ 	.word	0xffffffff


	//   ....[124]....
        /*02d4*/ 	.word	0xffffffff


	//   ....[125]....
        /*02d8*/ 	.word	0xffffffff


	//   ....[126]....
        /*02dc*/ 	.word	0xffffffff


	//   ....[127]....
        /*02e0*/ 	.word	0xffffffff


	//   ....[128]....
        /*02e4*/ 	.word	0xffffffff


	//   ....[129]....
        /*02e8*/ 	.word	0xffffffff


	//   ....[130]....
        /*02ec*/ 	.word	0xffffffff


	//   ....[131]....
        /*02f0*/ 	.word	0xffffffff


	//   ....[132]....
        /*02f4*/ 	.word	0xffffffff


	//   ....[133]....
        /*02f8*/ 	.word	0xffffffff


	//   ....[134]....
        /*02fc*/ 	.word	0xffffffff


	//   ....[135]....
        /*0300*/ 	.word	0xffffffff


	//   ....[136]....
        /*0304*/ 	.word	0xffffffff


	//   ....[137]....
        /*0308*/ 	.word	0xffffffff


	//   ....[138]....
        /*030c*/ 	.word	0xffffffff


	//   ....[139]....
        /*0310*/ 	.word	0xffffffff


	//   ....[140]....
        /*0314*/ 	.word	0xffffffff


	//   ....[141]....
        /*0318*/ 	.word	0xffffffff


	//   ....[142]....
        /*031c*/ 	.word	0xffffffff


	//   ....[143]....
        /*0320*/ 	.word	0xffffffff


	//   ....[144]....
        /*0324*/ 	.word	0xffffffff


	//   ....[145]....
        /*0328*/ 	.word	0xffffffff


	//   ....[146]....
        /*032c*/ 	.word	0xffffffff


	//   ....[147]....
        /*0330*/ 	.word	0xffffffff


	//   ....[148]....
        /*0334*/ 	.word	0xffffffff


	//   ....[149]....
        /*0338*/ 	.word	0xffffffff


	//   ....[150]....
        /*033c*/ 	.word	0xffffffff


	//   ....[151]....
        /*0340*/ 	.word	0xffffffff


	//   ....[152]....
        /*0344*/ 	.word	0xffffffff


	//   ....[153]....
        /*0348*/ 	.word	0xffffffff


	//   ....[154]....
        /*034c*/ 	.word	0xffffffff


	//   ....[155]....
        /*0350*/ 	.word	0xffffffff


	//   ....[156]....
        /*0354*/ 	.word	0xffffffff


	//   ....[157]....
        /*0358*/ 	.word	0x0500000f


	//   ....[158]....
        /*035c*/ 	.word	0x0500000f


	//   ....[159]....
        /*0360*/ 	.word	0x0500000f


	//   ....[160]....
        /*0364*/ 	.word	0x0500000f


	//   ....[161]....
        /*0368*/ 	.word	0x0500000f


	//   ....[162]....
        /*036c*/ 	.word	0x0500000f


	//   ....[163]....
        /*0370*/ 	.word	0x0500000f


	//   ....[164]....
        /*0374*/ 	.word	0x0500000f


	//   ....[165]....
        /*0378*/ 	.word	0x0500000f


	//   ....[166]....
        /*037c*/ 	.word	0x0500000f


	//   ....[167]....
        /*0380*/ 	.word	0x0500000f


	//   ....[168]....
        /*0384*/ 	.word	0x0500000f


	//   ....[169]....
        /*0388*/ 	.word	0x0500000f


	//   ....[170]....
        /*038c*/ 	.word	0x0500000f


	//   ....[171]....
        /*0390*/ 	.word	0x0500000f


	//   ....[172]....
        /*0394*/ 	.word	0x0500000f


	//   ....[173]....
        /*0398*/ 	.word	0x0500000f


	//   ....[174]....
        /*039c*/ 	.word	0x0500000f


	//   ....[175]....
        /*03a0*/ 	.word	0x0500000f


	//   ....[176]....
        /*03a4*/ 	.word	0x0500000f


	//   ....[177]....
        /*03a8*/ 	.word	0x0500000f


	//   ....[178]....
        /*03ac*/ 	.word	0x0500000f


	//   ....[179]....
        /*03b0*/ 	.word	0x0500000f


	//   ....[180]....
        /*03b4*/ 	.word	0x0500000f


	//   ....[181]....
        /*03b8*/ 	.word	0x0500000f


	//   ....[182]....
        /*03bc*/ 	.word	0x0500000f


	//   ....[183]....
        /*03c0*/ 	.word	0x0500000f


	//   ....[184]....
        /*03c4*/ 	.word	0x0500000f


	//   ....[185]....
        /*03c8*/ 	.word	0x0500000f


	//   ....[186]....
        /*03cc*/ 	.word	0x0500000f


	//   ....[187]....
        /*03d0*/ 	.word	0x0500000f


	//   ....[188]....
        /*03d4*/ 	.word	0x0500000f


	//   ....[189]....
        /*03d8*/ 	.word	0x0500000f


	//   ....[190]....
        /*03dc*/ 	.word	0x0500000f


	//   ....[191]....
        /*03e0*/ 	.word	0x0500000f


	//   ....[192]....
        /*03e4*/ 	.word	0x0500000f


	//   ....[193]....
        /*03e8*/ 	.word	0x0500000f


	//   ....[194]....
        /*03ec*/ 	.word	0x0500000f


	//   ....[195]....
        /*03f0*/ 	.word	0x0500000f


	//   ....[196]....
        /*03f4*/ 	.word	0x0500000f


	//   ....[197]....
        /*03f8*/ 	.word	0x0500000f


	//   ....[198]....
        /*03fc*/ 	.word	0x0500000f


	//   ....[199]....
        /*0400*/ 	.word	0x0500000f


	//   ....[200]....
        /*0404*/ 	.word	0x0500000f


	//   ....[201]....
        /*0408*/ 	.word	0x0500000f


	//   ....[202]....
        /*040c*/ 	.word	0x0500000f


	//   ....[203]....
        /*0410*/ 	.word	0x0500000f


	//   ....[204]....
        /*0414*/ 	.word	0x0500000f


	//   ....[205]....
        /*0418*/ 	.word	0x0500000f


	//   ....[206]....
        /*041c*/ 	.word	0x0500000f


	//   ....[207]....
        /*0420*/ 	.word	0x0500000f


	//   ....[208]....
        /*0424*/ 	.word	0x0500000f


	//   ....[209]....
        /*0428*/ 	.word	0x0500000f


	//   ....[210]....
        /*042c*/ 	.word	0x0500000f


	//   ....[211]....
        /*0430*/ 	.word	0x0500000f


	//   ....[212]....
        /*0434*/ 	.word	0x0500000f


	//   ....[213]....
        /*0438*/ 	.word	0x0500000f


	//   ....[214]....
        /*043c*/ 	.word	0x0500000f


	//   ....[215]....
        /*0440*/ 	.word	0x0500000f


	//   ....[216]....
        /*0444*/ 	.word	0x0500000f


	//   ....[217]....
        /*0448*/ 	.word	0x0500000f


	//   ....[218]....
        /*044c*/ 	.word	0x0500000f


	//   ....[219]....
        /*0450*/ 	.word	0x0500000f


	//   ....[220]....
        /*0454*/ 	.word	0x0500000f


	//   ....[221]....
        /*0458*/ 	.word	0x0500000f


	//   ....[222]....
        /*045c*/ 	.word	0x0500000f


	//   ....[223]....
        /*0460*/ 	.word	0x0500000f


	//   ....[224]....
        /*0464*/ 	.word	0x0500000f


	//   ....[225]....
        /*0468*/ 	.word	0x0500000f


	//   ....[226]....
        /*046c*/ 	.word	0x0500000f


	//   ....[227]....
        /*0470*/ 	.word	0x0500000f


	//   ....[228]....
        /*0474*/ 	.word	0x0500000f


	//   ....[229]....
        /*0478*/ 	.word	0x0500000f


	//   ....[230]....
        /*047c*/ 	.word	0x0500000f


	//   ....[231]....
        /*0480*/ 	.word	0x0500000f


	//   ....[232]....
        /*0484*/ 	.word	0x0500000f


	//   ....[233]....
        /*0488*/ 	.word	0x0500000f


	//   ....[234]....
        /*048c*/ 	.word	0x0500000f


	//   ....[235]....
        /*0490*/ 	.word	0x0500000f


	//   ....[236]....
        /*0494*/ 	.word	0x0500000f


	//   ....[237]....
        /*0498*/ 	.word	0x0500000f


	//   ....[238]....
        /*049c*/ 	.word	0x0500000f


	//   ....[239]....
        /*04a0*/ 	.word	0x0500000f


	//   ....[240]....
        /*04a4*/ 	.word	0x0500000f


	//----- nvinfo : EIATTR_COOP_GROUP_INSTR_OFFSETS
	.align		4
.L_200:
        /*04a8*/ 	.byte	0x04, 0x28
        /*04aa*/ 	.short	(.L_202 - .L_201)


	//   ....[0]....
.L_201:
        /*04ac*/ 	.word	0x00000070


	//   ....[1]....
        /*04b0*/ 	.word	0x000000b0


	//   ....[2]....
        /*04b4*/ 	.word	0x000002d0


	//   ....[3]....
        /*04b8*/ 	.word	0x00000430


	//   ....[4]....
        /*04bc*/ 	.word	0x00000550


	//   ....[5]....
        /*04c0*/ 	.word	0x000006b0


	//   ....[6]....
        /*04c4*/ 	.word	0x00001dd0


	//   ....[7]....
        /*04c8*/ 	.word	0x000028a0


	//   ....[8]....
        /*04cc*/ 	.word	0x00002c10


	//   ....[9]....
        /*04d0*/ 	.word	0x00003830


	//   ....[10]....
        /*04d4*/ 	.word	0x00003980


	//   ....[11]....
        /*04d8*/ 	.word	0x00003fb0


	//   ....[12]....
        /*04dc*/ 	.word	0x00004010


	//   ....[13]....
        /*04e0*/ 	.word	0x00005a90


	//   ....[14]....
        /*04e4*/ 	.word	0x00005c80


	//   ....[15]....
        /*04e8*/ 	.word	0x000069e0


	//   ....[16]....
        /*04ec*/ 	.word	0x00006b00


	//   ....[17]....
        /*04f0*/ 	.word	0x00007090


	//   ....[18]....
        /*04f4*/ 	.word	0x000070f0


	//   ....[19]....
        /*04f8*/ 	.word	0x00008d80


	//   ....[20]....
        /*04fc*/ 	.word	0x00008d90


	//   ....[21]....
        /*0500*/ 	.word	0x00008dc0


	//   ....[22]....
        /*0504*/ 	.word	0x00008dd0


	//   ....[23]....
        /*0508*/ 	.word	0x0000a800


	//   ....[24]....
        /*050c*/ 	.word	0x0000a9f0


	//   ....[25]....
        /*0510*/ 	.word	0x0000b750


	//   ....[26]....
        /*0514*/ 	.word	0x0000b870


	//   ....[27]....
        /*0518*/ 	.word	0x0000be00


	//   ....[28]....
        /*051c*/ 	.word	0x0000be60


	//   ....[29]....
        /*0520*/ 	.word	0x0000cd30


	//   ....[30]....
        /*0524*/ 	.word	0x0000cd60


	//   ....[31]....
        /*0528*/ 	.word	0x0000ce20


	//   ....[32]....
        /*052c*/ 	.word	0x0000ce30


	//   ....[33]....
        /*0530*/ 	.word	0x0000e1b0


	//   ....[34]....
        /*0534*/ 	.word	0x0000e1e0


	//   ....[35]....
        /*0538*/ 	.word	0x0000e200


	//   ....[36]....
        /*053c*/ 	.word	0x0000e210


	//   ....[37]....
        /*0540*/ 	.word	0x0000e930


	//   ....[38]....
        /*0544*/ 	.word	0x0000e970


	//   ....[39]....
        /*0548*/ 	.word	0x0000ea30


	//   ....[40]....
        /*054c*/ 	.word	0x0000ea50


	//   ....[41]....
        /*0550*/ 	.word	0x0000eb10


	//   ....[42]....
        /*0554*/ 	.word	0x0000eb30


	//   ....[43]....
        /*0558*/ 	.word	0x0000ec00


	//   ....[44]....
        /*055c*/ 	.word	0x0000ec20


	//   ....[45]....
        /*0560*/ 	.word	0x0000eff0


	//   ....[46]....
        /*0564*/ 	.word	0x0000f000


	//   ....[47]....
        /*0568*/ 	.word	0x0000f430


	//   ....[48]....
        /*056c*/ 	.word	0x0000f440


	//   ....[49]....
        /*0570*/ 	.word	0x00010270


	//   ....[50]....
        /*0574*/ 	.word	0x000102a0


	//   ....[51]....
        /*0578*/ 	.word	0x00010370


	//   ....[52]....
        /*057c*/ 	.word	0x00010390


	//   ....[53]....
        /*0580*/ 	.word	0x00010450


	//   ....[54]....
        /*0584*/ 	.word	0x00010470


	//   ....[55]....
        /*0588*/ 	.word	0x00010540


	//   ....[56]....
        /*058c*/ 	.word	0x00010560


	//   ....[57]....
        /*0590*/ 	.word	0x000106c0


	//   ....[58]....
        /*0594*/ 	.word	0x000108b0


	//   ....[59]....
        /*0598*/ 	.word	0x000108e0


	//   ....[60]....
        /*059c*/ 	.word	0x00010910


	//   ....[61]....
        /*05a0*/ 	.word	0x00010940


	//   ....[62]....
        /*05a4*/ 	.word	0x00010970


	//   ....[63]....
        /*05a8*/ 	.word	0x000109a0


	//   ....[64]....
        /*05ac*/ 	.word	0x00010b10


	//   ....[65]....
        /*05b0*/ 	.word	0x00010b40


	//   ....[66]....
        /*05b4*/ 	.word	0x00010b70


	//   ....[67]....
        /*05b8*/ 	.word	0x00010ba0


	//   ....[68]....
        /*05bc*/ 	.word	0x00010bd0


	//   ....[69]....
        /*05c0*/ 	.word	0x00010c00


	//   ....[70]....
        /*05c4*/ 	.word	0x00010c90


	//   ....[71]....
        /*05c8*/ 	.word	0x00010cc0


	//   ....[72]....
        /*05cc*/ 	.word	0x00010cd0


	//   ....[73]....
        /*05d0*/ 	.word	0x00010d10


	//   ....[74]....
        /*05d4*/ 	.word	0x00012f50


	//   ....[75]....
        /*05d8*/ 	.word	0x00012f70


	//   ....[76]....
        /*05dc*/ 	.word	0x00013020


	//   ....[77]....
        /*05e0*/ 	.word	0x00013040


	//   ....[78]....
        /*05e4*/ 	.word	0x000130e0


	//   ....[79]....
        /*05e8*/ 	.word	0x00013100


	//   ....[80]....
        /*05ec*/ 	.word	0x000131a0


	//   ....[81]....
        /*05f0*/ 	.word	0x000131c0


	//   ....[82]....
        /*05f4*/ 	.word	0x00013260


	//   ....[83]....
        /*05f8*/ 	.word	0x00013280


	//   ....[84]....
        /*05fc*/ 	.word	0x00013290


	//   ....[85]....
        /*0600*/ 	.word	0x00013320


	//   ....[86]....
        /*0604*/ 	.word	0x00013a80


	//   ....[87]....
        /*0608*/ 	.word	0x00013ab0


	//   ....[88]....
        /*060c*/ 	.word	0x00013b10


	//   ....[89]....
        /*0610*/ 	.word	0x00013b60


	//   ....[90]....
        /*0614*/ 	.word	0x00013bb0


	//   ....[91]....
        /*0618*/ 	.word	0x00013c10


	//   ....[92]....
        /*061c*/ 	.word	0x00013c60


	//   ....[93]....
        /*0620*/ 	.word	0x00013cc0


	//   ....[94]....
        /*0624*/ 	.word	0x00013d10


	//   ....[95]....
        /*0628*/ 	.word	0x00013d70


	//   ....[96]....
        /*062c*/ 	.word	0x00013dc0


	//   ....[97]....
        /*0630*/ 	.word	0x00013e20


	//   ....[98]....
        /*0634*/ 	.word	0x00013e70


	//   ....[99]....
        /*0638*/ 	.word	0x00013ed0


	//   ....[100]....
        /*063c*/ 	.word	0x00013ef0


	//   ....[101]....
        /*0640*/ 	.word	0x00013f30


	//   ....[102]....
        /*0644*/ 	.word	0x000146b0


	//   ....[103]....
        /*0648*/ 	.word	0x000146c0


	//   ....[104]....
        /*064c*/ 	.word	0x000146d0


	//   ....[105]....
        /*0650*/ 	.word	0x00014760


	//   ....[106]....
        /*0654*/ 	.word	0x00014770


	//   ....[107]....
        /*0658*/ 	.word	0x000147d0


	//   ....[108]....
        /*065c*/ 	.word	0x00014800


	//   ....[109]....
        /*0660*/ 	.word	0x00014840


	//   ....[110]....
        /*0664*/ 	.word	0x00014870


	//   ....[111]....
        /*0668*/ 	.word	0x000148b0


	//   ....[112]....
        /*066c*/ 	.word	0x000148e0


	//   ....[113]....
        /*0670*/ 	.word	0x00014920


	//   ....[114]....
        /*0674*/ 	.word	0x00014b90


	//   ....[115]....
        /*0678*/ 	.word	0x00014bb0


	//   ....[116]....
        /*067c*/ 	.word	0x00014bc0


	//   ....[117]....
        /*0680*/ 	.word	0x00014c40


	//   ....[118]....
        /*0684*/ 	.word	0x00014c50


	//   ....[119]....
        /*0688*/ 	.word	0x00014cc0


	//   ....[120]....
        /*068c*/ 	.word	0x00014cd0


	//   ....[121]....
        /*0690*/ 	.word	0x00014d40


	//   ....[122]....
        /*0694*/ 	.word	0x00014d50


	//   ....[123]....
        /*0698*/ 	.word	0x00014dc0


	//   ....[124]....
        /*069c*/ 	.word	0x00014dd0


	//   ....[125]....
        /*06a0*/ 	.word	0x00014de0


	//   ....[126]....
        /*06a4*/ 	.word	0x000153a0


	//   ....[127]....
        /*06a8*/ 	.word	0x000153d0


	//   ....[128]....
        /*06ac*/ 	.word	0x000153f0


	//   ....[129]....
        /*06b0*/ 	.word	0x00015400


	//   ....[130]....
        /*06b4*/ 	.word	0x00015440


	//   ....[131]....
        /*06b8*/ 	.word	0x00015460


	//   ....[132]....
        /*06bc*/ 	.word	0x000154d0


	//   ....[133]....
        /*06c0*/ 	.word	0x000154f0


	//   ....[134]....
        /*06c4*/ 	.word	0x00015550


	//   ....[135]....
        /*06c8*/ 	.word	0x00015570


	//   ....[136]....
        /*06cc*/ 	.word	0x000155c0


	//   ....[137]....
        /*06d0*/ 	.word	0x000155e0


	//   ....[138]....
        /*06d4*/ 	.word	0x00015a30


	//   ....[139]....
        /*06d8*/ 	.word	0x00015a40


	//   ....[140]....
        /*06dc*/ 	.word	0x00015a80


	//   ....[141]....
        /*06e0*/ 	.word	0x00015ac0


	//   ....[142]....
        /*06e4*/ 	.word	0x00015af0


	//   ....[143]....
        /*06e8*/ 	.word	0x00015b20


	//   ....[144]....
        /*06ec*/ 	.word	0x00015b50


	//   ....[145]....
        /*06f0*/ 	.word	0x00015b80


	//   ....[146]....
        /*06f4*/ 	.word	0x00015d30


	//   ....[147]....
        /*06f8*/ 	.word	0x00015d60


	//   ....[148]....
        /*06fc*/ 	.word	0x00015d90


	//   ....[149]....
        /*0700*/ 	.word	0x00015dc0


	//   ....[150]....
        /*0704*/ 	.word	0x00015df0


	//   ....[151]....
        /*0708*/ 	.word	0x00015e20


	//   ....[152]....
        /*070c*/ 	.word	0x00015ee0


	//   ....[153]....
        /*0710*/ 	.word	0x00015f00


	//   ....[154]....
        /*0714*/ 	.word	0x00015f20


	//   ....[155]....
        /*0718*/ 	.word	0x00015f80


	//   ....[156]....
        /*071c*/ 	.word	0x000169a0


	//   ....[157]....
        /*0720*/ 	.word	0x00017020


	//   ....[158]....
        /*0724*/ 	.word	0x00017110


	//   ....[159]....
        /*0728*/ 	.word	0x000171b0


	//   ....[160]....
        /*072c*/ 	.word	0x00017210


	//   ....[161]....
        /*0730*/ 	.word	0x00017320


	//   ....[162]....
        /*0734*/ 	.word	0x00017390


	//   ....[163]....
        /*0738*/ 	.word	0x000174a0


	//   ....[164]....
        /*073c*/ 	.word	0x00017510


	//   ....[165]....
        /*0740*/ 	.word	0x00017620


	//   ....[166]....
        /*0744*/ 	.word	0x00017690


	//   ....[167]....
        /*0748*/ 	.word	0x000177a0


	//   ....[168]....
        /*074c*/ 	.word	0x00017810


	//   ....[169]....
        /*0750*/ 	.word	0x000178b0


	//   ....[170]....
        /*0754*/ 	.word	0x000179c0


	//   ....[171]....
        /*0758*/ 	.word	0x00017a30


	//   ....[172]....
        /*075c*/ 	.word	0x00017ab0


	//   ....[173]....
        /*0760*/ 	.word	0x00017b70


	//   ....[174]....
        /*0764*/ 	.word	0x00017bf0


	//   ....[175]....
        /*0768*/ 	.word	0x00017cd0


	//   ....[176]....
        /*076c*/ 	.word	0x00017d50


	//   ....[177]....
        /*0770*/ 	.word	0x00017e30


	//   ....[178]....
        /*0774*/ 	.word	0x00017eb0


	//   ....[179]....
        /*0778*/ 	.word	0x00017f90


	//   ....[180]....
        /*077c*/ 	.word	0x00018010


	//   ....[181]....
        /*0780*/ 	.word	0x000180f0


	//   ....[182]....
        /*0784*/ 	.word	0x00018170


	//   ....[183]....
        /*0788*/ 	.word	0x00018250


	//   ....[184]....
        /*078c*/ 	.word	0x000182d0


	//   ....[185]....
        /*0790*/ 	.word	0x00018390


	//   ....[186]....
        /*0794*/ 	.word	0x000184c0


	//   ....[187]....
        /*0798*/ 	.word	0x00018570


	//   ....[188]....
        /*079c*/ 	.word	0x000185f0


	//   ....[189]....
        /*07a0*/ 	.word	0x000186d0


	//   ....[190]....
        /*07a4*/ 	.word	0x00018730


	//   ....[191]....
        /*07a8*/ 	.word	0x00018800


	//   ....[192]....
        /*07ac*/ 	.word	0x00018860


	//   ....[193]....
        /*07b0*/ 	.word	0x00018930


	//   ....[194]....
        /*07b4*/ 	.word	0x00018990


	//   ....[195]....
        /*07b8*/ 	.word	0x00018a60


	//   ....[196]....
        /*07bc*/ 	.word	0x00018ac0


	//   ....[197]....
        /*07c0*/ 	.word	0x00018b90


	//   ....[198]....
        /*07c4*/ 	.word	0x00018c80


	//   ....[199]....
        /*07c8*/ 	.word	0x00018d20


	//   ....[200]....
        /*07cc*/ 	.word	0x00018d80


	//   ....[201]....
        /*07d0*/ 	.word	0x00018e70


	//   ....[202]....
        /*07d4*/ 	.word	0x00018ed0


	//   ....[203]....
        /*07d8*/ 	.word	0x00018fb0


	//   ....[204]....
        /*07dc*/ 	.word	0x00019010


	//   ....[205]....
        /*07e0*/ 	.word	0x000190f0


	//   ....[206]....
        /*07e4*/ 	.word	0x00019150


	//   ....[207]....
        /*07e8*/ 	.word	0x00019230


	//   ....[208]....
        /*07ec*/ 	.word	0x00019290


	//   ....[209]....
        /*07f0*/ 	.word	0x00019360


	//   ....[210]....
        /*07f4*/ 	.word	0x00019480


	//   ....[211]....
        /*07f8*/ 	.word	0x00019570


	//   ....[212]....
        /*07fc*/ 	.word	0x00019610


	//   ....[213]....
        /*0800*/ 	.word	0x000196e0


	//   ....[214]....
        /*0804*/ 	.word	0x00019740


	//   ....[215]....
        /*0808*/ 	.word	0x00019810


	//   ....[216]....
        /*080c*/ 	.word	0x00019870


	//   ....[217]....
        /*0810*/ 	.word	0x00019950


	//   ....[218]....
        /*0814*/ 	.word	0x000199b0


	//   ....[219]....
        /*0818*/ 	.word	0x00019a80


	//   ....[220]....
        /*081c*/ 	.word	0x00019ae0


	//   ....[221]....
        /*0820*/ 	.word	0x00019ba0


	//   ....[222]....
        /*0824*/ 	.word	0x00019c30


	//   ....[223]....
        /*0828*/ 	.word	0x00019cd0


	//   ....[224]....
        /*082c*/ 	.word	0x00019e40


	//   ....[225]....
        /*0830*/ 	.word	0x00019eb0


	//   ....[226]....
        /*0834*/ 	.word	0x00019f30


	//   ....[227]....
        /*0838*/ 	.word	0x00019fa0


	//   ....[228]....
        /*083c*/ 	.word	0x0001a010


	//   ....[229]....
        /*0840*/ 	.word	0x0001a090


	//   ....[230]....
        /*0844*/ 	.word	0x0001a110


	//   ....[231]....
        /*0848*/ 	.word	0x0001a1a0


	//   ....[232]....
        /*084c*/ 	.word	0x0001a210


	//   ....[233]....
        /*0850*/ 	.word	0x0001a280


	//   ....[234]....
        /*0854*/ 	.word	0x0001a2f0


	//   ....[235]....
        /*0858*/ 	.word	0x0001a370


	//   ....[236]....
        /*085c*/ 	.word	0x0001a3e0


	//   ....[237]....
        /*0860*/ 	.word	0x0001a470


	//   ....[238]....
        /*0864*/ 	.word	0x0001a4d0


	//   ....[239]....
        /*0868*/ 	.word	0x0001a560


	//   ....[240]....
        /*086c*/ 	.word	0x0001a690


	//----- nvinfo : EIATTR_REG_RECONFIG
	.align		4
.L_202:
        /*0870*/ 	.byte	0x01, 0x54
	.zero		2


	//----- nvinfo : EIATTR_SYSCALL_OFFSETS
	.align		4
        /*0874*/ 	.byte	0x04, 0x46
        /*0876*/ 	.short	(.L_204 - .L_203)


	//   ....[0]....
.L_203:
        /*0878*/ 	.word	0x00001fb0


	//   ....[1]....
        /*087c*/ 	.word	0x000124c0


	//   ....[2]....
        /*0880*/ 	.word	0x00012610


	//   ....[3]....
        /*0884*/ 	.word	0x00012700


	//   ....[4]....
        /*0888*/ 	.word	0x00013660


	//----- nvinfo : EIATTR_MBARRIER_INSTR_OFFSETS
	.align		4
.L_204:
        /*088c*/ 	.byte	0x04, 0x39
        /*088e*/ 	.short	(.L_206 - .L_205)


	//   ....[0]....
.L_205:
        /*0890*/ 	.word	0x00000180
        /*0894*/ 	.word	0x000000ff
        /*0898*/ 	.word	0x0002a800
        /*089c*/ 	.short	0x0100
        /*089e*/ 	.byte	0x08
	.zero		1


	//   ....[1]....
        /*08a0*/ 	.word	0x00000190
        /*08a4*/ 	.word	0x000000ff
        /*08a8*/ 	.word	0x0002a820
        /*08ac*/ 	.short	0x0100
        /*08ae*/ 	.byte	0x08
	.zero		1


	//   ....[2]....
        /*08b0*/ 	.word	0x00000280
        /*08b4*/ 	.word	0x000000ff
        /*08b8*/ 	.word	0x0002a830
        /*08bc*/ 	.short	0x0100
        /*08be*/ 	.byte	0x08
	.zero		1


	//   ....[3]....
        /*08c0*/ 	.word	0x00000290
        /*08c4*/ 	.word	0x000000ff
        /*08c8*/ 	.word	0x0002a840
        /*08cc*/ 	.short	0x0100
        /*08ce*/ 	.byte	0x08
	.zero		1


	//   ....[4]....
        /*08d0*/ 	.word	0x000002a0
        /*08d4*/ 	.word	0x000000ff
        /*08d8*/ 	.word	0x0002a838
        /*08dc*/ 	.short	0x0100
        /*08de*/ 	.byte	0x08
	.zero		1


	//   ....[5]....
        /*08e0*/ 	.word	0x000002b0
        /*08e4*/ 	.word	0x000000ff
        /*08e8*/ 	.word	0x0002a848
        /*08ec*/ 	.short	0x0100
        /*08ee*/ 	.byte	0x08
	.zero		1


	//   ....[6]....
        /*08f0*/ 	.word	0x000003e0
        /*08f4*/ 	.word	0x000000ff
        /*08f8*/ 	.word	0x0002a850
        /*08fc*/ 	.short	0x0100
        /*08fe*/ 	.byte	0x08
	.zero		1


	//   ....[7]....
        /*0900*/ 	.word	0x000003f0
        /*0904*/ 	.word	0x000000ff
        /*0908*/ 	.word	0x0002a860
        /*090c*/ 	.short	0x0100
        /*090e*/ 	.byte	0x08
	.zero		1


	//   ....[8]....
        /*0910*/ 	.word	0x00000400
        /*0914*/ 	.word	0x000000ff
        /*0918*/ 	.word	0x0002a858
        /*091c*/ 	.short	0x0100
        /*091e*/ 	.byte	0x08
	.zero		1


	//   ....[9]....
        /*0920*/ 	.word	0x00000410
        /*0924*/ 	.word	0x000000ff
        /*0928*/ 	.word	0x0002a868
        /*092c*/ 	.short	0x0100
        /*092e*/ 	.byte	0x08
	.zero		1


	//   ....[10]....
        /*0930*/ 	.word	0x00000500
        /*0934*/ 	.word	0x000000ff
        /*0938*/ 	.word	0x0002a870
        /*093c*/ 	.short	0x0100
        /*093e*/ 	.byte	0x06
	.zero		1


	//   ....[11]....
        /*0940*/ 	.word	0x00000510
        /*0944*/ 	.word	0x000000ff
        /*0948*/ 	.word	0x0002a880
        /*094c*/ 	.short	0x0100
        /*094e*/ 	.byte	0x06
	.zero		1


	//   ....[12]....
        /*0950*/ 	.word	0x00000520
        /*0954*/ 	.word	0x000000ff
        /*0958*/ 	.word	0x0002a878
        /*095c*/ 	.short	0x0100
        /*095e*/ 	.byte	0x06
	.zero		1


	//   ....[13]....
        /*0960*/ 	.word	0x00000530
        /*0964*/ 	.word	0x000000ff
        /*0968*/ 	.word	0x0002a888
        /*096c*/ 	.short	0x0100
        /*096e*/ 	.byte	0x06
	.zero		1


	//   ....[14]....
        /*0970*/ 	.word	0x00000660
        /*0974*/ 	.word	0x000000ff
        /*0978*/ 	.word	0x0002a890
        /*097c*/ 	.short	0x0100
        /*097e*/ 	.byte	0x08
	.zero		1


	//   ....[15]....
        /*0980*/ 	.word	0x00000670
        /*0984*/ 	.word	0x000000ff
        /*0988*/ 	.word	0x0002a8a0
        /*098c*/ 	.short	0x0100
        /*098e*/ 	.byte	0x08
	.zero		1


	//   ....[16]....
        /*0990*/ 	.word	0x00000680
        /*0994*/ 	.word	0x000000ff
        /*0998*/ 	.word	0x0002a898
        /*099c*/ 	.short	0x0100
        /*099e*/ 	.byte	0x08
	.zero		1


	//   ....[17]....
        /*09a0*/ 	.word	0x00000690
        /*09a4*/ 	.word	0x000000ff
        /*09a8*/ 	.word	0x0002a8a8
        /*09ac*/ 	.short	0x0100
        /*09ae*/ 	.byte	0x08
	.zero		1


	//   ....[18]....
        /*09b0*/ 	.word	0x000007d0
        /*09b4*/ 	.word	0x000000ff
        /*09b8*/ 	.word	0x0002a8b0
        /*09bc*/ 	.short	0x0100
        /*09be*/ 	.byte	0x08
	.zero		1


	//   ....[19]....
        /*09c0*/ 	.word	0x000007e0
        /*09c4*/ 	.word	0x000000ff
        /*09c8*/ 	.word	0x0002a8c0
        /*09cc*/ 	.short	0x0100
        /*09ce*/ 	.byte	0x08
	.zero		1


	//   ....[20]....
        /*09d0*/ 	.word	0x000007f0
        /*09d4*/ 	.word	0x000000ff
        /*09d8*/ 	.word	0x0002a8b8
        /*09dc*/ 	.short	0x0100
        /*09de*/ 	.byte	0x08
	.zero		1


	//   ....[21]....
        /*09e0*/ 	.word	0x00000800
        /*09e4*/ 	.word	0x000000ff
        /*09e8*/ 	.word	0x0002a8c8
        /*09ec*/ 	.short	0x0100
        /*09ee*/ 	.byte	0x08
	.zero		1


	//   ....[22]....
        /*09f0*/ 	.word	0x00002050
        /*09f4*/ 	.word	0x000000ff
        /*09f8*/ 	.word	0x0002a800
        /*09fc*/ 	.short	0x010a
        /*09fe*/ 	.byte	0x3c
	.zero		1


	//   ....[23]....
        /*0a00*/ 	.word	0x000020d0
        /*0a04*/ 	.word	0x00000003
        /*0a08*/ 	.word	0x0002a830
        /*0a0c*/ 	.short	0x010a
        /*0a0e*/ 	.byte	0x3f
	.zero		1


	//   ....[24]....
        /*0a10*/ 	.word	0x00002110
        /*0a14*/ 	.word	0x00000003
        /*0a18*/ 	.word	0x0002a830
        /*0a1c*/ 	.short	0x010a
        /*0a1e*/ 	.byte	0x3f
	.zero		1


	//   ....[25]....
        /*0a20*/ 	.word	0x00002880
        /*0a24*/ 	.word	0x000000ff
        /*0a28*/ 	.word	0x00000000
        /*0a2c*/ 	.short	0x0101
        /*0a2e*/ 	.byte	0x04
	.zero		1


	//   ....[26]....
        /*0a30*/ 	.word	0x00004da0
        /*0a34*/ 	.word	0x000000ff
        /*0a38*/ 	.word	0x0002a830
        /*0a3c*/ 	.short	0x010a
        /*0a3e*/ 	.byte	0x05
	.zero		1


	//   ....[27]....
        /*0a40*/ 	.word	0x00004de0
        /*0a44*/ 	.word	0x000000ff
        /*0a48*/ 	.word	0x0002a830
        /*0a4c*/ 	.short	0x010a
        /*0a4e*/ 	.byte	0x05
	.zero		1


	//   ....[28]....
        /*0a50*/ 	.word	0x000056b0
        /*0a54*/ 	.word	0x000000ff
        /*0a58*/ 	.word	0x0002a850
        /*0a5c*/ 	.short	0x010a
        /*0a5e*/ 	.byte	0x0a
	.zero		1


	//   ....[29]....
        /*0a60*/ 	.word	0x000056f0
        /*0a64*/ 	.word	0x000000ff
        /*0a68*/ 	.word	0x0002a850
        /*0a6c*/ 	.short	0x010a
        /*0a6e*/ 	.byte	0x0a
	.zero		1


	//   ....[30]....
        /*0a70*/ 	.word	0x00005ab0
        /*0a74*/ 	.word	0x000000ff
        /*0a78*/ 	.word	0x00000000
        /*0a7c*/ 	.short	0x0101
        /*0a7e*/ 	.byte	0x05
	.zero		1


	//   ....[31]....
        /*0a80*/ 	.word	0x00007a00
        /*0a84*/ 	.word	0x000000ff
        /*0a88*/ 	.word	0x00000000
        /*0a8c*/ 	.short	0x0101
        /*0a8e*/ 	.byte	0x0a
	.zero		1


	//   ....[32]....
        /*0a90*/ 	.word	0x00007e70
        /*0a94*/ 	.word	0x000000ff
        /*0a98*/ 	.word	0x0002a830
        /*0a9c*/ 	.short	0x010a
        /*0a9e*/ 	.byte	0x05
	.zero		1


	//   ....[33]....
        /*0aa0*/ 	.word	0x00007eb0
        /*0aa4*/ 	.word	0x000000ff
        /*0aa8*/ 	.word	0x0002a830
        /*0aac*/ 	.short	0x010a
        /*0aae*/ 	.byte	0x05
	.zero		1


	//   ....[34]....
        /*0ab0*/ 	.word	0x00008780
        /*0ab4*/ 	.word	0x000000ff
        /*0ab8*/ 	.word	0x0002a850
        /*0abc*/ 	.short	0x010a
        /*0abe*/ 	.byte	0x0a
	.zero		1


	//   ....[35]....
        /*0ac0*/ 	.word	0x000087c0
        /*0ac4*/ 	.word	0x000000ff
        /*0ac8*/ 	.word	0x0002a850
        /*0acc*/ 	.short	0x010a
        /*0ace*/ 	.byte	0x0a
	.zero		1


	//   ....[36]....
        /*0ad0*/ 	.word	0x00008bd0
        /*0ad4*/ 	.word	0x000000ff
        /*0ad8*/ 	.word	0x00000000
        /*0adc*/ 	.short	0x0101
        /*0ade*/ 	.byte	0x05
	.zero		1


	//   ....[37]....
        /*0ae0*/ 	.word	0x00009910
        /*0ae4*/ 	.word	0x000000ff
        /*0ae8*/ 	.word	0x00000000
        /*0aec*/ 	.short	0x0101
        /*0aee*/ 	.byte	0x0a
	.zero		1


	//   ....[38]....
        /*0af0*/ 	.word	0x00009b20
        /*0af4*/ 	.word	0x000000ff
        /*0af8*/ 	.word	0x0002a830
        /*0afc*/ 	.short	0x010a
        /*0afe*/ 	.byte	0x05
	.zero		1


	//   ....[39]....
        /*0b00*/ 	.word	0x00009b60
        /*0b04*/ 	.word	0x000000ff
        /*0b08*/ 	.word	0x0002a830
        /*0b0c*/ 	.short	0x010a
        /*0b0e*/ 	.byte	0x05
	.zero		1


	//   ....[40]....
        /*0b10*/ 	.word	0x0000a430
        /*0b14*/ 	.word	0x000000ff
        /*0b18*/ 	.word	0x0002a850
        /*0b1c*/ 	.short	0x010a
        /*0b1e*/ 	.byte	0x0a
	.zero		1


	//   ....[41]....
        /*0b20*/ 	.word	0x0000a470
        /*0b24*/ 	.word	0x000000ff
        /*0b28*/ 	.word	0x0002a850
        /*0b2c*/ 	.short	0x010a
        /*0b2e*/ 	.byte	0x0a
	.zero		1


	//   ....[42]....
        /*0b30*/ 	.word	0x0000a820
        /*0b34*/ 	.word	0x000000ff
        /*0b38*/ 	.word	0x00000000
        /*0b3c*/ 	.short	0x0101
        /*0b3e*/ 	.byte	0x05
	.zero		1


	//   ....[43]....
        /*0b40*/ 	.word	0x0000c780
        /*0b44*/ 	.word	0x000000ff
        /*0b48*/ 	.word	0x00000000
        /*0b4c*/ 	.short	0x0101
        /*0b4e*/ 	.byte	0x0a
	.zero		1


	//   ....[44]....
        /*0b50*/ 	.word	0x0000cca0
        /*0b54*/ 	.word	0x000000ff
        /*0b58*/ 	.word	0x0002a850
        /*0b5c*/ 	.short	0x010a
        /*0b5e*/ 	.byte	0x05
	.zero		1


	//   ....[45]....
        /*0b60*/ 	.word	0x0000cce0
        /*0b64*/ 	.word	0x000000ff
        /*0b68*/ 	.word	0x0002a850
        /*0b6c*/ 	.short	0x010a
        /*0b6e*/ 	.byte	0x05
	.zero		1


	//   ....[46]....
        /*0b70*/ 	.word	0x0000d470
        /*0b74*/ 	.word	0x000000ff
        /*0b78*/ 	.word	0x00000000
        /*0b7c*/ 	.short	0x0101
        /*0b7e*/ 	.byte	0x04
	.zero		1


	//   ....[47]....
        /*0b80*/ 	.word	0x0000e960
        /*0b84*/ 	.word	0x00000013
        /*0b88*/ 	.word	0x00000000
        /*0b8c*/ 	.short	0x0101
        /*0b8e*/ 	.byte	0x3f
	.zero		1


	//   ....[48]....
        /*0b90*/ 	.word	0x0000ee00
        /*0b94*/ 	.word	0x00000013
        /*0b98*/ 	.word	0x00000000
        /*0b9c*/ 	.short	0x0101
        /*0b9e*/ 	.byte	0x3f
	.zero		1


	//   ....[49]....
        /*0ba0*/ 	.word	0x00012d30
        /*0ba4*/ 	.word	0x00000007
        /*0ba8*/ 	.word	0x0002a840
        /*0bac*/ 	.short	0x010a
        /*0bae*/ 	.byte	0x3f
	.zero		1


	//   ....[50]....
        /*0bb0*/ 	.word	0x000133e0
        /*0bb4*/ 	.word	0x00000007
        /*0bb8*/ 	.word	0x0002a830
        /*0bbc*/ 	.short	0x0107
        /*0bbe*/ 	.byte	0x3f
	.zero		1


	//   ....[51]....
        /*0bc0*/ 	.word	0x00013490
        /*0bc4*/ 	.word	0x00000007
        /*0bc8*/ 	.word	0x0002a830
        /*0bcc*/ 	.short	0x0101
        /*0bce*/ 	.byte	0x3f
	.zero		1


	//   ....[52]....
        /*0bd0*/ 	.word	0x00014040
        /*0bd4*/ 	.word	0x00000016
        /*0bd8*/ 	.word	0x0002a800
        /*0bdc*/ 	.short	0x0107
        /*0bde*/ 	.byte	0x3f
	.zero		1


	//   ....[53]....
        /*0be0*/ 	.word	0x00014160
        /*0be4*/ 	.word	0x00000016
        /*0be8*/ 	.word	0x0002a800
        /*0bec*/ 	.short	0x0101
        /*0bee*/ 	.byte	0x3f
	.zero		1


	//   ....[54]....
        /*0bf0*/ 	.word	0x00014180
        /*0bf4*/ 	.word	0x00000016
        /*0bf8*/ 	.word	0x0002a820
        /*0bfc*/ 	.short	0x010a
        /*0bfe*/ 	.byte	0x3f
	.zero		1


	//   ....[55]....
        /*0c00*/ 	.word	0x000144e0
        /*0c04*/ 	.word	0x00000006
        /*0c08*/ 	.word	0x0002a840
        /*0c0c*/ 	.short	0x010a
        /*0c0e*/ 	.byte	0x3f
	.zero		1


	//   ....[56]....
        /*0c10*/ 	.word	0x000149c0
        /*0c14*/ 	.word	0x00000006
        /*0c18*/ 	.word	0x0002a830
        /*0c1c*/ 	.short	0x0107
        /*0c1e*/ 	.byte	0x3f
	.zero		1


	//   ....[57]....
        /*0c20*/ 	.word	0x00014a70
        /*0c24*/ 	.word	0x00000006
        /*0c28*/ 	.word	0x0002a830
        /*0c2c*/ 	.short	0x0101
        /*0c2e*/ 	.byte	0x3f
	.zero		1


	//   ....[58]....
        /*0c30*/ 	.word	0x00014ad0
        /*0c34*/ 	.word	0x00000004
        /*0c38*/ 	.word	0x0002a860
        /*0c3c*/ 	.short	0x010a
        /*0c3e*/ 	.byte	0x3f
	.zero		1


	//   ....[59]....
        /*0c40*/ 	.word	0x00014f20
        /*0c44*/ 	.word	0x00000004
        /*0c48*/ 	.word	0x0002a850
        /*0c4c*/ 	.short	0x0107
        /*0c4e*/ 	.byte	0x3f
	.zero		1


	//   ....[60]....
        /*0c50*/ 	.word	0x00015070
        /*0c54*/ 	.word	0x00000004
        /*0c58*/ 	.word	0x0002a850
        /*0c5c*/ 	.short	0x0101
        /*0c5e*/ 	.byte	0x3f
	.zero		1


	//   ....[61]....
        /*0c60*/ 	.word	0x000152c0
        /*0c64*/ 	.word	0x00000000
        /*0c68*/ 	.word	0x0002a860
        /*0c6c*/ 	.short	0x010a
        /*0c6e*/ 	.byte	0x3f
	.zero		1


	//   ....[62]....
        /*0c70*/ 	.word	0x00015720
        /*0c74*/ 	.word	0x00000000
        /*0c78*/ 	.word	0x0002a850
        /*0c7c*/ 	.short	0x0107
        /*0c7e*/ 	.byte	0x3f
	.zero		1


	//   ....[63]....
        /*0c80*/ 	.word	0x000157d0
        /*0c84*/ 	.word	0x00000000
        /*0c88*/ 	.word	0x0002a850
        /*0c8c*/ 	.short	0x0101
        /*0c8e*/ 	.byte	0x3f
	.zero		1


	//   ....[64]....
        /*0c90*/ 	.word	0x00016920
        /*0c94*/ 	.word	0x00000007
        /*0c98*/ 	.word	0x0002a820
        /*0c9c*/ 	.short	0x010a
        /*0c9e*/ 	.byte	0x3f
	.zero		1


	//   ....[65]....
        /*0ca0*/ 	.word	0x00016ac0
        /*0ca4*/ 	.word	0x00000005
        /*0ca8*/ 	.word	0x0002a840
        /*0cac*/ 	.short	0x010a
        /*0cae*/ 	.byte	0x3f
	.zero		1


	//   ....[66]....
        /*0cb0*/ 	.word	0x00016b60
        /*0cb4*/ 	.word	0x00000003
        /*0cb8*/ 	.word	0x0002a840
        /*0cbc*/ 	.short	0x010a
        /*0cbe*/ 	.byte	0x3f
	.zero		1


	//   ....[67]....
        /*0cc0*/ 	.word	0x00016ba0
        /*0cc4*/ 	.word	0x00000005
        /*0cc8*/ 	.word	0x0002a860
        /*0ccc*/ 	.short	0x010a
        /*0cce*/ 	.byte	0x3f
	.zero		1


	//   ....[68]....
        /*0cd0*/ 	.word	0x00016be0
        /*0cd4*/ 	.word	0x00000003
        /*0cd8*/ 	.word	0x0002a860
        /*0cdc*/ 	.short	0x010a
        /*0cde*/ 	.byte	0x3f
	.zero		1


	//   ....[69]....
        /*0ce0*/ 	.word	0x00016c50
        /*0ce4*/ 	.word	0x00000003
        /*0ce8*/ 	.word	0x0002a800
        /*0cec*/ 	.short	0x010a
        /*0cee*/ 	.byte	0x3f
	.zero		1


	//   ....[70]....
        /*0cf0*/ 	.word	0x00016ca0
        /*0cf4*/ 	.word	0x00000003
        /*0cf8*/ 	.word	0x0002a830
        /*0cfc*/ 	.short	0x010a
        /*0cfe*/ 	.byte	0x3f
	.zero		1


	//   ....[71]....
        /*0d00*/ 	.word	0x00016d00
        /*0d04*/ 	.word	0x00000008
        /*0d08*/ 	.word	0x0002a830
        /*0d0c*/ 	.short	0x010a
        /*0d0e*/ 	.byte	0x3f
	.zero		1


	//   ....[72]....
        /*0d10*/ 	.word	0x00016d60
        /*0d14*/ 	.word	0x00000007
        /*0d18*/ 	.word	0x0002a850
        /*0d1c*/ 	.short	0x010a
        /*0d1e*/ 	.byte	0x3f
	.zero		1


	//   ....[73]....
        /*0d20*/ 	.word	0x00016dc0
        /*0d24*/ 	.word	0x00000008
        /*0d28*/ 	.word	0x0002a830
        /*0d2c*/ 	.short	0x010a
        /*0d2e*/ 	.byte	0x3f
	.zero		1


	//   ....[74]....
        /*0d30*/ 	.word	0x00016e20
        /*0d34*/ 	.word	0x00000007
        /*0d38*/ 	.word	0x0002a850
        /*0d3c*/ 	.short	0x010a
        /*0d3e*/ 	.byte	0x3f
	.zero		1


	//   ....[75]....
        /*0d40*/ 	.word	0x00016e80
        /*0d44*/ 	.word	0x00000008
        /*0d48*/ 	.word	0x0002a830
        /*0d4c*/ 	.short	0x010a
        /*0d4e*/ 	.byte	0x3f
	.zero		1


	//   ....[76]....
        /*0d50*/ 	.word	0x00016ee0
        /*0d54*/ 	.word	0x00000007
        /*0d58*/ 	.word	0x0002a850
        /*0d5c*/ 	.short	0x010a
        /*0d5e*/ 	.byte	0x3f
	.zero		1


	//   ....[77]....
        /*0d60*/ 	.word	0x00016f40
        /*0d64*/ 	.word	0x00000005
        /*0d68*/ 	.word	0x0002a850
        /*0d6c*/ 	.short	0x010a
        /*0d6e*/ 	.byte	0x3f
	.zero		1


	//   ....[78]....
        /*0d70*/ 	.word	0x00017060
        /*0d74*/ 	.word	0x00000007
        /*0d78*/ 	.word	0x0002a840
        /*0d7c*/ 	.short	0x010a
        /*0d7e*/ 	.byte	0x3f
	.zero		1


	//   ....[79]....
        /*0d80*/ 	.word	0x000183c0
        /*0d84*/ 	.word	0x00000016
        /*0d88*/ 	.word	0x0002a820
        /*0d8c*/ 	.short	0x010a
        /*0d8e*/ 	.byte	0x3f
	.zero		1


	//   ....[80]....
        /*0d90*/ 	.word	0x00018410
        /*0d94*/ 	.word	0x00000006
        /*0d98*/ 	.word	0x0002a840
        /*0d9c*/ 	.short	0x010a
        /*0d9e*/ 	.byte	0x3f
	.zero		1


	//   ....[81]....
        /*0da0*/ 	.word	0x00018bd0
        /*0da4*/ 	.word	0x00000004
        /*0da8*/ 	.word	0x0002a860
        /*0dac*/ 	.short	0x010a
        /*0dae*/ 	.byte	0x3f
	.zero		1


	//   ....[82]....
        /*0db0*/ 	.word	0x000193d0
        /*0db4*/ 	.word	0x00000000
        /*0db8*/ 	.word	0x0002a860
        /*0dbc*/ 	.short	0x010a
        /*0dbe*/ 	.byte	0x3f
	.zero		1


	//   ....[83]....
        /*0dc0*/ 	.word	0x0001a5b0
        /*0dc4*/ 	.word	0x00000007
        /*0dc8*/ 	.word	0x0002a820
        /*0dcc*/ 	.short	0x010a
        /*0dce*/ 	.byte	0x3f
	.zero		1


	//   ....[84]....
        /*0dd0*/ 	.word	0x0001a750
        /*0dd4*/ 	.word	0x00000005
        /*0dd8*/ 	.word	0x0002a840
        /*0ddc*/ 	.short	0x010a
        /*0dde*/ 	.byte	0x3f
	.zero		1


	//   ....[85]....
        /*0de0*/ 	.word	0x0001a7a0
        /*0de4*/ 	.word	0x00000003
        /*0de8*/ 	.word	0x0002a840
        /*0dec*/ 	.short	0x010a
        /*0dee*/ 	.byte	0x3f
	.zero		1


	//   ....[86]....
        /*0df0*/ 	.word	0x0001a7f0
        /*0df4*/ 	.word	0x00000005
        /*0df8*/ 	.word	0x0002a860
        /*0dfc*/ 	.short	0x010a
        /*0dfe*/ 	.byte	0x3f
	.zero		1


	//----- nvinfo : EIATTR_NUM_MBARRIERS
	.align		4
.L_206:
        /*0e00*/ 	.byte	0x03, 0x38
        /*0e02*/ 	.short	0x0016


	//----- nvinfo : EIATTR_EXIT_INSTR_OFFSETS
	.align		4
        /*0e04*/ 	.byte	0x04, 0x1c
        /*0e06*/ 	.short	(.L_208 - .L_207)


	//   ....[0]....
.L_207:
        /*0e08*/ 	.word	0x00000990


	//   ....[1]....
        /*0e0c*/ 	.word	0x00010660


	//   ....[2]....
        /*0e10*/ 	.word	0x00016c30


	//----- nvinfo : EIATTR_MAX_THREADS
	.align		4
.L_208:
        /*0e14*/ 	.byte	0x04, 0x05
        /*0e16*/ 	.short	(.L_210 - .L_209)
.L_209:
        /*0e18*/ 	.word	0x00000180
        /*0e1c*/ 	.word	0x00000001
        /*0e20*/ 	.word	0x00000001


	//----- nvinfo : EIATTR_CRS_STACK_SIZE
	.align		4
.L_210:
        /*0e24*/ 	.byte	0x04, 0x1e
        /*0e26*/ 	.short	(.L_212 - .L_211)
.L_211:
        /*0e28*/ 	.word	0x00000000


	//----- nvinfo : EIATTR_CBANK_PARAM_SIZE
	.align		4
.L_212:
        /*0e2c*/ 	.byte	0x03, 0x19
        /*0e2e*/ 	.short	0x0af0


	//----- nvinfo : EIATTR_PARAM_CBANK
	.align		4
        /*0e30*/ 	.byte	0x04, 0x0a
        /*0e32*/ 	.short	(.L_214 - .L_213)
	.align		4
.L_213:
        /*0e34*/ 	.word	index@(.nv.constant0._ZN7cutlass13device_kernelIN5flash11enable_sm90INS1_16FlashAttnFwdSm90INS1_25CollectiveMainloopFwdSm90ILi2EN4cute5tupleIJNS5_1CILi1EEES8_S8_EEENS6_IJNS7_ILi128EEENS7_ILi96EEENS7_ILi192EEEEEELi128ENS_6half_tEfNS_4arch4Sm90ELb0ELb1ELb0ELb1ELb1ELb0ELb0ELb1ELb1ELb1ELb1ELb0EEENS1_21CollectiveEpilogueFwdINS6_IJSA_SA_SB_EEES9_SE_SG_Li256ELb1ELb1ELb1ELb0EEENS1_36VarlenDynamicPersistentTileSchedulerILi128ELi96ELi256ELi128ELb1ELb1ELb1ELb1ELb0ELb1EEEEEEEEEvNT_6ParamsE)
        /*0e38*/ 	.short	0x0210
        /*0e3a*/ 	.short	0x0af0


	//----- nvinfo : EIATTR_SW_WAR
	.align		4
.L_214:
        /*0e3c*/ 	.byte	0x04, 0x36
        /*0e3e*/ 	.short	(.L_216 - .L_215)
.L_215:
        /*0e40*/ 	.word	0x00000008
.L_216:


//--------------------- .nv.info._ZN7cutlass13device_kernelIN5flash11enable_sm90INS1_16FlashAttnFwdSm90INS1_25CollectiveMainloopFwdSm90ILi2EN4cute5tupleIJNS5_1CILi1EEES8_S8_EEENS6_IJNS7_ILi128EEENS7_ILi96EEENS7_ILi192EEEEEELi128ENS_6half_tEfNS_4arch4Sm90ELb0ELb1ELb0ELb1ELb1ELb1ELb0ELb1ELb1ELb1ELb1ELb0EEENS1_21CollectiveEpilogueFwdINS6_IJSA_SA_SB_EEES9_SE_SG_Li256ELb1ELb1ELb1ELb0EEENS1_36VarlenDynamicPersistentTileSchedulerILi128ELi96ELi256ELi128ELb1ELb1ELb1ELb1ELb0ELb1EEEEEEEEEvNT_6ParamsE --------------------------
	.section	.nv.info._ZN7cutlass13device_kernelIN5flash11enable_sm90INS1_16FlashAttnFwdSm90INS1_25CollectiveMainloopFwdSm90ILi2EN4cute5tupleIJNS5_1CILi1EEES8_S8_EEENS6_IJNS7_ILi128EEENS7_ILi96EEENS7_ILi192EEEEEELi128ENS_6half_tEfNS_4arch4Sm90ELb0ELb1ELb0ELb1ELb1ELb1ELb0ELb1ELb1ELb1ELb1ELb0EEENS1_21CollectiveEpilogueFwdINS6_IJSA_SA_SB_EEES9_SE_SG_Li256ELb1ELb1ELb1ELb0EEENS1_36VarlenDynamicPersistentTileSchedulerILi128ELi96ELi256ELi128ELb1ELb1ELb1ELb1ELb0ELb1EEEEEEEEEvNT_6ParamsE,"",@"SHT_CUDA_INFO"
	.sectionflags	@""
	.align	4


	//----- nvinfo : EIATTR_CUDA_API_VERSION
	.align		4
        /*0000*/ 	.byte	0x04, 0x37
        /*0002*/ 	.short	(.L_218 - .L_217)
.L_217:
        /*0004*/ 	.word	0x00000082


	//----- nvinfo : EIATTR_KPARAM_INFO
	.align		4
.L_218:
        /*0008*/ 	.byte	0x04, 0x17
        /*000a*/ 	.short	(.L_220 - .L_219)
.L_219:
        /*000c*/ 	.word	0x00000000
        /*0010*/ 	.short	0x0000
        /*0012*/ 	.short	0x0070
        /*0014*/ 	.byte	0x00, 0xf0, 0x01, 0x2a


	//----- nvinfo : EIATTR_SPARSE_MMA_MASK
	.align		4
.L_220:
        /*0018*/ 	.byte	0x03, 0x50
        /*001a*/ 	.short	0x0000


	//----- nvinfo : EIATTR_MAXREG_COUNT
	.align		4
        /*001c*/ 	.byte	0x03, 0x1b
        /*001e*/ 	.short	0x00a8


	//----- nvinfo : EIATTR_NUM_BARRIERS
	.align		4
        /*0020*/ 	.byte	0x02, 0x4c
        /*0022*/ 	.byte	0x10
	.zero		1


	//----- nvinfo : EIATTR_EXTERNS
	.align		4
        /*0024*/ 	.byte	0x04, 0x0f
        /*0026*/ 	.short	(.L_222 - .L_221)


	//   ....[0]....
	.align		4
.L_221:
        /*0028*/ 	.word	index@(__assertfail)


	//----- nvinfo : EIATTR_ANNOTATIONS
	.align		4
.L_222:
        /*002c*/ 	.byte	0x04, 0x55
        /*002e*/ 	.short	(.L_224 - .L_223)


	//   ....[0]....
.L_223:
        /* <DEDUP_REMOVED lines=37> */
        /*0274*/ 	.byte	0x60, 0x9e, 0x02, 0x00, 0x01, 0x00, 0x00, 0x00, 0xf0, 0x9f, 0x02, 0x00


	//----- nvinfo : EIATTR_MERCURY_ISA_VERSION
	.align		4
.L_224:
        /*0280*/ 	.byte	0x03, 0x5f
        /*0282*/ 	.short	0x0101


	//----- nvinfo : EIATTR_UNUSED_LOAD_BYTE_OFFSET
	.align		4
        /*0284*/ 	.byte	0x04, 0x44
        /*0286*/ 	.short	(.L_226 - .L_225)


	//   ....[0]....
.L_225:
        /*0288*/ 	.word	0x00000a50
        /*028c*/ 	.word	0x0000fff0


	//   ....[1]....
        /*0290*/ 	.word	0x0001f3a0
        /*0294*/ 	.word	0x0000fff0


	//----- nvinfo : EIATTR_INT_WARP_WIDE_INSTR_OFFSETS
	.align		4
.L_226:
        /*0298*/ 	.byte	0x04, 0x31
        /*029a*/ 	.short	(.L_228 - .L_227)


	//   ....[0]....
.L_227:
        /*029c*/ 	.word	0x00000130


	//   ....[1]....
        /*02a0*/ 	.word	0x00000170


	//   ....[2]....
        /*02a4*/ 	.word	0x000001e0


	//   ....[3]....
        /*02a8*/ 	.word	0x00025870


	//   ....[4]....
        /*02ac*/ 	.word	0x00025900


	//   ....[5]....
        /*02b0*/ 	.word	0x00028770


	//   ....[6]....
        /*02b4*/ 	.word	0x00028800


	//----- nvinfo : EIATTR_COOP_GROUP_MASK_REGIDS
	.align		4
.L_228:
        /*02b8*/ 	.byte	0x04, 0x29
        /*02ba*/ 	.short	(.L_230 - .L_229)


	//   ....[0]....
.L_229:
        /*02bc*/ 	.word	0xffffffff


	//   ....[1]....
        /*02c0*/ 	.word	0xffffffff


	//   ....[2]....
        /*02c4*/ 	.word	0xffffffff


	//   ....[3]....
        /*02c8*/ 	.word	0xffffffff


	//   ....[4]....
        /*02cc*/ 	.word	0xffffffff


	//   ....[5]....
        /*02d0*/ 	.word	0xffffffff


	//   ....[6]....
        /*02d4*/ 	.word	0xffffffff


	//   ....[7]....
        /*02d8*/ 	.word	0xffffffff


	//   ....[8]....
        /*02dc*/ 	.word	0xffffffff


	//   ....[9]....
        /*02e0*/ 	.word	0xffffffff


	//   ....[10]....
        /*02e4*/ 	.word	0xffffffff


	//   ....[11]....
        /*02e8*/ 	.word	0xffffffff


	//   ....[12]....
        /*02ec*/ 	.word	0xffffffff


	//   ....[13]....
        /*02f0*/ 	.word	0xffffffff


	//   ....[14]....
        /*02f4*/ 	.word	0xffffffff


	//   ....[15]....
        /*02f8*/ 	.word	0xffffffff


	//   ....[16]....
        /*02fc*/ 	.word	0xffffffff


	//   ....[17]....
        /*0300*/ 	.word	0xffffffff


	//   ....[18]....
        /*0304*/ 	.word	0xffffffff


	//   ....[19]....
        /*0308*/ 	.word	0xffffffff


	//   ....[20]....
        /*030c*/ 	.word	0xffffffff


	//   ....[21]....
        /*0310*/ 	.word	0xffffffff


	//   ....[22]....
        /*0314*/ 	.word	0xffffffff


	//   ....[23]....
        /*0318*/ 	.word	0xffffffff


	//   ....[24]....
        /*031c*/ 	.word	0xffffffff


	//   ....[25]....
        /*0320*/ 	.word	0xffffffff


	//   ....[26]....
        /*0324*/ 	.word	0xffffffff


	//   ....[27]....
        /*0328*/ 	.word	0xffffffff


	//   ....[28]....
        /*032c*/ 	.word	0xffffffff


	//   ....[29]....
        /*0330*/ 	.word	0xffffffff


	//   ....[30]....
        /*0334*/ 	.word	0xffffffff


	//   ....[31]....
        /*0338*/ 	.word	0xffffffff


	//   ....[32]....
        /*033c*/ 	.word	0xffffffff


	//   ....[33]....
        /*0340*/ 	.word	0xffffffff


	//   ....[34]....
        /*0344*/ 	.word	0xffffffff


	//   ....[35]....
        /*0348*/ 	.word	0xffffffff


	//   ....[36]....
        /*034c*/ 	.word	0xffffffff


	//   ....[37]....
        /*0350*/ 	.word	0xffffffff


	//   ....[38]....
        /*0354*/ 	.word	0xffffffff


	//   ....[39]....
        /*0358*/ 	.word	0xffffffff


	//   ....[40]....
        /*035c*/ 	.word	0xffffffff


	//   ....[41]....
        /*0360*/ 	.word	0xffffffff


	//   ....[42]....
        /*0364*/ 	.word	0xffffffff


	//   ....[43]....
        /*0368*/ 	.word	0xffffffff


	//   ....[44]....
        /*036c*/ 	.word	0xffffffff


	//   ....[45]....
        /*0370*/ 	.word	0xffffffff


	//   ....[46]....
        /*0374*/ 	.word	0xffffffff


	//   ....[47]....
        /*0378*/ 	.word	0xffffffff


	//   ....[48]....
        /*037c*/ 	.word	0xffffffff


	//   ....[49]....
        /*0380*/ 	.word	0xffffffff


	//   ....[50]....
        /*0384*/ 	.word	0xffffffff


	//   ....[51]....
        /*0388*/ 	.word	0xffffffff


	//   ....[52]....
        /*038c*/ 	.word	0xffffffff


	//   ....[53]....
        /*0390*/ 	.word	0xffffffff


	//   ....[54]....
        /*0394*/ 	.word	0xffffffff


	//   ....[55]....
        /*0398*/ 	.word	0xffffffff


	//   ....[56]....
        /*039c*/ 	.word	0xffffffff


	//   ....[57]....
        /*03a0*/ 	.word	0xffffffff


	//   ....[58]....
        /*03a4*/ 	.word	0xffffffff


	//   ....[59]....
        /*03a8*/ 	.word	0xffffffff


	//   ....[60]....
        /*03ac*/ 	.word	0xffffffff


	//   ....[61]....
        /*03b0*/ 	.word	0xffffffff


	//   ....[62]....
        /*03b4*/ 	.word	0xffffffff


	//   ....[63]....
        /*03b8*/ 	.word	0xffffffff


	//   ....[64]....
        /*03bc*/ 	.word	0xffffffff


	//   ....[65]....
        /*03c0*/ 	.word	0xffffffff


	//   ....[66]....
        /*03c4*/ 	.word	0xffffffff


	//   ....[67]....
        /*03c8*/ 	.word	0xffffffff


	//   ....[68]....
        /*03cc*/ 	.word	0xffffffff


	//   ....[69]....
        /*03d0*/ 	.word	0xffffffff


	//   ....[70]....
        /*03d4*/ 	.word	0xffffffff


	//   ....[71]....
        /*03d8*/ 	.word	0xffffffff


	//   ....[72]....
        /*03dc*/ 	.word	0xffffffff


	//   ....[73]....
        /*03e0*/ 	.word	0xffffffff


	//   ....[74]....
        /*03e4*/ 	.word	0xffffffff


	//   ....[75]....
        /*03e8*/ 	.word	0xffffffff


	//   ....[76]....
        /*03ec*/ 	.word	0xffffffff


	//   ....[77]....
        /*03f0*/ 	.word	0xffffffff


	//   ....[78]....
        /*03f4*/ 	.word	0xffffffff


	//   ....[79]....
        /*03f8*/ 	.word	0xffffffff


	//   ....[80]....
        /*03fc*/ 	.word	0xffffffff


	//   ....[81]....
        /*0400*/ 	.word	0xffffffff


	//   ....[82]....
        /*0404*/ 	.word	0xffffffff


	//   ....[83]....
        /*0408*/ 	.word	0xffffffff


	//   ....[84]....
        /*040c*/ 	.word	0xffffffff


	//   ....[85]....
        /*0410*/ 	.word	0xffffffff


	//   ....[86]....
        /*0414*/ 	.word	0xffffffff


	//   ....[87]....
        /*0418*/ 	.word	0xffffffff


	//   ....[88]....
        /*041c*/ 	.word	0xffffffff


	//   ....[89]....
        /*0420*/ 	.word	0xffffffff


	//   ....[90]....
        /*0424*/ 	.word	0xffffffff


	//   ....[91]....
        /*0428*/ 	.word	0xffffffff


	//   ....[92]....
        /*042c*/ 	.word	0xffffffff


	//   ....[93]....
        /*0430*/ 	.word	0xffffffff


	//   ....[94]....
        /*0434*/ 	.word	0xffffffff


	//   ....[95]....
        /*0438*/ 	.word	0xffffffff


	//   ....[96]....
        /*043c*/ 	.word	0xffffffff


	//   ....[97]....
        /*0440*/ 	.word	0xffffffff


	//   ....[98]....
        /*0444*/ 	.word	0xffffffff


	//   ....[99]....
        /*0448*/ 	.word	0xffffffff


	//   ....[100]....
        /*044c*/ 	.word	0xffffffff


	//   ....[101]....
        /*0450*/ 	.word	0xffffffff


	//   ....[102]....
        /*0454*/ 	.word	0xffffffff


	//   ....[103]....
        /*0458*/ 	.word	0xffffffff


	//   ....[104]....
        /*045c*/ 	.word	0xffffffff


	//   ....[105]....
        /*0460*/ 	.word	0xffffffff


	//   ....[106]....
        /*0464*/ 	.word	0xffffffff


	//   ....[107]....
        /*0468*/ 	.word	0xffffffff


	//   ....[108]....
        /*046c*/ 	.word	0xffffffff


	//   ....[109]....
        /*0470*/ 	.word	0xffffffff


	//   ....[110]....
        /*0474*/ 	.word	0xffffffff


	//   ....[111]....
        /*0478*/ 	.word	0xffffffff


	//   ....[112]....
        /*047c*/ 	.word	0xffffffff


	//   ....[113]....
        /*0480*/ 	.word	0xffffffff


	//   ....[114]....
        /*0484*/ 	.word	0xffffffff


	//   ....[115]....
        /*0488*/ 	.word	0xffffffff


	//   ....[116]....
        /*048c*/ 	.word	0xffffffff


	//   ....[117]....
        /*0490*/ 	.word	0xffffffff


	//   ....[118]....
        /*0494*/ 	.word	0xffffffff


	//   ....[119]....
        /*0498*/ 	.word	0xffffffff


	//   ....[120]....
        /*049c*/ 	.word	0xffffffff


	//   ....[121]....
        /*04a0*/ 	.word	0xffffffff


	//   ....[122]....
        /*04a4*/ 	.word	0xffffffff


	//   ....[123]....
        /*04a8*/ 	.word	0xffffffff


	//   ....[124]....
        /*04ac*/ 	.word	0xffffffff


	//   ....[125]....
        /*04b0*/ 	.word	0xffffffff


	//   ....[126]....
        /*04b4*/ 	.word	0xffffffff


	//   ....[127]....
        /*04b8*/ 	.word	0xffffffff


	//   ....[128]....
        /*04bc*/ 	.word	0xffffffff


	//   ....[129]....
        /*04c0*/ 	.word	0xffffffff


	//   ....[130]....
        /*04c4*/ 	.word	0xffffffff


	//   ....[131]....
        /*04c8*/ 	.word	0xffffffff


	//   ....[132]....
        /*04cc*/ 	.word	0xffffffff


	//   ....[133]....
        /*04d0*/ 	.word	0xffffffff


	//   ....[134]....
        /*04d4*/ 	.word	0xffffffff


	//   ....[135]....
        /*04d8*/ 	.word	0xffffffff


	//   ....[136]....
        /*04dc*/ 	.word	0xffffffff


	//   ....[137]....
        /*04e0*/ 	.word	0xffffffff


	//   ....[138]....
        /*04e4*/ 	.word	0xffffffff


	//   ....[139]....
        /*04e8*/ 	.word	0xffffffff


	//   ....[140]....
        /*04ec*/ 	.word	0xffffffff


	//   ....[141]....
        /*04f0*/ 	.word	0xffffffff


	//   ....[142]....
        /*04f4*/ 	.word	0xffffffff


	//   ....[143]....
        /*04f8*/ 	.word	0xffffffff


	//   ....[144]....
        /*04fc*/ 	.word	0xffffffff


	//   ....[145]....
        /*0500*/ 	.word	0xffffffff


	//   ....[146]....
        /*0504*/ 	.word	0xffffffff


	//   ....[147]....
        /*0508*/ 	.word	0xffffffff


	//   ....[148]....
        /*050c*/ 	.word	0xffffffff


	//   ....[149]....
        /*0510*/ 	.word	0xffffffff


	//   ....[150]....
        /*0514*/ 	.word	0xffffffff


	//   ....[151]....
        /*0518*/ 	.word	0xffffffff


	//   ....[152]....
        /*051c*/ 	.word	0xffffffff


	//   ....[153]....
        /*0520*/ 	.word	0xffffffff


	//   ....[154]....
        /*0524*/ 	.word	0xffffffff


	//   ....[155]....
        /*0528*/ 	.word	0xffffffff


	//   ....[156]....
        /*052c*/ 	.word	0xffffffff


	//   ....[157]....
        /*0530*/ 	.word	0xffffffff


	//   ....[158]....
        /*0534*/ 	.word	0xffffffff


	//   ....[159]....
        /*0538*/ 	.word	0xffffffff


	//   ....[160]....
        /*053c*/ 	.word	0xffffffff


	//   ....[161]....
        /*0540*/ 	.word	0xffffffff


	//   ....[162]....
        /*0544*/ 	.word	0xffffffff


	//   ....[163]....
        /*0548*/ 	.word	0xffffffff


	//   ....[164]....
        /*054c*/ 	.word	0xffffffff


	//   ....[165]....
        /*0550*/ 	.word	0xffffffff


	//   ....[166]....
        /*0554*/ 	.word	0xffffffff


	//   ....[167]....
        /*0558*/ 	.word	0xffffffff


	//   ....[168]....
        /*055c*/ 	.word	0xffffffff


	//   ....[169]....
        /*0560*/ 	.word	0xffffffff


	//   ....[170]....
        /*0564*/ 	.word	0xffffffff


	//   ....[171]....
        /*0568*/ 	.word	0xffffffff


	//   ....[172]....
        /*056c*/ 	.word	0xffffffff


	//   ....[173]....
        /*0570*/ 	.word	0xffffffff


	//   ....[174]....
        /*0574*/ 	.word	0xffffffff


	//   ....[175]....
        /*0578*/ 	.word	0xffffffff


	//   ....[176]....
        /*057c*/ 	.word	0xffffffff


	//   ....[177]....
        /*0580*/ 	.word	0xffffffff


	//   ....[178]....
        /*0584*/ 	.word	0xffffffff


	//   ....[179]....
        /*0588*/ 	.word	0xffffffff


	//   ....[180]....
        /*058c*/ 	.word	0xffffffff


	//   ....[181]....
        /*0590*/ 	.word	0xffffffff


	//   ....[182]....
        /*0594*/ 	.word	0xffffffff


	//   ....[183]....
        /*0598*/ 	.word	0xffffffff


	//   ....[184]....
        /*059c*/ 	.word	0xffffffff


	//   ....[185]....
        /*05a0*/ 	.word	0xffffffff


	//   ....[186]....
        /*05a4*/ 	.word	0xffffffff


	//   ....[187]....
        /*05a8*/ 	.word	0xffffffff


	//   ....[188]....
        /*05ac*/ 	.word	0xffffffff


	//   ....[189]....
        /*05b0*/ 	.word	0xffffffff


	//   ....[190]....
        /*05b4*/ 	.word	0xffffffff


	//   ....[191]....
        /*05b8*/ 	.word	0x0500000f


	//   ....[192]....
        /*05bc*/ 	.word	0x0500000f


	//   ....[193]....
        /*05c0*/ 	.word	0x0500000f


	//   ....[194]....
        /*05c4*/ 	.word	0x0500000f


	//   ....[195]....
        /*05c8*/ 	.word	0x0500000f


	//   ....[196]....
        /*05cc*/ 	.word	0x0500000f


	//   ....[197]....
        /*05d0*/ 	.word	0x0500000f


	//   ....[198]....
        /*05d4*/ 	.word	0x0500000f


	//   ....[199]....
        /*05d8*/ 	.word	0x0500000f


	//   ....[200]....
        /*05dc*/ 	.word	0x0500000f


	//   ....[201]....
        /*05e0*/ 	.word	0x0500000f


	//   ....[202]....
        /*05e4*/ 	.word	0x0500000f


	//   ....[203]....
        /*05e8*/ 	.word	0x0500000f


	//   ....[204]....
        /*05ec*/ 	.word	0x0500000f


	//   ....[205]....
        /*05f0*/ 	.word	0x0500000f


	//   ....[206]....
        /*05f4*/ 	.word	0x0500000f


	//   ....[207]....
        /*05f8*/ 	.word	0x0500000f


	//   ....[208]....
        /*05fc*/ 	.word	0x0500000f


	//   ....[209]....
        /*0600*/ 	.word	0x0500000f


	//   ....[210]....
        /*0604*/ 	.word	0x0500000f


	//   ....[211]....
        /*0608*/ 	.word	0x0500000f


	//   ....[212]....
        /*060c*/ 	.word	0x0500000f


	//   ....[213]....
        /*0610*/ 	.word	0x0500000f


	//   ....[214]....
        /*0614*/ 	.word	0x0500000f


	//   ....[215]....
        /*0618*/ 	.word	0x0500000f


	//   ....[216]....
        /*061c*/ 	.word	0x0500000f


	//   ....[217]....
        /*0620*/ 	.word	0x0500000f


	//   ....[218]....
        /*0624*/ 	.word	0x0500000f


	//   ....[219]....
        /*0628*/ 	.word	0x0500000f


	//   ....[220]....
        /*062c*/ 	.word	0x0500000f


	//   ....[221]....
        /*0630*/ 	.word	0x0500000f


	//   ....[222]....
        /*0634*/ 	.word	0x0500000f


	//   ....[223]....
        /*0638*/ 	.word	0x0500000f


	//   ....[224]....
        /*063c*/ 	.word	0x0500000f


	//   ....[225]....
        /*0640*/ 	.word	0x0500000f


	//   ....[226]....
        /*0644*/ 	.word	0x0500000f


	//   ....[227]....
        /*0648*/ 	.word	0x0500000f


	//   ....[228]....
        /*064c*/ 	.word	0x0500000f


	//   ....[229]....
        /*0650*/ 	.word	0x0500000f


	//   ....[230]....
        /*0654*/ 	.word	0x0500000f


	//   ....[231]....
        /*0658*/ 	.word	0x0500000f


	//   ....[232]....
        /*065c*/ 	.word	0x0500000f


	//   ....[233]....
        /*0660*/ 	.word	0x0500000f


	//   ....[234]....
        /*0664*/ 	.word	0x0500000f


	//   ....[235]....
        /*0668*/ 	.word	0x0500000f


	//   ....[236]....
        /*066c*/ 	.word	0x0500000f


	//   ....[237]....
        /*0670*/ 	.word	0x0500000f


	//   ....[238]....
        /*0674*/ 	.word	0x0500000f


	//   ....[239]....
        /*0678*/ 	.word	0x0500000f


	//   ....[240]....
        /*067c*/ 	.word	0x0500000f


	//   ....[241]....
        /*0680*/ 	.word	0x0500000f


	//   ....[242]....
        /*0684*/ 	.word	0x0500000f


	//   ....[243]....
        /*0688*/ 	.word	0x0500000f


	//   ....[244]....
        /*068c*/ 	.word	0x0500000f


	//   ....[245]....
        /*0690*/ 	.word	0x0500000f


	//   ....[246]....
        /*0694*/ 	.word	0x0500000f


	//   ....[247]....
        /*0698*/ 	.word	0x0500000f


	//   ....[248]....
        /*069c*/ 	.word	0x0500000f


	//   ....[249]....
        /*06a0*/ 	.word	0x0500000f


	//   ....[250]....
        /*06a4*/ 	.word	0x0500000f


	//   ....[251]....
        /*06a8*/ 	.word	0x0500000f


	//   ....[252]....
        /*06ac*/ 	.word	0x0500000f


	//   ....[253]....
        /*06b0*/ 	.word	0x0500000f


	//   ....[254]....
        /*06b4*/ 	.word	0x0500000f


	//   ....[255]....
        /*06b8*/ 	.word	0x0500000f


	//   ....[0]....
        /*06bc*/ 	.word	0x0500000f


	//   ....[1]....
        /*06c0*/ 	.word	0x0500000f


	//   ....[2]....
        /*06c4*/ 	.word	0x0500000f


	//   ....[3]....
        /*06c8*/ 	.word	0x0500000f


	//   ....[4]....
        /*06cc*/ 	.word	0x0500000f


	//   ....[5]....
        /*06d0*/ 	.word	0x0500000f


	//   ....[6]....
        /*06d4*/ 	.word	0x0500000f


	//   ....[7]....
        /*06d8*/ 	.word	0x0500000f


	//   ....[8]....
        /*06dc*/ 	.word	0x0500000f


	//   ....[9]....
        /*06e0*/ 	.word	0x0500000f


	//   ....[10]....
        /*06e4*/ 	.word	0x0500000f


	//   ....[11]....
        /*06e8*/ 	.word	0x0500000f


	//   ....[12]....
        /*06ec*/ 	.word	0x0500000f


	//   ....[13]....
        /*06f0*/ 	.word	0x0500000f


	//   ....[14]....
        /*06f4*/ 	.word	0x0500000f


	//   ....[15]....
        /*06f8*/ 	.word	0x0500000f


	//   ....[16]....
        /*06fc*/ 	.word	0x0500000f


	//   ....[17]....
        /*0700*/ 	.word	0x0500000f


	//   ....[18]....
        /*0704*/ 	.word	0x0500000f


	//   ....[19]....
        /*0708*/ 	.word	0x0500000f


	//   ....[20]....
        /*070c*/ 	.word	0x0500000f


	//   ....[21]....
        /*0710*/ 	.word	0x0500000f


	//   ....[22]....
        /*0714*/ 	.word	0x0500000f


	//   ....[23]....
        /*0718*/ 	.word	0x0500000f


	//   ....[24]....
        /*071c*/ 	.word	0x0500000f


	//   ....[25]....
        /*0720*/ 	.word	0x0500000f


	//   ....[26]....
        /*0724*/ 	.word	0x0500000f


	//   ....[27]....
        /*0728*/ 	.word	0x0500000f


	//   ....[28]....
        /*072c*/ 	.word	0x0500000f


	//   ....[29]....
        /*0730*/ 	.word	0x0500000f


	//   ....[30]....
        /*0734*/ 	.word	0x0500000f


	//   ....[31]....
        /*0738*/ 	.word	0x0500000f


	//   ....[32]....
        /*073c*/ 	.word	0x0500000f


	//   ....[33]....
        /*0740*/ 	.word	0x0500000f


	//   ....[34]....
        /*0744*/ 	.word	0x0500000f


	//   ....[35]....
        /*0748*/ 	.word	0x0500000f


	//   ....[36]....
        /*074c*/ 	.word	0x0500000f


	//   ....[37]....
        /*0750*/ 	.word	0x0500000f


	//   ....[38]....
        /*0754*/ 	.word	0x0500000f


	//   ....[39]....
        /*0758*/ 	.word	0x0500000f


	//   ....[40]....
        /*075c*/ 	.word	0x0500000f


	//   ....[41]....
        /*0760*/ 	.word	0x0500000f


	//   ....[42]....
        /*0764*/ 	.word	0x0500000f


	//   ....[43]....
        /*0768*/ 	.word	0x0500000f


	//   ....[44]....
        /*076c*/ 	.word	0x0500000f


	//   ....[45]....
        /*0770*/ 	.word	0x0500000f


	//   ....[46]....
        /*0774*/ 	.word	0x0500000f


	//   ....[47]....
        /*0778*/ 	.word	0x0500000f


	//----- nvinfo : EIATTR_COOP_GROUP_INSTR_OFFSETS
	.align		4
.L_230:
        /*077c*/ 	.byte	0x04, 0x28
        /*077e*/ 	.short	(.L_232 - .L_231)


	//   ....[0]....
.L_231:
        /*0780*/ 	.word	0x00000060


	//   ....[1]....
        /*0784*/ 	.word	0x00000140


	//   ....[2]....
        /*0788*/ 	.word	0x00000190


	//   ....[3]....
        /*078c*/ 	.word	0x000003c0


	//   ....[4]....
        /*0790*/ 	.word	0x00000520


	//   ....[5]....
        /*0794*/ 	.word	0x00000640


	//   ....[6]....
        /*0798*/ 	.word	0x000007a0


	//   ....[7]....
        /*079c*/ 	.word	0x00003ed0


	//   ....[8]....
        /*07a0*/ 	.word	0x00003ee0


	//   ....[9]....
        /*07a4*/ 	.word	0x00005490


	//   ....[10]....
        /*07a8*/ 	.word	0x000054a0


	//   ....[11]....
        /*07ac*/ 	.word	0x000074f0


	//   ....[12]....
        /*07b0*/ 	.word	0x00007500


	//   ....[13]....
        /*07b4*/ 	.word	0x00008be0


	//   ....[14]....
        /*07b8*/ 	.word	0x00008bf0


	//   ....[15]....
        /*07bc*/ 	.word	0x0000a4b0


	//   ....[16]....
        /*07c0*/ 	.word	0x0000a4c0


	//   ....[17]....
        /*07c4*/ 	.word	0x0000a750


	//   ....[18]....
        /*07c8*/ 	.word	0x0000a760


	//   ....[19]....
        /*07cc*/ 	.word	0x0000ac90


	//   ....[20]....
        /*07d0*/ 	.word	0x0000acb0


	//   ....[21]....
        /*07d4*/ 	.word	0x0000ae30


	//   ....[22]....
        /*07d8*/ 	.word	0x0000ae50


	//   ....[23]....
        /*07dc*/ 	.word	0x0000ba10


	//   ....[24]....
        /*07e0*/ 	.word	0x0000c160


	//   ....[25]....
        /*07e4*/ 	.word	0x0000c170


	//   ....[26]....
        /*07e8*/ 	.word	0x0000c180


	//   ....[27]....
        /*07ec*/ 	.word	0x0000c190


	//   ....[28]....
        /*07f0*/ 	.word	0x0000c980


	//   ....[29]....
        /*07f4*/ 	.word	0x0000c990


	//   ....[30]....
        /*07f8*/ 	.word	0x0000c9a0


	//   ....[31]....
        /*07fc*/ 	.word	0x0000c9b0


	//   ....[32]....
        /*0800*/ 	.word	0x0000f730


	//   ....[33]....
        /*0804*/ 	.word	0x0000f740


	//   ....[34]....
        /*0808*/ 	.word	0x0000f750


	//   ....[35]....
        /*080c*/ 	.word	0x0000f760


	//   ....[36]....
        /*0810*/ 	.word	0x0000fd90


	//   ....[37]....
        /*0814*/ 	.word	0x0000fda0


	//   ....[38]....
        /*0818*/ 	.word	0x0000fdb0


	//   ....[39]....
        /*081c*/ 	.word	0x0000fdc0


	//   ....[40]....
        /*0820*/ 	.word	0x00013540


	//   ....[41]....
        /*0824*/ 	.word	0x00013760


	//   ....[42]....
        /*0828*/ 	.word	0x00014470


	//   ....[43]....
        /*082c*/ 	.word	0x00014580


	//   ....[44]....
        /*0830*/ 	.word	0x00014b00


	//   ....[45]....
        /*0834*/ 	.word	0x00014b60


	//   ....[46]....
        /*0838*/ 	.word	0x00016bb0


	//   ....[47]....
        /*083c*/ 	.word	0x00016d50


	//   ....[48]....
        /*0840*/ 	.word	0x00017bf0


	//   ....[49]....
        /*0844*/ 	.word	0x00017d10


	//   ....[50]....
        /*0848*/ 	.word	0x00018260


	//   ....[51]....
        /*084c*/ 	.word	0x000182c0


	//   ....[52]....
        /*0850*/ 	.word	0x0001a490


	//   ....[53]....
        /*0854*/ 	.word	0x0001a4a0


	//   ....[54]....
        /*0858*/ 	.word	0x0001a4d0


	//   ....[55]....
        /*085c*/ 	.word	0x0001a4e0


	//   ....[56]....
        /*0860*/ 	.word	0x0001c410


	//   ....[57]....
        /*0864*/ 	.word	0x0001c5e0


	//   ....[58]....
        /*0868*/ 	.word	0x0001d460


	//   ....[59]....
        /*086c*/ 	.word	0x0001d580


	//   ....[60]....
        /*0870*/ 	.word	0x0001db00


	//   ....[61]....
        /*0874*/ 	.word	0x0001db60


	//   ....[62]....
        /*0878*/ 	.word	0x0001ec90


	//   ....[63]....
        /*087c*/ 	.word	0x0001ed10


	//   ....[64]....
        /*0880*/ 	.word	0x0001ed40


	//   ....[65]....
        /*0884*/ 	.word	0x0001ed50


	//   ....[66]....
        /*0888*/ 	.word	0x0001fe50


	//   ....[67]....
        /*088c*/ 	.word	0x0001fe60


	//   ....[68]....
        /*0890*/ 	.word	0x0001fe70


	//   ....[69]....
        /*0894*/ 	.word	0x0001fe80


	//   ....[70]....
        /*0898*/ 	.word	0x00020520


	//   ....[71]....
        /*089c*/ 	.word	0x00020570


	//   ....[72]....
        /*08a0*/ 	.word	0x00020650


	//   ....[73]....
        /*08a4*/ 	.word	0x00020670


	//   ....[74]....
        /*08a8*/ 	.word	0x00020730


	//   ....[75]....
        /*08ac*/ 	.word	0x00020750


	//   ....[76]....
        /*08b0*/ 	.word	0x00020820


	//   ....[77]....
        /*08b4*/ 	.word	0x00020840


	//   ....[78]....
        /*08b8*/ 	.word	0x00020ce0


	//   ....[79]....
        /*08bc*/ 	.word	0x00020cf0


	//   ....[80]....
        /*08c0*/ 	.word	0x00021130


	//   ....[81]....
        /*08c4*/ 	.word	0x00021140


	//   ....[82]....
        /*08c8*/ 	.word	0x00021db0


	//   ....[83]....
        /*08cc*/ 	.word	0x00021dc0


	//   ....[84]....
        /*08d0*/ 	.word	0x00021e80


	//   ....[85]....
        /*08d4*/ 	.word	0x00021ea0


	//   ....[86]....
        /*08d8*/ 	.word	0x00021f60


	//   ....[87]....
        /*08dc*/ 	.word	0x00021f80


	//   ....[88]....
        /*08e0*/ 	.word	0x00022050


	//   ....[89]....
        /*08e4*/ 	.word	0x00022070


	//   ....[90]....
        /*08e8*/ 	.word	0x000221c0


	//   ....[91]....
        /*08ec*/ 	.word	0x000223b0


	//   ....[92]....
        /*08f0*/ 	.word	0x000223e0


	//   ....[93]....
        /*08f4*/ 	.word	0x00022410


	//   ....[94]....
        /*08f8*/ 	.word	0x00022440


	//   ....[95]....
        /*08fc*/ 	.word	0x00022470


	//   ....[96]....
        /*0900*/ 	.word	0x000224a0


	//   ....[97]....
        /*0904*/ 	.word	0x00022630


	//   ....[98]....
        /*0908*/ 	.word	0x00022660


	//   ....[99]....
        /*090c*/ 	.word	0x00022690


	//   ....[100]....
        /*0910*/ 	.word	0x000226c0


	//   ....[101]....
        /*0914*/ 	.word	0x000226f0


	//   ....[102]....
        /*0918*/ 	.word	0x00022720


	//   ....[103]....
        /*091c*/ 	.word	0x000227b0


	//   ....[104]....
        /*0920*/ 	.word	0x000227e0


	//   ....[105]....
        /*0924*/ 	.word	0x000227f0


	//   ....[106]....
        /*0928*/ 	.word	0x00022830


	//   ....[107]....
        /*092c*/ 	.word	0x00023fa0


	//   ....[108]....
        /*0930*/ 	.word	0x000264d0


	//   ....[109]....
        /*0934*/ 	.word	0x000264f0


	//   ....[110]....
        /*0938*/ 	.word	0x000265a0


	//   ....[111]....
        /*093c*/ 	.word	0x000265c0


	//   ....[112]....
        /*0940*/ 	.word	0x00026660


	//   ....[113]....
        /*0944*/ 	.word	0x00026680


	//   ....[114]....
        /*0948*/ 	.word	0x00026720


	//   ....[115]....
        /*094c*/ 	.word	0x00026740


	//   ....[116]....
        /*0950*/ 	.word	0x000267e0


	//   ....[117]....
        /*0954*/ 	.word	0x00026800


	//   ....[118]....
        /*0958*/ 	.word	0x00026810


	//   ....[119]....
        /*095c*/ 	.word	0x000268a0


	//   ....[120]....
        /*0960*/ 	.word	0x00027040


	//   ....[121]....
        /*0964*/ 	.word	0x00027070


	//   ....[122]....
        /*0968*/ 	.word	0x00027090


	//   ....[123]....
        /*096c*/ 	.word	0x00027120


	//   ....[124]....
        /*0970*/ 	.word	0x00027130


	//   ....[125]....
        /*0974*/ 	.word	0x000271d0


	//   ....[126]....
        /*0978*/ 	.word	0x000271e0


	//   ....[127]....
        /*097c*/ 	.word	0x00027280


	//   ....[128]....
        /*0980*/ 	.word	0x00027290


	//   ....[129]....
        /*0984*/ 	.word	0x00027330


	//   ....[130]....
        /*0988*/ 	.word	0x00027340


	//   ....[131]....
        /*098c*/ 	.word	0x000273e0


	//   ....[132]....
        /*0990*/ 	.word	0x000273f0


	//   ....[133]....
        /*0994*/ 	.word	0x00027490


	//   ....[134]....
        /*0998*/ 	.word	0x000274a0


	//   ....[135]....
        /*099c*/ 	.word	0x000274b0


	//   ....[136]....
        /*09a0*/ 	.word	0x00027c70


	//   ....[137]....
        /*09a4*/ 	.word	0x00027c80


	//   ....[138]....
        /*09a8*/ 	.word	0x00027c90


	//   ....[139]....
        /*09ac*/ 	.word	0x00027d20


	//   ....[140]....
        /*09b0*/ 	.word	0x00027d30


	//   ....[141]....
        /*09b4*/ 	.word	0x00027d90


	//   ....[142]....
        /*09b8*/ 	.word	0x00027dc0


	//   ....[143]....
        /*09bc*/ 	.word	0x00027e00


	//   ....[144]....
        /*09c0*/ 	.word	0x00027e30


	//   ....[145]....
        /*09c4*/ 	.word	0x00027e70


	//   ....[146]....
        /*09c8*/ 	.word	0x00027ea0


	//   ....[147]....
        /*09cc*/ 	.word	0x00027ee0


	//   ....[148]....
        /*09d0*/ 	.word	0x00028150


	//   ....[149]....
        /*09d4*/ 	.word	0x00028170


	//   ....[150]....
        /*09d8*/ 	.word	0x00028200


	//   ....[151]....
        /*09dc*/ 	.word	0x00028210


	//   ....[152]....
        /*09e0*/ 	.word	0x00028280


	//   ....[153]....
        /*09e4*/ 	.word	0x00028290


	//   ....[154]....
        /*09e8*/ 	.word	0x00028300


	//   ....[155]....
        /*09ec*/ 	.word	0x00028310


	//   ....[156]....
        /*09f0*/ 	.word	0x00028380


	//   ....[157]....
        /*09f4*/ 	.word	0x00028390


	//   ....[158]....
        /*09f8*/ 	.word	0x000283a0


	//   ....[159]....
        /*09fc*/ 	.word	0x00028410


	//   ....[160]....
        /*0a00*/ 	.word	0x00028970


	//   ....[161]....
        /*0a04*/ 	.word	0x000289a0


	//   ....[162]....
        /*0a08*/ 	.word	0x000289d0


	//   ....[163]....
        /*0a0c*/ 	.word	0x000289e0


	//   ....[164]....
        /*0a10*/ 	.word	0x00028a20


	//   ....[165]....
        /*0a14*/ 	.word	0x00028a40


	//   ....[166]....
        /*0a18*/ 	.word	0x00028ab0


	//   ....[167]....
        /*0a1c*/ 	.word	0x00028ad0


	//   ....[168]....
        /*0a20*/ 	.word	0x00028b30


	//   ....[169]....
        /*0a24*/ 	.word	0x00028b50


	//   ....[170]....
        /*0a28*/ 	.word	0x00028ba0


	//   ....[171]....
        /*0a2c*/ 	.word	0x00028bc0


	//   ....[172]....
        /*0a30*/ 	.word	0x00028ff0


	//   ....[173]....
        /*0a34*/ 	.word	0x00029020


	//   ....[174]....
        /*0a38*/ 	.word	0x00029080


	//   ....[175]....
        /*0a3c*/ 	.word	0x000290b0


	//   ....[176]....
        /*0a40*/ 	.word	0x000290e0


	//   ....[177]....
        /*0a44*/ 	.word	0x00029110


	//   ....[178]....
        /*0a48*/ 	.word	0x00029140


	//   ....[179]....
        /*0a4c*/ 	.word	0x00029170


	//   ....[180]....
        /*0a50*/ 	.word	0x00029310


	//   ....[181]....
        /*0a54*/ 	.word	0x00029340


	//   ....[182]....
        /*0a58*/ 	.word	0x00029370


	//   ....[183]....
        /*0a5c*/ 	.word	0x000293a0


	//   ....[184]....
        /*0a60*/ 	.word	0x000293d0


	//   ....[185]....
        /*0a64*/ 	.word	0x00029400


	//   ....[186]....
        /*0a68*/ 	.word	0x000294c0


	//   ....[187]....
        /*0a6c*/ 	.word	0x000294e0


	//   ....[188]....
        /*0a70*/ 	.word	0x00029500


	//   ....[189]....
        /*0a74*/ 	.word	0x00029560


	//   ....[190]....
        /*0a78*/ 	.word	0x00029f80


	//   ....[191]....
        /*0a7c*/ 	.word	0x0002a2c0


	//   ....[192]....
        /*0a80*/ 	.word	0x0002a350


	//   ....[193]....
        /*0a84*/ 	.word	0x0002a3f0


	//   ....[194]....
        /*0a88*/ 	.word	0x0002a480


	//   ....[195]....
        /*0a8c*/ 	.word	0x0002a570


	//   ....[196]....
        /*0a90*/ 	.word	0x0002a600


	//   ....[197]....
        /*0a94*/ 	.word	0x0002a6a0


	//   ....[198]....
        /*0a98*/ 	.word	0x0002a730


	//   ....[199]....
        /*0a9c*/ 	.word	0x0002a820


	//   ....[200]....
        /*0aa0*/ 	.word	0x0002a8b0


	//   ....[201]....
        /*0aa4*/ 	.word	0x0002a950


	//   ....[202]....
        /*0aa8*/ 	.word	0x0002a9e0


	//   ....[203]....
        /*0aac*/ 	.word	0x0002aad0


	//   ....[204]....
        /*0ab0*/ 	.word	0x0002ab60


	//   ....[205]....
        /*0ab4*/ 	.word	0x0002abb0


	//   ....[206]....
        /*0ab8*/ 	.word	0x0002ac00


	//   ....[207]....
        /*0abc*/ 	.word	0x0002aca0


	//   ....[208]....
        /*0ac0*/ 	.word	0x0002ad30


	//   ....[209]....
        /*0ac4*/ 	.word	0x0002ad80


	//   ....[210]....
        /*0ac8*/ 	.word	0x0002add0


	//   ....[211]....
        /*0acc*/ 	.word	0x0002aec0


	//   ....[212]....
        /*0ad0*/ 	.word	0x0002af50


	//   ....[213]....
        /*0ad4*/ 	.word	0x0002afa0


	//   ....[214]....
        /*0ad8*/ 	.word	0x0002aff0


	//   ....[215]....
        /*0adc*/ 	.word	0x0002b080


	//   ....[216]....
        /*0ae0*/ 	.word	0x0002b110


	//   ....[217]....
        /*0ae4*/ 	.word	0x0002b160


	//   ....[218]....
        /*0ae8*/ 	.word	0x0002b1b0


	//   ....[219]....
        /*0aec*/ 	.word	0x0002b550


	//   ....[220]....
        /*0af0*/ 	.word	0x0002b830


	//   ....[221]....
        /*0af4*/ 	.word	0x0002b920


	//   ....[222]....
        /*0af8*/ 	.word	0x0002b9c0


	//   ....[223]....
        /*0afc*/ 	.word	0x0002ba20


	//   ....[224]....
        /*0b00*/ 	.word	0x0002bb40


	//   ....[225]....
        /*0b04*/ 	.word	0x0002bba0


	//   ....[226]....
        /*0b08*/ 	.word	0x0002bcb0


	//   ....[227]....
        /*0b0c*/ 	.word	0x0002bd20


	//   ....[228]....
        /*0b10*/ 	.word	0x0002be30


	//   ....[229]....
        /*0b14*/ 	.word	0x0002bea0


	//   ....[230]....
        /*0b18*/ 	.word	0x0002bfb0


	//   ....[231]....
        /*0b1c*/ 	.word	0x0002c020


	//   ....[232]....
        /*0b20*/ 	.word	0x0002c0c0


	//   ....[233]....
        /*0b24*/ 	.word	0x0002c1d0


	//   ....[234]....
        /*0b28*/ 	.word	0x0002c230


	//   ....[235]....
        /*0b2c*/ 	.word	0x0002c290


	//   ....[236]....
        /*0b30*/ 	.word	0x0002c390


	//   ....[237]....
        /*0b34*/ 	.word	0x0002c3f0


	//   ....[238]....
        /*0b38*/ 	.word	0x0002c500


	//   ....[239]....
        /*0b3c*/ 	.word	0x0002c560


	//   ....[240]....
        /*0b40*/ 	.word	0x0002c670


	//   ....[241]....
        /*0b44*/ 	.word	0x0002c6d0


	//   ....[242]....
        /*0b48*/ 	.word	0x0002c7e0


	//   ....[243]....
        /*0b4c*/ 	.word	0x0002c840


	//   ....[244]....
        /*0b50*/ 	.word	0x0002c950


	//   ....[245]....
        /*0b54*/ 	.word	0x0002c9b0


	//   ....[246]....
        /*0b58*/ 	.word	0x0002cac0


	//   ....[247]....
        /*0b5c*/ 	.word	0x0002cb20


	//   ....[248]....
        /*0b60*/ 	.word	0x0002cc10


	//   ....[249]....
        /*0b64*/ 	.word	0x0002cd40


	//   ....[250]....
        /*0b68*/ 	.word	0x0002cdf0


	//   ....[251]....
        /*0b6c*/ 	.word	0x0002ce60


	//   ....[252]....
        /*0b70*/ 	.word	0x0002cf50


	//   ....[253]....
        /*0b74*/ 	.word	0x0002cfb0


	//   ....[254]....
        /*0b78*/ 	.word	0x0002d080


	//   ....[255]....
        /*0b7c*/ 	.word	0x0002d0e0


	//   ....[0]....
        /*0b80*/ 	.word	0x0002d1b0


	//   ....[1]....
        /*0b84*/ 	.word	0x0002d210


	//   ....[2]....
        /*0b88*/ 	.word	0x0002d2e0


	//   ....[3]....
        /*0b8c*/ 	.word	0x0002d340


	//   ....[4]....
        /*0b90*/ 	.word	0x0002d410


	//   ....[5]....
        /*0b94*/ 	.word	0x0002d500


	//   ....[6]....
        /*0b98*/ 	.word	0x0002d5a0


	//   ....[7]....
        /*0b9c*/ 	.word	0x0002d600


	//   ....[8]....
        /*0ba0*/ 	.word	0x0002d6f0


	//   ....[9]....
        /*0ba4*/ 	.word	0x0002d750


	//   ....[10]....
        /*0ba8*/ 	.word	0x0002d830


	//   ....[11]....
        /*0bac*/ 	.word	0x0002d890


	//   ....[12]....
        /*0bb0*/ 	.word	0x0002d970


	//   ....[13]....
        /*0bb4*/ 	.word	0x0002d9d0


	//   ....[14]....
        /*0bb8*/ 	.word	0x0002dab0


	//   ....[15]....
        /*0bbc*/ 	.word	0x0002db10


	//   ....[16]....
        /*0bc0*/ 	.word	0x0002dbe0


	//   ....[17]....
        /*0bc4*/ 	.word	0x0002dd10


	//   ....[18]....
        /*0bc8*/ 	.word	0x0002ddf0


	//   ....[19]....
        /*0bcc*/ 	.word	0x0002dea0


	//   ....[20]....
        /*0bd0*/ 	.word	0x0002df70


	//   ....[21]....
        /*0bd4*/ 	.word	0x0002dfd0


	//   ....[22]....
        /*0bd8*/ 	.word	0x0002e0a0


	//   ....[23]....
        /*0bdc*/ 	.word	0x0002e100


	//   ....[24]....
        /*0be0*/ 	.word	0x0002e1e0


	//   ....[25]....
        /*0be4*/ 	.word	0x0002e240


	//   ....[26]....
        /*0be8*/ 	.word	0x0002e310


	//   ....[27]....
        /*0bec*/ 	.word	0x0002e370


	//   ....[28]....
        /*0bf0*/ 	.word	0x0002e430


	//   ....[29]....
        /*0bf4*/ 	.word	0x0002e4c0


	//   ....[30]....
        /*0bf8*/ 	.word	0x0002e560


	//   ....[31]....
        /*0bfc*/ 	.word	0x0002e6e0


	//   ....[32]....
        /*0c00*/ 	.word	0x0002e750


	//   ....[33]....
        /*0c04*/ 	.word	0x0002e7c0


	//   ....[34]....
        /*0c08*/ 	.word	0x0002e830


	//   ....[35]....
        /*0c0c*/ 	.word	0x0002e8a0


	//   ....[36]....
        /*0c10*/ 	.word	0x0002e920


	//   ....[37]....
        /*0c14*/ 	.word	0x0002e9a0


	//   ....[38]....
        /*0c18*/ 	.word	0x0002ea30


	//   ....[39]....
        /*0c1c*/ 	.word	0x0002eaa0


	//   ....[40]....
        /*0c20*/ 	.word	0x0002eb10


	//   ....[41]....
        /*0c24*/ 	.word	0x0002eb80


	//   ....[42]....
        /*0c28*/ 	.word	0x0002ec00


	//   ....[43]....
        /*0c2c*/ 	.word	0x0002ec70


	//   ....[44]....
        /*0c30*/ 	.word	0x0002ed00


	//   ....[45]....
        /*0c34*/ 	.word	0x0002ed60


	//   ....[46]....
        /*0c38*/ 	.word	0x0002edf0


	//   ....[47]....
        /*0c3c*/ 	.word	0x0002ef20


	//----- nvinfo : EIATTR_REG_RECONFIG
	.align		4
.L_232:
        /*0c40*/ 	.byte	0x01, 0x54
	.zero		2


	//----- nvinfo : EIATTR_SYSCALL_OFFSETS
	.align		4
        /*0c44*/ 	.byte	0x04, 0x46
        /*0c46*/ 	.short	(.L_234 - .L_233)


	//   ....[0]....
.L_233:
        /*0c48*/ 	.word	0x000022a0


	//   ....[1]....
        /*0c4c*/ 	.word	0x000023f0


	//   ....[2]....
        /*0c50*/ 	.word	0x0000bbb0


	//   ....[3]....
        /*0c54*/ 	.word	0x0000bed0


	//   ....[4]....
        /*0c58*/ 	.word	0x00025a60


	//   ....[5]....
        /*0c5c*/ 	.word	0x00025bb0


	//   ....[6]....
        /*0c60*/ 	.word	0x00025ca0


	//   ....[7]....
        /*0c64*/ 	.word	0x00026c60


	//----- nvinfo : EIATTR_MBARRIER_INSTR_OFFSETS
	.align		4
.L_234:
        /*0c68*/ 	.byte	0x04, 0x39
        /*0c6a*/ 	.short	(.L_236 - .L_235)


	//   ....[0]....
.L_235:
        /*0c6c*/ 	.word	0x00000270
        /*0c70*/ 	.word	0x000000ff
        /*0c74*/ 	.word	0x0002a800
        /*0c78*/ 	.short	0x0100
        /*0c7a*/ 	.byte	0x08
	.zero		1


	//   ....[1]....
        /*0c7c*/ 	.word	0x00000280
        /*0c80*/ 	.word	0x000000ff
        /*0c84*/ 	.word	0x0002a820
        /*0c88*/ 	.short	0x0100
        /*0c8a*/ 	.byte	0x08
	.zero		1


	//   ....[2]....
        /*0c8c*/ 	.word	0x00000370
        /*0c90*/ 	.word	0x000000ff
        /*0c94*/ 	.word	0x0002a830
        /*0c98*/ 	.short	0x0100
        /*0c9a*/ 	.byte	0x08
	.zero		1


	//   ....[3]....
        /*0c9c*/ 	.word	0x00000380
        /*0ca0*/ 	.word	0x000000ff
        /*0ca4*/ 	.word	0x0002a840
        /*0ca8*/ 	.short	0x0100
        /*0caa*/ 	.byte	0x08
	.zero		1


	//   ....[4]....
        /*0cac*/ 	.word	0x00000390
        /*0cb0*/ 	.word	0x000000ff
        /*0cb4*/ 	.word	0x0002a838
        /*0cb8*/ 	.short	0x0100
        /*0cba*/ 	.byte	0x08
	.zero		1


	//   ....[5]....
        /*0cbc*/ 	.word	0x000003a0
        /*0cc0*/ 	.word	0x000000ff
        /*0cc4*/ 	.word	0x0002a848
        /*0cc8*/ 	.short	0x0100
        /*0cca*/ 	.byte	0x08
	.zero		1


	//   ....[6]....
        /*0ccc*/ 	.word	0x000004d0
        /*0cd0*/ 	.word	0x000000ff
        /*0cd4*/ 	.word	0x0002a850
        /*0cd8*/ 	.short	0x0100
        /*0cda*/ 	.byte	0x08
	.zero		1


	//   ....[7]....
        /*0cdc*/ 	.word	0x000004e0
        /*0ce0*/ 	.word	0x000000ff
        /*0ce4*/ 	.word	0x0002a860
        /*0ce8*/ 	.short	0x0100
        /*0cea*/ 	.byte	0x08
	.zero		1


	//   ....[8]....
        /*0cec*/ 	.word	0x000004f0
        /*0cf0*/ 	.word	0x000000ff
        /*0cf4*/ 	.word	0x0002a858
        /*0cf8*/ 	.short	0x0100
        /*0cfa*/ 	.byte	0x08
	.zero		1


	//   ....[9]....
        /*0cfc*/ 	.word	0x00000500
        /*0d00*/ 	.word	0x000000ff
        /*0d04*/ 	.word	0x0002a868
        /*0d08*/ 	.short	0x0100
        /*0d0a*/ 	.byte	0x08
	.zero		1


	//   ....[10]....
        /*0d0c*/ 	.word	0x000005f0
        /*0d10*/ 	.word	0x000000ff
        /*0d14*/ 	.word	0x0002a870
        /*0d18*/ 	.short	0x0100
        /*0d1a*/ 	.byte	0x06
	.zero		1


	//   ....[11]....
        /*0d1c*/ 	.word	0x00000600
        /*0d20*/ 	.word	0x000000ff
        /*0d24*/ 	.word	0x0002a880
        /*0d28*/ 	.short	0x0100
        /*0d2a*/ 	.byte	0x06
	.zero		1


	//   ....[12]....
        /*0d2c*/ 	.word	0x00000610
        /*0d30*/ 	.word	0x000000ff
        /*0d34*/ 	.word	0x0002a878
        /*0d38*/ 	.short	0x0100
        /*0d3a*/ 	.byte	0x06
	.zero		1


	//   ....[13]....
        /*0d3c*/ 	.word	0x00000620
        /*0d40*/ 	.word	0x000000ff
        /*0d44*/ 	.word	0x0002a888
        /*0d48*/ 	.short	0x0100
        /*0d4a*/ 	.byte	0x06
	.zero		1


	//   ....[14]....
        /*0d4c*/ 	.word	0x00000750
        /*0d50*/ 	.word	0x000000ff
        /*0d54*/ 	.word	0x0002a890
        /*0d58*/ 	.short	0x0100
        /*0d5a*/ 	.byte	0x08
	.zero		1


	//   ....[15]....
        /*0d5c*/ 	.word	0x00000760
        /*0d60*/ 	.word	0x000000ff
        /*0d64*/ 	.word	0x0002a8a0
        /*0d68*/ 	.short	0x0100
        /*0d6a*/ 	.byte	0x08
	.zero		1


	//   ....[16]....
        /*0d6c*/ 	.word	0x00000770
        /*0d70*/ 	.word	0x000000ff
        /*0d74*/ 	.word	0x0002a898
        /*0d78*/ 	.short	0x0100
        /*0d7a*/ 	.byte	0x08
	.zero		1


	//   ....[17]....
        /*0d7c*/ 	.word	0x00000780
        /*0d80*/ 	.word	0x000000ff
        /*0d84*/ 	.word	0x0002a8a8
        /*0d88*/ 	.short	0x0100
        /*0d8a*/ 	.byte	0x08
	.zero		1


	//   ....[18]....
        /*0d8c*/ 	.word	0x000008b0
        /*0d90*/ 	.word	0x000000ff
        /*0d94*/ 	.word	0x0002a8b0
        /*0d98*/ 	.short	0x0100
        /*0d9a*/ 	.byte	0x08
	.zero		1


	//   ....[19]....
        /*0d9c*/ 	.word	0x000008c0
        /*0da0*/ 	.word	0x000000ff
        /*0da4*/ 	.word	0x0002a8c0
        /*0da8*/ 	.short	0x0100
        /*0daa*/ 	.byte	0x08
	.zero		1


	//   ....[20]....
        /*0dac*/ 	.word	0x000008d0
        /*0db0*/ 	.word	0x000000ff
        /*0db4*/ 	.word	0x0002a8b8
        /*0db8*/ 	.short	0x0100
        /*0dba*/ 	.byte	0x08
	.zero		1


	//   ....[21]....
        /*0dbc*/ 	.word	0x000008e0
        /*0dc0*/ 	.word	0x000000ff
        /*0dc4*/ 	.word	0x0002a8c8
        /*0dc8*/ 	.short	0x0100
        /*0dca*/ 	.byte	0x08
	.zero		1


	//   ....[22]....
        /*0dcc*/ 	.word	0x00003e80
        /*0dd0*/ 	.word	0x00000056
        /*0dd4*/ 	.word	0x0002a890
        /*0dd8*/ 	.short	0x010a
        /*0dda*/ 	.byte	0x3f
	.zero		1


	//   ....[23]....
        /*0ddc*/ 	.word	0x00007480
        /*0de0*/ 	.word	0x00000056
        /*0de4*/ 	.word	0x0002a890
        /*0de8*/ 	.short	0x010a
        /*0dea*/ 	.byte	0x3f
	.zero		1


	//   ....[24]....
        /*0dec*/ 	.word	0x0000a310
        /*0df0*/ 	.word	0x00000056
        /*0df4*/ 	.word	0x0002a890
        /*0df8*/ 	.short	0x010a
        /*0dfa*/ 	.byte	0x3f
	.zero		1


	//   ....[25]....
        /*0dfc*/ 	.word	0x0000aab0
        /*0e00*/ 	.word	0x0000000b
        /*0e04*/ 	.word	0x00000000
        /*0e08*/ 	.short	0x0101
        /*0e0a*/ 	.byte	0x3f
	.zero		1


	//   ....[26]....
        /*0e0c*/ 	.word	0x0000aaf0
        /*0e10*/ 	.word	0x00000056
        /*0e14*/ 	.word	0x0002a8b0
        /*0e18*/ 	.short	0x010a
        /*0e1a*/ 	.byte	0x3f
	.zero		1


	//   ....[27]....
        /*0e1c*/ 	.word	0x0000b080
        /*0e20*/ 	.word	0x00000056
        /*0e24*/ 	.word	0x00000000
        /*0e28*/ 	.short	0x0101
        /*0e2a*/ 	.byte	0x3f
	.zero		1


	//   ....[28]....
        /*0e2c*/ 	.word	0x0000bc30
        /*0e30*/ 	.word	0x00000002
        /*0e34*/ 	.word	0x0002a800
        /*0e38*/ 	.short	0x010a
        /*0e3a*/ 	.byte	0x3f
	.zero		1


	//   ....[29]....
        /*0e3c*/ 	.word	0x0000bc80
        /*0e40*/ 	.word	0x00000002
        /*0e44*/ 	.word	0x0002a800
        /*0e48*/ 	.short	0x010a
        /*0e4a*/ 	.byte	0x3f
	.zero		1


	//   ....[30]....
        /*0e4c*/ 	.word	0x0000d060
        /*0e50*/ 	.word	0x00000002
        /*0e54*/ 	.word	0x0002a800
        /*0e58*/ 	.short	0x010a
        /*0e5a*/ 	.byte	0x3f
	.zero		1


	//   ....[31]....
        /*0e5c*/ 	.word	0x00010250
        /*0e60*/ 	.word	0x00000002
        /*0e64*/ 	.word	0x0002a800
        /*0e68*/ 	.short	0x010a
        /*0e6a*/ 	.byte	0x3f
	.zero		1


	//   ....[32]....
        /*0e6c*/ 	.word	0x00012af0
        /*0e70*/ 	.word	0x00000009
        /*0e74*/ 	.word	0x0002a830
        /*0e78*/ 	.short	0x010a
        /*0e7a*/ 	.byte	0x3f
	.zero		1


	//   ....[33]....
        /*0e7c*/ 	.word	0x00012b30
        /*0e80*/ 	.word	0x00000009
        /*0e84*/ 	.word	0x0002a830
        /*0e88*/ 	.short	0x010a
        /*0e8a*/ 	.byte	0x3f
	.zero		1


	//   ....[34]....
        /*0e8c*/ 	.word	0x00013570
        /*0e90*/ 	.word	0x00000005
        /*0e94*/ 	.word	0x00000000
        /*0e98*/ 	.short	0x0101
        /*0e9a*/ 	.byte	0x3f
	.zero		1


	//   ....[35]....
        /*0e9c*/ 	.word	0x000159a0
        /*0ea0*/ 	.word	0x00000009
        /*0ea4*/ 	.word	0x0002a830
        /*0ea8*/ 	.short	0x010a
        /*0eaa*/ 	.byte	0x3f
	.zero		1


	//   ....[36]....
        /*0eac*/ 	.word	0x00015a20
        /*0eb0*/ 	.word	0x00000009
        /*0eb4*/ 	.word	0x0002a830
        /*0eb8*/ 	.short	0x010a
        /*0eba*/ 	.byte	0x3f
	.zero		1


	//   ....[37]....
        /*0ebc*/ 	.word	0x00016710
        /*0ec0*/ 	.word	0x00000015
        /*0ec4*/ 	.word	0x0002a850
        /*0ec8*/ 	.short	0x010a
        /*0eca*/ 	.byte	0x3f
	.zero		1


	//   ....[38]....
        /*0ecc*/ 	.word	0x00016760
        /*0ed0*/ 	.word	0x00000015
        /*0ed4*/ 	.word	0x0002a850
        /*0ed8*/ 	.short	0x010a
        /*0eda*/ 	.byte	0x3f
	.zero		1


	//   ....[39]....
        /*0edc*/ 	.word	0x00016b10
        /*0ee0*/ 	.word	0x00000009
        /*0ee4*/ 	.word	0x00000000
        /*0ee8*/ 	.short	0x0101
        /*0eea*/ 	.byte	0x3f
	.zero		1


	//   ....[40]....
        /*0eec*/ 	.word	0x00018b20
        /*0ef0*/ 	.word	0x00000015
        /*0ef4*/ 	.word	0x00000000
        /*0ef8*/ 	.short	0x0101
        /*0efa*/ 	.byte	0x3f
	.zero		1


	//   ....[41]....
        /*0efc*/ 	.word	0x000190a0
        /*0f00*/ 	.word	0x00000014
        /*0f04*/ 	.word	0x0002a830
        /*0f08*/ 	.short	0x010a
        /*0f0a*/ 	.byte	0x3f
	.zero		1


	//   ....[42]....
        /*0f0c*/ 	.word	0x00019120
        /*0f10*/ 	.word	0x00000014
        /*0f14*/ 	.word	0x0002a830
        /*0f18*/ 	.short	0x010a
        /*0f1a*/ 	.byte	0x3f
	.zero		1


	//   ....[43]....
        /*0f1c*/ 	.word	0x00019e10
        /*0f20*/ 	.word	0x00000015
        /*0f24*/ 	.word	0x0002a850
        /*0f28*/ 	.short	0x010a
        /*0f2a*/ 	.byte	0x3f
	.zero		1


	//   ....[44]....
        /*0f2c*/ 	.word	0x00019e60
        /*0f30*/ 	.word	0x00000015
        /*0f34*/ 	.word	0x0002a850
        /*0f38*/ 	.short	0x010a
        /*0f3a*/ 	.byte	0x3f
	.zero		1


	//   ....[45]....
        /*0f3c*/ 	.word	0x0001a960
        /*0f40*/ 	.word	0x0000006a
        /*0f44*/ 	.word	0x00000000
        /*0f48*/ 	.short	0x0101
        /*0f4a*/ 	.byte	0x3f
	.zero		1


	//   ....[46]....
        /*0f4c*/ 	.word	0x0001af50
        /*0f50*/ 	.word	0x00000015
        /*0f54*/ 	.word	0x00000000
        /*0f58*/ 	.short	0x0101
        /*0f5a*/ 	.byte	0x3f
	.zero		1


	//   ....[47]....
        /*0f5c*/ 	.word	0x0001b240
        /*0f60*/ 	.word	0x00000000
        /*0f64*/ 	.word	0x0002a830
        /*0f68*/ 	.short	0x010a
        /*0f6a*/ 	.byte	0x3f
	.zero		1


	//   ....[48]....
        /*0f6c*/ 	.word	0x0001b2c0
        /*0f70*/ 	.word	0x00000000
        /*0f74*/ 	.word	0x0002a830
        /*0f78*/ 	.short	0x010a
        /*0f7a*/ 	.byte	0x3f
	.zero		1


	//   ....[49]....
        /*0f7c*/ 	.word	0x0001bfb0
        /*0f80*/ 	.word	0x0000000f
        /*0f84*/ 	.word	0x0002a850
        /*0f88*/ 	.short	0x010a
        /*0f8a*/ 	.byte	0x3f
	.zero		1


	//   ....[50]....
        /*0f8c*/ 	.word	0x0001c000
        /*0f90*/ 	.word	0x0000000f
        /*0f94*/ 	.word	0x0002a850
        /*0f98*/ 	.short	0x010a
        /*0f9a*/ 	.byte	0x3f
	.zero		1


	//   ....[51]....
        /*0f9c*/ 	.word	0x0001c440
        /*0fa0*/ 	.word	0x00000005
        /*0fa4*/ 	.word	0x00000000
        /*0fa8*/ 	.short	0x0101
        /*0faa*/ 	.byte	0x3f
	.zero		1


	//   ....[52]....
        /*0fac*/ 	.word	0x0001e3a0
        /*0fb0*/ 	.word	0x0000000f
        /*0fb4*/ 	.word	0x00000000
        /*0fb8*/ 	.short	0x0101
        /*0fba*/ 	.byte	0x3f
	.zero		1


	//   ....[53]....
        /*0fbc*/ 	.word	0x0001e990
        /*0fc0*/ 	.word	0x00000005
        /*0fc4*/ 	.word	0x0002a850
        /*0fc8*/ 	.short	0x010a
        /*0fca*/ 	.byte	0x3f
	.zero		1


	//   ....[54]....
        /*0fcc*/ 	.word	0x0001ea30
        /*0fd0*/ 	.word	0x00000005
        /*0fd4*/ 	.word	0x0002a850
        /*0fd8*/ 	.short	0x010a
        /*0fda*/ 	.byte	0x3f
	.zero		1


	//   ....[55]....
        /*0fdc*/ 	.word	0x0001ef30
        /*0fe0*/ 	.word	0x00000005
        /*0fe4*/ 	.word	0x00000000
        /*0fe8*/ 	.short	0x0101
        /*0fea*/ 	.byte	0x3f
	.zero		1


	//   ....[56]....
        /*0fec*/ 	.word	0x00020530
        /*0ff0*/ 	.word	0x00000000
        /*0ff4*/ 	.word	0x00000000
        /*0ff8*/ 	.short	0x0101
        /*0ffa*/ 	.byte	0x3f
	.zero		1


	//   ....[57]....
        /*0ffc*/ 	.word	0x00020bb0
        /*1000*/ 	.word	0x00000006
        /*1004*/ 	.word	0x00000000
        /*1008*/ 	.short	0x0101
        /*100a*/ 	.byte	0x3f
	.zero		1


	//   ....[58]....
        /*100c*/ 	.word	0x00024080
        /*1010*/ 	.word	0x00000011
        /*1014*/ 	.word	0x0002a820
        /*1018*/ 	.short	0x010a
        /*101a*/ 	.byte	0x3f
	.zero		1


	//   ....[59]....
        /*101c*/ 	.word	0x00024110
        /*1020*/ 	.word	0x0000000c
        /*1024*/ 	.word	0x0002a8a0
        /*1028*/ 	.short	0x010a
        /*102a*/ 	.byte	0x3f
	.zero		1


	//   ....[60]....
        /*102c*/ 	.word	0x00024550
        /*1030*/ 	.word	0x0000000c
        /*1034*/ 	.word	0x0002a8c0
        /*1038*/ 	.short	0x010a
        /*103a*/ 	.byte	0x3f
	.zero		1


	//   ....[61]....
        /*103c*/ 	.word	0x00024980
        /*1040*/ 	.word	0x0000000a
        /*1044*/ 	.word	0x0002a8a0
        /*1048*/ 	.short	0x010a
        /*104a*/ 	.byte	0x3f
	.zero		1


	//   ....[62]....
        /*104c*/ 	.word	0x00024db0
        /*1050*/ 	.word	0x0000000a
        /*1054*/ 	.word	0x0002a8c0
        /*1058*/ 	.short	0x010a
        /*105a*/ 	.byte	0x3f
	.zero		1


	//   ....[63]....
        /*105c*/ 	.word	0x000262b0
        /*1060*/ 	.word	0x00000007
        /*1064*/ 	.word	0x0002a840
        /*1068*/ 	.short	0x010a
        /*106a*/ 	.byte	0x3f
	.zero		1


	//   ....[64]....
        /*106c*/ 	.word	0x00026960
        /*1070*/ 	.word	0x00000007
        /*1074*/ 	.word	0x0002a830
        /*1078*/ 	.short	0x0107
        /*107a*/ 	.byte	0x3f
	.zero		1


	//   ....[65]....
        /*107c*/ 	.word	0x00026a10
        /*1080*/ 	.word	0x00000007
        /*1084*/ 	.word	0x0002a830
        /*1088*/ 	.short	0x0101
        /*108a*/ 	.byte	0x3f
	.zero		1


	//   ....[66]....
        /*108c*/ 	.word	0x00027600
        /*1090*/ 	.word	0x00000011
        /*1094*/ 	.word	0x0002a800
        /*1098*/ 	.short	0x0107
        /*109a*/ 	.byte	0x3f
	.zero		1


	//   ....[67]....
        /*109c*/ 	.word	0x00027710
        /*10a0*/ 	.word	0x00000011
        /*10a4*/ 	.word	0x0002a800
        /*10a8*/ 	.short	0x0101
        /*10aa*/ 	.byte	0x3f
	.zero		1


	//   ....[68]....
        /*10ac*/ 	.word	0x00027730
        /*10b0*/ 	.word	0x00000011
        /*10b4*/ 	.word	0x0002a820
        /*10b8*/ 	.short	0x010a
        /*10ba*/ 	.byte	0x3f
	.zero		1


	//   ....[69]....
        /*10bc*/ 	.word	0x00027aa0
        /*10c0*/ 	.word	0x00000005
        /*10c4*/ 	.word	0x0002a840
        /*10c8*/ 	.short	0x010a
        /*10ca*/ 	.byte	0x3f
	.zero		1


	//   ....[70]....
        /*10cc*/ 	.word	0x00027f80
        /*10d0*/ 	.word	0x00000005
        /*10d4*/ 	.word	0x0002a830
        /*10d8*/ 	.short	0x0107
        /*10da*/ 	.byte	0x3f
	.zero		1


	//   ....[71]....
        /*10dc*/ 	.word	0x00028030
        /*10e0*/ 	.word	0x00000005
        /*10e4*/ 	.word	0x0002a830
        /*10e8*/ 	.short	0x0101
        /*10ea*/ 	.byte	0x3f
	.zero		1


	//   ....[72]....
        /*10ec*/ 	.word	0x00028090
        /*10f0*/ 	.word	0x00000005
        /*10f4*/ 	.word	0x0002a860
        /*10f8*/ 	.short	0x010a
        /*10fa*/ 	.byte	0x3f
	.zero		1


	//   ....[73]....
        /*10fc*/ 	.word	0x000284f0
        /*1100*/ 	.word	0x00000005
        /*1104*/ 	.word	0x0002a850
        /*1108*/ 	.short	0x0107
        /*110a*/ 	.byte	0x3f
	.zero		1


	//   ....[74]....
        /*110c*/ 	.word	0x00028650
        /*1110*/ 	.word	0x00000005
        /*1114*/ 	.word	0x0002a850
        /*1118*/ 	.short	0x0101
        /*111a*/ 	.byte	0x3f
	.zero		1


	//   ....[75]....
        /*111c*/ 	.word	0x000288a0
        /*1120*/ 	.word	0x00000000
        /*1124*/ 	.word	0x0002a860
        /*1128*/ 	.short	0x010a
        /*112a*/ 	.byte	0x3f
	.zero		1


	//   ....[76]....
        /*112c*/ 	.word	0x00028d00
        /*1130*/ 	.word	0x00000000
        /*1134*/ 	.word	0x0002a850
        /*1138*/ 	.short	0x0107
        /*113a*/ 	.byte	0x3f
	.zero		1


	//   ....[77]....
        /*113c*/ 	.word	0x00028db0
        /*1140*/ 	.word	0x00000000
        /*1144*/ 	.word	0x0002a850
        /*1148*/ 	.short	0x0101
        /*114a*/ 	.byte	0x3f
	.zero		1


	//   ....[78]....
        /*114c*/ 	.word	0x00029f00
        /*1150*/ 	.word	0x00000007
        /*1154*/ 	.word	0x0002a820
        /*1158*/ 	.short	0x010a
        /*115a*/ 	.byte	0x3f
	.zero		1


	//   ....[79]....
        /*115c*/ 	.word	0x0002a090
        /*1160*/ 	.word	0x00000005
        /*1164*/ 	.word	0x0002a840
        /*1168*/ 	.short	0x010a
        /*116a*/ 	.byte	0x3f
	.zero		1


	//   ....[80]....
        /*116c*/ 	.word	0x0002a130
        /*1170*/ 	.word	0x00000003
        /*1174*/ 	.word	0x0002a840
        /*1178*/ 	.short	0x010a
        /*117a*/ 	.byte	0x3f
	.zero		1


	//   ....[81]....
        /*117c*/ 	.word	0x0002a170
        /*1180*/ 	.word	0x00000005
        /*1184*/ 	.word	0x0002a860
        /*1188*/ 	.short	0x010a
        /*118a*/ 	.byte	0x3f
	.zero		1


	//   ....[82]....
        /*118c*/ 	.word	0x0002a1b0
        /*1190*/ 	.word	0x00000003
        /*1194*/ 	.word	0x0002a860
        /*1198*/ 	.short	0x010a
        /*119a*/ 	.byte	0x3f
	.zero		1


	//   ....[83]....
        /*119c*/ 	.word	0x0002a210
        /*11a0*/ 	.word	0x00000056
        /*11a4*/ 	.word	0x0002a890
        /*11a8*/ 	.short	0x010a
        /*11aa*/ 	.byte	0x3f
	.zero		1


	//   ....[84]....
        /*11ac*/ 	.word	0x0002a4c0
        /*11b0*/ 	.word	0x00000056
        /*11b4*/ 	.word	0x0002a890
        /*11b8*/ 	.short	0x010a
        /*11ba*/ 	.byte	0x3f
	.zero		1


	//   ....[85]....
        /*11bc*/ 	.word	0x0002a770
        /*11c0*/ 	.word	0x00000056
        /*11c4*/ 	.word	0x0002a890
        /*11c8*/ 	.short	0x010a
        /*11ca*/ 	.byte	0x3f
	.zero		1


	//   ....[86]....
        /*11cc*/ 	.word	0x0002aa20
        /*11d0*/ 	.word	0x00000056
        /*11d4*/ 	.word	0x0002a8b0
        /*11d8*/ 	.short	0x010a
        /*11da*/ 	.byte	0x3f
	.zero		1


	//   ....[87]....
        /*11dc*/ 	.word	0x0002ae10
        /*11e0*/ 	.word	0x00000002
        /*11e4*/ 	.word	0x0002a800
        /*11e8*/ 	.short	0x010a
        /*11ea*/ 	.byte	0x3f
	.zero		1


	//   ....[88]....
        /*11ec*/ 	.word	0x0002b1f0
        /*11f0*/ 	.word	0x00000002
        /*11f4*/ 	.word	0x0002a800
        /*11f8*/ 	.short	0x010a
        /*11fa*/ 	.byte	0x3f
	.zero		1


	//   ....[89]....
        /*11fc*/ 	.word	0x0002b240
        /*1200*/ 	.word	0x00000009
        /*1204*/ 	.word	0x0002a830
        /*1208*/ 	.short	0x010a
        /*120a*/ 	.byte	0x3f
	.zero		1


	//   ....[90]....
        /*120c*/ 	.word	0x0002b290
        /*1210*/ 	.word	0x00000009
        /*1214*/ 	.word	0x0002a830
        /*1218*/ 	.short	0x010a
        /*121a*/ 	.byte	0x3f
	.zero		1


	//   ....[91]....
        /*121c*/ 	.word	0x0002b2e0
        /*1220*/ 	.word	0x00000015
        /*1224*/ 	.word	0x0002a850
        /*1228*/ 	.short	0x010a
        /*122a*/ 	.byte	0x3f
	.zero		1


	//   ....[92]....
        /*122c*/ 	.word	0x0002b330
        /*1230*/ 	.word	0x00000014
        /*1234*/ 	.word	0x0002a830
        /*1238*/ 	.short	0x010a
        /*123a*/ 	.byte	0x3f
	.zero		1


	//   ....[93]....
        /*123c*/ 	.word	0x0002b380
        /*1240*/ 	.word	0x00000015
        /*1244*/ 	.word	0x0002a850
        /*1248*/ 	.short	0x010a
        /*124a*/ 	.byte	0x3f
	.zero		1


	//   ....[94]....
        /*124c*/ 	.word	0x0002b3d0
        /*1250*/ 	.word	0x00000000
        /*1254*/ 	.word	0x0002a830
        /*1258*/ 	.short	0x010a
        /*125a*/ 	.byte	0x3f
	.zero		1


	//   ....[95]....
        /*125c*/ 	.word	0x0002b420
        /*1260*/ 	.word	0x0000000f
        /*1264*/ 	.word	0x0002a850
        /*1268*/ 	.short	0x010a
        /*126a*/ 	.byte	0x3f
	.zero		1


	//   ....[96]....
        /*126c*/ 	.word	0x0002b470
        /*1270*/ 	.word	0x00000005
        /*1274*/ 	.word	0x0002a850
        /*1278*/ 	.short	0x010a
        /*127a*/ 	.byte	0x3f
	.zero		1


	//   ....[97]....
        /*127c*/ 	.word	0x0002b610
        /*1280*/ 	.word	0x00000011
        /*1284*/ 	.word	0x0002a820
        /*1288*/ 	.short	0x010a
        /*128a*/ 	.byte	0x3f
	.zero		1


	//   ....[98]....
        /*128c*/ 	.word	0x0002b660
        /*1290*/ 	.word	0x0000000c
        /*1294*/ 	.word	0x0002a8a0
        /*1298*/ 	.short	0x010a
        /*129a*/ 	.byte	0x3f
	.zero		1


	//   ....[99]....
        /*129c*/ 	.word	0x0002b6b0
        /*12a0*/ 	.word	0x0000000c
        /*12a4*/ 	.word	0x0002a8c0
        /*12a8*/ 	.short	0x010a
        /*12aa*/ 	.byte	0x3f
	.zero		1


	//   ....[100]....
        /*12ac*/ 	.word	0x0002b700
        /*12b0*/ 	.word	0x0000000a
        /*12b4*/ 	.word	0x0002a8a0
        /*12b8*/ 	.short	0x010a
        /*12ba*/ 	.byte	0x3f
	.zero		1


	//   ....[101]....
        /*12bc*/ 	.word	0x0002b750
        /*12c0*/ 	.word	0x0000000a
        /*12c4*/ 	.word	0x0002a8c0
        /*12c8*/ 	.short	0x010a
        /*12ca*/ 	.byte	0x3f
	.zero		1


	//   ....[102]....
        /*12cc*/ 	.word	0x0002b870
        /*12d0*/ 	.word	0x00000007
        /*12d4*/ 	.word	0x0002a840
        /*12d8*/ 	.short	0x010a
        /*12da*/ 	.byte	0x3f
	.zero		1


	//   ....[103]....
        /*12dc*/ 	.word	0x0002cc40
        /*12e0*/ 	.word	0x00000011
        /*12e4*/ 	.word	0x0002a820
        /*12e8*/ 	.short	0x010a
        /*12ea*/ 	.byte	0x3f
	.zero		1


	//   ....[104]....
        /*12ec*/ 	.word	0x0002cc90
        /*12f0*/ 	.word	0x00000005
        /*12f4*/ 	.word	0x0002a840
        /*12f8*/ 	.short	0x010a
        /*12fa*/ 	.byte	0x3f
	.zero		1


	//   ....[105]....
        /*12fc*/ 	.word	0x0002d450
        /*1300*/ 	.word	0x00000005
        /*1304*/ 	.word	0x0002a860
        /*1308*/ 	.short	0x010a
        /*130a*/ 	.byte	0x3f
	.zero		1


	//   ....[106]....
        /*130c*/ 	.word	0x0002dc60
        /*1310*/ 	.word	0x00000000
        /*1314*/ 	.word	0x0002a860
        /*1318*/ 	.short	0x010a
        /*131a*/ 	.byte	0x3f
	.zero		1


	//   ....[107]....
        /*131c*/ 	.word	0x0002ee40
        /*1320*/ 	.word	0x00000007
        /*1324*/ 	.word	0x0002a820
        /*1328*/ 	.short	0x010a
        /*132a*/ 	.byte	0x3f
	.zero		1


	//   ....[108]....
        /*132c*/ 	.word	0x0002efe0
        /*1330*/ 	.word	0x00000005
        /*1334*/ 	.word	0x0002a840
        /*1338*/ 	.short	0x010a
        /*133a*/ 	.byte	0x3f
	.zero		1


	//   ....[109]....
        /*133c*/ 	.word	0x0002f030
        /*1340*/ 	.word	0x00000003
        /*1344*/ 	.word	0x0002a840
        /*1348*/ 	.short	0x010a
        /*134a*/ 	.byte	0x3f
	.zero		1


	//   ....[110]....
        /*134c*/ 	.word	0x0002f080
        /*1350*/ 	.word	0x00000005
        /*1354*/ 	.word	0x0002a860
        /*1358*/ 	.short	0x010a
        /*135a*/ 	.byte	0x3f
	.zero		1


	//----- nvinfo : EIATTR_NUM_MBARRIERS
	.align		4
.L_236:
        /*135c*/ 	.byte	0x03, 0x38
        /*135e*/ 	.short	0x0016


	//----- nvinfo : EIATTR_EXIT_INSTR_OFFSETS
	.align		4
        /*1360*/ 	.byte	0x04, 0x1c
        /*1362*/ 	.short	(.L_238 - .L_237)


	//   ....[0]....
.L_237:
        /*1364*/ 	.word	0x0002a200


	//----- nvinfo : EIATTR_MAX_THREADS
	.align		4
.L_238:
        /*1368*/ 	.byte	0x04, 0x05
        /*136a*/ 	.short	(.L_240 - .L_239)
.L_239:
        /*136c*/ 	.word	0x00000180
        /*1370*/ 	.word	0x00000001
        /*1374*/ 	.word	0x00000001


	//----- nvinfo : EIATTR_CRS_STACK_SIZE
	.align		4
.L_240:
        /*1378*/ 	.byte	0x04, 0x1e
        /*137a*/ 	.short	(.L_242 - .L_241)
.L_241:
        /*137c*/ 	.word	0x00000000


	//----- nvinfo : EIATTR_CBANK_PARAM_SIZE
	.align		4
.L_242:
        /*1380*/ 	.byte	0x03, 0x19
        /*1382*/ 	.short	0x0af0


	//----- nvinfo : EIATTR_PARAM_CBANK
	.align		4
        /*1384*/ 	.byte	0x04, 0x0a
        /*1386*/ 	.short	(.L_244 - .L_243)
	.align		4
.L_243:
        /*1388*/ 	.word	index@(.nv.constant0._ZN7cutlass13device_kernelIN5flash11enable_sm90INS1_16FlashAttnFwdSm90INS1_25CollectiveMainloopFwdSm90ILi2EN4cute5tupleIJNS5_1CILi1EEES8_S8_EEENS6_IJNS7_ILi128EEENS7_ILi96EEENS7_ILi192EEEEEELi128ENS_6half_tEfNS_4arch4Sm90ELb0ELb1ELb0ELb1ELb1ELb1ELb0ELb1ELb1ELb1ELb1ELb0EEENS1_21CollectiveEpilogueFwdINS6_IJSA_SA_SB_EEES9_SE_SG_Li256ELb1ELb1ELb1ELb0EEENS1_36VarlenDynamicPersistentTileSchedulerILi128ELi96ELi256ELi128ELb1ELb1ELb1ELb1ELb0ELb1EEEEEEEEEvNT_6ParamsE)
        /*138c*/ 	.short	0x0210
        /*138e*/ 	.short	0x0af0


	//----- nvinfo : EIATTR_SW_WAR
	.align		4
.L_244:
        /*1390*/ 	.byte	0x04, 0x36
        /*1392*/ 	.short	(.L_246 - .L_245)
.L_245:
        /*1394*/ 	.word	0x00000008
.L_246:


//--------------------- .nv.info._ZN7cutlass13device_kernelIN5flash11enable_sm90INS1_16FlashAttnFwdSm90INS1_25CollectiveMainloopFwdSm90ILi2EN4cute5tupleIJNS5_1CILi1EEES8_S8_EEENS6_IJNS7_ILi128EEENS7_ILi96EEENS7_ILi192EEEEEELi128ENS_6half_tEfNS_4arch4Sm90ELb1ELb0ELb0ELb0ELb1ELb0ELb0ELb1ELb1ELb1ELb1ELb0EEENS1_21CollectiveEpilogueFwdINS6_IJSA_SA_SB_EEES9_SE_SG_Li256ELb0ELb1ELb1ELb0EEENS1_19SingleTileSchedulerILb0ELb1ELb1ELi128EEEEEEEEEvNT_6ParamsE --------------------------
	.section	.nv.info._ZN7cutlass13device_kernelIN5flash11enable_sm90INS1_16FlashAttnFwdSm90INS1_25CollectiveMainloopFwdSm90ILi2EN4cute5tupleIJNS5_1CILi1EEES8_S8_EEENS6_IJNS7_ILi128EEENS7_ILi96EEENS7_ILi192EEEEEELi128ENS_6half_tEfNS_4arch4Sm90ELb1ELb0ELb0ELb0ELb1ELb0ELb0ELb1ELb1ELb1ELb1ELb0EEENS1_21CollectiveEpilogueFwdINS6_IJSA_SA_SB_EEES9_SE_SG_Li256ELb0ELb1ELb1ELb0EEENS1_19SingleTileSchedulerILb0ELb1ELb1ELi128EEEEEEEEEvNT_6ParamsE,"",@"SHT_CUDA_INFO"
	.sectionflags	@""
	.align	4


	//----- nvinfo : EIATTR_CUDA_API_VERSION
	.align		4
        /*0000*/ 	.byte	0x04, 0x37
        /*0002*/ 	.short	(.L_248 - .L_247)
.L_247:
        /*0004*/ 	.word	0x00000082


	//----- nvinfo : EIATTR_KPARAM_INFO
	.align		4
.L_248:
        /*0008*/ 	.byte	0x04, 0x17
        /*000a*/ 	.short	(.L_250 - .L_249)
.L_249:
        /*000c*/ 	.word	0x00000000
        /*0010*/ 	.short	0x0000
        /*0012*/ 	.short	0x0070
        /*0014*/ 	.byte	0x00, 0xf0, 0x01, 0x28


	//----- nvinfo : EIATTR_SPARSE_MMA_MASK
	.align		4
.L_250:
        /*0018*/ 	.byte	0x03, 0x50
        /*001a*/ 	.short	0x0000


	//----- nvinfo : EIATTR_MAXREG_COUNT
	.align		4
        /*001c*/ 	.byte	0x03, 0x1b
        /*001e*/ 	.short	0x00a8


	//----- nvinfo : EIATTR_NUM_BARRIERS
	.align		4
        /*0020*/ 	.byte	0x02, 0x4c
        /*0022*/ 	.byte	0x09
	.zero		1


	//----- nvinfo : EIATTR_EXTERNS
	.align		4
        /*0024*/ 	.byte	0x04, 0x0f
        /*0026*/ 	.short	(.L_252 - .L_251)


	//   ....[0]....
	.align		4
.L_251:
        /*0028*/ 	.word	index@(__assertfail)


	//----- nvinfo : EIATTR_MERCURY_ISA_VERSION
	.align		4
.L_252:
        /*002c*/ 	.byte	0x03, 0x5f
        /*002e*/ 	.short	0x0101


	//----- nvinfo : EIATTR_INT_WARP_WIDE_INSTR_OFFSETS
	.align		4
        /*0030*/ 	.byte	0x04, 0x31
        /*0032*/ 	.short	(.L_254 - .L_253)


	//   ....[0]....
.L_253:
        /*0034*/ 	.word	0x000000b0


	//   ....[1]....
        /*0038*/ 	.word	0x000000c0


	//   ....[2]....
        /*003c*/ 	.word	0x00000160


	//----- nvinfo : EIATTR_COOP_GROUP_MASK_REGIDS
	.align		4
.L_254:
        /*0040*/ 	.byte	0x04, 0x29
        /*0042*/ 	.short	(.L_256 - .L_255)


	//   ....[0]....
.L_255:
        /*0044*/ 	.word	0xffffffff


	//   ....[1]....
        /*0048*/ 	.word	0xffffffff


	//   ....[2]....
        /*004c*/ 	.word	0xffffffff


	//   ....[3]....
        /*0050*/ 	.word	0xffffffff


	//   ....[4]....
        /*0054*/ 	.word	0xffffffff


	//   ....[5]....
        /*0058*/ 	.word	0xffffffff


	//   ....[6]....
        /*005c*/ 	.word	0xffffffff


	//   ....[7]....
        /*0060*/ 	.word	0xffffffff


	//   ....[8]....
        /*0064*/ 	.word	0xffffffff


	//   ....[9]....
        /*0068*/ 	.word	0xffffffff


	//   ....[10]....
        /*006c*/ 	.word	0xffffffff


	//   ....[11]....
        /*0070*/ 	.word	0xffffffff


	//   ....[12]....
        /*0074*/ 	.word	0xffffffff


	//   ....[13]....
        /*0078*/ 	.word	0xffffffff


	//   ....[14]....
        /*007c*/ 	.word	0xffffffff


	//   ....[15]....
        /*0080*/ 	.word	0xffffffff


	//   ....[16]....
        /*0084*/ 	.word	0xffffffff


	//   ....[17]....
        /*0088*/ 	.word	0xffffffff


	//   ....[18]....
        /*008c*/ 	.word	0xffffffff


	//   ....[19]....
        /*0090*/ 	.word	0xffffffff


	//   ....[20]....
        /*0094*/ 	.word	0xffffffff


	//   ....[21]....
        /*0098*/ 	.word	0xffffffff


	//   ....[22]....
        /*009c*/ 	.word	0xffffffff


	//   ....[23]....
        /*00a0*/ 	.word	0xffffffff


	//   ....[24]....
        /*00a4*/ 	.word	0xffffffff


	//   ....[25]....
        /*00a8*/ 	.word	0xffffffff


	//   ....[26]....
        /*00ac*/ 	.word	0xffffffff


	//   ....[27]....
        /*00b0*/ 	.word	0xffffffff


	//   ....[28]....
        /*00b4*/ 	.word	0xffffffff


	//   ....[29]....
        /*00b8*/ 	.word	0xffffffff


	//   ....[30]....
        /*00bc*/ 	.word	0xffffffff


	//   ....[31]....
        /*00c0*/ 	.word	0xffffffff


	//   ....[32]....
        /*00c4*/ 	.word	0xffffffff


	//   ....[33]....
        /*00c8*/ 	.word	0xffffffff


	//   ....[34]....
        /*00cc*/ 	.word	0xffffffff


	//   ....[35]....
        /*00d0*/ 	.word	0xffffffff


	//   ....[36]....
        /*00d4*/ 	.word	0xffffffff


	//   ....[37]....
        /*00d8*/ 	.word	0xffffffff


	//   ....[38]....
        /*00dc*/ 	.word	0xffffffff


	//   ....[39]....
        /*00e0*/ 	.word	0xffffffff


	//   ....[40]....
        /*00e4*/ 	.word	0xffffffff


	//   ....[41]....
        /*00e8*/ 	.word	0xffffffff


	//   ....[42]....
        /*00ec*/ 	.word	0xffffffff


	//   ....[43]....
        /*00f0*/ 	.word	0xffffffff


	//   ....[44]....
        /*00f4*/ 	.word	0xffffffff


	//   ....[45]....
        /*00f8*/ 	.word	0xffffffff


	//   ....[46]....
        /*00fc*/ 	.word	0xffffffff


	//   ....[47]....
        /*0100*/ 	.word	0xffffffff


	//   ....[48]....
        /*0104*/ 	.word	0xffffffff


	//   ....[49]....
        /*0108*/ 	.word	0xffffffff


	//   ....[50]....
        /*010c*/ 	.word	0xffffffff


	//   ....[51]....
        /*0110*/ 	.word	0xffffffff


	//   ....[52]....
        /*0114*/ 	.word	0xffffffff


	//   ....[53]....
        /*0118*/ 	.word	0xffffffff


	//   ....[54]....
        /*011c*/ 	.word	0xffffffff


	//   ....[55]....
        /*0120*/ 	.word	0xffffffff


	//   ....[56]....
        /*0124*/ 	.word	0xffffffff


	//   ....[57]....
        /*0128*/ 	.word	0xffffffff


	//   ....[58]....
        /*012c*/ 	.word	0xffffffff


	//   ....[59]....
        /*0130*/ 	.word	0xffffffff


	//   ....[60]....
        /*0134*/ 	.word	0xffffffff


	//   ....[61]....
        /*0138*/ 	.word	0xffffffff


	//   ....[62]....
        /*013c*/ 	.word	0xffffffff


	//   ....[63]....
        /*0140*/ 	.word	0xffffffff


	//   ....[64]....
        /*0144*/ 	.word	0xffffffff


	//   ....[65]....
        /*0148*/ 	.word	0xffffffff


	//   ....[66]....
        /*014c*/ 	.word	0xffffffff


	//   ....[67]....
        /*0150*/ 	.word	0xffffffff


	//   ....[68]....
        /*0154*/ 	.word	0xffffffff


	//   ....[69]....
        /*0158*/ 	.word	0xffffffff


	//   ....[70]....
        /*015c*/ 	.word	0xffffffff


	//   ....[71]....
        /*0160*/ 	.word	0xffffffff


	//   ....[72]....
        /*0164*/ 	.word	0xffffffff


	//   ....[73]....
        /*0168*/ 	.word	0xffffffff


	//   ....[74]....
        /*016c*/ 	.word	0xffffffff


	//   ....[75]....
        /*0170*/ 	.word	0xffffffff


	//   ....[76]....
        /*0174*/ 	.word	0xffffffff


	//   ....[77]....
        /*0178*/ 	.word	0xffffffff


	//   ....[78]....
        /*017c*/ 	.word	0xffffffff


	//   ....[79]....
        /*0180*/ 	.word	0xffffffff


	//   ....[80]....
        /*0184*/ 	.word	0xffffffff


	//   ....[81]....
        /*0188*/ 	.word	0xffffffff


	//   ....[82]....
        /*018c*/ 	.word	0xffffffff


	//   ....[83]....
        /*0190*/ 	.word	0xffffffff


	//   ....[84]....
        /*0194*/ 	.word	0xffffffff


	//   ....[85]....
        /*0198*/ 	.word	0xffffffff


	//   ....[86]....
        /*019c*/ 	.word	0xffffffff


	//   ....[87]....
        /*01a0*/ 	.word	0xffffffff


	//   ....[88]....
        /*01a4*/ 	.word	0xffffffff


	//   ....[89]....
        /*01a8*/ 	.word	0xffffffff


	//   ....[90]....
        /*01ac*/ 	.word	0xffffffff


	//   ....[91]....
        /*01b0*/ 	.word	0xffffffff


	//   ....[92]....
        /*01b4*/ 	.word	0xffffffff


	//   ....[93]....
        /*01b8*/ 	.word	0xffffffff


	//   ....[94]....
        /*01bc*/ 	.word	0xffffffff


	//   ....[95]....
        /*01c0*/ 	.word	0xffffffff


	//   ....[96]....
        /*01c4*/ 	.word	0xffffffff


	//   ....[97]....
        /*01c8*/ 	.word	0xffffffff


	//   ....[98]....
        /*01cc*/ 	.word	0xffffffff


	//   ....[99]....
        /*01d0*/ 	.word	0xffffffff


	//   ....[100]....
        /*01d4*/ 	.word	0xffffffff


	//   ....[101]....
        /*01d8*/ 	.word	0x0500000f


	//   ....[102]....
        /*01dc*/ 	.word	0x0500000f


	//   ....[103]....
        /*01e0*/ 	.word	0x0500000f


	//   ....[104]....
        /*01e4*/ 	.word	0x0500000f


	//   ....[105]....
        /*01e8*/ 	.word	0x0500000f


	//   ....[106]....
        /*01ec*/ 	.word	0x0500000f


	//   ....[107]....
        /*01f0*/ 	.word	0x0500000f


	//   ....[108]....
        /*01f4*/ 	.word	0x0500000f


	//   ....[109]....
        /*01f8*/ 	.word	0x0500000f


	//   ....[110]....
        /*01fc*/ 	.word	0x0500000f


	//   ....[111]....
        /*0200*/ 	.word	0x0500000f


	//   ....[112]....
        /*0204*/ 	.word	0x0500000f


	//   ....[113]....
        /*0208*/ 	.word	0x0500000f


	//   ....[114]....
        /*020c*/ 	.word	0x0500000f


	//   ....[115]....
        /*0210*/ 	.word	0x0500000f


	//   ....[116]....
        /*0214*/ 	.word	0x0500000f


	//   ....[117]....
        /*0218*/ 	.word	0x0500000f


	//   ....[118]....
        /*021c*/ 	.word	0x0500000f


	//   ....[119]....
        /*0220*/ 	.word	0x0500000f


	//   ....[120]....
        /*0224*/ 	.word	0x0500000f


	//   ....[121]....
        /*0228*/ 	.word	0x0500000f


	//   ....[122]....
        /*022c*/ 	.word	0x0500000f


	//   ....[123]....
        /*0230*/ 	.word	0x0500000f


	//   ....[124]....
        /*0234*/ 	.word	0x0500000f


	//   ....[125]....
        /*0238*/ 	.word	0x0500000f


	//   ....[126]....
        /*023c*/ 	.word	0x0500000f


	//   ....[127]....
        /*0240*/ 	.word	0x0500000f


	//   ....[128]....
        /*0244*/ 	.word	0x0500000f


	//   ....[129]....
        /*0248*/ 	.word	0x0500000f


	//   ....[130]....
        /*024c*/ 	.word	0x0500000f


	//   ....[131]....
        /*0250*/ 	.word	0x0500000f


	//   ....[132]....
        /*0254*/ 	.word	0x0500000f


	//   ....[133]....
        /*0258*/ 	.word	0x0500000f


	//   ....[134]....
        /*025c*/ 	.word	0x0500000f


	//   ....[135]....
        /*0260*/ 	.word	0x0500000f


	//   ....[136]....
        /*0264*/ 	.word	0x0500000f


	//   ....[137]....
        /*0268*/ 	.word	0x0500000f


	//   ....[138]....
        /*026c*/ 	.word	0x0500000f


	//   ....[139]....
        /*0270*/ 	.word	0x0500000f


	//   ....[140]....
        /*0274*/ 	.word	0x0500000f


	//   ....[141]....
        /*0278*/ 	.word	0x0500000f


	//   ....[142]....
        /*027c*/ 	.word	0x0500000f


	//   ....[143]....
        /*0280*/ 	.word	0x0500000f


	//   ....[144]....
        /*0284*/ 	.word	0x0500000f


	//   ....[145]....
        /*0288*/ 	.word	0x0500000f


	//   ....[146]....
        /*028c*/ 	.word	0x0500000f


	//   ....[147]....
        /*0290*/ 	.word	0x0500000f


	//   ....[148]....
        /*0294*/ 	.word	0x0500000f


	//   ....[149]....
        /*0298*/ 	.word	0x0500000f


	//   ....[150]....
        /*029c*/ 	.word	0x0500000f


	//   ....[151]....
        /*02a0*/ 	.word	0x0500000f


	//   ....[152]....
        /*02a4*/ 	.word	0x0500000f


	//   ....[153]....
        /*02a8*/ 	.word	0x0500000f


	//   ....[154]....
        /*02ac*/ 	.word	0x0500000f


	//   ....[155]....
        /*02b0*/ 	.word	0x0500000f


	//   ....[156]....
        /*02b4*/ 	.word	0x0500000f


	//   ....[157]....
        /*02b8*/ 	.word	0x0500000f


	//   ....[158]....
        /*02bc*/ 	.word	0x0500000f


	//   ....[159]....
        /*02c0*/ 	.word	0x0500000f


	//   ....[160]....
        /*02c4*/ 	.word	0x0500000f


	//   ....[161]....
        /*02c8*/ 	.word	0x0500000f


	//   ....[162]....
        /*02cc*/ 	.word	0x0500000f


	//   ....[163]....
        /*02d0*/ 	.word	0x0500000f


	//   ....[164]....
        /*02d4*/ 	.word	0x0500000f


	//   ....[165]....
        /*02d8*/ 	.word	0x0500000f


	//   ....[166]....
        /*02dc*/ 	.word	0x0500000f


	//----- nvinfo : EIATTR_COOP_GROUP_INSTR_OFFSETS
	.align		4
.L_256:
        /*02e0*/ 	.byte	0x04, 0x28
        /*02e2*/ 	.short	(.L_258 - .L_257)


	//   ....[0]....
.L_257:
        /*02e4*/ 	.word	0x00000060


	//   ....[1]....
        /*02e8*/ 	.word	0x000000a0


	//   ....[2]....
        /*02ec*/ 	.word	0x000002c0


	//   ....[3]....
        /*02f0*/ 	.word	0x00000420


	//   ....[4]....
        /*02f4*/ 	.word	0x00000540


	//   ....[5]....
        /*02f8*/ 	.word	0x000006a0


	//   ....[6]....
        /*02fc*/ 	.word	0x000010a0


	//   ....[7]....
        /*0300*/ 	.word	0x00001c80


	//   ....[8]....
        /*0304*/ 	.word	0x00001cb0


	//   ....[9]....
        /*0308*/ 	.word	0x00002210


	//   ....[10]....
        /*030c*/ 	.word	0x000022e0


	//   ....[11]....
        /*0310*/ 	.word	0x00002960


	//   ....[12]....
        /*0314*/ 	.word	0x000029c0


	//   ....[13]....
        /*0318*/ 	.word	0x00004150


	//   ....[14]....
        /*031c*/ 	.word	0x00004170


	//   ....[15]....
        /*0320*/ 	.word	0x00004660


	//   ....[16]....
        /*0324*/ 	.word	0x00004700


	//   ....[17]....
        /*0328*/ 	.word	0x00004d60


	//   ....[18]....
        /*032c*/ 	.word	0x00004db0


	//   ....[19]....
        /*0330*/ 	.word	0x000066e0


	//   ....[20]....
        /*0334*/ 	.word	0x000066f0


	//   ....[21]....
        /*0338*/ 	.word	0x00006730


	//   ....[22]....
        /*033c*/ 	.word	0x00006740


	//   ....[23]....
        /*0340*/ 	.word	0x00007810


	//   ....[24]....
        /*0344*/ 	.word	0x00007840


	//   ....[25]....
        /*0348*/ 	.word	0x00007900


	//   ....[26]....
        /*034c*/ 	.word	0x00007910


	//   ....[27]....
        /*0350*/ 	.word	0x00008780


	//   ....[28]....
        /*0354*/ 	.word	0x000087c0


	//   ....[29]....
        /*0358*/ 	.word	0x00008800


	//   ....[30]....
        /*035c*/ 	.word	0x00008830


	//   ....[31]....
        /*0360*/ 	.word	0x00008850


	//   ....[32]....
        /*0364*/ 	.word	0x00008870


	//   ....[33]....
        /*0368*/ 	.word	0x00008eb0


	//   ....[34]....
        /*036c*/ 	.word	0x00008ec0


	//   ....[35]....
        /*0370*/ 	.word	0x000098c0


	//   ....[36]....
        /*0374*/ 	.word	0x0000abe0


	//   ....[37]....
        /*0378*/ 	.word	0x0000ac00


	//   ....[38]....
        /*037c*/ 	.word	0x0000ac10


	//   ....[39]....
        /*0380*/ 	.word	0x0000ac20


	//   ....[40]....
        /*0384*/ 	.word	0x0000ac30


	//   ....[41]....
        /*0388*/ 	.word	0x0000ac40


	//   ....[42]....
        /*038c*/ 	.word	0x0000acd0


	//   ....[43]....
        /*0390*/ 	.word	0x0000acf0


	//   ....[44]....
        /*0394*/ 	.word	0x0000ad60


	//   ....[45]....
        /*0398*/ 	.word	0x0000ad70


	//   ....[46]....
        /*039c*/ 	.word	0x0000ad80


	//   ....[47]....
        /*03a0*/ 	.word	0x0000ae20


	//   ....[48]....
        /*03a4*/ 	.word	0x0000b4a0


	//   ....[49]....
        /*03a8*/ 	.word	0x0000b4d0


	//   ....[50]....
        /*03ac*/ 	.word	0x0000b500


	//   ....[51]....
        /*03b0*/ 	.word	0x0000b530


	//   ....[52]....
        /*03b4*/ 	.word	0x0000b5e0


	//   ....[53]....
        /*03b8*/ 	.word	0x0000b600


	//   ....[54]....
        /*03bc*/ 	.word	0x0000b610


	//   ....[55]....
        /*03c0*/ 	.word	0x0000b670


	//   ....[56]....
        /*03c4*/ 	.word	0x0000b720


	//   ....[57]....
        /*03c8*/ 	.word	0x0000b740


	//   ....[58]....
        /*03cc*/ 	.word	0x0000b750


	//   ....[59]....
        /*03d0*/ 	.word	0x0000b7b0


	//   ....[60]....
        /*03d4*/ 	.word	0x0000b860


	//   ....[61]....
        /*03d8*/ 	.word	0x0000b880


	//   ....[62]....
        /*03dc*/ 	.word	0x0000b890


	//   ....[63]....
        /*03e0*/ 	.word	0x0000b8e0


	//   ....[64]....
        /*03e4*/ 	.word	0x0000c030


	//   ....[65]....
        /*03e8*/ 	.word	0x0000c050


	//   ....[66]....
        /*03ec*/ 	.word	0x0000c060


	//   ....[67]....
        /*03f0*/ 	.word	0x0000c070


	//   ....[68]....
        /*03f4*/ 	.word	0x0000c090


	//   ....[69]....
        /*03f8*/ 	.word	0x0000c0b0


	//   ....[70]....
        /*03fc*/ 	.word	0x0000c110


	//   ....[71]....
        /*0400*/ 	.word	0x0000c160


	//   ....[72]....
        /*0404*/ 	.word	0x0000c180


	//   ....[73]....
        /*0408*/ 	.word	0x0000c1c0


	//   ....[74]....
        /*040c*/ 	.word	0x0000c1e0


	//   ....[75]....
        /*0410*/ 	.word	0x0000c200


	//   ....[76]....
        /*0414*/ 	.word	0x0000c4a0


	//   ....[77]....
        /*0418*/ 	.word	0x0000c4b0


	//   ....[78]....
        /*041c*/ 	.word	0x0000c4c0


	//   ....[79]....
        /*0420*/ 	.word	0x0000c4e0


	//   ....[80]....
        /*0424*/ 	.word	0x0000c570


	//   ....[81]....
        /*0428*/ 	.word	0x0000c5a0


	//   ....[82]....
        /*042c*/ 	.word	0x0000c5f0


	//   ....[83]....
        /*0430*/ 	.word	0x0000c620


	//   ....[84]....
        /*0434*/ 	.word	0x0000c670


	//   ....[85]....
        /*0438*/ 	.word	0x0000c6a0


	//   ....[86]....
        /*043c*/ 	.word	0x0000c6f0


	//   ....[87]....
        /*0440*/ 	.word	0x0000c720


	//   ....[88]....
        /*0444*/ 	.word	0x0000cb80


	//   ....[89]....
        /*0448*/ 	.word	0x0000cbb0


	//   ....[90]....
        /*044c*/ 	.word	0x0000cbe0


	//   ....[91]....
        /*0450*/ 	.word	0x0000cc10


	//   ....[92]....
        /*0454*/ 	.word	0x0000cc40


	//   ....[93]....
        /*0458*/ 	.word	0x0000cc50


	//   ....[94]....
        /*045c*/ 	.word	0x0000cc60


	//   ....[95]....
        /*0460*/ 	.word	0x0000cc70


	//   ....[96]....
        /*0464*/ 	.word	0x0000cc90


	//   ....[97]....
        /*0468*/ 	.word	0x0000ccb0


	//   ....[98]....
        /*046c*/ 	.word	0x0000cd30


	//   ....[99]....
        /*0470*/ 	.word	0x0000ce60


	//   ....[100]....
        /*0474*/ 	.word	0x0000d0c0


	//   ....[101]....
        /*0478*/ 	.word	0x0000d630


	//   ....[102]....
        /*047c*/ 	.word	0x0000d720


	//   ....[103]....
        /*0480*/ 	.word	0x0000d7c0


	//   ....[104]....
        /*0484*/ 	.word	0x0000d820


	//   ....[105]....
        /*0488*/ 	.word	0x0000d8f0


	//   ....[106]....
        /*048c*/ 	.word	0x0000d970


	//   ....[107]....
        /*0490*/ 	.word	0x0000da40


	//   ....[108]....
        /*0494*/ 	.word	0x0000dab0


	//   ....[109]....
        /*0498*/ 	.word	0x0000dba0


	//   ....[110]....
        /*049c*/ 	.word	0x0000dc20


	//   ....[111]....
        /*04a0*/ 	.word	0x0000dcf0


	//   ....[112]....
        /*04a4*/ 	.word	0x0000dd60


	//   ....[113]....
        /*04a8*/ 	.word	0x0000de40


	//   ....[114]....
        /*04ac*/ 	.word	0x0000dee0


	//   ....[115]....
        /*04b0*/ 	.word	0x0000df40


	//   ....[116]....
        /*04b4*/ 	.word	0x0000dfe0


	//   ....[117]....
        /*04b8*/ 	.word	0x0000e0b0


	//   ....[118]....
        /*04bc*/ 	.word	0x0000e130


	//   ....[119]....
        /*04c0*/ 	.word	0x0000e210


	//   ....[120]....
        /*04c4*/ 	.word	0x0000e290


	//   ....[121]....
        /*04c8*/ 	.word	0x0000e360


	//   ....[122]....
        /*04cc*/ 	.word	0x0000e3e0


	//   ....[123]....
        /*04d0*/ 	.word	0x0000e4c0


	//   ....[124]....
        /*04d4*/ 	.word	0x0000e540


	//   ....[125]....
        /*04d8*/ 	.word	0x0000e610


	//   ....[126]....
        /*04dc*/ 	.word	0x0000e690


	//   ....[127]....
        /*04e0*/ 	.word	0x0000e770


	//   ....[128]....
        /*04e4*/ 	.word	0x0000e7e0


	//   ....[129]....
        /*04e8*/ 	.word	0x0000e8a0


	//   ....[130]....
        /*04ec*/ 	.word	0x0000e9e0


	//   ....[131]....
        /*04f0*/ 	.word	0x0000ea80


	//   ....[132]....
        /*04f4*/ 	.word	0x0000eb60


	//   ....[133]....
        /*04f8*/ 	.word	0x0000ebb0


	//   ....[134]....
        /*04fc*/ 	.word	0x0000ec90


	//   ....[135]....
        /*0500*/ 	.word	0x0000ece0


	//   ....[136]....
        /*0504*/ 	.word	0x0000ede0


	//   ....[137]....
        /*0508*/ 	.word	0x0000ee30


	//   ....[138]....
        /*050c*/ 	.word	0x0000ef30


	//   ....[139]....
        /*0510*/ 	.word	0x0000ef80


	//   ....[140]....
        /*0514*/ 	.word	0x0000f060


	//   ....[141]....
        /*0518*/ 	.word	0x0000f0b0


	//   ....[142]....
        /*051c*/ 	.word	0x0000f1a0


	//   ....[143]....
        /*0520*/ 	.word	0x0000f230


	//   ....[144]....
        /*0524*/ 	.word	0x0000f290


	//   ....[145]....
        /*0528*/ 	.word	0x0000f370


	//   ....[146]....
        /*052c*/ 	.word	0x0000f410


	//   ....[147]....
        /*0530*/ 	.word	0x0000f4d0


	//   ....[148]....
        /*0534*/ 	.word	0x0000f570


	//   ....[149]....
        /*0538*/ 	.word	0x0000f630


	//   ....[150]....
        /*053c*/ 	.word	0x0000f6d0


	//   ....[151]....
        /*0540*/ 	.word	0x0000f790


	//   ....[152]....
        /*0544*/ 	.word	0x0000f830


	//   ....[153]....
        /*0548*/ 	.word	0x0000f8f0


	//   ....[154]....
        /*054c*/ 	.word	0x0000fa10


	//   ....[155]....
        /*0550*/ 	.word	0x0000fac0


	//   ....[156]....
        /*0554*/ 	.word	0x0000fb60


	//   ....[157]....
        /*0558*/ 	.word	0x0000fc30


	//   ....[158]....
        /*055c*/ 	.word	0x0000fca0


	//   ....[159]....
        /*0560*/ 	.word	0x0000fd70


	//   ....[160]....
        /*0564*/ 	.word	0x0000fde0


	//   ....[161]....
        /*0568*/ 	.word	0x0000fed0


	//   ....[162]....
        /*056c*/ 	.word	0x0000ff40


	//   ....[163]....
        /*0570*/ 	.word	0x00010020


	//   ....[164]....
        /*0574*/ 	.word	0x00010090


	//   ....[165]....
        /*0578*/ 	.word	0x00010150


	//   ....[166]....
        /*057c*/ 	.word	0x00010230


	//----- nvinfo : EIATTR_REG_RECONFIG
	.align		4
.L_258:
        /*0580*/ 	.byte	0x01, 0x54
	.zero		2


	//----- nvinfo : EIATTR_SYSCALL_OFFSETS
	.align		4
        /*0584*/ 	.byte	0x04, 0x46
        /*0586*/ 	.short	(.L_260 - .L_259)


	//   ....[0]....
.L_259:
        /*0588*/ 	.word	0x00001260


	//   ....[1]....
        /*058c*/ 	.word	0x0000a100


	//   ....[2]....
        /*0590*/ 	.word	0x0000a240


	//   ....[3]....
        /*0594*/ 	.word	0x0000a330


	//   ....[4]....
        /*0598*/ 	.word	0x0000b1e0


	//----- nvinfo : EIATTR_MBARRIER_INSTR_OFFSETS
	.align		4
.L_260:
        /*059c*/ 	.byte	0x04, 0x39
        /*059e*/ 	.short	(.L_262 - .L_261)


	//   ....[0]....
.L_261:
        /*05a0*/ 	.word	0x00000170
        /*05a4*/ 	.word	0x000000ff
        /*05a8*/ 	.word	0x0002a800
        /*05ac*/ 	.short	0x0100
        /*05ae*/ 	.byte	0x08
	.zero		1


	//   ....[1]....
        /*05b0*/ 	.word	0x00000180
        /*05b4*/ 	.word	0x000000ff
        /*05b8*/ 	.word	0x0002a820
        /*05bc*/ 	.short	0x0100
        /*05be*/ 	.byte	0x08
	.zero		1


	//   ....[2]....
        /*05c0*/ 	.word	0x00000270
        /*05c4*/ 	.word	0x000000ff
        /*05c8*/ 	.word	0x0002a830
        /*05cc*/ 	.short	0x0100
        /*05ce*/ 	.byte	0x08
	.zero		1


	//   ....[3]....
        /*05d0*/ 	.word	0x00000280
        /*05d4*/ 	.word	0x000000ff
        /*05d8*/ 	.word	0x0002a840
        /*05dc*/ 	.short	0x0100
        /*05de*/ 	.byte	0x08
	.zero		1


	//   ....[4]....
        /*05e0*/ 	.word	0x00000290
        /*05e4*/ 	.word	0x000000ff
        /*05e8*/ 	.word	0x0002a838
        /*05ec*/ 	.short	0x0100
        /*05ee*/ 	.byte	0x08
	.zero		1


	//   ....[5]....
        /*05f0*/ 	.word	0x000002a0
        /*05f4*/ 	.word	0x000000ff
        /*05f8*/ 	.word	0x0002a848
        /*05fc*/ 	.short	0x0100
        /*05fe*/ 	.byte	0x08
	.zero		1


	//   ....[6]....
        /*0600*/ 	.word	0x000003d0
        /*0604*/ 	.word	0x000000ff
        /*0608*/ 	.word	0x0002a850
        /*060c*/ 	.short	0x0100
        /*060e*/ 	.byte	0x08
	.zero		1


	//   ....[7]....
        /*0610*/ 	.word	0x000003e0
        /*0614*/ 	.word	0x000000ff
        /*0618*/ 	.word	0x0002a860
        /*061c*/ 	.short	0x0100
        /*061e*/ 	.byte	0x08
	.zero		1


	//   ....[8]....
        /*0620*/ 	.word	0x000003f0
        /*0624*/ 	.word	0x000000ff
        /*0628*/ 	.word	0x0002a858
        /*062c*/ 	.short	0x0100
        /*062e*/ 	.byte	0x08
	.zero		1


	//   ....[9]....
        /*0630*/ 	.word	0x00000400
        /*0634*/ 	.word	0x000000ff
        /*0638*/ 	.word	0x0002a868
        /*063c*/ 	.short	0x0100
        /*063e*/ 	.byte	0x08
	.zero		1


	//   ....[10]....
        /*0640*/ 	.word	0x000004f0
        /*0644*/ 	.word	0x000000ff
        /*0648*/ 	.word	0x0002a870
        /*064c*/ 	.short	0x0100
        /*064e*/ 	.byte	0x06
	.zero		1


	//   ....[11]....
        /*0650*/ 	.word	0x00000500
        /*0654*/ 	.word	0x000000ff
        /*0658*/ 	.word	0x0002a880
        /*065c*/ 	.short	0x0100
        /*065e*/ 	.byte	0x06
	.zero		1


	//   ....[12]....
        /*0660*/ 	.word	0x00000510
        /*0664*/ 	.word	0x000000ff
        /*0668*/ 	.word	0x0002a878
        /*066c*/ 	.short	0x0100
        /*066e*/ 	.byte	0x06
	.zero		1


	//   ....[13]....
        /*0670*/ 	.word	0x00000520
        /*0674*/ 	.word	0x000000ff
        /*0678*/ 	.word	0x0002a888
        /*067c*/ 	.short	0x0100
        /*067e*/ 	.byte	0x06
	.zero		1


	//   ....[14]....
        /*0680*/ 	.word	0x00000650
        /*0684*/ 	.word	0x000000ff
        /*0688*/ 	.word	0x0002a890
        /*068c*/ 	.short	0x0100
        /*068e*/ 	.byte	0x08
	.zero		1


	//   ....[15]....
        /*0690*/ 	.word	0x00000660
        /*0694*/ 	.word	0x000000ff
        /*0698*/ 	.word	0x0002a8a0
        /*069c*/ 	.short	0x0100
        /*069e*/ 	.byte	0x08
	.zero		1


	//   ....[16]....
        /*06a0*/ 	.word	0x00000670
        /*06a4*/ 	.word	0x000000ff
        /*06a8*/ 	.word	0x0002a898
        /*06ac*/ 	.short	0x0100
        /*06ae*/ 	.byte	0x08
	.zero		1


	//   ....[17]....
        /*06b0*/ 	.word	0x00000680
        /*06b4*/ 	.word	0x000000ff
        /*06b8*/ 	.word	0x0002a8a8
        /*06bc*/ 	.short	0x0100
        /*06be*/ 	.byte	0x08
	.zero		1


	//   ....[18]....
        /*06c0*/ 	.word	0x000007c0
        /*06c4*/ 	.word	0x000000ff
        /*06c8*/ 	.word	0x0002a8b0
        /*06cc*/ 	.short	0x0100
        /*06ce*/ 	.byte	0x08
	.zero		1


	//   ....[19]....
        /*06d0*/ 	.word	0x000007d0
        /*06d4*/ 	.word	0x000000ff
        /*06d8*/ 	.word	0x0002a8c0
        /*06dc*/ 	.short	0x0100
        /*06de*/ 	.byte	0x08
	.zero		1


	//   ....[20]....
        /*06e0*/ 	.word	0x000007e0
        /*06e4*/ 	.word	0x000000ff
        /*06e8*/ 	.word	0x0002a8b8
        /*06ec*/ 	.short	0x0100
        /*06ee*/ 	.byte	0x08
	.zero		1


	//   ....[21]....
        /*06f0*/ 	.word	0x000007f0
        /*06f4*/ 	.word	0x000000ff
        /*06f8*/ 	.word	0x0002a8c8
        /*06fc*/ 	.short	0x0100
        /*06fe*/ 	.byte	0x08
	.zero		1


	//   ....[22]....
        /*0700*/ 	.word	0x00001280
        /*0704*/ 	.word	0x000000ff
        /*0708*/ 	.word	0x0002a800
        /*070c*/ 	.short	0x010a
        /*070e*/ 	.byte	0x26
	.zero		1


	//   ....[23]....
        /*0710*/ 	.word	0x00001300
        /*0714*/ 	.word	0x000000ff
        /*0718*/ 	.word	0x0002a830
        /*071c*/ 	.short	0x010a
        /*071e*/ 	.byte	0x26
	.zero		1


	//   ....[24]....
        /*0720*/ 	.word	0x00001360
        /*0724*/ 	.word	0x000000ff
        /*0728*/ 	.word	0x0002a830
        /*072c*/ 	.short	0x010a
        /*072e*/ 	.byte	0x26
	.zero		1


	//   ....[25]....
        /*0730*/ 	.word	0x00001df0
        /*0734*/ 	.word	0x000000ff
        /*0738*/ 	.word	0x00000000
        /*073c*/ 	.short	0x0101
        /*073e*/ 	.byte	0x04
	.zero		1


	//   ....[26]....
        /*0740*/ 	.word	0x00003550
        /*0744*/ 	.word	0x000000ff
        /*0748*/ 	.word	0x0002a830
        /*074c*/ 	.short	0x010a
        /*074e*/ 	.byte	0x07
	.zero		1


	//   ....[27]....
        /*0750*/ 	.word	0x00003590
        /*0754*/ 	.word	0x000000ff
        /*0758*/ 	.word	0x0002a830
        /*075c*/ 	.short	0x010a
        /*075e*/ 	.byte	0x07
	.zero		1


	//   ....[28]....
        /*0760*/ 	.word	0x00003de0
        /*0764*/ 	.word	0x000000ff
        /*0768*/ 	.word	0x0002a850
        /*076c*/ 	.short	0x010a
        /*076e*/ 	.byte	0x0a
	.zero		1


	//   ....[29]....
        /*0770*/ 	.word	0x00003e20
        /*0774*/ 	.word	0x000000ff
        /*0778*/ 	.word	0x0002a850
        /*077c*/ 	.short	0x010a
        /*077e*/ 	.byte	0x0a
	.zero		1


	//   ....[30]....
        /*0780*/ 	.word	0x00004100
        /*0784*/ 	.word	0x000000ff
        /*0788*/ 	.word	0x00000000
        /*078c*/ 	.short	0x0101
        /*078e*/ 	.byte	0x07
	.zero		1


	//   ....[31]....
        /*0790*/ 	.word	0x00005610
        /*0794*/ 	.word	0x000000ff
        /*0798*/ 	.word	0x00000000
        /*079c*/ 	.short	0x0101
        /*079e*/ 	.byte	0x0a
	.zero		1


	//   ....[32]....
        /*07a0*/ 	.word	0x00005860
        /*07a4*/ 	.word	0x000000ff
        /*07a8*/ 	.word	0x0002a830
        /*07ac*/ 	.short	0x010a
        /*07ae*/ 	.byte	0x07
	.zero		1


	//   ....[33]....
        /*07b0*/ 	.word	0x000058a0
        /*07b4*/ 	.word	0x000000ff
        /*07b8*/ 	.word	0x0002a830
        /*07bc*/ 	.short	0x010a
        /*07be*/ 	.byte	0x07
	.zero		1


	//   ....[34]....
        /*07c0*/ 	.word	0x000060f0
        /*07c4*/ 	.word	0x000000ff
        /*07c8*/ 	.word	0x0002a850
        /*07cc*/ 	.short	0x010a
        /*07ce*/ 	.byte	0x05
	.zero		1


	//   ....[35]....
        /*07d0*/ 	.word	0x00006130
        /*07d4*/ 	.word	0x000000ff
        /*07d8*/ 	.word	0x0002a850
        /*07dc*/ 	.short	0x010a
        /*07de*/ 	.byte	0x05
	.zero		1


	//   ....[36]....
        /*07e0*/ 	.word	0x00006450
        /*07e4*/ 	.word	0x000000ff
        /*07e8*/ 	.word	0x00000000
        /*07ec*/ 	.short	0x0101
        /*07ee*/ 	.byte	0x07
	.zero		1


	//   ....[37]....
        /*07f0*/ 	.word	0x000071d0
        /*07f4*/ 	.word	0x000000ff
        /*07f8*/ 	.word	0x00000000
        /*07fc*/ 	.short	0x0101
        /*07fe*/ 	.byte	0x05
	.zero		1


	//   ....[38]....
        /*0800*/ 	.word	0x00007780
        /*0804*/ 	.word	0x000000ff
        /*0808*/ 	.word	0x0002a850
        /*080c*/ 	.short	0x010a
        /*080e*/ 	.byte	0x05
	.zero		1


	//   ....[39]....
        /*0810*/ 	.word	0x000077c0
        /*0814*/ 	.word	0x000000ff
        /*0818*/ 	.word	0x0002a850
        /*081c*/ 	.short	0x010a
        /*081e*/ 	.byte	0x05
	.zero		1


	//   ....[40]....
        /*0820*/ 	.word	0x00007c90
        /*0824*/ 	.word	0x000000ff
        /*0828*/ 	.word	0x00000000
        /*082c*/ 	.short	0x0101
        /*082e*/ 	.byte	0x04
	.zero		1


	//   ....[41]....
        /*0830*/ 	.word	0x00008860
        /*0834*/ 	.word	0x000000ff
        /*0838*/ 	.word	0x00000000
        /*083c*/ 	.short	0x0101
        /*083e*/ 	.byte	0x04
	.zero		1


	//   ....[42]....
        /*0840*/ 	.word	0x0000a9a0
        /*0844*/ 	.word	0x000000ff
        /*0848*/ 	.word	0x0002a840
        /*084c*/ 	.short	0x010a
        /*084e*/ 	.byte	0x2e
	.zero		1


	//   ....[43]....
        /*0850*/ 	.word	0x0000afa0
        /*0854*/ 	.word	0x000000ff
        /*0858*/ 	.word	0x0002a830
        /*085c*/ 	.short	0x0107
        /*085e*/ 	.byte	0x2e
	.zero		1


	//   ....[44]....
        /*0860*/ 	.word	0x0000b010
        /*0864*/ 	.word	0x000000ff
        /*0868*/ 	.word	0x0002a830
        /*086c*/ 	.short	0x0101
        /*086e*/ 	.byte	0x2e
	.zero		1


	//   ....[45]....
        /*0870*/ 	.word	0x0000ba30
        /*0874*/ 	.word	0x000000ff
        /*0878*/ 	.word	0x0002a800
        /*087c*/ 	.short	0x0107
        /*087e*/ 	.byte	0x2e
	.zero		1


	//   ....[46]....
        /*0880*/ 	.word	0x0000ba90
        /*0884*/ 	.word	0x000000ff
        /*0888*/ 	.word	0x0002a800
        /*088c*/ 	.short	0x0101
        /*088e*/ 	.byte	0x2e
	.zero		1


	//   ....[47]....
        /*0890*/ 	.word	0x0000baa0
        /*0894*/ 	.word	0x000000ff
        /*0898*/ 	.word	0x0002a820
        /*089c*/ 	.short	0x010a
        /*089e*/ 	.byte	0x2e
	.zero		1


	//   ....[48]....
        /*08a0*/ 	.word	0x0000be10
        /*08a4*/ 	.word	0x0000001a
        /*08a8*/ 	.word	0x0002a840
        /*08ac*/ 	.short	0x010a
        /*08ae*/ 	.byte	0x3f
	.zero		1


	//   ....[49]....
        /*08b0*/ 	.word	0x0000c320
        /*08b4*/ 	.word	0x0000001a
        /*08b8*/ 	.word	0x0002a830
        /*08bc*/ 	.short	0x0107
        /*08be*/ 	.byte	0x3f
	.zero		1


	//   ....[50]....
        /*08c0*/ 	.word	0x0000c3d0
        /*08c4*/ 	.word	0x0000001a
        /*08c8*/ 	.word	0x0002a830
        /*08cc*/ 	.short	0x0101
        /*08ce*/ 	.byte	0x3f
	.zero		1


	//   ....[51]....
        /*08d0*/ 	.word	0x0000c430
        /*08d4*/ 	.word	0x00000000
        /*08d8*/ 	.word	0x0002a860
        /*08dc*/ 	.short	0x010a
        /*08de*/ 	.byte	0x3f
	.zero		1


	//   ....[52]....
        /*08e0*/ 	.word	0x0000c880
        /*08e4*/ 	.word	0x00000000
        /*08e8*/ 	.word	0x0002a850
        /*08ec*/ 	.short	0x0107
        /*08ee*/ 	.byte	0x3f
	.zero		1


	//   ....[53]....
        /*08f0*/ 	.word	0x0000c9a0
        /*08f4*/ 	.word	0x00000000
        /*08f8*/ 	.word	0x0002a850
        /*08fc*/ 	.short	0x0101
        /*08fe*/ 	.byte	0x3f
	.zero		1


	//   ....[54]....
        /*0900*/ 	.word	0x0000cb10
        /*0904*/ 	.word	0x00000000
        /*0908*/ 	.word	0x0002a860
        /*090c*/ 	.short	0x010a
        /*090e*/ 	.byte	0x3f
	.zero		1


	//   ....[55]....
        /*0910*/ 	.word	0x0000cf30
        /*0914*/ 	.word	0x00000000
        /*0918*/ 	.word	0x0002a850
        /*091c*/ 	.short	0x0107
        /*091e*/ 	.byte	0x3f
	.zero		1


	//   ....[56]....
        /*0920*/ 	.word	0x0000cfe0
        /*0924*/ 	.word	0x00000000
        /*0928*/ 	.word	0x0002a850
        /*092c*/ 	.short	0x0101
        /*092e*/ 	.byte	0x3f
	.zero		1


	//   ....[57]....
        /*0930*/ 	.word	0x0000d080
        /*0934*/ 	.word	0x00000005
        /*0938*/ 	.word	0x0002a820
        /*093c*/ 	.short	0x010a
        /*093e*/ 	.byte	0x3f
	.zero		1


	//   ....[58]....
        /*0940*/ 	.word	0x0000d1c0
        /*0944*/ 	.word	0x00000006
        /*0948*/ 	.word	0x0002a840
        /*094c*/ 	.short	0x010a
        /*094e*/ 	.byte	0x3f
	.zero		1


	//   ....[59]....
        /*0950*/ 	.word	0x0000d260
        /*0954*/ 	.word	0x00000005
        /*0958*/ 	.word	0x0002a840
        /*095c*/ 	.short	0x010a
        /*095e*/ 	.byte	0x3f
	.zero		1


	//   ....[60]....
        /*0960*/ 	.word	0x0000d2a0
        /*0964*/ 	.word	0x00000006
        /*0968*/ 	.word	0x0002a860
        /*096c*/ 	.short	0x010a
        /*096e*/ 	.byte	0x3f
	.zero		1


	//   ....[61]....
        /*0970*/ 	.word	0x0000d2e0
        /*0974*/ 	.word	0x00000005
        /*0978*/ 	.word	0x0002a860
        /*097c*/ 	.short	0x010a
        /*097e*/ 	.byte	0x3f
	.zero		1


	//   ....[62]....
        /*0980*/ 	.word	0x0000d350
        /*0984*/ 	.word	0x00000003
        /*0988*/ 	.word	0x0002a800
        /*098c*/ 	.short	0x010a
        /*098e*/ 	.byte	0x3f
	.zero		1


	//   ....[63]....
        /*0990*/ 	.word	0x0000d3b0
        /*0994*/ 	.word	0x00000003
        /*0998*/ 	.word	0x0002a830
        /*099c*/ 	.short	0x010a
        /*099e*/ 	.byte	0x3f
	.zero		1


	//   ....[64]....
        /*09a0*/ 	.word	0x0000d410
        /*09a4*/ 	.word	0x00000008
        /*09a8*/ 	.word	0x0002a830
        /*09ac*/ 	.short	0x010a
        /*09ae*/ 	.byte	0x3f
	.zero		1


	//   ....[65]....
        /*09b0*/ 	.word	0x0000d470
        /*09b4*/ 	.word	0x00000006
        /*09b8*/ 	.word	0x0002a850
        /*09bc*/ 	.short	0x010a
        /*09be*/ 	.byte	0x3f
	.zero		1


	//   ....[66]....
        /*09c0*/ 	.word	0x0000d4d0
        /*09c4*/ 	.word	0x00000008
        /*09c8*/ 	.word	0x0002a830
        /*09cc*/ 	.short	0x010a
        /*09ce*/ 	.byte	0x3f
	.zero		1


	//   ....[67]....
        /*09d0*/ 	.word	0x0000d530
        /*09d4*/ 	.word	0x00000006
        /*09d8*/ 	.word	0x0002a850
        /*09dc*/ 	.short	0x010a
        /*09de*/ 	.byte	0x3f
	.zero		1


	//   ....[68]....
        /*09e0*/ 	.word	0x0000d590
        /*09e4*/ 	.word	0x00000007
        /*09e8*/ 	.word	0x0002a850
        /*09ec*/ 	.short	0x010a
        /*09ee*/ 	.byte	0x3f
	.zero		1


	//   ....[69]....
        /*09f0*/ 	.word	0x0000d670
        /*09f4*/ 	.word	0x00000005
        /*09f8*/ 	.word	0x0002a840
        /*09fc*/ 	.short	0x010a
        /*09fe*/ 	.byte	0x3f
	.zero		1


	//   ....[70]....
        /*0a00*/ 	.word	0x0000e8e0
        /*0a04*/ 	.word	0x00000003
        /*0a08*/ 	.word	0x0002a820
        /*0a0c*/ 	.short	0x010a
        /*0a0e*/ 	.byte	0x3f
	.zero		1


	//   ....[71]....
        /*0a10*/ 	.word	0x0000e930
        /*0a14*/ 	.word	0x0000001a
        /*0a18*/ 	.word	0x0002a840
        /*0a1c*/ 	.short	0x010a
        /*0a1e*/ 	.byte	0x3f
	.zero		1


	//   ....[72]....
        /*0a20*/ 	.word	0x0000f0f0
        /*0a24*/ 	.word	0x00000000
        /*0a28*/ 	.word	0x0002a860
        /*0a2c*/ 	.short	0x010a
        /*0a2e*/ 	.byte	0x3f
	.zero		1


	//   ....[73]....
        /*0a30*/ 	.word	0x0000f960
        /*0a34*/ 	.word	0x00000000
        /*0a38*/ 	.word	0x0002a860
        /*0a3c*/ 	.short	0x010a
        /*0a3e*/ 	.byte	0x3f
	.zero		1


	//   ....[74]....
        /*0a40*/ 	.word	0x00010180
        /*0a44*/ 	.word	0x00000005
        /*0a48*/ 	.word	0x0002a820
        /*0a4c*/ 	.short	0x010a
        /*0a4e*/ 	.byte	0x3f
	.zero		1


	//   ....[75]....
        /*0a50*/ 	.word	0x000102f0
        /*0a54*/ 	.word	0x00000006
        /*0a58*/ 	.word	0x0002a840
        /*0a5c*/ 	.short	0x010a
        /*0a5e*/ 	.byte	0x3f
	.zero		1


	//   ....[76]....
        /*0a60*/ 	.word	0x00010340
        /*0a64*/ 	.word	0x00000005
        /*0a68*/ 	.word	0x0002a840
        /*0a6c*/ 	.short	0x010a
        /*0a6e*/ 	.byte	0x3f
	.zero		1


	//   ....[77]....
        /*0a70*/ 	.word	0x00010390
        /*0a74*/ 	.word	0x00000006
        /*0a78*/ 	.word	0x0002a860
        /*0a7c*/ 	.short	0x010a
        /*0a7e*/ 	.byte	0x3f
	.zero		1


	//----- nvinfo : EIATTR_NUM_MBARRIERS
	.align		4
.L_262:
        /*0a80*/ 	.byte	0x03, 0x38
        /*0a82*/ 	.short	0x0016


	//----- nvinfo : EIATTR_EXIT_INSTR_OFFSETS
	.align		4
        /*0a84*/ 	.byte	0x04, 0x1c
        /*0a86*/ 	.short	(.L_264 - .L_263)


	//   ....[0]....
.L_263:
        /*0a88*/ 	.word	0x0000d330


	//----- nvinfo : EIATTR_MAX_THREADS
	.align		4
.L_264:
        /*0a8c*/ 	.byte	0x04, 0x05
        /*0a8e*/ 	.short	(.L_266 - .L_265)
.L_265:
        /*0a90*/ 	.word	0x00000180
        /*0a94*/ 	.word	0x00000001
        /*0a98*/ 	.word	0x00000001


	//----- nvinfo : EIATTR_CRS_STACK_SIZE
	.align		4
.L_266:
        /*0a9c*/ 	.byte	0x04, 0x1e
        /*0a9e*/ 	.short	(.L_268 - .L_267)
.L_267:
        /*0aa0*/ 	.word	0x00000000


	//----- nvinfo : EIATTR_CBANK_PARAM_SIZE
	.align		4
.L_268:
        /*0aa4*/ 	.byte	0x03, 0x19
        /*0aa6*/ 	.short	0x0a70


	//----- nvinfo : EIATTR_PARAM_CBANK
	.align		4
        /*0aa8*/ 	.byte	0x04, 0x0a
        /*0aaa*/ 	.short	(.L_270 - .L_269)
	.align		4
.L_269:
        /*0aac*/ 	.word	index@(.nv.constant0._ZN7cutlass13device_kernelIN5flash11enable_sm90INS1_16FlashAttnFwdSm90INS1_25CollectiveMainloopFwdSm90ILi2EN4cute5tupleIJNS5_1CILi1EEES8_S8_EEENS6_IJNS7_ILi128EEENS7_ILi96EEENS7_ILi192EEEEEELi128ENS_6half_tEfNS_4arch4Sm90ELb1ELb0ELb0ELb0ELb1ELb0ELb0ELb1ELb1ELb1ELb1ELb0EEENS1_21CollectiveEpilogueFwdINS6_IJSA_SA_SB_EEES9_SE_SG_Li256ELb0ELb1ELb1ELb0EEENS1_19SingleTileSchedulerILb0ELb1ELb1ELi128EEEEEEEEEvNT_6ParamsE)
        /*0ab0*/ 	.short	0x0210
        /*0ab2*/ 	.short	0x0a70


	//----- nvinfo : EIATTR_SW_WAR
	.align		4
.L_270:
        /*0ab4*/ 	.byte	0x04, 0x36
        /*0ab6*/ 	.short	(.L_272 - .L_271)
.L_271:
        /*0ab8*/ 	.word	0x00000008
.L_272:


//--------------------- .nv.info._ZN7cutlass13device_kernelIN5flash11enable_sm90INS1_16FlashAttnFwdSm90INS1_25CollectiveMainloopFwdSm90ILi2EN4cute5tupleIJNS5_1CILi1EEES8_S8_EEENS6_IJNS7_ILi128EEENS7_ILi96EEENS7_ILi192EEEEEELi128ENS_6half_tEfNS_4arch4Sm90ELb1ELb0ELb0ELb1ELb1ELb0ELb0ELb1ELb1ELb1ELb1ELb0EEENS1_21CollectiveEpilogueFwdINS6_IJSA_SA_SB_EEES9_SE_SG_Li256ELb1ELb1ELb1ELb0EEENS1_36VarlenDynamicPersistentTileSchedulerILi128ELi96ELi256ELi128ELb1ELb1ELb1ELb1ELb1ELb1EEEEEEEEEvNT_6ParamsE --------------------------
	.section	.nv.info._ZN7cutlass13device_kernelIN5flash11enable_sm90INS1_16FlashAttnFwdSm90INS1_25CollectiveMainloopFwdSm90ILi2EN4cute5tupleIJNS5_1CILi1EEES8_S8_EEENS6_IJNS7_ILi128EEENS7_ILi96EEENS7_ILi192EEEEEELi128ENS_6half_tEfNS_4arch4Sm90ELb1ELb0ELb0ELb1ELb1ELb0ELb0ELb1ELb1ELb1ELb1ELb0EEENS1_21CollectiveEpilogueFwdINS6_IJSA_SA_SB_EEES9_SE_SG_Li256ELb1ELb1ELb1ELb0EEENS1_36VarlenDynamicPersistentTileSchedulerILi128ELi96ELi256ELi128ELb1ELb1ELb1ELb1ELb1ELb1EEEEEEEEEvNT_6ParamsE,"",@"SHT_CUDA_INFO"
	.sectionflags	@""
	.align	4


	//----- nvinfo : EIATTR_CUDA_API_VERSION
	.align		4
        /*0000*/ 	.byte	0x04, 0x37
        /*0002*/ 	.short	(.L_274 - .L_273)
.L_273:
        /*0004*/ 	.word	0x00000082


	//----- nvinfo : EIATTR_KPARAM_INFO
	.align		4
.L_274:
        /*0008*/ 	.byte	0x04, 0x17
        /*000a*/ 	.short	(.L_276 - .L_275)
.L_275:
        /*000c*/ 	.word	0x00000000
        /*0010*/ 	.short	0x0000
        /*0012*/ 	.short	0x0070
        /*0014*/ 	.byte	0x00, 0xf0, 0x01, 0x2a


	//----- nvinfo : EIATTR_SPARSE_MMA_MASK
	.align		4
.L_276:
        /*0018*/ 	.byte	0x03, 0x50
        /*001a*/ 	.short	0x0000


	//----- nvinfo : EIATTR_MAXREG_COUNT
	.align		4
        /*001c*/ 	.byte	0x03, 0x1b
        /*001e*/ 	.short	0x00a8


	//----- nvinfo : EIATTR_NUM_BARRIERS
	.align		4
        /*0020*/ 	.byte	0x02, 0x4c
        /*0022*/ 	.byte	0x09
	.zero		1


	//----- nvinfo : EIATTR_EXTERNS
	.align		4
        /*0024*/ 	.byte	0x04, 0x0f
        /*0026*/ 	.short	(.L_278 - .L_277)


	//   ....[0]....
	.align		4
.L_277:
        /*0028*/ 	.word	index@(__assertfail)


	//----- nvinfo : EIATTR_ANNOTATIONS
	.align		4
.L_278:
        /*002c*/ 	.byte	0x04, 0x55
        /*002e*/ 	.short	(.L_280 - .L_279)


	//   ....[0]....
.L_279:
        /* <DEDUP_REMOVED lines=13> */


	//----- nvinfo : EIATTR_MERCURY_ISA_VERSION
	.align		4
.L_280:
        /*00f0*/ 	.byte	0x03, 0x5f
        /*00f2*/ 	.short	0x0101


	//----- nvinfo : EIATTR_UNUSED_LOAD_BYTE_OFFSET
	.align		4
        /*00f4*/ 	.byte	0x04, 0x44
        /*00f6*/ 	.short	(.L_282 - .L_281)


	//   ....[0]....
.L_281:
        /*00f8*/ 	.word	0x00000950
        /*00fc*/ 	.word	0x0000fff0


	//   ....[1]....
        /*0100*/ 	.word	0x00008d80
        /*0104*/ 	.word	0x0000fff0


	//----- nvinfo : EIATTR_INT_WARP_WIDE_INSTR_OFFSETS
	.align		4
.L_282:
        /*0108*/ 	.byte	0x04, 0x31
        /*010a*/ 	.short	(.L_284 - .L_283)


	//   ....[0]....
.L_283:
        /*010c*/ 	.word	0x000000c0


	//   ....[1]....
        /*0110*/ 	.word	0x000000d0


	//   ....[2]....
        /*0114*/ 	.word	0x00000170


	//   ....[3]....
        /*0118*/ 	.word	0x0000d6e0


	//   ....[4]....
        /*011c*/ 	.word	0x0000d770


	//   ....[5]....
        /*0120*/ 	.word	0x000105b0


	//   ....[6]....
        /*0124*/ 	.word	0x00010640


	//----- nvinfo : EIATTR_COOP_GROUP_MASK_REGIDS
	.align		4
.L_284:
        /*0128*/ 	.byte	0x04, 0x29
        /*012a*/ 	.short	(.L_286 - .L_285)


	//   ....[0]....
.L_285:
        /*012c*/ 	.word	0xffffffff


	//   ....[1]....
        /*0130*/ 	.word	0xffffffff


	//   ....[2]....
        /*0134*/ 	.word	0xffffffff


	//   ....[3]....
        /*0138*/ 	.word	0xffffffff


	//   ....[4]....
        /*013c*/ 	.word	0xffffffff


	//   ....[5]....
        /*0140*/ 	.word	0xffffffff


	//   ....[6]....
        /*0144*/ 	.word	0xffffffff


	//   ....[7]....
        /*0148*/ 	.word	0xffffffff


	//   ....[8]....
        /*014c*/ 	.word	0xffffffff


	//   ....[9]....
        /*0150*/ 	.word	0xffffffff


	//   ....[10]....
        /*0154*/ 	.word	0xffffffff


	//   ....[11]....
        /*0158*/ 	.word	0xffffffff


	//   ....[12]....
        /*015c*/ 	.word	0xffffffff


	//   ....[13]....
        /*0160*/ 	.word	0xffffffff


	//   ....[14]....
        /*0164*/ 	.word	0xffffffff


	//   ....[15]....
        /*0168*/ 	.word	0xffffffff


	//   ....[16]....
        /*016c*/ 	.word	0xffffffff


	//   ....[17]....
        /*0170*/ 	.word	0xffffffff


	//   ....[18]....
        /*0174*/ 	.word	0xffffffff


	//   ....[19]....
        /*0178*/ 	.word	0xffffffff


	//   ....[20]....
        /*017c*/ 	.word	0xffffffff


	//   ....[21]....
        /*0180*/ 	.word	0xffffffff


	//   ....[22]....
        /*0184*/ 	.word	0xffffffff


	//   ....[23]....
        /*0188*/ 	.word	0xffffffff


	//   ....[24]....
        /*018c*/ 	.word	0xffffffff


	//   ....[25]....
        /*0190*/ 	.word	0xffffffff


	//   ....[26]....
        /*0194*/ 	.word	0xffffffff


	//   ....[27]....
        /*0198*/ 	.word	0xffffffff


	//   ....[28]....
        /*019c*/ 	.word	0xffffffff


	//   ....[29]....
        /*01a0*/ 	.word	0xffffffff


	//   ....[30]....
        /*01a4*/ 	.word	0xffffffff


	//   ....[31]....
        /*01a8*/ 	.word	0xffffffff


	//   ....[32]....
        /*01ac*/ 	.word	0xffffffff


	//   ....[33]....
        /*01b0*/ 	.word	0xffffffff


	//   ....[34]....
        /*01b4*/ 	.word	0xffffffff


	//   ....[35]....
        /*01b8*/ 	.word	0xffffffff


	//   ....[36]....
        /*01bc*/ 	.word	0xffffffff


	//   ....[37]....
        /*01c0*/ 	.word	0xffffffff


	//   ....[38]....
        /*01c4*/ 	.word	0xffffffff


	//   ....[39]....
        /*01c8*/ 	.word	0xffffffff


	//   ....[40]....
        /*01cc*/ 	.word	0xffffffff


	//   ....[41]....
        /*01d0*/ 	.word	0xffffffff


	//   ....[42]....
        /*01d4*/ 	.word	0xffffffff


	//   ....[43]....
        /*01d8*/ 	.word	0xffffffff


	//   ....[44]....
        /*01dc*/ 	.word	0xffffffff


	//   ....[45]....
        /*01e0*/ 	.word	0xffffffff


	//   ....[46]....
        /*01e4*/ 	.word	0xffffffff


	//   ....[47]....
        /*01e8*/ 	.word	0xffffffff


	//   ....[48]....
        /*01ec*/ 	.word	0xffffffff


	//   ....[49]....
        /*01f0*/ 	.word	0xffffffff


	//   ....[50]....
        /*01f4*/ 	.word	0xffffffff


	//   ....[51]....
        /*01f8*/ 	.word	0xffffffff


	//   ....[52]....
        /*01fc*/ 	.word	0xffffffff


	//   ....[53]....
        /*0200*/ 	.word	0xffffffff


	//   ....[54]....
        /*0204*/ 	.word	0xffffffff


	//   ....[55]....
        /*0208*/ 	.word	0xffffffff


	//   ....[56]....
        /*020c*/ 	.word	0xffffffff


	//   ....[57]....
        /*0210*/ 	.word	0xffffffff


	//   ....[58]....
        /*0214*/ 	.word	0xffffffff


	//   ....[59]....
        /*0218*/ 	.word	0xffffffff


	//   ....[60]....
        /*021c*/ 	.word	0xffffffff


	//   ....[61]....
        /*0220*/ 	.word	0xffffffff


	//   ....[62]....
        /*0224*/ 	.word	0xffffffff


	//   ....[63]....
        /*0228*/ 	.word	0xffffffff


	//   ....[64]....
        /*022c*/ 	.word	0xffffffff


	//   ....[65]....
        /*0230*/ 	.word	0xffffffff


	//   ....[66]....
        /*0234*/ 	.word	0xffffffff


	//   ....[67]....
        /*0238*/ 	.word	0xffffffff


	//   ....[68]....
        /*023c*/ 	.word	0xffffffff


	//   ....[69]....
        /*0240*/ 	.word	0xffffffff


	//   ....[70]....
        /*0244*/ 	.word	0xffffffff


	//   ....[71]....
        /*0248*/ 	.word	0xffffffff


	//   ....[72]....
        /*024c*/ 	.word	0xffffffff


	//   ....[73]....
        /*0250*/ 	.word	0xffffffff


	//   ....[74]....
        /*0254*/ 	.word	0xffffffff


	//   ....[75]....
        /*0258*/ 	.word	0xffffffff


	//   ....[76]....
        /*025c*/ 	.word	0xffffffff


	//   ....[77]....
        /*0260*/ 	.word	0xffffffff


	//   ....[78]....
        /*0264*/ 	.word	0xffffffff


	//   ....[79]....
        /*0268*/ 	.word	0xffffffff


	//   ....[80]....
        /*026c*/ 	.word	0xffffffff


	//   ....[81]....
        /*0270*/ 	.word	0xffffffff


	//   ....[82]....
        /*0274*/ 	.word	0xffffffff


	//   ....[83]....
        /*0278*/ 	.word	0xffffffff


	//   ....[84]....
        /*027c*/ 	.word	0xffffffff


	//   ....[85]....
        /*0280*/ 	.word	0xffffffff


	//   ....[86]....
        /*0284*/ 	.word	0xffffffff


	//   ....[87]....
        /*0288*/ 	.word	0xffffffff


	//   ....[88]....
        /*028c*/ 	.word	0xffffffff


	//   ....[89]....
        /*0290*/ 	.word	0xffffffff


	//   ....[90]....
        /*0294*/ 	.word	0xffffffff


	//   ....[91]....
        /*0298*/ 	.word	0xffffffff


	//   ....[92]....
        /*029c*/ 	.word	0xffffffff


	//   ....[93]....
        /*02a0*/ 	.word	0xffffffff


	//   ....[94]....
        /*02a4*/ 	.word	0xffffffff


	//   ....[95]....
        /*02a8*/ 	.word	0xffffffff


	//   ....[96]....
        /*02ac*/ 	.word	0xffffffff


	//   ....[97]....
        /*02b0*/ 	.word	0xffffffff


	//   ....[98]....
        /*02b4*/ 	.word	0xffffffff


	//   ....[99]....
        /*02b8*/ 	.word	0xffffffff


	//   ....[100]....
        /*02bc*/ 	.word	0xffffffff


	//   ....[101]....
        /*02c0*/ 	.word	0xffffffff


	//   ....[102]....
        /*02c4*/ 	.word	0xffffffff


	//   ....[103]....
        /*02c8*/ 	.word	0xffffffff


	//   ....[104]....
        /*02cc*/ 	.word	0xffffffff


	//   ....[105]....
        /*02d0*/ 	.word	0xffffffff


	//   ....[106]....
        /*02d4*/ 	.word	0xffffffff


	//   ....[107]....
        /*02d8*/ 	.word	0xffffffff


	//   ....[108]....
        /*02dc*/ 	.word	0xffffffff


	//   ....[109]....
        /*02e0*/ 	.word	0xffffffff


	//   ....[110]....
        /*02e4*/ 	.word	0xffffffff


	//   ....[111]....
        /*02e8*/ 	.word	0xffffffff


	//   ....[112]....
        /*02ec*/ 	.word	0xffffffff


	//   ....[113]....
        /*02f0*/ 	.word	0xffffffff


	//   ....[114]....
        /*02f4*/ 	.word	0xffffffff


	//   ....[115]....
        /*02f8*/ 	.word	0xffffffff


	//   ....[116]....
        /*02fc*/ 	.word	0xffffffff


	//   ....[117]....
        /*0300*/ 	.word	0xffffffff


	//   ....[118]....
        /*0304*/ 	.word	0xffffffff


	//   ....[119]....
        /*0308*/ 	.word	0xffffffff


	//   ....[120]....
        /*030c*/ 	.word	0xffffffff


	//   ....[121]....
        /*0310*/ 	.word	0xffffffff


	//   ....[122]....
        /*0314*/ 	.word	0xffffffff


	//   ....[123]....
        /*0318*/ 	.word	0xffffffff


	//   ....[124]....
        /*031c*/ 	.word	0xffffffff


	//   ....[125]....
        /*0320*/ 	.word	0xffffffff


	//   ....[126]....
        /*0324*/ 	.word	0xffffffff


	//   ....[127]....
        /*0328*/ 	.word	0xffffffff


	//   ....[128]....
        /*032c*/ 	.word	0xffffffff


	//   ....[129]....
        /*0330*/ 	.word	0xffffffff


	//   ....[130]....
        /*0334*/ 	.word	0xffffffff


	//   ....[131]....
        /*0338*/ 	.word	0xffffffff


	//   ....[132]....
        /*033c*/ 	.word	0xffffffff


	//   ....[133]....
        /*0340*/ 	.word	0xffffffff


	//   ....[134]....
        /*0344*/ 	.word	0xffffffff


	//   ....[135]....
        /*0348*/ 	.word	0xffffffff


	//   ....[136]....
        /*034c*/ 	.word	0xffffffff


	//   ....[137]....
        /*0350*/ 	.word	0xffffffff


	//   ....[138]....
        /*0354*/ 	.word	0xffffffff


	//   ....[139]....
        /*0358*/ 	.word	0xffffffff


	//   ....[140]....
        /*035c*/ 	.word	0xffffffff


	//   ....[141]....
        /*0360*/ 	.word	0xffffffff


	//   ....[142]....
        /*0364*/ 	.word	0xffffffff


	//   ....[143]....
        /*0368*/ 	.word	0xffffffff


	//   ....[144]....
        /*036c*/ 	.word	0xffffffff


	//   ....[145]....
        /*0370*/ 	.word	0xffffffff


	//   ....[146]....
        /*0374*/ 	.word	0xffffffff


	//   ....[147]....
        /*0378*/ 	.word	0xffffffff


	//   ....[148]....
        /*037c*/ 	.word	0xffffffff


	//   ....[149]....
        /*0380*/ 	.word	0xffffffff


	//   ....[150]....
        /*0384*/ 	.word	0xffffffff


	//   ....[151]....
        /*0388*/ 	.word	0x0500000f


	//   ....[152]....
        /*038c*/ 	.word	0x0500000f


	//   ....[153]....
        /*0390*/ 	.word	0x0500000f


	//   ....[154]....
        /*0394*/ 	.word	0x0500000f


	//   ....[155]....
        /*0398*/ 	.word	0x0500000f


	//   ....[156]....
        /*039c*/ 	.word	0x0500000f


	//   ....[157]....
        /*03a0*/ 	.word	0x0500000f


	//   ....[158]....
        /*03a4*/ 	.word	0x0500000f


	//   ....[159]....
        /*03a8*/ 	.word	0x0500000f


	//   ....[160]....
        /*03ac*/ 	.word	0x0500000f


	//   ....[161]....
        /*03b0*/ 	.word	0x0500000f


	//   ....[162]....
        /*03b4*/ 	.word	0x0500000f


	//   ....[163]....
        /*03b8*/ 	.word	0x0500000f


	//   ....[164]....
        /*03bc*/ 	.word	0x0500000f


	//   ....[165]....
        /*03c0*/ 	.word	0x0500000f


	//   ....[166]....
        /*03c4*/ 	.word	0x0500000f


	//   ....[167]....
        /*03c8*/ 	.word	0x0500000f


	//   ....[168]....
        /*03cc*/ 	.word	0x0500000f


	//   ....[169]....
        /*03d0*/ 	.word	0x0500000f


	//   ....[170]....
        /*03d4*/ 	.word	0x0500000f


	//   ....[171]....
        /*03d8*/ 	.word	0x0500000f


	//   ....[172]....
        /*03dc*/ 	.word	0x0500000f


	//   ....[173]....
        /*03e0*/ 	.word	0x0500000f


	//   ....[174]....
        /*03e4*/ 	.word	0x0500000f


	//   ....[175]....
        /*03e8*/ 	.word	0x0500000f


	//   ....[176]....
        /*03ec*/ 	.word	0x0500000f


	//   ....[177]....
        /*03f0*/ 	.word	0x0500000f


	//   ....[178]....
        /*03f4*/ 	.word	0x0500000f


	//   ....[179]....
        /*03f8*/ 	.word	0x0500000f


	//   ....[180]....
        /*03fc*/ 	.word	0x0500000f


	//   ....[181]....
        /*0400*/ 	.word	0x0500000f


	//   ....[182]....
        /*0404*/ 	.word	0x0500000f


	//   ....[183]....
        /*0408*/ 	.word	0x0500000f


	//   ....[184]....
        /*040c*/ 	.word	0x0500000f


	//   ....[185]....
        /*0410*/ 	.word	0x0500000f


	//   ....[186]....
        /*0414*/ 	.word	0x0500000f


	//   ....[187]....
        /*0418*/ 	.word	0x0500000f


	//   ....[188]....
        /*041c*/ 	.word	0x0500000f


	//   ....[189]....
        /*0420*/ 	.word	0x0500000f


	//   ....[190]....
        /*0424*/ 	.word	0x0500000f


	//   ....[191]....
        /*0428*/ 	.word	0x0500000f


	//   ....[192]....
        /*042c*/ 	.word	0x0500000f


	//   ....[193]....
        /*0430*/ 	.word	0x0500000f


	//   ....[194]....
        /*0434*/ 	.word	0x0500000f


	//   ....[195]....
        /*0438*/ 	.word	0x0500000f


	//   ....[196]....
        /*043c*/ 	.word	0x0500000f


	//   ....[197]....
        /*0440*/ 	.word	0x0500000f


	//   ....[198]....
        /*0444*/ 	.word	0x0500000f


	//   ....[199]....
        /*0448*/ 	.word	0x0500000f


	//   ....[200]....
        /*044c*/ 	.word	0x0500000f


	//   ....[201]....
        /*0450*/ 	.word	0x0500000f


	//   ....[202]....
        /*0454*/ 	.word	0x0500000f


	//   ....[203]....
        /*0458*/ 	.word	0x0500000f


	//   ....[204]....
        /*045c*/ 	.word	0x0500000f


	//   ....[205]....
        /*0460*/ 	.word	0x0500000f


	//   ....[206]....
        /*0464*/ 	.word	0x0500000f


	//   ....[207]....
        /*0468*/ 	.word	0x0500000f


	//   ....[208]....
        /*046c*/ 	.word	0x0500000f


	//   ....[209]....
        /*0470*/ 	.word	0x0500000f


	//   ....[210]....
        /*0474*/ 	.word	0x0500000f


	//   ....[211]....
        /*0478*/ 	.word	0x0500000f


	//   ....[212]....
        /*047c*/ 	.word	0x0500000f


	//   ....[213]....
        /*0480*/ 	.word	0x0500000f


	//   ....[214]....
        /*0484*/ 	.word	0x0500000f


	//   ....[215]....
        /*0488*/ 	.word	0x0500000f


	//   ....[216]....
        /*048c*/ 	.word	0x0500000f


	//   ....[217]....
        /*0490*/ 	.word	0x0500000f


	//   ....[218]....
        /*0494*/ 	.word	0x0500000f


	//   ....[219]....
        /*0498*/ 	.word	0x0500000f


	//   ....[220]....
        /*049c*/ 	.word	0x0500000f


	//   ....[221]....
        /*04a0*/ 	.word	0x0500000f


	//   ....[222]....
        /*04a4*/ 	.word	0x0500000f


	//   ....[223]....
        /*04a8*/ 	.word	0x0500000f


	//   ....[224]....
        /*04ac*/ 	.word	0x0500000f


	//   ....[225]....
        /*04b0*/ 	.word	0x0500000f


	//   ....[226]....
        /*04b4*/ 	.word	0x0500000f


	//   ....[227]....
        /*04b8*/ 	.word	0x0500000f


	//   ....[228]....
        /*04bc*/ 	.word	0x0500000f


	//   ....[229]....
        /*04c0*/ 	.word	0x0500000f


	//   ....[230]....
        /*04c4*/ 	.word	0x0500000f


	//   ....[231]....
        /*04c8*/ 	.word	0x0500000f


	//   ....[232]....
        /*04cc*/ 	.word	0x0500000f


	//   ....[233]....
        /*04d0*/ 	.word	0x0500000f


	//   ....[234]....
        /*04d4*/ 	.word	0x0500000f


	//----- nvinfo : EIATTR_COOP_GROUP_INSTR_OFFSETS
	.align		4
.L_286:
        /*04d8*/ 	.byte	0x04, 0x28
        /*04da*/ 	.short	(.L_288 - .L_287)


	//   ....[0]....
.L_287:
        /*04dc*/ 	.word	0x00000070


	//   ....[1]....
        /*04e0*/ 	.word	0x000000b0


	//   ....[2]....
        /*04e4*/ 	.word	0x000002d0


	//   ....[3]....
        /*04e8*/ 	.word	0x00000430


	//   ....[4]....
        /*04ec*/ 	.word	0x00000550


	//   ....[5]....
        /*04f0*/ 	.word	0x000006b0


	//   ....[6]....
        /*04f4*/ 	.word	0x00001b90


	//   ....[7]....
        /*04f8*/ 	.word	0x00002660


	//   ....[8]....
        /*04fc*/ 	.word	0x00002690


	//   ....[9]....
        /*0500*/ 	.word	0x00002c10


	//   ....[10]....
        /*0504*/ 	.word	0x00002c40


	//   ....[11]....
        /*0508*/ 	.word	0x00003400


	//   ....[12]....
        /*050c*/ 	.word	0x00003460


	//   ....[13]....
        /*0510*/ 	.word	0x00004c60


	//   ....[14]....
        /*0514*/ 	.word	0x00005120


	//   ....[15]....
        /*0518*/ 	.word	0x00005140


	//   ....[16]....
        /*051c*/ 	.word	0x000051a0


	//   ....[17]....
        /*0520*/ 	.word	0x00005840


	//   ....[18]....
        /*0524*/ 	.word	0x000058a0


	//   ....[19]....
        /*0528*/ 	.word	0x00007350


	//   ....[20]....
        /*052c*/ 	.word	0x00007360


	//   ....[21]....
        /*0530*/ 	.word	0x00007390


	//   ....[22]....
        /*0534*/ 	.word	0x000073a0


	//   ....[23]....
        /*0538*/ 	.word	0x000084a0


	//   ....[24]....
        /*053c*/ 	.word	0x000084d0


	//   ....[25]....
        /*0540*/ 	.word	0x000085a0


	//   ....[26]....
        /*0544*/ 	.word	0x000085b0


	//   ....[27]....
        /*0548*/ 	.word	0x00009900


	//   ....[28]....
        /*054c*/ 	.word	0x00009940


	//   ....[29]....
        /*0550*/ 	.word	0x00009970


	//   ....[30]....
        /*0554*/ 	.word	0x000099a0


	//   ....[31]....
        /*0558*/ 	.word	0x0000a070


	//   ....[32]....
        /*055c*/ 	.word	0x0000a0b0


	//   ....[33]....
        /*0560*/ 	.word	0x0000a170


	//   ....[34]....
        /*0564*/ 	.word	0x0000a190


	//   ....[35]....
        /*0568*/ 	.word	0x0000a250


	//   ....[36]....
        /*056c*/ 	.word	0x0000a270


	//   ....[37]....
        /*0570*/ 	.word	0x0000a340


	//   ....[38]....
        /*0574*/ 	.word	0x0000a360


	//   ....[39]....
        /*0578*/ 	.word	0x0000a730


	//   ....[40]....
        /*057c*/ 	.word	0x0000a740


	//   ....[41]....
        /*0580*/ 	.word	0x0000ab70


	//   ....[42]....
        /*0584*/ 	.word	0x0000ab80


	//   ....[43]....
        /*0588*/ 	.word	0x0000b930


	//   ....[44]....
        /*058c*/ 	.word	0x0000b950


	//   ....[45]....
        /*0590*/ 	.word	0x0000ba10


	//   ....[46]....
        /*0594*/ 	.word	0x0000ba30


	//   ....[47]....
        /*0598*/ 	.word	0x0000baf0


	//   ....[48]....
        /*059c*/ 	.word	0x0000bb10


	//   ....[49]....
        /*05a0*/ 	.word	0x0000bbe0


	//   ....[50]....
        /*05a4*/ 	.word	0x0000bc00


	//   ....[51]....
        /*05a8*/ 	.word	0x0000bd40


	//   ....[52]....
        /*05ac*/ 	.word	0x0000bf50


	//   ....[53]....
        /*05b0*/ 	.word	0x0000bf80


	//   ....[54]....
        /*05b4*/ 	.word	0x0000bfb0


	//   ....[55]....
        /*05b8*/ 	.word	0x0000bfe0


	//   ....[56]....
        /*05bc*/ 	.word	0x0000c010


	//   ....[57]....
        /*05c0*/ 	.word	0x0000c040


	//   ....[58]....
        /*05c4*/ 	.word	0x0000c1b0


	//   ....[59]....
        /*05c8*/ 	.word	0x0000c1e0


	//   ....[60]....
        /*05cc*/ 	.word	0x0000c210


	//   ....[61]....
        /*05d0*/ 	.word	0x0000c240


	//   ....[62]....
        /*05d4*/ 	.word	0x0000c270


	//   ....[63]....
        /*05d8*/ 	.word	0x0000c2a0


	//   ....[64]....
        /*05dc*/ 	.word	0x0000c330


	//   ....[65]....
        /*05e0*/ 	.word	0x0000c360


	//   ....[66]....
        /*05e4*/ 	.word	0x0000c370


	//   ....[67]....
        /*05e8*/ 	.word	0x0000c3b0


	//   ....[68]....
        /*05ec*/ 	.word	0x0000e350


	//   ....[69]....
        /*05f0*/ 	.word	0x0000e370


	//   ....[70]....
        /*05f4*/ 	.word	0x0000e420


	//   ....[71]....
        /*05f8*/ 	.word	0x0000e440


	//   ....[72]....
        /*05fc*/ 	.word	0x0000e4e0


	//   ....[73]....
        /*0600*/ 	.word	0x0000e500


	//   ....[74]....
        /*0604*/ 	.word	0x0000e5a0


	//   ....[75]....
        /*0608*/ 	.word	0x0000e5c0


	//   ....[76]....
        /*060c*/ 	.word	0x0000e660


	//   ....[77]....
        /*0610*/ 	.word	0x0000e680


	//   ....[78]....
        /*0614*/ 	.word	0x0000e690


	//   ....[79]....
        /*0618*/ 	.word	0x0000e720


	//   ....[80]....
        /*061c*/ 	.word	0x0000eea0


	//   ....[81]....
        /*0620*/ 	.word	0x0000eed0


	//   ....[82]....
        /*0624*/ 	.word	0x0000ef30


	//   ....[83]....
        /*0628*/ 	.word	0x0000ef90


	//   ....[84]....
        /*062c*/ 	.word	0x0000efe0


	//   ....[85]....
        /*0630*/ 	.word	0x0000f040


	//   ....[86]....
        /*0634*/ 	.word	0x0000f080


	//   ....[87]....
        /*0638*/ 	.word	0x0000f0f0


	//   ....[88]....
        /*063c*/ 	.word	0x0000f140


	//   ....[89]....
        /*0640*/ 	.word	0x0000f1a0


	//   ....[90]....
        /*0644*/ 	.word	0x0000f1f0


	//   ....[91]....
        /*0648*/ 	.word	0x0000f250


	//   ....[92]....
        /*064c*/ 	.word	0x0000f2a0


	//   ....[93]....
        /*0650*/ 	.word	0x0000f2f0


	//   ....[94]....
        /*0654*/ 	.word	0x0000f310


	//   ....[95]....
        /*0658*/ 	.word	0x0000f350


	//   ....[96]....
        /*065c*/ 	.word	0x0000fad0


	//   ....[97]....
        /*0660*/ 	.word	0x0000fae0


	//   ....[98]....
        /*0664*/ 	.word	0x0000fb00


	//   ....[99]....
        /*0668*/ 	.word	0x0000fb80


	//   ....[100]....
        /*066c*/ 	.word	0x0000fb90


	//   ....[101]....
        /*0670*/ 	.word	0x0000fbf0


	//   ....[102]....
        /*0674*/ 	.word	0x0000fc20


	//   ....[103]....
        /*0678*/ 	.word	0x0000fc60


	//   ....[104]....
        /*067c*/ 	.word	0x0000fc90


	//   ....[105]....
        /*0680*/ 	.word	0x0000fcd0


	//   ....[106]....
        /*0684*/ 	.word	0x0000fd00


	//   ....[107]....
        /*0688*/ 	.word	0x0000fd40


	//   ....[108]....
        /*068c*/ 	.word	0x0000ffb0


	//   ....[109]....
        /*0690*/ 	.word	0x0000ffd0


	//   ....[110]....
        /*0694*/ 	.word	0x0000ffe0


	//   ....[111]....
        /*0698*/ 	.word	0x00010060


	//   ....[112]....
        /*069c*/ 	.word	0x00010070


	//   ....[113]....
        /*06a0*/ 	.word	0x000100e0


	//   ....[114]....
        /*06a4*/ 	.word	0x000100f0


	//   ....[115]....
        /*06a8*/ 	.word	0x00010160


	//   ....[116]....
        /*06ac*/ 	.word	0x00010170


	//   ....[117]....
        /*06b0*/ 	.word	0x000101e0


	//   ....[118]....
        /*06b4*/ 	.word	0x000101f0


	//   ....[119]....
        /*06b8*/ 	.word	0x00010200


	//   ....[120]....
        /*06bc*/ 	.word	0x000107b0


	//   ....[121]....
        /*06c0*/ 	.word	0x000107d0


	//   ....[122]....
        /*06c4*/ 	.word	0x000107e0


	//   ....[123]....
        /*06c8*/ 	.word	0x000107f0


	//   ....[124]....
        /*06cc*/ 	.word	0x00010860


	//   ....[125]....
        /*06d0*/ 	.word	0x00010880


	//   ....[126]....
        /*06d4*/ 	.word	0x000108f0


	//   ....[127]....
        /*06d8*/ 	.word	0x00010910


	//   ....[128]....
        /*06dc*/ 	.word	0x00010970


	//   ....[129]....
        /*06e0*/ 	.word	0x00010990


	//   ....[130]....
        /*06e4*/ 	.word	0x000109e0


	//   ....[131]....
        /*06e8*/ 	.word	0x00010a00


	//   ....[132]....
        /*06ec*/ 	.word	0x00010e50


	//   ....[133]....
        /*06f0*/ 	.word	0x00010e60


	//   ....[134]....
        /*06f4*/ 	.word	0x00010ea0


	//   ....[135]....
        /*06f8*/ 	.word	0x00010ee0


	//   ....[136]....
        /*06fc*/ 	.word	0x00010f10


	//   ....[137]....
        /*0700*/ 	.word	0x00010f40


	//   ....[138]....
        /*0704*/ 	.word	0x00010f70


	//   ....[139]....
        /*0708*/ 	.word	0x00010fa0


	//   ....[140]....
        /*070c*/ 	.word	0x00011150


	//   ....[141]....
        /*0710*/ 	.word	0x00011180


	//   ....[142]....
        /*0714*/ 	.word	0x000111b0


	//   ....[143]....
        /*0718*/ 	.word	0x000111e0


	//   ....[144]....
        /*071c*/ 	.word	0x00011210


	//   ....[145]....
        /*0720*/ 	.word	0x00011240


	//   ....[146]....
        /*0724*/ 	.word	0x00011300


	//   ....[147]....
        /*0728*/ 	.word	0x00011320


	//   ....[148]....
        /*072c*/ 	.word	0x00011340


	//   ....[149]....
        /*0730*/ 	.word	0x000113a0


	//   ....[150]....
        /*0734*/ 	.word	0x00011dc0


	//   ....[151]....
        /*0738*/ 	.word	0x00012370


	//   ....[152]....
        /*073c*/ 	.word	0x00012460


	//   ....[153]....
        /*0740*/ 	.word	0x00012500


	//   ....[154]....
        /*0744*/ 	.word	0x00012560


	//   ....[155]....
        /*0748*/ 	.word	0x00012670


	//   ....[156]....
        /*074c*/ 	.word	0x000126e0


	//   ....[157]....
        /*0750*/ 	.word	0x000127f0


	//   ....[158]....
        /*0754*/ 	.word	0x00012860


	//   ....[159]....
        /*0758*/ 	.word	0x00012970


	//   ....[160]....
        /*075c*/ 	.word	0x000129e0


	//   ....[161]....
        /*0760*/ 	.word	0x00012af0


	//   ....[162]....
        /*0764*/ 	.word	0x00012b60


	//   ....[163]....
        /*0768*/ 	.word	0x00012c00


	//   ....[164]....
        /*076c*/ 	.word	0x00012d10


	//   ....[165]....
        /*0770*/ 	.word	0x00012d80


	//   ....[166]....
        /*0774*/ 	.word	0x00012e00


	//   ....[167]....
        /*0778*/ 	.word	0x00012ed0


	//   ....[168]....
        /*077c*/ 	.word	0x00012f50


	//   ....[169]....
        /*0780*/ 	.word	0x00013030


	//   ....[170]....
        /*0784*/ 	.word	0x000130b0


	//   ....[171]....
        /*0788*/ 	.word	0x00013190


	//   ....[172]....
        /*078c*/ 	.word	0x00013210


	//   ....[173]....
        /*0790*/ 	.word	0x000132f0


	//   ....[174]....
        /*0794*/ 	.word	0x00013370


	//   ....[175]....
        /*0798*/ 	.word	0x00013450


	//   ....[176]....
        /*079c*/ 	.word	0x000134d0


	//   ....[177]....
        /*07a0*/ 	.word	0x000135a0


	//   ....[178]....
        /*07a4*/ 	.word	0x00013620


	//   ....[179]....
        /*07a8*/ 	.word	0x000136e0


	//   ....[180]....
        /*07ac*/ 	.word	0x00013810


	//   ....[181]....
        /*07b0*/ 	.word	0x000138c0


	//   ....[182]....
        /*07b4*/ 	.word	0x00013930


	//   ....[183]....
        /*07b8*/ 	.word	0x00013a20


	//   ....[184]....
        /*07bc*/ 	.word	0x00013a80


	//   ....[185]....
        /*07c0*/ 	.word	0x00013b50


	//   ....[186]....
        /*07c4*/ 	.word	0x00013bb0


	//   ....[187]....
        /*07c8*/ 	.word	0x00013c80


	//   ....[188]....
        /*07cc*/ 	.word	0x00013ce0


	//   ....[189]....
        /*07d0*/ 	.word	0x00013db0


	//   ....[190]....
        /*07d4*/ 	.word	0x00013e10


	//   ....[191]....
        /*07d8*/ 	.word	0x00013ee0


	//   ....[192]....
        /*07dc*/ 	.word	0x00013fd0


	//   ....[193]....
        /*07e0*/ 	.word	0x00014070


	//   ....[194]....
        /*07e4*/ 	.word	0x000140d0


	//   ....[195]....
        /*07e8*/ 	.word	0x000141c0


	//   ....[196]....
        /*07ec*/ 	.word	0x00014220


	//   ....[197]....
        /*07f0*/ 	.word	0x00014300


	//   ....[198]....
        /*07f4*/ 	.word	0x00014360


	//   ....[199]....
        /*07f8*/ 	.word	0x00014440


	//   ....[200]....
        /*07fc*/ 	.word	0x000144a0


	//   ....[201]....
        /*0800*/ 	.word	0x00014580


	//   ....[202]....
        /*0804*/ 	.word	0x000145e0


	//   ....[203]....
        /*0808*/ 	.word	0x000146b0


	//   ....[204]....
        /*080c*/ 	.word	0x000147d0


	//   ....[205]....
        /*0810*/ 	.word	0x000148c0


	//   ....[206]....
        /*0814*/ 	.word	0x00014960


	//   ....[207]....
        /*0818*/ 	.word	0x00014a30


	//   ....[208]....
        /*081c*/ 	.word	0x00014a90


	//   ....[209]....
        /*0820*/ 	.word	0x00014b60


	//   ....[210]....
        /*0824*/ 	.word	0x00014bc0


	//   ....[211]....
        /*0828*/ 	.word	0x00014ca0


	//   ....[212]....
        /*082c*/ 	.word	0x00014d00


	//   ....[213]....
        /*0830*/ 	.word	0x00014dd0


	//   ....[214]....
        /*0834*/ 	.word	0x00014e30


	//   ....[215]....
        /*0838*/ 	.word	0x00014ef0


	//   ....[216]....
        /*083c*/ 	.word	0x00014f80


	//   ....[217]....
        /*0840*/ 	.word	0x00015020


	//   ....[218]....
        /*0844*/ 	.word	0x00015190


	//   ....[219]....
        /*0848*/ 	.word	0x00015200


	//   ....[220]....
        /*084c*/ 	.word	0x00015280


	//   ....[221]....
        /*0850*/ 	.word	0x000152f0


	//   ....[222]....
        /*0854*/ 	.word	0x00015360


	//   ....[223]....
        /*0858*/ 	.word	0x000153e0


	//   ....[224]....
        /*085c*/ 	.word	0x00015460


	//   ....[225]....
        /*0860*/ 	.word	0x000154f0


	//   ....[226]....
        /*0864*/ 	.word	0x00015560


	//   ....[227]....
        /*0868*/ 	.word	0x000155d0


	//   ....[228]....
        /*086c*/ 	.word	0x00015640


	//   ....[229]....
        /*0870*/ 	.word	0x000156c0


	//   ....[230]....
        /*0874*/ 	.word	0x00015730


	//   ....[231]....
        /*0878*/ 	.word	0x000157c0


	//   ....[232]....
        /*087c*/ 	.word	0x00015820


	//   ....[233]....
        /*0880*/ 	.word	0x000158b0


	//   ....[234]....
        /*0884*/ 	.word	0x000159e0


	//----- nvinfo : EIATTR_REG_RECONFIG
	.align		4
.L_288:
        /*0888*/ 	.byte	0x01, 0x54
	.zero		2


	//----- nvinfo : EIATTR_SYSCALL_OFFSETS
	.align		4
        /*088c*/ 	.byte	0x04, 0x46
        /*088e*/ 	.short	(.L_290 - .L_289)


	//   ....[0]....
.L_289:
        /*0890*/ 	.word	0x00001d70


	//   ....[1]....
        /*0894*/ 	.word	0x0000d8d0


	//   ....[2]....
        /*0898*/ 	.word	0x0000da20


	//   ....[3]....
        /*089c*/ 	.word	0x0000db10


	//   ....[4]....
        /*08a0*/ 	.word	0x0000eab0


	//----- nvinfo : EIATTR_MBARRIER_INSTR_OFFSETS
	.align		4
.L_290:
        /*08a4*/ 	.byte	0x04, 0x39
        /*08a6*/ 	.short	(.L_292 - .L_291)


	//   ....[0]....
.L_291:
        /*08a8*/ 	.word	0x00000180
        /*08ac*/ 	.word	0x000000ff
        /*08b0*/ 	.word	0x0002a800
        /*08b4*/ 	.short	0x0100
        /*08b6*/ 	.byte	0x08
	.zero		1


	//   ....[1]....
        /*08b8*/ 	.word	0x00000190
        /*08bc*/ 	.word	0x000000ff
        /*08c0*/ 	.word	0x0002a820
        /*08c4*/ 	.short	0x0100
        /*08c6*/ 	.byte	0x08
	.zero		1


	//   ....[2]....
        /*08c8*/ 	.word	0x00000280
        /*08cc*/ 	.word	0x000000ff
        /*08d0*/ 	.word	0x0002a830
        /*08d4*/ 	.short	0x0100
        /*08d6*/ 	.byte	0x08
	.zero		1


	//   ....[3]....
        /*08d8*/ 	.word	0x00000290
        /*08dc*/ 	.word	0x000000ff
        /*08e0*/ 	.word	0x0002a840
        /*08e4*/ 	.short	0x0100
        /*08e6*/ 	.byte	0x08
	.zero		1


	//   ....[4]....
        /*08e8*/ 	.word	0x000002a0
        /*08ec*/ 	.word	0x000000ff
        /*08f0*/ 	.word	0x0002a838
        /*08f4*/ 	.short	0x0100
        /*08f6*/ 	.byte	0x08
	.zero		1


	//   ....[5]....
        /*08f8*/ 	.word	0x000002b0
        /*08fc*/ 	.word	0x000000ff
        /*0900*/ 	.word	0x0002a848
        /*0904*/ 	.short	0x0100
        /*0906*/ 	.byte	0x08
	.zero		1


	//   ....[6]....
        /*0908*/ 	.word	0x000003e0
        /*090c*/ 	.word	0x000000ff
        /*0910*/ 	.word	0x0002a850
        /*0914*/ 	.short	0x0100
        /*0916*/ 	.byte	0x08
	.zero		1


	//   ....[7]....
        /*0918*/ 	.word	0x000003f0
        /*091c*/ 	.word	0x000000ff
        /*0920*/ 	.word	0x0002a860
        /*0924*/ 	.short	0x0100
        /*0926*/ 	.byte	0x08
	.zero		1


	//   ....[8]....
        /*0928*/ 	.word	0x00000400
        /*092c*/ 	.word	0x000000ff
        /*0930*/ 	.word	0x0002a858
        /*0934*/ 	.short	0x0100
        /*0936*/ 	.byte	0x08
	.zero		1


	//   ....[9]....
        /*0938*/ 	.word	0x00000410
        /*093c*/ 	.word	0x000000ff
        /*0940*/ 	.word	0x0002a868
        /*0944*/ 	.short	0x0100
        /*0946*/ 	.byte	0x08
	.zero		1


	//   ....[10]....
        /*0948*/ 	.word	0x00000500
        /*094c*/ 	.word	0x000000ff
        /*0950*/ 	.word	0x0002a870
        /*0954*/ 	.short	0x0100
        /*0956*/ 	.byte	0x06
	.zero		1


	//   ....[11]....
        /*0958*/ 	.word	0x00000510
        /*095c*/ 	.word	0x000000ff
        /*0960*/ 	.word	0x0002a880
        /*0964*/ 	.short	0x0100
        /*0966*/ 	.byte	0x06
	.zero		1


	//   ....[12]....
        /*0968*/ 	.word	0x00000520
        /*096c*/ 	.word	0x000000ff
        /*0970*/ 	.word	0x0002a878
        /*0974*/ 	.short	0x0100
        /*0976*/ 	.byte	0x06
	.zero		1


	//   ....[13]....
        /*0978*/ 	.word	0x00000530
        /*097c*/ 	.word	0x000000ff
        /*0980*/ 	.word	0x0002a888
        /*0984*/ 	.short	0x0100
        /*0986*/ 	.byte	0x06
	.zero		1


	//   ....[14]....
        /*0988*/ 	.word	0x00000660
        /*098c*/ 	.word	0x000000ff
        /*0990*/ 	.word	0x0002a890
        /*0994*/ 	.short	0x0100
        /*0996*/ 	.byte	0x08
	.zero		1


	//   ....[15]....
        /*0998*/ 	.word	0x00000670
        /*099c*/ 	.word	0x000000ff
        /*09a0*/ 	.word	0x0002a8a0
        /*09a4*/ 	.short	0x0100
        /*09a6*/ 	.byte	0x08
	.zero		1


	//   ....[16]....
        /*09a8*/ 	.word	0x00000680
        /*09ac*/ 	.word	0x000000ff
        /*09b0*/ 	.word	0x0002a898
        /*09b4*/ 	.short	0x0100
        /*09b6*/ 	.byte	0x08
	.zero		1


	//   ....[17]....
        /*09b8*/ 	.word	0x00000690
        /*09bc*/ 	.word	0x000000ff
        /*09c0*/ 	.word	0x0002a8a8
        /*09c4*/ 	.short	0x0100
        /*09c6*/ 	.byte	0x08
	.zero		1


	//   ....[18]....
        /*09c8*/ 	.word	0x000007d0
        /*09cc*/ 	.word	0x000000ff
        /*09d0*/ 	.word	0x0002a8b0
        /*09d4*/ 	.short	0x0100
        /*09d6*/ 	.byte	0x08
	.zero		1


	//   ....[19]....
        /*09d8*/ 	.word	0x000007e0
        /*09dc*/ 	.word	0x000000ff
        /*09e0*/ 	.word	0x0002a8c0
        /*09e4*/ 	.short	0x0100
        /*09e6*/ 	.byte	0x08
	.zero		1


	//   ....[20]....
        /*09e8*/ 	.word	0x000007f0
        /*09ec*/ 	.word	0x000000ff
        /*09f0*/ 	.word	0x0002a8b8
        /*09f4*/ 	.short	0x0100
        /*09f6*/ 	.byte	0x08
	.zero		1


	//   ....[21]....
        /*09f8*/ 	.word	0x00000800
        /*09fc*/ 	.word	0x000000ff
        /*0a00*/ 	.word	0x0002a8c8
        /*0a04*/ 	.short	0x0100
        /*0a06*/ 	.byte	0x08
	.zero		1


	//   ....[22]....
        /*0a08*/ 	.word	0x00001e10
        /*0a0c*/ 	.word	0x000000ff
        /*0a10*/ 	.word	0x0002a800
        /*0a14*/ 	.short	0x010a
        /*0a16*/ 	.byte	0x28
	.zero		1


	//   ....[23]....
        /*0a18*/ 	.word	0x00001e90
        /*0a1c*/ 	.word	0x00000000
        /*0a20*/ 	.word	0x0002a830
        /*0a24*/ 	.short	0x010a
        /*0a26*/ 	.byte	0x3f
	.zero		1


	//   ....[24]....
        /*0a28*/ 	.word	0x00001ed0
        /*0a2c*/ 	.word	0x00000000
        /*0a30*/ 	.word	0x0002a830
        /*0a34*/ 	.short	0x010a
        /*0a36*/ 	.byte	0x3f
	.zero		1


	//   ....[25]....
        /*0a38*/ 	.word	0x00002780
        /*0a3c*/ 	.word	0x000000ff
        /*0a40*/ 	.word	0x00000000
        /*0a44*/ 	.short	0x0101
        /*0a46*/ 	.byte	0x05
	.zero		1


	//   ....[26]....
        /*0a48*/ 	.word	0x00003f30
        /*0a4c*/ 	.word	0x000000ff
        /*0a50*/ 	.word	0x0002a830
        /*0a54*/ 	.short	0x010a
        /*0a56*/ 	.byte	0x07
	.zero		1


	//   ....[27]....
        /*0a58*/ 	.word	0x00003f70
        /*0a5c*/ 	.word	0x000000ff
        /*0a60*/ 	.word	0x0002a830
        /*0a64*/ 	.short	0x010a
        /*0a66*/ 	.byte	0x07
	.zero		1


	//   ....[28]....
        /*0a68*/ 	.word	0x000048b0
        /*0a6c*/ 	.word	0x000000ff
        /*0a70*/ 	.word	0x0002a850
        /*0a74*/ 	.short	0x010a
        /*0a76*/ 	.byte	0x0a
	.zero		1


	//   ....[29]....
        /*0a78*/ 	.word	0x000048f0
        /*0a7c*/ 	.word	0x000000ff
        /*0a80*/ 	.word	0x0002a850
        /*0a84*/ 	.short	0x010a
        /*0a86*/ 	.byte	0x0a
	.zero		1


	//   ....[30]....
        /*0a88*/ 	.word	0x00004c50
        /*0a8c*/ 	.word	0x000000ff
        /*0a90*/ 	.word	0x00000000
        /*0a94*/ 	.short	0x0101
        /*0a96*/ 	.byte	0x07
	.zero		1


	//   ....[31]....
        /*0a98*/ 	.word	0x000061d0
        /*0a9c*/ 	.word	0x000000ff
        /*0aa0*/ 	.word	0x00000000
        /*0aa4*/ 	.short	0x0101
        /*0aa6*/ 	.byte	0x0a
	.zero		1


	//   ....[32]....
        /*0aa8*/ 	.word	0x000063c0
        /*0aac*/ 	.word	0x000000ff
        /*0ab0*/ 	.word	0x0002a830
        /*0ab4*/ 	.short	0x010a
        /*0ab6*/ 	.byte	0x07
	.zero		1


	//   ....[33]....
        /*0ab8*/ 	.word	0x00006400
        /*0abc*/ 	.word	0x000000ff
        /*0ac0*/ 	.word	0x0002a830
        /*0ac4*/ 	.short	0x010a
        /*0ac6*/ 	.byte	0x07
	.zero		1


	//   ....[34]....
        /*0ac8*/ 	.word	0x00006d40
        /*0acc*/ 	.word	0x000000ff
        /*0ad0*/ 	.word	0x0002a850
        /*0ad4*/ 	.short	0x010a
        /*0ad6*/ 	.byte	0x0f
	.zero		1


	//   ....[35]....
        /*0ad8*/ 	.word	0x00006d80
        /*0adc*/ 	.word	0x000000ff
        /*0ae0*/ 	.word	0x0002a850
        /*0ae4*/ 	.short	0x010a
        /*0ae6*/ 	.byte	0x0f
	.zero		1


	//   ....[36]....
        /*0ae8*/ 	.word	0x00007170
        /*0aec*/ 	.word	0x000000ff
        /*0af0*/ 	.word	0x00000000
        /*0af4*/ 	.short	0x0101
        /*0af6*/ 	.byte	0x05
	.zero		1


	//   ....[37]....
        /*0af8*/ 	.word	0x00007ef0
        /*0afc*/ 	.word	0x000000ff
        /*0b00*/ 	.word	0x00000000
        /*0b04*/ 	.short	0x0101
        /*0b06*/ 	.byte	0x0f
	.zero		1


	//   ....[38]....
        /*0b08*/ 	.word	0x00008410
        /*0b0c*/ 	.word	0x000000ff
        /*0b10*/ 	.word	0x0002a850
        /*0b14*/ 	.short	0x010a
        /*0b16*/ 	.byte	0x05
	.zero		1


	//   ....[39]....
        /*0b18*/ 	.word	0x00008450
        /*0b1c*/ 	.word	0x000000ff
        /*0b20*/ 	.word	0x0002a850
        /*0b24*/ 	.short	0x010a
        /*0b26*/ 	.byte	0x05
	.zero		1


	//   ....[40]....
        /*0b28*/ 	.word	0x00008bf0
        /*0b2c*/ 	.word	0x000000ff
        /*0b30*/ 	.word	0x00000000
        /*0b34*/ 	.short	0x0101
        /*0b36*/ 	.byte	0x04
	.zero		1


	//   ....[41]....
        /*0b38*/ 	.word	0x0000a0a0
        /*0b3c*/ 	.word	0x00000061
        /*0b40*/ 	.word	0x00000000
        /*0b44*/ 	.short	0x0101
        /*0b46*/ 	.byte	0x3f
	.zero		1


	//   ....[42]....
        /*0b48*/ 	.word	0x0000a540
        /*0b4c*/ 	.word	0x00000061
        /*0b50*/ 	.word	0x00000000
        /*0b54*/ 	.short	0x0101
        /*0b56*/ 	.byte	0x3f
	.zero		1


	//   ....[43]....
        /*0b58*/ 	.word	0x0000e130
        /*0b5c*/ 	.word	0x00000007
        /*0b60*/ 	.word	0x0002a840
        /*0b64*/ 	.short	0x010a
        /*0b66*/ 	.byte	0x3f
	.zero		1


	//   ....[44]....
        /*0b68*/ 	.word	0x0000e7e0
        /*0b6c*/ 	.word	0x00000007
        /*0b70*/ 	.word	0x0002a830
        /*0b74*/ 	.short	0x0107
        /*0b76*/ 	.byte	0x3f
	.zero		1


	//   ....[45]....
        /*0b78*/ 	.word	0x0000e8b0
        /*0b7c*/ 	.word	0x00000007
        /*0b80*/ 	.word	0x0002a830
        /*0b84*/ 	.short	0x0101
        /*0b86*/ 	.byte	0x3f
	.zero		1


	//   ....[46]....
        /*0b88*/ 	.word	0x0000f460
        /*0b8c*/ 	.word	0x00000016
        /*0b90*/ 	.word	0x0002a800
        /*0b94*/ 	.short	0x0107
        /*0b96*/ 	.byte	0x3f
	.zero		1


	//   ....[47]....
        /*0b98*/ 	.word	0x0000f580
        /*0b9c*/ 	.word	0x00000016
        /*0ba0*/ 	.word	0x0002a800
        /*0ba4*/ 	.short	0x0101
        /*0ba6*/ 	.byte	0x3f
	.zero		1


	//   ....[48]....
        /*0ba8*/ 	.word	0x0000f5a0
        /*0bac*/ 	.word	0x00000016
        /*0bb0*/ 	.word	0x0002a820
        /*0bb4*/ 	.short	0x010a
        /*0bb6*/ 	.byte	0x3f
	.zero		1


	//   ....[49]....
        /*0bb8*/ 	.word	0x0000f900
        /*0bbc*/ 	.word	0x00000006
        /*0bc0*/ 	.word	0x0002a840
        /*0bc4*/ 	.short	0x010a
        /*0bc6*/ 	.byte	0x3f
	.zero		1


	//   ....[50]....
        /*0bc8*/ 	.word	0x0000fde0
        /*0bcc*/ 	.word	0x00000006
        /*0bd0*/ 	.word	0x0002a830
        /*0bd4*/ 	.short	0x0107
        /*0bd6*/ 	.byte	0x3f
	.zero		1


	//   ....[51]....
        /*0bd8*/ 	.word	0x0000fe90
        /*0bdc*/ 	.word	0x00000006
        /*0be0*/ 	.word	0x0002a830
        /*0be4*/ 	.short	0x0101
        /*0be6*/ 	.byte	0x3f
	.zero		1


	//   ....[52]....
        /*0be8*/ 	.word	0x0000fef0
        /*0bec*/ 	.word	0x00000004
        /*0bf0*/ 	.word	0x0002a860
        /*0bf4*/ 	.short	0x010a
        /*0bf6*/ 	.byte	0x3f
	.zero		1


	//   ....[53]....
        /*0bf8*/ 	.word	0x00010340
        /*0bfc*/ 	.word	0x00000004
        /*0c00*/ 	.word	0x0002a850
        /*0c04*/ 	.short	0x0107
        /*0c06*/ 	.byte	0x3f
	.zero		1


	//   ....[54]....
        /*0c08*/ 	.word	0x00010490
        /*0c0c*/ 	.word	0x00000004
        /*0c10*/ 	.word	0x0002a850
        /*0c14*/ 	.short	0x0101
        /*0c16*/ 	.byte	0x3f
	.zero		1


	//   ....[55]....
        /*0c18*/ 	.word	0x000106e0
        /*0c1c*/ 	.word	0x00000000
        /*0c20*/ 	.word	0x0002a860
        /*0c24*/ 	.short	0x010a
        /*0c26*/ 	.byte	0x3f
	.zero		1


	//   ....[56]....
        /*0c28*/ 	.word	0x00010b40
        /*0c2c*/ 	.word	0x00000000
        /*0c30*/ 	.word	0x0002a850
        /*0c34*/ 	.short	0x0107
        /*0c36*/ 	.byte	0x3f
	.zero		1


	//   ....[57]....
        /*0c38*/ 	.word	0x00010bf0
        /*0c3c*/ 	.word	0x00000000
        /*0c40*/ 	.word	0x0002a850
        /*0c44*/ 	.short	0x0101
        /*0c46*/ 	.byte	0x3f
	.zero		1


	//   ....[58]....
        /*0c48*/ 	.word	0x00011d40
        /*0c4c*/ 	.word	0x00000004
        /*0c50*/ 	.word	0x0002a820
        /*0c54*/ 	.short	0x010a
        /*0c56*/ 	.byte	0x3f
	.zero		1


	//   ....[59]....
        /*0c58*/ 	.word	0x00011ee0
        /*0c5c*/ 	.word	0x00000005
        /*0c60*/ 	.word	0x0002a840
        /*0c64*/ 	.short	0x010a
        /*0c66*/ 	.byte	0x3f
	.zero		1


	//   ....[60]....
        /*0c68*/ 	.word	0x00011f80
        /*0c6c*/ 	.word	0x0000001b
        /*0c70*/ 	.word	0x0002a840
        /*0c74*/ 	.short	0x010a
        /*0c76*/ 	.byte	0x3f
	.zero		1


	//   ....[61]....
        /*0c78*/ 	.word	0x00011fc0
        /*0c7c*/ 	.word	0x00000005
        /*0c80*/ 	.word	0x0002a860
        /*0c84*/ 	.short	0x010a
        /*0c86*/ 	.byte	0x3f
	.zero		1


	//   ....[62]....
        /*0c88*/ 	.word	0x00012000
        /*0c8c*/ 	.word	0x0000001b
        /*0c90*/ 	.word	0x0002a860
        /*0c94*/ 	.short	0x010a
        /*0c96*/ 	.byte	0x3f
	.zero		1


	//   ....[63]....
        /*0c98*/ 	.word	0x00012070
        /*0c9c*/ 	.word	0x00000003
        /*0ca0*/ 	.word	0x0002a800
        /*0ca4*/ 	.short	0x010a
        /*0ca6*/ 	.byte	0x3f
	.zero		1


	//   ....[64]....
        /*0ca8*/ 	.word	0x000120c0
        /*0cac*/ 	.word	0x00000000
        /*0cb0*/ 	.word	0x0002a830
        /*0cb4*/ 	.short	0x010a
        /*0cb6*/ 	.byte	0x3f
	.zero		1


	//   ....[65]....
        /*0cb8*/ 	.word	0x00012120
        /*0cbc*/ 	.word	0x00000005
        /*0cc0*/ 	.word	0x0002a830
        /*0cc4*/ 	.short	0x010a
        /*0cc6*/ 	.byte	0x3f
	.zero		1


	//   ....[66]....
        /*0cc8*/ 	.word	0x00012180
        /*0ccc*/ 	.word	0x00000005
        /*0cd0*/ 	.word	0x0002a850
        /*0cd4*/ 	.short	0x010a
        /*0cd6*/ 	.byte	0x3f
	.zero		1


	//   ....[67]....
        /*0cd8*/ 	.word	0x000121e0
        /*0cdc*/ 	.word	0x00000005
        /*0ce0*/ 	.word	0x0002a830
        /*0ce4*/ 	.short	0x010a
        /*0ce6*/ 	.byte	0x3f
	.zero		1


	//   ....[68]....
        /*0ce8*/ 	.word	0x00012240
        /*0cec*/ 	.word	0x00000005
        /*0cf0*/ 	.word	0x0002a850
        /*0cf4*/ 	.short	0x010a
        /*0cf6*/ 	.byte	0x3f
	.zero		1


	//   ....[69]....
        /*0cf8*/ 	.word	0x000122a0
        /*0cfc*/ 	.word	0x00000003
        /*0d00*/ 	.word	0x0002a850
        /*0d04*/ 	.short	0x010a
        /*0d06*/ 	.byte	0x3f
	.zero		1


	//   ....[70]....
        /*0d08*/ 	.word	0x000123b0
        /*0d0c*/ 	.word	0x00000007
        /*0d10*/ 	.word	0x0002a840
        /*0d14*/ 	.short	0x010a
        /*0d16*/ 	.byte	0x3f
	.zero		1


	//   ....[71]....
        /*0d18*/ 	.word	0x00013710
        /*0d1c*/ 	.word	0x00000016
        /*0d20*/ 	.word	0x0002a820
        /*0d24*/ 	.short	0x010a
        /*0d26*/ 	.byte	0x3f
	.zero		1


	//   ....[72]....
        /*0d28*/ 	.word	0x00013760
        /*0d2c*/ 	.word	0x00000006
        /*0d30*/ 	.word	0x0002a840
        /*0d34*/ 	.short	0x010a
        /*0d36*/ 	.byte	0x3f
	.zero		1


	//   ....[73]....
        /*0d38*/ 	.word	0x00013f20
        /*0d3c*/ 	.word	0x00000004
        /*0d40*/ 	.word	0x0002a860
        /*0d44*/ 	.short	0x010a
        /*0d46*/ 	.byte	0x3f
	.zero		1


	//   ....[74]....
        /*0d48*/ 	.word	0x00014720
        /*0d4c*/ 	.word	0x00000000
        /*0d50*/ 	.word	0x0002a860
        /*0d54*/ 	.short	0x010a
        /*0d56*/ 	.byte	0x3f
	.zero		1


	//   ....[75]....
        /*0d58*/ 	.word	0x00015900
        /*0d5c*/ 	.word	0x00000004
        /*0d60*/ 	.word	0x0002a820
        /*0d64*/ 	.short	0x010a
        /*0d66*/ 	.byte	0x3f
	.zero		1


	//   ....[76]....
        /*0d68*/ 	.word	0x00015aa0
        /*0d6c*/ 	.word	0x00000005
        /*0d70*/ 	.word	0x0002a840
        /*0d74*/ 	.short	0x010a
        /*0d76*/ 	.byte	0x3f
	.zero		1


	//   ....[77]....
        /*0d78*/ 	.word	0x00015af0
        /*0d7c*/ 	.word	0x0000001b
        /*0d80*/ 	.word	0x0002a840
        /*0d84*/ 	.short	0x010a
        /*0d86*/ 	.byte	0x3f
	.zero		1


	//   ....[78]....
        /*0d88*/ 	.word	0x00015b40
        /*0d8c*/ 	.word	0x00000005
        /*0d90*/ 	.word	0x0002a860
        /*0d94*/ 	.short	0x010a
        /*0d96*/ 	.byte	0x3f
	.zero		1


	//----- nvinfo : EIATTR_NUM_MBARRIERS
	.align		4
.L_292:
        /*0d98*/ 	.byte	0x03, 0x38
        /*0d9a*/ 	.short	0x0016


	//----- nvinfo : EIATTR_EXIT_INSTR_OFFSETS
	.align		4
        /*0d9c*/ 	.byte	0x04, 0x1c
        /*0d9e*/ 	.short	(.L_294 - .L_293)


	//   ....[0]....
.L_293:
        /*0da0*/ 	.word	0x00000990


	//   ....[1]....
        /*0da4*/ 	.word	0x0000bcf0


	//   ....[2]....
        /*0da8*/ 	.word	0x00012050


	//----- nvinfo : EIATTR_MAX_THREADS
	.align		4
.L_294:
        /*0dac*/ 	.byte	0x04, 0x05
        /*0dae*/ 	.short	(.L_296 - .L_295)
.L_295:
        /*0db0*/ 	.word	0x00000180
        /*0db4*/ 	.word	0x00000001
        /*0db8*/ 	.word	0x00000001


	//----- nvinfo : EIATTR_CRS_STACK_SIZE
	.align		4
.L_296:
        /*0dbc*/ 	.byte	0x04, 0x1e
        /*0dbe*/ 	.short	(.L_298 - .L_297)
.L_297:
        /*0dc0*/ 	.word	0x00000000


	//----- nvinfo : EIATTR_CBANK_PARAM_SIZE
	.align		4
.L_298:
        /*0dc4*/ 	.byte	0x03, 0x19
        /*0dc6*/ 	.short	0x0af0


	//----- nvinfo : EIATTR_PARAM_CBANK
	.align		4
        /*0dc8*/ 	.byte	0x04, 0x0a
        /*0dca*/ 	.short	(.L_300 - .L_299)
	.align		4
.L_299:
        /*0dcc*/ 	.word	index@(.nv.constant0._ZN7cutlass13device_kernelIN5flash11enable_sm90INS1_16FlashAttnFwdSm90INS1_25CollectiveMainloopFwdSm90ILi2EN4cute5tupleIJNS5_1CILi1EEES8_S8_EEENS6_IJNS7_ILi128EEENS7_ILi96EEENS7_ILi192EEEEEELi128ENS_6half_tEfNS_4arch4Sm90ELb1ELb0ELb0ELb1ELb1ELb0ELb0ELb1ELb1ELb1ELb1ELb0EEENS1_21CollectiveEpilogueFwdINS6_IJSA_SA_SB_EEES9_SE_SG_Li256ELb1ELb1ELb1ELb0EEENS1_36VarlenDynamicPersistentTileSchedulerILi128ELi96ELi256ELi128ELb1ELb1ELb1ELb1ELb1ELb1EEEEEEEEEvNT_6ParamsE)
        /*0dd0*/ 	.short	0x0210
        /*0dd2*/ 	.short	0x0af0


	//----- nvinfo : EIATTR_SW_WAR
	.align		4
.L_300:
        /*0dd4*/ 	.byte	0x04, 0x36
        /*0dd6*/ 	.short	(.L_302 - .L_301)
.L_301:
        /*0dd8*/ 	.word	0x00000008
.L_302:


//--------------------- .nv.info._ZN7cutlass13device_kernelIN5flash11enable_sm90INS1_16FlashAttnFwdSm90INS1_25CollectiveMainloopFwdSm90ILi2EN4cute5tupleIJNS5_1CILi1EEES8_S8_EEENS6_IJNS7_ILi128EEENS7_ILi96EEENS7_ILi192EEEEEELi128ENS_6half_tEfNS_4arch4Sm90ELb1ELb0ELb0ELb1ELb1ELb1ELb0ELb1ELb1ELb1ELb1ELb0EEENS1_21CollectiveEpilogueFwdINS6_IJSA_SA_SB_EEES9_SE_SG_Li256ELb1ELb1ELb1ELb0EEENS1_36VarlenDynamicPersistentTileSchedulerILi128ELi96ELi256ELi128ELb1ELb1ELb1ELb1ELb1ELb1EEEEEEEEEvNT_6ParamsE --------------------------
	.section	.nv.info._ZN7cutlass13device_kernelIN5flash11enable_sm90INS1_16FlashAttnFwdSm90INS1_25CollectiveMainloopFwdSm90ILi2EN4cute5tupleIJNS5_1CILi1EEES8_S8_EEENS6_IJNS7_ILi128EEENS7_ILi96EEENS7_ILi192EEEEEELi128ENS_6half_tEfNS_4arch4Sm90ELb1ELb0ELb0ELb1ELb1ELb1ELb0ELb1ELb1ELb1ELb1ELb0EEENS1_21CollectiveEpilogueFwdINS6_IJSA_SA_SB_EEES9_SE_SG_Li256ELb1ELb1ELb1ELb0EEENS1_36VarlenDynamicPersistentTileSchedulerILi128ELi96ELi256ELi128ELb1ELb1ELb1ELb1ELb1ELb1EEEEEEEEEvNT_6ParamsE,"",@"SHT_CUDA_INFO"
	.sectionflags	@""
	.align	4


	//----- nvinfo : EIATTR_CUDA_API_VERSION
	.align		4
        /*0000*/ 	.byte	0x04, 0x37
        /*0002*/ 	.short	(.L_304 - .L_303)
.L_303:
        /*0004*/ 	.word	0x00000082


	//----- nvinfo : EIATTR_KPARAM_INFO
	.align		4
.L_304:
        /*0008*/ 	.byte	0x04, 0x17
        /*000a*/ 	.short	(.L_306 - .L_305)
.L_305:
        /*000c*/ 	.word	0x00000000
        /*0010*/ 	.short	0x0000
        /*0012*/ 	.short	0x0070
        /*0014*/ 	.byte	0x00, 0xf0, 0x01, 0x2a


	//----- nvinfo : EIATTR_SPARSE_MMA_MASK
	.align		4
.L_306:
        /*0018*/ 	.byte	0x03, 0x50
        /*001a*/ 	.short	0x0000


	//----- nvinfo : EIATTR_MAXREG_COUNT
	.align		4
        /*001c*/ 	.byte	0x03, 0x1b
        /*001e*/ 	.short	0x00a8


	//----- nvinfo : EIATTR_NUM_BARRIERS
	.align		4
        /*0020*/ 	.byte	0x02, 0x4c
        /*0022*/ 	.byte	0x10
	.zero		1


	//----- nvinfo : EIATTR_EXTERNS
	.align		4
        /*0024*/ 	.byte	0x04, 0x0f
        /*0026*/ 	.short	(.L_308 - .L_307)


	//   ....[0]....
	.align		4
.L_307:
        /*0028*/ 	.word	index@(__assertfail)


	//----- nvinfo : EIATTR_ANNOTATIONS
	.align		4
.L_308:
        /*002c*/ 	.byte	0x04, 0x55
        /*002e*/ 	.short	(.L_310 - .L_309)


	//   ....[0]....
.L_309:
        /* <DEDUP_REMOVED lines=46> */


	//----- nvinfo : EIATTR_MERCURY_ISA_VERSION
	.align		4
.L_310:
        /*02f8*/ 	.byte	0x03, 0x5f
        /*02fa*/ 	.short	0x0101


	//----- nvinfo : EIATTR_UNUSED_LOAD_BYTE_OFFSET
	.align		4
        /*02fc*/ 	.byte	0x04, 0x44
        /*02fe*/ 	.short	(.L_312 - .L_311)


	//   ....[0]....
.L_311:
        /*0300*/ 	.word	0x00000a20
        /*0304*/ 	.word	0x0000fff0


	//   ....[1]....
        /*0308*/ 	.word	0x00019bd0
        /*030c*/ 	.word	0x0000fff0


	//----- nvinfo : EIATTR_INT_WARP_WIDE_INSTR_OFFSETS
	.align		4
.L_312:
        /*0310*/ 	.byte	0x04, 0x31
        /*0312*/ 	.short	(.L_314 - .L_313)


	//   ....[0]....
.L_313:
        /*0314*/ 	.word	0x00000130


	//   ....[1]....
        /*0318*/ 	.word	0x00000170


	//   ....[2]....
        /*031c*/ 	.word	0x000001e0


	//   ....[3]....
        /*0320*/ 	.word	0x0001fbc0


	//   ....[4]....
        /*0324*/ 	.word	0x0001fc60


	//   ....[5]....
        /*0328*/ 	.word	0x00022b90


	//   ....[6]....
        /*032c*/ 	.word	0x00022c30


	//----- nvinfo : EIATTR_COOP_GROUP_MASK_REGIDS
	.align		4
.L_314:
        /*0330*/ 	.byte	0x04, 0x29
        /*0332*/ 	.short	(.L_316 - .L_315)


	//   ....[0]....
.L_315:
        /*0334*/ 	.word	0xffffffff


	//   ....[1]....
        /*0338*/ 	.word	0xffffffff


	//   ....[2]....
        /*033c*/ 	.word	0xffffffff


	//   ....[3]....
        /*0340*/ 	.word	0xffffffff


	//   ....[4]....
        /*0344*/ 	.word	0xffffffff


	//   ....[5]....
        /*0348*/ 	.word	0xffffffff


	//   ....[6]....
        /*034c*/ 	.word	0xffffffff


	//   ....[7]....
        /*0350*/ 	.word	0xffffffff


	//   ....[8]....
        /*0354*/ 	.word	0xffffffff


	//   ....[9]....
        /*0358*/ 	.word	0xffffffff


	//   ....[10]....
        /*035c*/ 	.word	0xffffffff


	//   ....[11]....
        /*0360*/ 	.word	0xffffffff


	//   ....[12]....
        /*0364*/ 	.word	0xffffffff


	//   ....[13]....
        /*0368*/ 	.word	0xffffffff


	//   ....[14]....
        /*036c*/ 	.word	0xffffffff


	//   ....[15]....
        /*0370*/ 	.word	0xffffffff


	//   ....[16]....
        /*0374*/ 	.word	0xffffffff


	//   ....[17]....
        /*0378*/ 	.word	0xffffffff


	//   ....[18]....
        /*037c*/ 	.word	0xffffffff


	//   ....[19]....
        /*0380*/ 	.word	0xffffffff


	//   ....[20]....
        /*0384*/ 	.word	0xffffffff


	//   ....[21]....
        /*0388*/ 	.word	0xffffffff


	//   ....[22]....
        /*038c*/ 	.word	0xffffffff


	//   ....[23]....
        /*0390*/ 	.word	0xffffffff


	//   ....[24]....
        /*0394*/ 	.word	0xffffffff


	//   ....[25]....
        /*0398*/ 	.word	0xffffffff


	//   ....[26]....
        /*039c*/ 	.word	0xffffffff


	//   ....[27]....
        /*03a0*/ 	.word	0xffffffff


	//   ....[28]....
        /*03a4*/ 	.word	0xffffffff


	//   ....[29]....
        /*03a8*/ 	.word	0xffffffff


	//   ....[30]....
        /*03ac*/ 	.word	0xffffffff


	//   ....[31]....
        /*03b0*/ 	.word	0xffffffff


	//   ....[32]....
        /*03b4*/ 	.word	0xffffffff


	//   ....[33]....
        /*03b8*/ 	.word	0xffffffff


	//   ....[34]....
        /*03bc*/ 	.word	0xffffffff


	//   ....[35]....
        /*03c0*/ 	.word	0xffffffff


	//   ....[36]....
        /*03c4*/ 	.word	0xffffffff


	//   ....[37]....
        /*03c8*/ 	.word	0xffffffff


	//   ....[38]....
        /*03cc*/ 	.word	0xffffffff


	//   ....[39]....
        /*03d0*/ 	.word	0xffffffff


	//   ....[40]....
        /*03d4*/ 	.word	0xffffffff


	//   ....[41]....
        /*03d8*/ 	.word	0xffffffff


	//   ....[42]....
        /*03dc*/ 	.word	0xffffffff


	//   ....[43]....
        /*03e0*/ 	.word	0xffffffff


	//   ....[44]....
        /*03e4*/ 	.word	0xffffffff


	//   ....[45]....
        /*03e8*/ 	.word	0xffffffff


	//   ....[46]....
        /*03ec*/ 	.word	0xffffffff


	//   ....[47]....
        /*03f0*/ 	.word	0xffffffff


	//   ....[48]....
        /*03f4*/ 	.word	0xffffffff


	//   ....[49]....
        /*03f8*/ 	.word	0xffffffff


	//   ....[50]....
        /*03fc*/ 	.word	0xffffffff


	//   ....[51]....
        /*0400*/ 	.word	0xffffffff


	//   ....[52]....
        /*0404*/ 	.word	0xffffffff


	//   ....[53]....
        /*0408*/ 	.word	0xffffffff


	//   ....[54]....
        /*040c*/ 	.word	0xffffffff


	//   ....[55]....
        /*0410*/ 	.word	0xffffffff


	//   ....[56]....
        /*0414*/ 	.word	0xffffffff


	//   ....[57]....
        /*0418*/ 	.word	0xffffffff


	//   ....[58]....
        /*041c*/ 	.word	0xffffffff


	//   ....[59]....
        /*0420*/ 	.word	0xffffffff


	//   ....[60]....
        /*0424*/ 	.word	0xffffffff


	//   ....[61]....
        /*0428*/ 	.word	0xffffffff


	//   ....[62]....
        /*042c*/ 	.word	0xffffffff


	//   ....[63]....
        /*0430*/ 	.word	0xffffffff


	//   ....[64]....
        /*0434*/ 	.word	0xffffffff


	//   ....[65]....
        /*0438*/ 	.word	0xffffffff


	//   ....[66]....
        /*043c*/ 	.word	0xffffffff


	//   ....[67]....
        /*0440*/ 	.word	0xffffffff


	//   ....[68]....
        /*0444*/ 	.word	0xffffffff


	//   ....[69]....
        /*0448*/ 	.word	0xffffffff


	//   ....[70]....
        /*044c*/ 	.word	0xffffffff


	//   ....[71]....
        /*0450*/ 	.word	0xffffffff


	//   ....[72]....
        /*0454*/ 	.word	0xffffffff


	//   ....[73]....
        /*0458*/ 	.word	0xffffffff


	//   ....[74]....
        /*045c*/ 	.word	0xffffffff


	//   ....[75]....
        /*0460*/ 	.word	0xffffffff


	//   ....[76]....
        /*0464*/ 	.word	0xffffffff


	//   ....[77]....
        /*0468*/ 	.word	0xffffffff


	//   ....[78]....
        /*046c*/ 	.word	0xffffffff


	//   ....[79]....
        /*0470*/ 	.word	0xffffffff


	//   ....[80]....
        /*0474*/ 	.word	0xffffffff


	//   ....[81]....
        /*0478*/ 	.word	0xffffffff


	//   ....[82]....
        /*047c*/ 	.word	0xffffffff


	//   ....[83]....
        /*0480*/ 	.word	0xffffffff


	//   ....[84]....
        /*0484*/ 	.word	0xffffffff


	//   ....[85]....
        /*0488*/ 	.word	0xffffffff


	//   ....[86]....
        /*048c*/ 	.word	0xffffffff


	//   ....[87]....
        /*0490*/ 	.word	0xffffffff


	//   ....[88]....
        /*0494*/ 	.word	0xffffffff


	//   ....[89]....
        /*0498*/ 	.word	0xffffffff


	//   ....[90]....
        /*049c*/ 	.word	0xffffffff


	//   ....[91]....
        /*04a0*/ 	.word	0xffffffff


	//   ....[92]....
        /*04a4*/ 	.word	0xffffffff


	//   ....[93]....
        /*04a8*/ 	.word	0xffffffff


	//   ....[94]....
        /*04ac*/ 	.word	0xffffffff


	//   ....[95]....
        /*04b0*/ 	.word	0xffffffff


	//   ....[96]....
        /*04b4*/ 	.word	0xffffffff


	//   ....[97]....
        /*04b8*/ 	.word	0xffffffff


	//   ....[98]....
        /*04bc*/ 	.word	0xffffffff


	//   ....[99]....
        /*04c0*/ 	.word	0xffffffff


	//   ....[100]....
        /*04c4*/ 	.word	0xffffffff


	//   ....[101]....
        /*04c8*/ 	.word	0xffffffff


	//   ....[102]....
        /*04cc*/ 	.word	0xffffffff


	//   ....[103]....
        /*04d0*/ 	.word	0xffffffff


	//   ....[104]....
        /*04d4*/ 	.word	0xffffffff


	//   ....[105]....
        /*04d8*/ 	.word	0xffffffff


	//   ....[106]....
        /*04dc*/ 	.word	0xffffffff


	//   ....[107]....
        /*04e0*/ 	.word	0xffffffff


	//   ....[108]....
        /*04e4*/ 	.word	0xffffffff


	//   ....[109]....
        /*04e8*/ 	.word	0xffffffff


	//   ....[110]....
        /*04ec*/ 	.word	0xffffffff


	//   ....[111]....
        /*04f0*/ 	.word	0xffffffff


	//   ....[112]....
        /*04f4*/ 	.word	0xffffffff


	//   ....[113]....
        /*04f8*/ 	.word	0xffffffff


	//   ....[114]....
        /*04fc*/ 	.word	0xffffffff


	//   ....[115]....
        /*0500*/ 	.word	0xffffffff


	//   ....[116]....
        /*0504*/ 	.word	0xffffffff


	//   ....[117]....
        /*0508*/ 	.word	0xffffffff


	//   ....[118]....
        /*050c*/ 	.word	0xffffffff


	//   ....[119]....
        /*0510*/ 	.word	0xffffffff


	//   ....[120]....
        /*0514*/ 	.word	0xffffffff


	//   ....[121]....
        /*0518*/ 	.word	0xffffffff


	//   ....[122]....
        /*051c*/ 	.word	0xffffffff


	//   ....[123]....
        /*0520*/ 	.word	0xffffffff


	//   ....[124]....
        /*0524*/ 	.word	0xffffffff


	//   ....[125]....
        /*0528*/ 	.word	0xffffffff


	//   ....[126]....
        /*052c*/ 	.word	0xffffffff


	//   ....[127]....
        /*0530*/ 	.word	0xffffffff


	//   ....[128]....
        /*0534*/ 	.word	0xffffffff


	//   ....[129]....
        /*0538*/ 	.word	0xffffffff


	//   ....[130]....
        /*053c*/ 	.word	0xffffffff


	//   ....[131]....
        /*0540*/ 	.word	0xffffffff


	//   ....[132]....
        /*0544*/ 	.word	0xffffffff


	//   ....[133]....
        /*0548*/ 	.word	0xffffffff


	//   ....[134]....
        /*054c*/ 	.word	0xffffffff


	//   ....[135]....
        /*0550*/ 	.word	0xffffffff


	//   ....[136]....
        /*0554*/ 	.word	0xffffffff


	//   ....[137]....
        /*0558*/ 	.word	0xffffffff


	//   ....[138]....
        /*055c*/ 	.word	0xffffffff


	//   ....[139]....
        /*0560*/ 	.word	0xffffffff


	//   ....[140]....
        /*0564*/ 	.word	0xffffffff


	//   ....[141]....
        /*0568*/ 	.word	0xffffffff


	//   ....[142]....
        /*056c*/ 	.word	0xffffffff


	//   ....[143]....
        /*0570*/ 	.word	0xffffffff


	//   ....[144]....
        /*0574*/ 	.word	0xffffffff


	//   ....[145]....
        /*0578*/ 	.word	0xffffffff


	//   ....[146]....
        /*057c*/ 	.word	0xffffffff


	//   ....[147]....
        /*0580*/ 	.word	0xffffffff


	//   ....[148]....
        /*0584*/ 	.word	0xffffffff


	//   ....[149]....
        /*0588*/ 	.word	0xffffffff


	//   ....[150]....
        /*058c*/ 	.word	0xffffffff


	//   ....[151]....
        /*0590*/ 	.word	0xffffffff


	//   ....[152]....
        /*0594*/ 	.word	0xffffffff


	//   ....[153]....
        /*0598*/ 	.word	0xffffffff


	//   ....[154]....
        /*059c*/ 	.word	0xffffffff


	//   ....[155]....
        /*05a0*/ 	.word	0xffffffff


	//   ....[156]....
        /*05a4*/ 	.word	0xffffffff


	//   ....[157]....
        /*05a8*/ 	.word	0xffffffff


	//   ....[158]....
        /*05ac*/ 	.word	0xffffffff


	//   ....[159]....
        /*05b0*/ 	.word	0xffffffff


	//   ....[160]....
        /*05b4*/ 	.word	0xffffffff


	//   ....[161]....
        /*05b8*/ 	.word	0xffffffff


	//   ....[162]....
        /*05bc*/ 	.word	0xffffffff


	//   ....[163]....
        /*05c0*/ 	.word	0xffffffff


	//   ....[164]....
        /*05c4*/ 	.word	0xffffffff


	//   ....[165]....
        /*05c8*/ 	.word	0xffffffff


	//   ....[166]....
        /*05cc*/ 	.word	0xffffffff


	//   ....[167]....
        /*05d0*/ 	.word	0xffffffff


	//   ....[168]....
        /*05d4*/ 	.word	0xffffffff


	//   ....[169]....
        /*05d8*/ 	.word	0xffffffff


	//   ....[170]....
        /*05dc*/ 	.word	0xffffffff


	//   ....[171]....
        /*05e0*/ 	.word	0xffffffff


	//   ....[172]....
        /*05e4*/ 	.word	0xffffffff


	//   ....[173]....
        /*05e8*/ 	.word	0xffffffff


	//   ....[174]....
        /*05ec*/ 	.word	0xffffffff


	//   ....[175]....
        /*05f0*/ 	.word	0xffffffff


	//   ....[176]....
        /*05f4*/ 	.word	0xffffffff


	//   ....[177]....
        /*05f8*/ 	.word	0xffffffff


	//   ....[178]....
        /*05fc*/ 	.word	0xffffffff


	//   ....[179]....
        /*0600*/ 	.word	0xffffffff


	//   ....[180]....
        /*0604*/ 	.word	0xffffffff


	//   ....[181]....
        /*0608*/ 	.word	0xffffffff


	//   ....[182]....
        /*060c*/ 	.word	0xffffffff


	//   ....[183]....
        /*0610*/ 	.word	0xffffffff


	//   ....[184]....
        /*0614*/ 	.word	0xffffffff


	//   ....[185]....
        /*0618*/ 	.word	0x0500000f


	//   ....[186]....
        /*061c*/ 	.word	0x0500000f


	//   ....[187]....
        /*0620*/ 	.word	0x0500000f


	//   ....[188]....
        /*0624*/ 	.word	0x0500000f


	//   ....[189]....
        /*0628*/ 	.word	0x0500000f


	//   ....[190]....
        /*062c*/ 	.word	0x0500000f


	//   ....[191]....
        /*0630*/ 	.word	0x0500000f


	//   ....[192]....
        /*0634*/ 	.word	0x0500000f


	//   ....[193]....
        /*0638*/ 	.word	0x0500000f


	//   ....[194]....
        /*063c*/ 	.word	0x0500000f


	//   ....[195]....
        /*0640*/ 	.word	0x0500000f


	//   ....[196]....
        /*0644*/ 	.word	0x0500000f


	//   ....[197]....
        /*0648*/ 	.word	0x0500000f


	//   ....[198]....
        /*064c*/ 	.word	0x0500000f


	//   ....[199]....
        /*0650*/ 	.word	0x0500000f


	//   ....[200]....
        /*0654*/ 	.word	0x0500000f


	//   ....[201]....
        /*0658*/ 	.word	0x0500000f


	//   ....[202]....
        /*065c*/ 	.word	0x0500000f


	//   ....[203]....
        /*0660*/ 	.word	0x0500000f


	//   ....[204]....
        /*0664*/ 	.word	0x0500000f


	//   ....[205]....
        /*0668*/ 	.word	0x0500000f


	//   ....[206]....
        /*066c*/ 	.word	0x0500000f


	//   ....[207]....
        /*0670*/ 	.word	0x0500000f


	//   ....[208]....
        /*0674*/ 	.word	0x0500000f


	//   ....[209]....
        /*0678*/ 	.word	0x0500000f


	//   ....[210]....
        /*067c*/ 	.word	0x0500000f


	//   ....[211]....
        /*0680*/ 	.word	0x0500000f


	//   ....[212]....
        /*0684*/ 	.word	0x0500000f


	//   ....[213]....
        /*0688*/ 	.word	0x0500000f


	//   ....[214]....
        /*068c*/ 	.word	0x0500000f


	//   ....[215]....
        /*0690*/ 	.word	0x0500000f


	//   ....[216]....
        /*0694*/ 	.word	0x0500000f


	//   ....[217]....
        /*0698*/ 	.word	0x0500000f


	//   ....[218]....
        /*069c*/ 	.word	0x0500000f


	//   ....[219]....
        /*06a0*/ 	.word	0x0500000f


	//   ....[220]....
        /*06a4*/ 	.word	0x0500000f


	//   ....[221]....
        /*06a8*/ 	.word	0x0500000f


	//   ....[222]....
        /*06ac*/ 	.word	0x0500000f


	//   ....[223]....
        /*06b0*/ 	.word	0x0500000f


	//   ....[224]....
        /*06b4*/ 	.word	0x0500000f


	//   ....[225]....
        /*06b8*/ 	.word	0x0500000f


	//   ....[226]....
        /*06bc*/ 	.word	0x0500000f


	//   ....[227]....
        /*06c0*/ 	.word	0x0500000f


	//   ....[228]....
        /*06c4*/ 	.word	0x0500000f


	//   ....[229]....
        /*06c8*/ 	.word	0x0500000f


	//   ....[230]....
        /*06cc*/ 	.word	0x0500000f


	//   ....[231]....
        /*06d0*/ 	.word	0x0500000f


	//   ....[232]....
        /*06d4*/ 	.word	0x0500000f


	//   ....[233]....
        /*06d8*/ 	.word	0x0500000f


	//   ....[234]....
        /*06dc*/ 	.word	0x0500000f


	//   ....[235]....
        /*06e0*/ 	.word	0x0500000f


	//   ....[236]....
        /*06e4*/ 	.word	0x0500000f


	//   ....[237]....
        /*06e8*/ 	.word	0x0500000f


	//   ....[238]....
        /*06ec*/ 	.word	0x0500000f


	//   ....[239]....
        /*06f0*/ 	.word	0x0500000f


	//   ....[240]....
        /*06f4*/ 	.word	0x0500000f


	//   ....[241]....
        /*06f8*/ 	.word	0x0500000f


	//   ....[242]....
        /*06fc*/ 	.word	0x0500000f


	//   ....[243]....
        /*0700*/ 	.word	0x0500000f


	//   ....[244]....
        /*0704*/ 	.word	0x0500000f


	//   ....[245]....
        /*0708*/ 	.word	0x0500000f


	//   ....[246]....
        /*070c*/ 	.word	0x0500000f


	//   ....[247]....
        /*0710*/ 	.word	0x0500000f


	//   ....[248]....
        /*0714*/ 	.word	0x0500000f


	//   ....[249]....
        /*0718*/ 	.word	0x0500000f


	//   ....[250]....
        /*071c*/ 	.word	0x0500000f


	//   ....[251]....
        /*0720*/ 	.word	0x0500000f


	//   ....[252]....
        /*0724*/ 	.word	0x0500000f


	//   ....[253]....
        /*0728*/ 	.word	0x0500000f


	//   ....[254]....
        /*072c*/ 	.word	0x0500000f


	//   ....[255]....
        /*0730*/ 	.word	0x0500000f


	//   ....[0]....
        /*0734*/ 	.word	0x0500000f


	//   ....[1]....
        /*0738*/ 	.word	0x0500000f


	//   ....[2]....
        /*073c*/ 	.word	0x0500000f


	//   ....[3]....
        /*0740*/ 	.word	0x0500000f


	//   ....[4]....
        /*0744*/ 	.word	0x0500000f


	//   ....[5]....
        /*0748*/ 	.word	0x0500000f


	//   ....[6]....
        /*074c*/ 	.word	0x0500000f


	//   ....[7]....
        /*0750*/ 	.word	0x0500000f


	//   ....[8]....
        /*0754*/ 	.word	0x0500000f


	//   ....[9]....
        /*0758*/ 	.word	0x0500000f


	//   ....[10]....
        /*075c*/ 	.word	0x0500000f


	//   ....[11]....
        /*0760*/ 	.word	0x0500000f


	//   ....[12]....
        /*0764*/ 	.word	0x0500000f


	//   ....[13]....
        /*0768*/ 	.word	0x0500000f


	//   ....[14]....
        /*076c*/ 	.word	0x0500000f


	//   ....[15]....
        /*0770*/ 	.word	0x0500000f


	//   ....[16]....
        /*0774*/ 	.word	0x0500000f


	//   ....[17]....
        /*0778*/ 	.word	0x0500000f


	//   ....[18]....
        /*077c*/ 	.word	0x0500000f


	//   ....[19]....
        /*0780*/ 	.word	0x0500000f


	//   ....[20]....
        /*0784*/ 	.word	0x0500000f


	//   ....[21]....
        /*0788*/ 	.word	0x0500000f


	//   ....[22]....
        /*078c*/ 	.word	0x0500000f


	//   ....[23]....
        /*0790*/ 	.word	0x0500000f


	//   ....[24]....
        /*0794*/ 	.word	0x0500000f


	//   ....[25]....
        /*0798*/ 	.word	0x0500000f


	//   ....[26]....
        /*079c*/ 	.word	0x0500000f


	//   ....[27]....
        /*07a0*/ 	.word	0x0500000f


	//   ....[28]....
        /*07a4*/ 	.word	0x0500000f


	//   ....[29]....
        /*07a8*/ 	.word	0x0500000f


	//   ....[30]....
        /*07ac*/ 	.word	0x0500000f


	//   ....[31]....
        /*07b0*/ 	.word	0x0500000f


	//   ....[32]....
        /*07b4*/ 	.word	0x0500000f


	//   ....[33]....
        /*07b8*/ 	.word	0x0500000f


	//   ....[34]....
        /*07bc*/ 	.word	0x0500000f


	//   ....[35]....
        /*07c0*/ 	.word	0x0500000f


	//   ....[36]....
        /*07c4*/ 	.word	0x0500000f


	//   ....[37]....
        /*07c8*/ 	.word	0x0500000f


	//   ....[38]....
        /*07cc*/ 	.word	0x0500000f


	//   ....[39]....
        /*07d0*/ 	.word	0x0500000f


	//   ....[40]....
        /*07d4*/ 	.word	0x0500000f


	//   ....[41]....
        /*07d8*/ 	.word	0x0500000f


	//----- nvinfo : EIATTR_COOP_GROUP_INSTR_OFFSETS
	.align		4
.L_316:
        /*07dc*/ 	.byte	0x04, 0x28
        /*07de*/ 	.short	(.L_318 - .L_317)


	//   ....[0]....
.L_317:
        /*07e0*/ 	.word	0x00000060


	//   ....[1]....
        /*07e4*/ 	.word	0x00000140


	//   ....[2]....
        /*07e8*/ 	.word	0x00000190


	//   ....[3]....
        /*07ec*/ 	.word	0x000003c0


	//   ....[4]....
        /*07f0*/ 	.word	0x00000520


	//   ....[5]....
        /*07f4*/ 	.word	0x00000640


	//   ....[6]....
        /*07f8*/ 	.word	0x000007a0


	//   ....[7]....
        /*07fc*/ 	.word	0x00003c10


	//   ....[8]....
        /*0800*/ 	.word	0x00003c20


	//   ....[9]....
        /*0804*/ 	.word	0x000051e0


	//   ....[10]....
        /*0808*/ 	.word	0x000051f0


	//   ....[11]....
        /*080c*/ 	.word	0x00007320


	//   ....[12]....
        /*0810*/ 	.word	0x00007330


	//   ....[13]....
        /*0814*/ 	.word	0x00008b00


	//   ....[14]....
        /*0818*/ 	.word	0x00008b10


	//   ....[15]....
        /*081c*/ 	.word	0x0000a3b0


	//   ....[16]....
        /*0820*/ 	.word	0x0000a3c0


	//   ....[17]....
        /*0824*/ 	.word	0x0000a660


	//   ....[18]....
        /*0828*/ 	.word	0x0000a670


	//   ....[19]....
        /*082c*/ 	.word	0x0000abb0


	//   ....[20]....
        /*0830*/ 	.word	0x0000abd0


	//   ....[21]....
        /*0834*/ 	.word	0x0000ad60


	//   ....[22]....
        /*0838*/ 	.word	0x0000ad80


	//   ....[23]....
        /*083c*/ 	.word	0x0000b5e0


	//   ....[24]....
        /*0840*/ 	.word	0x0000bcd0


	//   ....[25]....
        /*0844*/ 	.word	0x0000bce0


	//   ....[26]....
        /*0848*/ 	.word	0x0000bcf0


	//   ....[27]....
        /*084c*/ 	.word	0x0000bd00


	//   ....[28]....
        /*0850*/ 	.word	0x0000c4f0


	//   ....[29]....
        /*0854*/ 	.word	0x0000c500


	//   ....[30]....
        /*0858*/ 	.word	0x0000c510


	//   ....[31]....
        /*085c*/ 	.word	0x0000c520


	//   ....[32]....
        /*0860*/ 	.word	0x0000f2b0


	//   ....[33]....
        /*0864*/ 	.word	0x0000f2c0


	//   ....[34]....
        /*0868*/ 	.word	0x0000f2d0


	//   ....[35]....
        /*086c*/ 	.word	0x0000f2e0


	//   ....[36]....
        /*0870*/ 	.word	0x0000f900


	//   ....[37]....
        /*0874*/ 	.word	0x0000f910


	//   ....[38]....
        /*0878*/ 	.word	0x0000f920


	//   ....[39]....
        /*087c*/ 	.word	0x0000f930


	//   ....[40]....
        /*0880*/ 	.word	0x00013070


	//   ....[41]....
        /*0884*/ 	.word	0x00013090


	//   ....[42]....
        /*0888*/ 	.word	0x00013570


	//   ....[43]....
        /*088c*/ 	.word	0x00013680


	//   ....[44]....
        /*0890*/ 	.word	0x00013ce0


	//   ....[45]....
        /*0894*/ 	.word	0x00013d70


	//   ....[46]....
        /*0898*/ 	.word	0x00015820


	//   ....[47]....
        /*089c*/ 	.word	0x00015840


	//   ....[48]....
        /*08a0*/ 	.word	0x00016140


	//   ....[49]....
        /*08a4*/ 	.word	0x000161a0


	//   ....[50]....
        /*08a8*/ 	.word	0x000161c0


	//   ....[51]....
        /*08ac*/ 	.word	0x000161e0


	//   ....[52]....
        /*08b0*/ 	.word	0x000180e0


	//   ....[53]....
        /*08b4*/ 	.word	0x000180f0


	//   ....[54]....
        /*08b8*/ 	.word	0x00018120


	//   ....[55]....
        /*08bc*/ 	.word	0x00018130


	//   ....[56]....
        /*08c0*/ 	.word	0x000194c0


	//   ....[57]....
        /*08c4*/ 	.word	0x00019540


	//   ....[58]....
        /*08c8*/ 	.word	0x00019570


	//   ....[59]....
        /*08cc*/ 	.word	0x00019580


	//   ....[60]....
        /*08d0*/ 	.word	0x0001a6a0


	//   ....[61]....
        /*08d4*/ 	.word	0x0001a6b0


	//   ....[62]....
        /*08d8*/ 	.word	0x0001a6c0


	//   ....[63]....
        /*08dc*/ 	.word	0x0001a6d0


	//   ....[64]....
        /*08e0*/ 	.word	0x0001ada0


	//   ....[65]....
        /*08e4*/ 	.word	0x0001adf0


	//   ....[66]....
        /*08e8*/ 	.word	0x0001aec0


	//   ....[67]....
        /*08ec*/ 	.word	0x0001aee0


	//   ....[68]....
        /*08f0*/ 	.word	0x0001afb0


	//   ....[69]....
        /*08f4*/ 	.word	0x0001afd0


	//   ....[70]....
        /*08f8*/ 	.word	0x0001b0b0


	//   ....[71]....
        /*08fc*/ 	.word	0x0001b0d0


	//   ....[72]....
        /*0900*/ 	.word	0x0001b540


	//   ....[73]....
        /*0904*/ 	.word	0x0001b550


	//   ....[74]....
        /*0908*/ 	.word	0x0001b9a0


	//   ....[75]....
        /*090c*/ 	.word	0x0001b9b0


	//   ....[76]....
        /*0910*/ 	.word	0x0001c650


	//   ....[77]....
        /*0914*/ 	.word	0x0001c670


	//   ....[78]....
        /*0918*/ 	.word	0x0001c740


	//   ....[79]....
        /*091c*/ 	.word	0x0001c760


	//   ....[80]....
        /*0920*/ 	.word	0x0001c830


	//   ....[81]....
        /*0924*/ 	.word	0x0001c850


	//   ....[82]....
        /*0928*/ 	.word	0x0001c930


	//   ....[83]....
        /*092c*/ 	.word	0x0001c950


	//   ....[84]....
        /*0930*/ 	.word	0x0001cab0


	//   ....[85]....
        /*0934*/ 	.word	0x0001ccb0


	//   ....[86]....
        /*0938*/ 	.word	0x0001cce0


	//   ....[87]....
        /*093c*/ 	.word	0x0001cd10


	//   ....[88]....
        /*0940*/ 	.word	0x0001cd40


	//   ....[89]....
        /*0944*/ 	.word	0x0001cd70


	//   ....[90]....
        /*0948*/ 	.word	0x0001cda0


	//   ....[91]....
        /*094c*/ 	.word	0x0001cf40


	//   ....[92]....
        /*0950*/ 	.word	0x0001cf70


	//   ....[93]....
        /*0954*/ 	.word	0x0001cfa0


	//   ....[94]....
        /*0958*/ 	.word	0x0001cfd0


	//   ....[95]....
        /*095c*/ 	.word	0x0001d000


	//   ....[96]....
        /*0960*/ 	.word	0x0001d030


	//   ....[97]....
        /*0964*/ 	.word	0x0001d0c0


	//   ....[98]....
        /*0968*/ 	.word	0x0001d0f0


	//   ....[99]....
        /*096c*/ 	.word	0x0001d100


	//   ....[100]....
        /*0970*/ 	.word	0x0001d140


	//   ....[101]....
        /*0974*/ 	.word	0x0001e640


	//   ....[102]....
        /*0978*/ 	.word	0x00020830


	//   ....[103]....
        /*097c*/ 	.word	0x00020860


	//   ....[104]....
        /*0980*/ 	.word	0x00020910


	//   ....[105]....
        /*0984*/ 	.word	0x00020930


	//   ....[106]....
        /*0988*/ 	.word	0x000209d0


	//   ....[107]....
        /*098c*/ 	.word	0x000209f0


	//   ....[108]....
        /*0990*/ 	.word	0x00020a90


	//   ....[109]....
        /*0994*/ 	.word	0x00020ab0


	//   ....[110]....
        /*0998*/ 	.word	0x00020b50


	//   ....[111]....
        /*099c*/ 	.word	0x00020b70


	//   ....[112]....
        /*09a0*/ 	.word	0x00020b80


	//   ....[113]....
        /*09a4*/ 	.word	0x00020c10


	//   ....[114]....
        /*09a8*/ 	.word	0x000213c0


	//   ....[115]....
        /*09ac*/ 	.word	0x00021400


	//   ....[116]....
        /*09b0*/ 	.word	0x00021420


	//   ....[117]....
        /*09b4*/ 	.word	0x000214b0


	//   ....[118]....
        /*09b8*/ 	.word	0x000214c0


	//   ....[119]....
        /*09bc*/ 	.word	0x00021560


	//   ....[120]....
        /*09c0*/ 	.word	0x00021570


	//   ....[121]....
        /*09c4*/ 	.word	0x00021610


	//   ....[122]....
        /*09c8*/ 	.word	0x00021620


	//   ....[123]....
        /*09cc*/ 	.word	0x000216c0


	//   ....[124]....
        /*09d0*/ 	.word	0x000216d0


	//   ....[125]....
        /*09d4*/ 	.word	0x00021770


	//   ....[126]....
        /*09d8*/ 	.word	0x00021780


	//   ....[127]....
        /*09dc*/ 	.word	0x00021820


	//   ....[128]....
        /*09e0*/ 	.word	0x00021830


	//   ....[129]....
        /*09e4*/ 	.word	0x00021840


	//   ....[130]....
        /*09e8*/ 	.word	0x00022040


	//   ....[131]....
        /*09ec*/ 	.word	0x00022050


	//   ....[132]....
        /*09f0*/ 	.word	0x00022060


	//   ....[133]....
        /*09f4*/ 	.word	0x000220f0


	//   ....[134]....
        /*09f8*/ 	.word	0x00022100


	//   ....[135]....
        /*09fc*/ 	.word	0x00022160


	//   ....[136]....
        /*0a00*/ 	.word	0x00022190


	//   ....[137]....
        /*0a04*/ 	.word	0x000221d0


	//   ....[138]....
        /*0a08*/ 	.word	0x00022200


	//   ....[139]....
        /*0a0c*/ 	.word	0x00022240


	//   ....[140]....
        /*0a10*/ 	.word	0x00022270


	//   ....[141]....
        /*0a14*/ 	.word	0x000222b0


	//   ....[142]....
        /*0a18*/ 	.word	0x00022540


	//   ....[143]....
        /*0a1c*/ 	.word	0x00022570


	//   ....[144]....
        /*0a20*/ 	.word	0x00022600


	//   ....[145]....
        /*0a24*/ 	.word	0x00022610


	//   ....[146]....
        /*0a28*/ 	.word	0x00022680


	//   ....[147]....
        /*0a2c*/ 	.word	0x00022690


	//   ....[148]....
        /*0a30*/ 	.word	0x00022700


	//   ....[149]....
        /*0a34*/ 	.word	0x00022710


	//   ....[150]....
        /*0a38*/ 	.word	0x00022780


	//   ....[151]....
        /*0a3c*/ 	.word	0x00022790


	//   ....[152]....
        /*0a40*/ 	.word	0x000227a0


	//   ....[153]....
        /*0a44*/ 	.word	0x00022810


	//   ....[154]....
        /*0a48*/ 	.word	0x00022dc0


	//   ....[155]....
        /*0a4c*/ 	.word	0x00022df0


	//   ....[156]....
        /*0a50*/ 	.word	0x00022e20


	//   ....[157]....
        /*0a54*/ 	.word	0x00022e30


	//   ....[158]....
        /*0a58*/ 	.word	0x00022e70


	//   ....[159]....
        /*0a5c*/ 	.word	0x00022e90


	//   ....[160]....
        /*0a60*/ 	.word	0x00022f00


	//   ....[161]....
        /*0a64*/ 	.word	0x00022f20


	//   ....[162]....
        /*0a68*/ 	.word	0x00022f80


	//   ....[163]....
        /*0a6c*/ 	.word	0x00022fa0


	//   ....[164]....
        /*0a70*/ 	.word	0x00022ff0


	//   ....[165]....
        /*0a74*/ 	.word	0x00023010


	//   ....[166]....
        /*0a78*/ 	.word	0x00023460


	//   ....[167]....
        /*0a7c*/ 	.word	0x00023490


	//   ....[168]....
        /*0a80*/ 	.word	0x00023500


	//   ....[169]....
        /*0a84*/ 	.word	0x00023530


	//   ....[170]....
        /*0a88*/ 	.word	0x00023560


	//   ....[171]....
        /*0a8c*/ 	.word	0x00023590


	//   ....[172]....
        /*0a90*/ 	.word	0x000235c0


	//   ....[173]....
        /*0a94*/ 	.word	0x000235f0


	//   ....[174]....
        /*0a98*/ 	.word	0x000237a0


	//   ....[175]....
        /*0a9c*/ 	.word	0x000237d0


	//   ....[176]....
        /*0aa0*/ 	.word	0x00023800


	//   ....[177]....
        /*0aa4*/ 	.word	0x00023830


	//   ....[178]....
        /*0aa8*/ 	.word	0x00023860


	//   ....[179]....
        /*0aac*/ 	.word	0x00023890


	//   ....[180]....
        /*0ab0*/ 	.word	0x00023950


	//   ....[181]....
        /*0ab4*/ 	.word	0x00023970


	//   ....[182]....
        /*0ab8*/ 	.word	0x00023990


	//   ....[183]....
        /*0abc*/ 	.word	0x000239f0


	//   ....[184]....
        /*0ac0*/ 	.word	0x00024420


	//   ....[185]....
        /*0ac4*/ 	.word	0x00024740


	//   ....[186]....
        /*0ac8*/ 	.word	0x000247d0


	//   ....[187]....
        /*0acc*/ 	.word	0x00024870


	//   ....[188]....
        /*0ad0*/ 	.word	0x00024900


	//   ....[189]....
        /*0ad4*/ 	.word	0x000249f0


	//   ....[190]....
        /*0ad8*/ 	.word	0x00024a80


	//   ....[191]....
        /*0adc*/ 	.word	0x00024b20


	//   ....[192]....
        /*0ae0*/ 	.word	0x00024bb0


	//   ....[193]....
        /*0ae4*/ 	.word	0x00024ca0


	//   ....[194]....
        /*0ae8*/ 	.word	0x00024d30


	//   ....[195]....
        /*0aec*/ 	.word	0x00024dd0


	//   ....[196]....
        /*0af0*/ 	.word	0x00024e60


	//   ....[197]....
        /*0af4*/ 	.word	0x00024f50


	//   ....[198]....
        /*0af8*/ 	.word	0x00024fe0


	//   ....[199]....
        /*0afc*/ 	.word	0x00025030


	//   ....[200]....
        /*0b00*/ 	.word	0x00025080


	//   ....[201]....
        /*0b04*/ 	.word	0x00025120


	//   ....[202]....
        /*0b08*/ 	.word	0x000251b0


	//   ....[203]....
        /*0b0c*/ 	.word	0x00025200


	//   ....[204]....
        /*0b10*/ 	.word	0x00025250


	//   ....[205]....
        /*0b14*/ 	.word	0x00025340


	//   ....[206]....
        /*0b18*/ 	.word	0x000253d0


	//   ....[207]....
        /*0b1c*/ 	.word	0x00025420


	//   ....[208]....
        /*0b20*/ 	.word	0x00025470


	//   ....[209]....
        /*0b24*/ 	.word	0x00025500


	//   ....[210]....
        /*0b28*/ 	.word	0x00025590


	//   ....[211]....
        /*0b2c*/ 	.word	0x000255e0


	//   ....[212]....
        /*0b30*/ 	.word	0x00025630


	//   ....[213]....
        /*0b34*/ 	.word	0x00025930


	//   ....[214]....
        /*0b38*/ 	.word	0x00025c10


	//   ....[215]....
        /*0b3c*/ 	.word	0x00025d00


	//   ....[216]....
        /*0b40*/ 	.word	0x00025da0


	//   ....[217]....
        /*0b44*/ 	.word	0x00025ed0


	//   ....[218]....
        /*0b48*/ 	.word	0x00025f30


	//   ....[219]....
        /*0b4c*/ 	.word	0x00026060


	//   ....[220]....
        /*0b50*/ 	.word	0x000260c0


	//   ....[221]....
        /*0b54*/ 	.word	0x000261f0


	//   ....[222]....
        /*0b58*/ 	.word	0x00026250


	//   ....[223]....
        /*0b5c*/ 	.word	0x00026380


	//   ....[224]....
        /*0b60*/ 	.word	0x000263e0


	//   ....[225]....
        /*0b64*/ 	.word	0x00026500


	//   ....[226]....
        /*0b68*/ 	.word	0x00026550


	//   ....[227]....
        /*0b6c*/ 	.word	0x00026600


	//   ....[228]....
        /*0b70*/ 	.word	0x00026660


	//   ....[229]....
        /*0b74*/ 	.word	0x00026780


	//   ....[230]....
        /*0b78*/ 	.word	0x000267d0


	//   ....[231]....
        /*0b7c*/ 	.word	0x00026900


	//   ....[232]....
        /*0b80*/ 	.word	0x00026950


	//   ....[233]....
        /*0b84*/ 	.word	0x00026a80


	//   ....[234]....
        /*0b88*/ 	.word	0x00026ad0


	//   ....[235]....
        /*0b8c*/ 	.word	0x00026c00


	//   ....[236]....
        /*0b90*/ 	.word	0x00026c50


	//   ....[237]....
        /*0b94*/ 	.word	0x00026d80


	//   ....[238]....
        /*0b98*/ 	.word	0x00026dd0


	//   ....[239]....
        /*0b9c*/ 	.word	0x00026f00


	//   ....[240]....
        /*0ba0*/ 	.word	0x00026f50


	//   ....[241]....
        /*0ba4*/ 	.word	0x00027060


	//   ....[242]....
        /*0ba8*/ 	.word	0x000270b0


	//   ....[243]....
        /*0bac*/ 	.word	0x000271e0


	//   ....[244]....
        /*0bb0*/ 	.word	0x00027290


	//   ....[245]....
        /*0bb4*/ 	.word	0x000273b0


	//   ....[246]....
        /*0bb8*/ 	.word	0x00027400


	//   ....[247]....
        /*0bbc*/ 	.word	0x000274f0


	//   ....[248]....
        /*0bc0*/ 	.word	0x00027540


	//   ....[249]....
        /*0bc4*/ 	.word	0x00027630


	//   ....[250]....
        /*0bc8*/ 	.word	0x00027680


	//   ....[251]....
        /*0bcc*/ 	.word	0x00027770


	//   ....[252]....
        /*0bd0*/ 	.word	0x000277c0


	//   ....[253]....
        /*0bd4*/ 	.word	0x000278b0


	//   ....[254]....
        /*0bd8*/ 	.word	0x00027900


	//   ....[255]....
        /*0bdc*/ 	.word	0x000279f0


	//   ....[0]....
        /*0be0*/ 	.word	0x00027a90


	//   ....[1]....
        /*0be4*/ 	.word	0x00027ba0


	//   ....[2]....
        /*0be8*/ 	.word	0x00027bf0


	//   ....[3]....
        /*0bec*/ 	.word	0x00027cf0


	//   ....[4]....
        /*0bf0*/ 	.word	0x00027d40


	//   ....[5]....
        /*0bf4*/ 	.word	0x00027e40


	//   ....[6]....
        /*0bf8*/ 	.word	0x00027e90


	//   ....[7]....
        /*0bfc*/ 	.word	0x00027f90


	//   ....[8]....
        /*0c00*/ 	.word	0x00027fe0


	//   ....[9]....
        /*0c04*/ 	.word	0x000280e0


	//   ....[10]....
        /*0c08*/ 	.word	0x00028130


	//   ....[11]....
        /*0c0c*/ 	.word	0x00028220


	//   ....[12]....
        /*0c10*/ 	.word	0x000282f0


	//   ....[13]....
        /*0c14*/ 	.word	0x00028440


	//   ....[14]....
        /*0c18*/ 	.word	0x00028490


	//   ....[15]....
        /*0c1c*/ 	.word	0x00028580


	//   ....[16]....
        /*0c20*/ 	.word	0x000285d0


	//   ....[17]....
        /*0c24*/ 	.word	0x000286d0


	//   ....[18]....
        /*0c28*/ 	.word	0x00028720


	//   ....[19]....
        /*0c2c*/ 	.word	0x00028810


	//   ....[20]....
        /*0c30*/ 	.word	0x00028860


	//   ....[21]....
        /*0c34*/ 	.word	0x00028940


	//   ....[22]....
        /*0c38*/ 	.word	0x00028990


	//   ....[23]....
        /*0c3c*/ 	.word	0x00028a20


	//   ....[24]....
        /*0c40*/ 	.word	0x00028ac0


	//   ....[25]....
        /*0c44*/ 	.word	0x00028c50


	//   ....[26]....
        /*0c48*/ 	.word	0x00028cc0


	//   ....[27]....
        /*0c4c*/ 	.word	0x00028d30


	//   ....[28]....
        /*0c50*/ 	.word	0x00028da0


	//   ....[29]....
        /*0c54*/ 	.word	0x00028e10


	//   ....[30]....
        /*0c58*/ 	.word	0x00028e90


	//   ....[31]....
        /*0c5c*/ 	.word	0x00028f10


	//   ....[32]....
        /*0c60*/ 	.word	0x00028fa0


	//   ....[33]....
        /*0c64*/ 	.word	0x00029010


	//   ....[34]....
        /*0c68*/ 	.word	0x00029080


	//   ....[35]....
        /*0c6c*/ 	.word	0x000290f0


	//   ....[36]....
        /*0c70*/ 	.word	0x00029170


	//   ....[37]....
        /*0c74*/ 	.word	0x000291e0


	//   ....[38]....
        /*0c78*/ 	.word	0x00029270


	//   ....[39]....
        /*0c7c*/ 	.word	0x000292d0


	//   ....[40]....
        /*0c80*/ 	.word	0x00029360


	//   ....[41]....
        /*0c84*/ 	.word	0x00029490


	//----- nvinfo : EIATTR_REG_RECONFIG
	.align		4
.L_318:
        /*0c88*/ 	.byte	0x01, 0x54
	.zero		2


	//----- nvinfo : EIATTR_SYSCALL_OFFSETS
	.align		4
        /*0c8c*/ 	.byte	0x04, 0x46
        /*0c8e*/ 	.short	(.L_320 - .L_319)


	//   ....[0]....
.L_319:
        /*0c90*/ 	.word	0x00001fb0


	//   ....[1]....
        /*0c94*/ 	.word	0x00002100


	//   ....[2]....
        /*0c98*/ 	.word	0x0000b750


	//   ....[3]....
        /*0c9c*/ 	.word	0x0000ba50


	//   ....[4]....
        /*0ca0*/ 	.word	0x0001fdc0


	//   ....[5]....
        /*0ca4*/ 	.word	0x0001ff10


	//   ....[6]....
        /*0ca8*/ 	.word	0x00020000


	//   ....[7]....
        /*0cac*/ 	.word	0x00020fe0


	//----- nvinfo : EIATTR_MBARRIER_INSTR_OFFSETS
	.align		4
.L_320:
        /*0cb0*/ 	.byte	0x04, 0x39
        /*0cb2*/ 	.short	(.L_322 - .L_321)


	//   ....[0]....
.L_321:
        /*0cb4*/ 	.word	0x00000270
        /*0cb8*/ 	.word	0x000000ff
        /*0cbc*/ 	.word	0x0002a800
        /*0cc0*/ 	.short	0x0100
        /*0cc2*/ 	.byte	0x08
	.zero		1


	//   ....[1]....
        /*0cc4*/ 	.word	0x00000280
        /*0cc8*/ 	.word	0x000000ff
        /*0ccc*/ 	.word	0x0002a820
        /*0cd0*/ 	.short	0x0100
        /*0cd2*/ 	.byte	0x08
	.zero		1


	//   ....[2]....
        /*0cd4*/ 	.word	0x00000370
        /*0cd8*/ 	.word	0x000000ff
        /*0cdc*/ 	.word	0x0002a830
        /*0ce0*/ 	.short	0x0100
        /*0ce2*/ 	.byte	0x08
	.zero		1


	//   ....[3]....
        /*0ce4*/ 	.word	0x00000380
        /*0ce8*/ 	.word	0x000000ff
        /*0cec*/ 	.word	0x0002a840
        /*0cf0*/ 	.short	0x0100
        /*0cf2*/ 	.byte	0x08
	.zero		1


	//   ....[4]....
        /*0cf4*/ 	.word	0x00000390
        /*0cf8*/ 	.word	0x000000ff
        /*0cfc*/ 	.word	0x0002a838
        /*0d00*/ 	.short	0x0100
        /*0d02*/ 	.byte	0x08
	.zero		1


	//   ....[5]....
        /*0d04*/ 	.word	0x000003a0
        /*0d08*/ 	.word	0x000000ff
        /*0d0c*/ 	.word	0x0002a848
        /*0d10*/ 	.short	0x0100
        /*0d12*/ 	.byte	0x08
	.zero		1


	//   ....[6]....
        /*0d14*/ 	.word	0x000004d0
        /*0d18*/ 	.word	0x000000ff
        /*0d1c*/ 	.word	0x0002a850
        /*0d20*/ 	.short	0x0100
        /*0d22*/ 	.byte	0x08
	.zero		1


	//   ....[7]....
        /*0d24*/ 	.word	0x000004e0
        /*0d28*/ 	.word	0x000000ff
        /*0d2c*/ 	.word	0x0002a860
        /*0d30*/ 	.short	0x0100
        /*0d32*/ 	.byte	0x08
	.zero		1


	//   ....[8]....
        /*0d34*/ 	.word	0x000004f0
        /*0d38*/ 	.word	0x000000ff
        /*0d3c*/ 	.word	0x0002a858
        /*0d40*/ 	.short	0x0100
        /*0d42*/ 	.byte	0x08
	.zero		1


	//   ....[9]....
        /*0d44*/ 	.word	0x00000500
        /*0d48*/ 	.word	0x000000ff
        /*0d4c*/ 	.word	0x0002a868
        /*0d50*/ 	.short	0x0100
        /*0d52*/ 	.byte	0x08
	.zero		1


	//   ....[10]....
        /*0d54*/ 	.word	0x000005f0
        /*0d58*/ 	.word	0x000000ff
        /*0d5c*/ 	.word	0x0002a870
        /*0d60*/ 	.short	0x0100
        /*0d62*/ 	.byte	0x06
	.zero		1


	//   ....[11]....
        /*0d64*/ 	.word	0x00000600
        /*0d68*/ 	.word	0x000000ff
        /*0d6c*/ 	.word	0x0002a880
        /*0d70*/ 	.short	0x0100
        /*0d72*/ 	.byte	0x06
	.zero		1


	//   ....[12]....
        /*0d74*/ 	.word	0x00000610
        /*0d78*/ 	.word	0x000000ff
        /*0d7c*/ 	.word	0x0002a878
        /*0d80*/ 	.short	0x0100
        /*0d82*/ 	.byte	0x06
	.zero		1


	//   ....[13]....
        /*0d84*/ 	.word	0x00000620
        /*0d88*/ 	.word	0x000000ff
        /*0d8c*/ 	.word	0x0002a888
        /*0d90*/ 	.short	0x0100
        /*0d92*/ 	.byte	0x06
	.zero		1


	//   ....[14]....
        /*0d94*/ 	.word	0x00000750
        /*0d98*/ 	.word	0x000000ff
        /*0d9c*/ 	.word	0x0002a890
        /*0da0*/ 	.short	0x0100
        /*0da2*/ 	.byte	0x08
	.zero		1


	//   ....[15]....
        /*0da4*/ 	.word	0x00000760
        /*0da8*/ 	.word	0x000000ff
        /*0dac*/ 	.word	0x0002a8a0
        /*0db0*/ 	.short	0x0100
        /*0db2*/ 	.byte	0x08
	.zero		1


	//   ....[16]....
        /*0db4*/ 	.word	0x00000770
        /*0db8*/ 	.word	0x000000ff
        /*0dbc*/ 	.word	0x0002a898
        /*0dc0*/ 	.short	0x0100
        /*0dc2*/ 	.byte	0x08
	.zero		1


	//   ....[17]....
        /*0dc4*/ 	.word	0x00000780
        /*0dc8*/ 	.word	0x000000ff
        /*0dcc*/ 	.word	0x0002a8a8
        /*0dd0*/ 	.short	0x0100
        /*0dd2*/ 	.byte	0x08
	.zero		1


	//   ....[18]....
        /*0dd4*/ 	.word	0x000008b0
        /*0dd8*/ 	.word	0x000000ff
        /*0ddc*/ 	.word	0x0002a8b0
        /*0de0*/ 	.short	0x0100
        /*0de2*/ 	.byte	0x08
	.zero		1


	//   ....[19]....
        /*0de4*/ 	.word	0x000008c0
        /*0de8*/ 	.word	0x000000ff
        /*0dec*/ 	.word	0x0002a8c0
        /*0df0*/ 	.short	0x0100
        /*0df2*/ 	.byte	0x08
	.zero		1


	//   ....[20]....
        /*0df4*/ 	.word	0x000008d0
        /*0df8*/ 	.word	0x000000ff
        /*0dfc*/ 	.word	0x0002a8b8
        /*0e00*/ 	.short	0x0100
        /*0e02*/ 	.byte	0x08
	.zero		1


	//   ....[21]....
        /*0e04*/ 	.word	0x000008e0
        /*0e08*/ 	.word	0x000000ff
        /*0e0c*/ 	.word	0x0002a8c8
        /*0e10*/ 	.short	0x0100
        /*0e12*/ 	.byte	0x08
	.zero		1


	//   ....[22]....
        /*0e14*/ 	.word	0x00003bc0
        /*0e18*/ 	.word	0x00000054
        /*0e1c*/ 	.word	0x0002a890
        /*0e20*/ 	.short	0x010a
        /*0e22*/ 	.byte	0x3f
	.zero		1


	//   ....[23]....
        /*0e24*/ 	.word	0x000072b0
        /*0e28*/ 	.word	0x00000054
        /*0e2c*/ 	.word	0x0002a890
        /*0e30*/ 	.short	0x010a
        /*0e32*/ 	.byte	0x3f
	.zero		1


	//   ....[24]....
        /*0e34*/ 	.word	0x0000a210
        /*0e38*/ 	.word	0x00000054
        /*0e3c*/ 	.word	0x0002a890
        /*0e40*/ 	.short	0x010a
        /*0e42*/ 	.byte	0x3f
	.zero		1


	//   ....[25]....
        /*0e44*/ 	.word	0x0000a9d0
        /*0e48*/ 	.word	0x0000000b
        /*0e4c*/ 	.word	0x00000000
        /*0e50*/ 	.short	0x0101
        /*0e52*/ 	.byte	0x3f
	.zero		1


	//   ....[26]....
        /*0e54*/ 	.word	0x0000aa10
        /*0e58*/ 	.word	0x00000054
        /*0e5c*/ 	.word	0x0002a8b0
        /*0e60*/ 	.short	0x010a
        /*0e62*/ 	.byte	0x3f
	.zero		1


	//   ....[27]....
        /*0e64*/ 	.word	0x0000afc0
        /*0e68*/ 	.word	0x00000054
        /*0e6c*/ 	.word	0x00000000
        /*0e70*/ 	.short	0x0101
        /*0e72*/ 	.byte	0x3f
	.zero		1


	//   ....[28]....
        /*0e74*/ 	.word	0x0000b7d0
        /*0e78*/ 	.word	0x00000002
        /*0e7c*/ 	.word	0x0002a800
        /*0e80*/ 	.short	0x010a
        /*0e82*/ 	.byte	0x3f
	.zero		1


	//   ....[29]....
        /*0e84*/ 	.word	0x0000b820
        /*0e88*/ 	.word	0x00000002
        /*0e8c*/ 	.word	0x0002a800
        /*0e90*/ 	.short	0x010a
        /*0e92*/ 	.byte	0x3f
	.zero		1


	//   ....[30]....
        /*0e94*/ 	.word	0x0000cc10
        /*0e98*/ 	.word	0x00000002
        /*0e9c*/ 	.word	0x0002a800
        /*0ea0*/ 	.short	0x010a
        /*0ea2*/ 	.byte	0x3f
	.zero		1


	//   ....[31]....
        /*0ea4*/ 	.word	0x0000fe10
        /*0ea8*/ 	.word	0x00000002
        /*0eac*/ 	.word	0x0002a800
        /*0eb0*/ 	.short	0x010a
        /*0eb2*/ 	.byte	0x3f
	.zero		1


	//   ....[32]....
        /*0eb4*/ 	.word	0x00012660
        /*0eb8*/ 	.word	0x00000009
        /*0ebc*/ 	.word	0x0002a830
        /*0ec0*/ 	.short	0x010a
        /*0ec2*/ 	.byte	0x3f
	.zero		1


	//   ....[33]....
        /*0ec4*/ 	.word	0x000126a0
        /*0ec8*/ 	.word	0x00000009
        /*0ecc*/ 	.word	0x0002a830
        /*0ed0*/ 	.short	0x010a
        /*0ed2*/ 	.byte	0x3f
	.zero		1


	//   ....[34]....
        /*0ed4*/ 	.word	0x00012ff0
        /*0ed8*/ 	.word	0x00000009
        /*0edc*/ 	.word	0x00000000
        /*0ee0*/ 	.short	0x0101
        /*0ee2*/ 	.byte	0x3f
	.zero		1


	//   ....[35]....
        /*0ee4*/ 	.word	0x00014900
        /*0ee8*/ 	.word	0x00000009
        /*0eec*/ 	.word	0x0002a830
        /*0ef0*/ 	.short	0x010a
        /*0ef2*/ 	.byte	0x3f
	.zero		1


	//   ....[36]....
        /*0ef4*/ 	.word	0x00014980
        /*0ef8*/ 	.word	0x00000009
        /*0efc*/ 	.word	0x0002a830
        /*0f00*/ 	.short	0x010a
        /*0f02*/ 	.byte	0x3f
	.zero		1


	//   ....[37]....
        /*0f04*/ 	.word	0x00015400
        /*0f08*/ 	.word	0x00000015
        /*0f0c*/ 	.word	0x0002a850
        /*0f10*/ 	.short	0x010a
        /*0f12*/ 	.byte	0x3f
	.zero		1


	//   ....[38]....
        /*0f14*/ 	.word	0x00015450
        /*0f18*/ 	.word	0x00000015
        /*0f1c*/ 	.word	0x0002a850
        /*0f20*/ 	.short	0x010a
        /*0f22*/ 	.byte	0x3f
	.zero		1


	//   ....[39]....
        /*0f24*/ 	.word	0x000157e0
        /*0f28*/ 	.word	0x00000009
        /*0f2c*/ 	.word	0x00000000
        /*0f30*/ 	.short	0x0101
        /*0f32*/ 	.byte	0x3f
	.zero		1


	//   ....[40]....
        /*0f34*/ 	.word	0x00016c90
        /*0f38*/ 	.word	0x00000015
        /*0f3c*/ 	.word	0x00000000
        /*0f40*/ 	.short	0x0101
        /*0f42*/ 	.byte	0x3f
	.zero		1


	//   ....[41]....
        /*0f44*/ 	.word	0x00016f60
        /*0f48*/ 	.word	0x00000003
        /*0f4c*/ 	.word	0x0002a830
        /*0f50*/ 	.short	0x010a
        /*0f52*/ 	.byte	0x3f
	.zero		1


	//   ....[42]....
        /*0f54*/ 	.word	0x00016fe0
        /*0f58*/ 	.word	0x00000003
        /*0f5c*/ 	.word	0x0002a830
        /*0f60*/ 	.short	0x010a
        /*0f62*/ 	.byte	0x3f
	.zero		1


	//   ....[43]....
        /*0f64*/ 	.word	0x00017a40
        /*0f68*/ 	.word	0x00000014
        /*0f6c*/ 	.word	0x0002a850
        /*0f70*/ 	.short	0x010a
        /*0f72*/ 	.byte	0x3f
	.zero		1


	//   ....[44]....
        /*0f74*/ 	.word	0x00017a90
        /*0f78*/ 	.word	0x00000014
        /*0f7c*/ 	.word	0x0002a850
        /*0f80*/ 	.short	0x010a
        /*0f82*/ 	.byte	0x3f
	.zero		1


	//   ....[45]....
        /*0f84*/ 	.word	0x00018350
        /*0f88*/ 	.word	0x00000062
        /*0f8c*/ 	.word	0x00000000
        /*0f90*/ 	.short	0x0101
        /*0f92*/ 	.byte	0x3f
	.zero		1


	//   ....[46]....
        /*0f94*/ 	.word	0x00018bb0
        /*0f98*/ 	.word	0x0000006b
        /*0f9c*/ 	.word	0x00000000
        /*0fa0*/ 	.short	0x0101
        /*0fa2*/ 	.byte	0x3f
	.zero		1


	//   ....[47]....
        /*0fa4*/ 	.word	0x000191c0
        /*0fa8*/ 	.word	0x00000005
        /*0fac*/ 	.word	0x0002a850
        /*0fb0*/ 	.short	0x010a
        /*0fb2*/ 	.byte	0x3f
	.zero		1


	//   ....[48]....
        /*0fb4*/ 	.word	0x00019260
        /*0fb8*/ 	.word	0x00000005
        /*0fbc*/ 	.word	0x0002a850
        /*0fc0*/ 	.short	0x010a
        /*0fc2*/ 	.byte	0x3f
	.zero		1


	//   ....[49]....
        /*0fc4*/ 	.word	0x00019760
        /*0fc8*/ 	.word	0x00000005
        /*0fcc*/ 	.word	0x00000000
        /*0fd0*/ 	.short	0x0101
        /*0fd2*/ 	.byte	0x3f
	.zero		1


	//   ....[50]....
        /*0fd4*/ 	.word	0x0001adb0
        /*0fd8*/ 	.word	0x00000000
        /*0fdc*/ 	.word	0x00000000
        /*0fe0*/ 	.short	0x0101
        /*0fe2*/ 	.byte	0x3f
	.zero		1


	//   ....[51]....
        /*0fe4*/ 	.word	0x0001b4c0
        /*0fe8*/ 	.word	0x0000000a
        /*0fec*/ 	.word	0x00000000
        /*0ff0*/ 	.short	0x0101
        /*0ff2*/ 	.byte	0x3f
	.zero		1


	//   ....[52]....
        /*0ff4*/ 	.word	0x0001e720
        /*0ff8*/ 	.word	0x00000016
        /*0ffc*/ 	.word	0x0002a820
        /*1000*/ 	.short	0x010a
        /*1002*/ 	.byte	0x3f
	.zero		1


	//   ....[53]....
        /*1004*/ 	.word	0x0001e7b0
        /*1008*/ 	.word	0x0000000d
        /*100c*/ 	.word	0x0002a8a0
        /*1010*/ 	.short	0x010a
        /*1012*/ 	.byte	0x3f
	.zero		1


	//   ....[54]....
        /*1014*/ 	.word	0x0001ebf0
        /*1018*/ 	.word	0x0000000d
        /*101c*/ 	.word	0x0002a8c0
        /*1020*/ 	.short	0x010a
        /*1022*/ 	.byte	0x3f
	.zero		1


	//   ....[55]....
        /*1024*/ 	.word	0x0001f020
        /*1028*/ 	.word	0x0000000c
        /*102c*/ 	.word	0x0002a8a0
        /*1030*/ 	.short	0x010a
        /*1032*/ 	.byte	0x3f
	.zero		1


	//   ....[56]....
        /*1034*/ 	.word	0x0001f450
        /*1038*/ 	.word	0x0000000c
        /*103c*/ 	.word	0x0002a8c0
        /*1040*/ 	.short	0x010a
        /*1042*/ 	.byte	0x3f
	.zero		1


	//   ....[57]....
        /*1044*/ 	.word	0x00020610
        /*1048*/ 	.word	0x00000007
        /*104c*/ 	.word	0x0002a840
        /*1050*/ 	.short	0x010a
        /*1052*/ 	.byte	0x3f
	.zero		1


	//   ....[58]....
        /*1054*/ 	.word	0x00020ce0
        /*1058*/ 	.word	0x00000007
        /*105c*/ 	.word	0x0002a830
        /*1060*/ 	.short	0x0107
        /*1062*/ 	.byte	0x3f
	.zero		1


	//   ....[59]....
        /*1064*/ 	.word	0x00020db0
        /*1068*/ 	.word	0x00000007
        /*106c*/ 	.word	0x0002a830
        /*1070*/ 	.short	0x0101
        /*1072*/ 	.byte	0x3f
	.zero		1


	//   ....[60]....
        /*1074*/ 	.word	0x000219a0
        /*1078*/ 	.word	0x00000016
        /*107c*/ 	.word	0x0002a800
        /*1080*/ 	.short	0x0107
        /*1082*/ 	.byte	0x3f
	.zero		1


	//   ....[61]....
        /*1084*/ 	.word	0x00021ab0
        /*1088*/ 	.word	0x00000016
        /*108c*/ 	.word	0x0002a800
        /*1090*/ 	.short	0x0101
        /*1092*/ 	.byte	0x3f
	.zero		1


	//   ....[62]....
        /*1094*/ 	.word	0x00021ad0
        /*1098*/ 	.word	0x00000016
        /*109c*/ 	.word	0x0002a820
        /*10a0*/ 	.short	0x010a
        /*10a2*/ 	.byte	0x3f
	.zero		1


	//   ....[63]....
        /*10a4*/ 	.word	0x00021e60
        /*10a8*/ 	.word	0x00000006
        /*10ac*/ 	.word	0x0002a840
        /*10b0*/ 	.short	0x010a
        /*10b2*/ 	.byte	0x3f
	.zero		1


	//   ....[64]....
        /*10b4*/ 	.word	0x00022360
        /*10b8*/ 	.word	0x00000006
        /*10bc*/ 	.word	0x0002a830
        /*10c0*/ 	.short	0x0107
        /*10c2*/ 	.byte	0x3f
	.zero		1


	//   ....[65]....
        /*10c4*/ 	.word	0x00022420
        /*10c8*/ 	.word	0x00000006
        /*10cc*/ 	.word	0x0002a830
        /*10d0*/ 	.short	0x0101
        /*10d2*/ 	.byte	0x3f
	.zero		1


	//   ....[66]....
        /*10d4*/ 	.word	0x00022480
        /*10d8*/ 	.word	0x00000004
        /*10dc*/ 	.word	0x0002a860
        /*10e0*/ 	.short	0x010a
        /*10e2*/ 	.byte	0x3f
	.zero		1


	//   ....[67]....
        /*10e4*/ 	.word	0x000228f0
        /*10e8*/ 	.word	0x00000004
        /*10ec*/ 	.word	0x0002a850
        /*10f0*/ 	.short	0x0107
        /*10f2*/ 	.byte	0x3f
	.zero		1


	//   ....[68]....
        /*10f4*/ 	.word	0x00022a70
        /*10f8*/ 	.word	0x00000004
        /*10fc*/ 	.word	0x0002a850
        /*1100*/ 	.short	0x0101
        /*1102*/ 	.byte	0x3f
	.zero		1


	//   ....[69]....
        /*1104*/ 	.word	0x00022ce0
        /*1108*/ 	.word	0x00000000
        /*110c*/ 	.word	0x0002a860
        /*1110*/ 	.short	0x010a
        /*1112*/ 	.byte	0x3f
	.zero		1


	//   ....[70]....
        /*1114*/ 	.word	0x00023160
        /*1118*/ 	.word	0x00000000
        /*111c*/ 	.word	0x0002a850
        /*1120*/ 	.short	0x0107
        /*1122*/ 	.byte	0x3f
	.zero		1


	//   ....[71]....
        /*1124*/ 	.word	0x00023230
        /*1128*/ 	.word	0x00000000
        /*112c*/ 	.word	0x0002a850
        /*1130*/ 	.short	0x0101
        /*1132*/ 	.byte	0x3f
	.zero		1


	//   ....[72]....
        /*1134*/ 	.word	0x000243a0
        /*1138*/ 	.word	0x00000005
        /*113c*/ 	.word	0x0002a820
        /*1140*/ 	.short	0x010a
        /*1142*/ 	.byte	0x3f
	.zero		1


	//   ....[73]....
        /*1144*/ 	.word	0x00024510
        /*1148*/ 	.word	0x00000003
        /*114c*/ 	.word	0x0002a840
        /*1150*/ 	.short	0x010a
        /*1152*/ 	.byte	0x3f
	.zero		1


	//   ....[74]....
        /*1154*/ 	.word	0x000245b0
        /*1158*/ 	.word	0x00000005
        /*115c*/ 	.word	0x0002a840
        /*1160*/ 	.short	0x010a
        /*1162*/ 	.byte	0x3f
	.zero		1


	//   ....[75]....
        /*1164*/ 	.word	0x000245f0
        /*1168*/ 	.word	0x00000003
        /*116c*/ 	.word	0x0002a860
        /*1170*/ 	.short	0x010a
        /*1172*/ 	.byte	0x3f
	.zero		1


	//   ....[76]....
        /*1174*/ 	.word	0x00024630
        /*1178*/ 	.word	0x00000005
        /*117c*/ 	.word	0x0002a860
        /*1180*/ 	.short	0x010a
        /*1182*/ 	.byte	0x3f
	.zero		1


	//   ....[77]....
        /*1184*/ 	.word	0x00024690
        /*1188*/ 	.word	0x00000054
        /*118c*/ 	.word	0x0002a890
        /*1190*/ 	.short	0x010a
        /*1192*/ 	.byte	0x3f
	.zero		1


	//   ....[78]....
        /*1194*/ 	.word	0x00024940
        /*1198*/ 	.word	0x00000054
        /*119c*/ 	.word	0x0002a890
        /*11a0*/ 	.short	0x010a
        /*11a2*/ 	.byte	0x3f
	.zero		1


	//   ....[79]....
        /*11a4*/ 	.word	0x00024bf0
        /*11a8*/ 	.word	0x00000054
        /*11ac*/ 	.word	0x0002a890
        /*11b0*/ 	.short	0x010a
        /*11b2*/ 	.byte	0x3f
	.zero		1


	//   ....[80]....
        /*11b4*/ 	.word	0x00024ea0
        /*11b8*/ 	.word	0x00000054
        /*11bc*/ 	.word	0x0002a8b0
        /*11c0*/ 	.short	0x010a
        /*11c2*/ 	.byte	0x3f
	.zero		1


	//   ....[81]....
        /*11c4*/ 	.word	0x00025290
        /*11c8*/ 	.word	0x00000002
        /*11cc*/ 	.word	0x0002a800
        /*11d0*/ 	.short	0x010a
        /*11d2*/ 	.byte	0x3f
	.zero		1


	//   ....[82]....
        /*11d4*/ 	.word	0x00025670
        /*11d8*/ 	.word	0x00000002
        /*11dc*/ 	.word	0x0002a800
        /*11e0*/ 	.short	0x010a
        /*11e2*/ 	.byte	0x3f
	.zero		1


	//   ....[83]....
        /*11e4*/ 	.word	0x000256c0
        /*11e8*/ 	.word	0x00000009
        /*11ec*/ 	.word	0x0002a830
        /*11f0*/ 	.short	0x010a
        /*11f2*/ 	.byte	0x3f
	.zero		1


	//   ....[84]....
        /*11f4*/ 	.word	0x00025710
        /*11f8*/ 	.word	0x00000009
        /*11fc*/ 	.word	0x0002a830
        /*1200*/ 	.short	0x010a
        /*1202*/ 	.byte	0x3f
	.zero		1


	//   ....[85]....
        /*1204*/ 	.word	0x00025760
        /*1208*/ 	.word	0x00000015
        /*120c*/ 	.word	0x0002a850
        /*1210*/ 	.short	0x010a
        /*1212*/ 	.byte	0x3f
	.zero		1


	//   ....[86]....
        /*1214*/ 	.word	0x000257b0
        /*1218*/ 	.word	0x00000003
        /*121c*/ 	.word	0x0002a830
        /*1220*/ 	.short	0x010a
        /*1222*/ 	.byte	0x3f
	.zero		1


	//   ....[87]....
        /*1224*/ 	.word	0x00025800
        /*1228*/ 	.word	0x00000014
        /*122c*/ 	.word	0x0002a850
        /*1230*/ 	.short	0x010a
        /*1232*/ 	.byte	0x3f
	.zero		1


	//   ....[88]....
        /*1234*/ 	.word	0x00025850
        /*1238*/ 	.word	0x00000005
        /*123c*/ 	.word	0x0002a850
        /*1240*/ 	.short	0x010a
        /*1242*/ 	.byte	0x3f
	.zero		1


	//   ....[89]....
        /*1244*/ 	.word	0x000259f0
        /*1248*/ 	.word	0x00000016
        /*124c*/ 	.word	0x0002a820
        /*1250*/ 	.short	0x010a
        /*1252*/ 	.byte	0x3f
	.zero		1


	//   ....[90]....
        /*1254*/ 	.word	0x00025a40
        /*1258*/ 	.word	0x0000000d
        /*125c*/ 	.word	0x0002a8a0
        /*1260*/ 	.short	0x010a
        /*1262*/ 	.byte	0x3f
	.zero		1


	//   ....[91]....
        /*1264*/ 	.word	0x00025a90
        /*1268*/ 	.word	0x0000000d
        /*126c*/ 	.word	0x0002a8c0
        /*1270*/ 	.short	0x010a
        /*1272*/ 	.byte	0x3f
	.zero		1


	//   ....[92]....
        /*1274*/ 	.word	0x00025ae0
        /*1278*/ 	.word	0x0000000c
        /*127c*/ 	.word	0x0002a8a0
        /*1280*/ 	.short	0x010a
        /*1282*/ 	.byte	0x3f
	.zero		1


	//   ....[93]....
        /*1284*/ 	.word	0x00025b30
        /*1288*/ 	.word	0x0000000c
        /*128c*/ 	.word	0x0002a8c0
        /*1290*/ 	.short	0x010a
        /*1292*/ 	.byte	0x3f
	.zero		1


	//   ....[94]....
        /*1294*/ 	.word	0x00025c50
        /*1298*/ 	.word	0x00000007
        /*129c*/ 	.word	0x0002a840
        /*12a0*/ 	.short	0x010a
        /*12a2*/ 	.byte	0x3f
	.zero		1


	//   ....[95]....
        /*12a4*/ 	.word	0x000270e0
        /*12a8*/ 	.word	0x00000016
        /*12ac*/ 	.word	0x0002a820
        /*12b0*/ 	.short	0x010a
        /*12b2*/ 	.byte	0x3f
	.zero		1


	//   ....[96]....
        /*12b4*/ 	.word	0x00027130
        /*12b8*/ 	.word	0x00000006
        /*12bc*/ 	.word	0x0002a840
        /*12c0*/ 	.short	0x010a
        /*12c2*/ 	.byte	0x3f
	.zero		1


	//   ....[97]....
        /*12c4*/ 	.word	0x00027940
        /*12c8*/ 	.word	0x00000004
        /*12cc*/ 	.word	0x0002a860
        /*12d0*/ 	.short	0x010a
        /*12d2*/ 	.byte	0x3f
	.zero		1


	//   ....[98]....
        /*12d4*/ 	.word	0x00028170
        /*12d8*/ 	.word	0x00000000
        /*12dc*/ 	.word	0x0002a860
        /*12e0*/ 	.short	0x010a
        /*12e2*/ 	.byte	0x3f
	.zero		1


	//   ....[99]....
        /*12e4*/ 	.word	0x000293b0
        /*12e8*/ 	.word	0x00000005
        /*12ec*/ 	.word	0x0002a820
        /*12f0*/ 	.short	0x010a
        /*12f2*/ 	.byte	0x3f
	.zero		1


	//   ....[100]....
        /*12f4*/ 	.word	0x00029550
        /*12f8*/ 	.word	0x00000003
        /*12fc*/ 	.word	0x0002a840
        /*1300*/ 	.short	0x010a
        /*1302*/ 	.byte	0x3f
	.zero		1


	//   ....[101]....
        /*1304*/ 	.word	0x000295a0
        /*1308*/ 	.word	0x00000005
        /*130c*/ 	.word	0x0002a840
        /*1310*/ 	.short	0x010a
        /*1312*/ 	.byte	0x3f
	.zero		1


	//   ....[102]....
        /*1314*/ 	.word	0x000295f0
        /*1318*/ 	.word	0x00000003
        /*131c*/ 	.word	0x0002a860
        /*1320*/ 	.short	0x010a
        /*1322*/ 	.byte	0x3f
	.zero		1


	//----- nvinfo : EIATTR_NUM_MBARRIERS
	.align		4
.L_322:
        /*1324*/ 	.byte	0x03, 0x38
        /*1326*/ 	.short	0x0016


	//----- nvinfo : EIATTR_EXIT_INSTR_OFFSETS
	.align		4
        /*1328*/ 	.byte	0x04, 0x1c
        /*132a*/ 	.short	(.L_324 - .L_323)


	//   ....[0]....
.L_323:
        /*132c*/ 	.word	0x00024680


	//----- nvinfo : EIATTR_MAX_THREADS
	.align		4
.L_324:
        /*1330*/ 	.byte	0x04, 0x05
        /*1332*/ 	.short	(.L_326 - .L_325)
.L_325:
        /*1334*/ 	.word	0x00000180
        /*1338*/ 	.word	0x00000001
        /*133c*/ 	.word	0x00000001


	//----- nvinfo : EIATTR_CRS_STACK_SIZE
	.align		4
.L_326:
        /*1340*/ 	.byte	0x04, 0x1e
        /*1342*/ 	.short	(.L_328 - .L_327)
.L_327:
        /*1344*/ 	.word	0x00000000


	//----- nvinfo : EIATTR_CBANK_PARAM_SIZE
	.align		4
.L_328:
        /*1348*/ 	.byte	0x03, 0x19
        /*134a*/ 	.short	0x0af0


	//----- nvinfo : EIATTR_PARAM_CBANK
	.align		4
        /*134c*/ 	.byte	0x04, 0x0a
        /*134e*/ 	.short	(.L_330 - .L_329)
	.align		4
.L_329:
        /*1350*/ 	.word	index@(.nv.constant0._ZN7cutlass13device_kernelIN5flash11enable_sm90INS1_16FlashAttnFwdSm90INS1_25CollectiveMainloopFwdSm90ILi2EN4cute5tupleIJNS5_1CILi1EEES8_S8_EEENS6_IJNS7_ILi128EEENS7_ILi96EEENS7_ILi192EEEEEELi128ENS_6half_tEfNS_4arch4Sm90ELb1ELb0ELb0ELb1ELb1ELb1ELb0ELb1ELb1ELb1ELb1ELb0EEENS1_21CollectiveEpilogueFwdINS6_IJSA_SA_SB_EEES9_SE_SG_Li256ELb1ELb1ELb1ELb0EEENS1_36VarlenDynamicPersistentTileSchedulerILi128ELi96ELi256ELi128ELb1ELb1ELb1ELb1ELb1ELb1EEEEEEEEEvNT_6ParamsE)
        /*1354*/ 	.short	0x0210
        /*1356*/ 	.short	0x0af0


	//----- nvinfo : EIATTR_SW_WAR
	.align		4
.L_330:
        /*1358*/ 	.byte	0x04, 0x36
        /*135a*/ 	.short	(.L_332 - .L_331)
.L_331:
        /*135c*/ 	.word	0x00000008
.L_332:


//--------------------- .nv.callgraph             --------------------------
	.section	.nv.callgraph,"",@"SHT_CUDA_CALLGRAPH"
	.align	4
	.sectionentsize	8
	.align		4
        /*0000*/ 	.word	0x00000000
	.align		4
        /*0004*/ 	.word	0xffffffff
	.align		4
        /*0008*/ 	.word	index@(_ZN7cutlass13device_kernelIN5flash11enable_sm90INS1_16FlashAttnFwdSm90INS1_25CollectiveMainloopFwdSm90ILi2EN4cute5tupleIJNS5_1CILi1EEES8_S8_EEENS6_IJNS7_ILi128EEENS7_ILi96EEENS7_ILi192EEEEEELi128ENS_6half_tEfNS_4arch4Sm90ELb0ELb0ELb0ELb0ELb1ELb0ELb0ELb1ELb1ELb1ELb1ELb0EEENS1_21CollectiveEpilogueFwdINS6_IJSA_SA_SB_EEES9_SE_SG_Li256ELb0ELb1ELb1ELb0EEENS1_19SingleTileSchedulerILb0ELb1ELb1ELi128EEEEEEEEEvNT_6ParamsE)
	.align		4
        /*000c*/ 	.word	index@(__assertfail)
	.align		4
        /*0010*/ 	.word	index@(_ZN7cutlass13device_kernelIN5flash11enable_sm90INS1_16FlashAttnFwdSm90INS1_25CollectiveMainloopFwdSm90ILi2EN4cute5tupleIJNS5_1CILi1EEES8_S8_EEENS6_IJNS7_ILi128EEENS7_ILi96EEENS7_ILi192EEEEEELi128ENS_6half_tEfNS_4arch4Sm90ELb0ELb0ELb0ELb1ELb1ELb0ELb0ELb1ELb1ELb1ELb1ELb0EEENS1_21CollectiveEpilogueFwdINS6_IJSA_SA_SB_EEES9_SE_SG_Li256ELb1ELb1ELb1ELb0EEENS1_36VarlenDynamicPersistentTileSchedulerILi128ELi96ELi256ELi128ELb1ELb1ELb1ELb0ELb1ELb1EEEEEEEEEvNT_6ParamsE)
	.align		4
        /*0014*/ 	.word	index@(__assertfail)
	.align		4
        /*0018*/ 	.word	index@(_ZN7cutlass13device_kernelIN5flash11enable_sm90INS1_16FlashAttnFwdSm90INS1_25CollectiveMainloopFwdSm90ILi2EN4cute5tupleIJNS5_1CILi1EEES8_S8_EEENS6_IJNS7_ILi128EEENS7_ILi96EEENS7_ILi192EEEEEELi128ENS_6half_tEfNS_4arch4Sm90ELb0ELb0ELb0ELb1ELb1ELb1ELb0ELb1ELb1ELb1ELb1ELb0EEENS1_21CollectiveEpilogueFwdINS6_IJSA_SA_SB_EEES9_SE_SG_Li256ELb1ELb1ELb1ELb0EEENS1_36VarlenDynamicPersistentTileSchedulerILi128ELi96ELi256ELi128ELb1ELb1ELb1ELb0ELb1ELb1EEEEEEEEEvNT_6ParamsE)
	.align		4
        /*001c*/ 	.word	index@(__assertfail)
	.align		4
        /*0020*/ 	.word	index@(_ZN7cutlass13device_kernelIN5flash11enable_sm90INS1_16FlashAttnFwdSm90INS1_25CollectiveMainloopFwdSm90ILi2EN4cute5tupleIJNS5_1CILi1EEES8_S8_EEENS6_IJNS7_ILi128EEENS7_ILi96EEENS7_ILi192EEEEEELi128ENS_6half_tEfNS_4arch4Sm90ELb0ELb1ELb0ELb0ELb1ELb0ELb0ELb1ELb1ELb1ELb1ELb0EEENS1_21CollectiveEpilogueFwdINS6_IJSA_SA_SB_EEES9_SE_SG_Li256ELb0ELb1ELb1ELb0EEENS1_19SingleTileSchedulerILb0ELb1ELb1ELi128EEEEEEEEEvNT_6ParamsE)
	.align		4
        /*0024*/ 	.word	index@(__assertfail)
	.align		4
        /*0028*/ 	.word	index@(_ZN7cutlass13device_kernelIN5flash11enable_sm90INS1_16FlashAttnFwdSm90INS1_25CollectiveMainloopFwdSm90ILi2EN4cute5tupleIJNS5_1CILi1EEES8_S8_EEENS6_IJNS7_ILi128EEENS7_ILi96EEENS7_ILi192EEEEEELi128ENS_6half_tEfNS_4arch4Sm90ELb0ELb1ELb0ELb1ELb1ELb0ELb0ELb1ELb1ELb1ELb1ELb0EEENS1_21CollectiveEpilogueFwdINS6_IJSA_SA_SB_EEES9_SE_SG_Li256ELb1ELb1ELb1ELb0EEENS1_36VarlenDynamicPersistentTileSchedulerILi128ELi96ELi256ELi128ELb1ELb1ELb1ELb1ELb0ELb1EEEEEEEEEvNT_6ParamsE)
	.align		4
        /*002c*/ 	.word	index@(__assertfail)
	.align		4
        /*0030*/ 	.word	index@(_ZN7cutlass13device_kernelIN5flash11enable_sm90INS1_16FlashAttnFwdSm90INS1_25CollectiveMainloopFwdSm90ILi2EN4cute5tupleIJNS5_1CILi1EEES8_S8_EEENS6_IJNS7_ILi128EEENS7_ILi96EEENS7_ILi192EEEEEELi128ENS_6half_tEfNS_4arch4Sm90ELb0ELb1ELb0ELb1ELb1ELb1ELb0ELb1ELb1ELb1ELb1ELb0EEENS1_21CollectiveEpilogueFwdINS6_IJSA_SA_SB_EEES9_SE_SG_Li256ELb1ELb1ELb1ELb0EEENS1_36VarlenDynamicPersistentTileSchedulerILi128ELi96ELi256ELi128ELb1ELb1ELb1ELb1ELb0ELb1EEEEEEEEEvNT_6ParamsE)
	.align		4
        /*0034*/ 	.word	index@(__assertfail)
	.align		4
        /*0038*/ 	.word	index@(_ZN7cutlass13device_kernelIN5flash11enable_sm90INS1_16FlashAttnFwdSm90INS1_25CollectiveMainloopFwdSm90ILi2EN4cute5tupleIJNS5_1CILi1EEES8_S8_EEENS6_IJNS7_ILi128EEENS7_ILi96EEENS7_ILi192EEEEEELi128ENS_6half_tEfNS_4arch4Sm90ELb1ELb0ELb0ELb0ELb1ELb0ELb0ELb1ELb1ELb1ELb1ELb0EEENS1_21CollectiveEpilogueFwdINS6_IJSA_SA_SB_EEES9_SE_SG_Li256ELb0ELb1ELb1ELb0EEENS1_19SingleTileSchedulerILb0ELb1ELb1ELi128EEEEEEEEEvNT_6ParamsE)
	.align		4
        /*003c*/ 	.word	index@(__assertfail)
	.align		4
        /*0040*/ 	.word	index@(_ZN7cutlass13device_kernelIN5flash11enable_sm90INS1_16FlashAttnFwdSm90INS1_25CollectiveMainloopFwdSm90ILi2EN4cute5tupleIJNS5_1CILi1EEES8_S8_EEENS6_IJNS7_ILi128EEENS7_ILi96EEENS7_ILi192EEEEEELi128ENS_6half_tEfNS_4arch4Sm90ELb1ELb0ELb0ELb1ELb1ELb0ELb0ELb1ELb1ELb1ELb1ELb0EEENS1_21CollectiveEpilogueFwdINS6_IJSA_SA_SB_EEES9_SE_SG_Li256ELb1ELb1ELb1ELb0EEENS1_36VarlenDynamicPersistentTileSchedulerILi128ELi96ELi256ELi128ELb1ELb1ELb1ELb1ELb1ELb1EEEEEEEEEvNT_6ParamsE)
	.align		4
        /*0044*/ 	.word	index@(__assertfail)
	.align		4
        /*0048*/ 	.word	index@(_ZN7cutlass13device_kernelIN5flash11enable_sm90INS1_16FlashAttnFwdSm90INS1_25CollectiveMainloopFwdSm90ILi2EN4cute5tupleIJNS5_1CILi1EEES8_S8_EEENS6_IJNS7_ILi128EEENS7_ILi96EEENS7_ILi192EEEEEELi128ENS_6half_tEfNS_4arch4Sm90ELb1ELb0ELb0ELb1ELb1ELb1ELb0ELb1ELb1ELb1ELb1ELb0EEENS1_21CollectiveEpilogueFwdINS6_IJSA_SA_SB_EEES9_SE_SG_Li256ELb1ELb1ELb1ELb0EEENS1_36VarlenDynamicPersistentTileSchedulerILi128ELi96ELi256ELi128ELb1ELb1ELb1ELb1ELb1ELb1EEEEEEEEEvNT_6ParamsE)
	.align		4
        /*004c*/ 	.word	index@(__assertfail)
	.align		4
        /*0050*/ 	.word	0x00000000
	.align		4
        /*0054*/ 	.word	0xfffffffe
	.align		4
        /*0058*/ 	.word	0x00000000
	.align		4
        /*005c*/ 	.word	0xfffffffd
	.align		4
        /*0060*/ 	.word	0x00000000
	.align		4
        /*0064*/ 	.word	0xfffffffc


//--------------------- .nv.constant4             --------------------------
	.section	.nv.constant4,"a",@progbits
	.align	8
	.align		8
.nv.constant4:
        /*0000*/ 	.dword	__assertfail
	.align		8
        /*0008*/ 	.dword	__unnamed_1
	.align		8
        /*0010*/ 	.dword	__unnamed_2
	.align		8
        /*0018*/ 	.dword	__unnamed_3
	.align		8
        /*0020*/ 	.dword	__unnamed_4
	.align		8
        /*0028*/ 	.dword	__unnamed_5
	.align		8
        /*0030*/ 	.dword	__unnamed_6
	.align		8
        /*0038*/ 	.dword	_ZN82_INTERNAL_fce35b4c_46_flash_fwd_hdim192_128_fp16_paged_split_sm90_cu_61719c98_42854cuda3std3__45__cpo5beginE
	.align		8
        /*0040*/ 	.dword	_ZN82_INTERNAL_fce35b4c_46_flash_fwd_hdim192_128_fp16_paged_split_sm90_cu_61719c98_42854cuda3std3__45__cpo3endE
	.align		8
        /*0048*/ 	.dword	_ZN82_INTERNAL_fce35b4c_46_flash_fwd_hdim192_128_fp16_paged_split_sm90_cu_61719c98_42854cuda3std3__45__cpo6cbeginE
	.align		8
        /*0050*/ 	.dword	_ZN82_INTERNAL_fce35b4c_46_flash_fwd_hdim192_128_fp16_paged_split_sm90_cu_61719c98_42854cuda3std3__45__cpo4cendE
	.align		8
        /*0058*/ 	.dword	_ZN82_INTERNAL_fce35b4c_46_flash_fwd_hdim192_128_fp16_paged_split_sm90_cu_61719c98_42854cuda3std3__484_GLOBAL__N__fce35b4c_46_flash_fwd_hdim192_128_fp16_paged_split_sm90_cu_61719c98_42856ignoreE
	.align		8
        /*0060*/ 	.dword	_ZN82_INTERNAL_fce35b4c_46_flash_fwd_hdim192_128_fp16_paged_split_sm90_cu_61719c98_42854cuda3std3__419piecewise_constructE
	.align		8
        /*0068*/ 	.dword	_ZN82_INTERNAL_fce35b4c_46_flash_fwd_hdim192_128_fp16_paged_split_sm90_cu_61719c98_42854cuda3std3__48in_placeE
	.align		8
        /*0070*/ 	.dword	_ZN82_INTERNAL_fce35b4c_46_flash_fwd_hdim192_128_fp16_paged_split_sm90_cu_61719c98_42854cuda3std6ranges3__45__cpo4swapE
	.align		8
        /*0078*/ 	.dword	_ZN82_INTERNAL_fce35b4c_46_flash_fwd_hdim192_128_fp16_paged_split_sm90_cu_61719c98_42854cuda3std6ranges3__45__cpo9iter_moveE
	.align		8
        /*0080*/ 	.dword	_ZN82_INTERNAL_fce35b4c_46_flash_fwd_hdim192_128_fp16_paged_split_sm90_cu_61719c98_42854cute7productE
	.align		8
        /*0088*/ 	.dword	_ZN82_INTERNAL_fce35b4c_46_flash_fwd_hdim192_128_fp16_paged_split_sm90_cu_61719c98_42854cute1_E
	.align		8
        /*0090*/ 	.dword	$str$23
	.align		8
        /*0098*/ 	.dword	$str$24


//--------------------- .text._ZN7cutlass13device_kernelIN5flash11enable_sm90INS1_16FlashAttnFwdSm90INS1_25CollectiveMainloopFwdSm90ILi2EN4cute5tupleIJNS5_1CILi1EEES8_S8_EEENS6_IJNS7_ILi128EEENS7_ILi96EEENS7_ILi192EEEEEELi128ENS_6half_tEfNS_4arch4Sm90ELb0ELb0ELb0ELb0ELb1ELb0ELb0ELb1ELb1ELb1ELb1ELb0EEENS1_21CollectiveEpilogueFwdINS6_IJSA_SA_SB_EEES9_SE_SG_Li256ELb0ELb1ELb1ELb0EEENS1_19SingleTileSchedulerILb0ELb1ELb1ELi128EEEEEEEEEvNT_6ParamsE --------------------------
	.section	.text._ZN7cutlass13device_kernelIN5flash11enable_sm90INS1_16FlashAttnFwdSm90INS1_25CollectiveMainloopFwdSm90ILi2EN4cute5tupleIJNS5_1CILi1EEES8_S8_EEENS6_IJNS7_ILi128EEENS7_ILi96EEENS7_ILi192EEEEEELi128ENS_6half_tEfNS_4arch4Sm90ELb0ELb0ELb0ELb0ELb1ELb0ELb0ELb1ELb1ELb1ELb1ELb0EEENS1_21CollectiveEpilogueFwdINS6_IJSA_SA_SB_EEES9_SE_SG_Li256ELb0ELb1ELb1ELb0EEENS1_19SingleTileSchedulerILb0ELb1ELb1ELi128EEEEEEEEEvNT_6ParamsE,"ax",@progbits
	.align	128
.text._ZN7cutlass13device_kernelIN5flash11enable_sm90INS1_16FlashAttnFwdSm90INS1_25CollectiveMainloopFwdSm90ILi2EN4cute5tupleIJNS5_1CILi1EEES8_S8_EEENS6_IJNS7_ILi128EEENS7_ILi96EEENS7_ILi192EEEEEELi128ENS_6half_tEfNS_4arch4Sm90ELb0ELb0ELb0ELb0ELb1ELb0ELb0ELb1ELb1ELb1ELb1ELb0EEENS1_21CollectiveEpilogueFwdINS6_IJSA_SA_SB_EEES9_SE_SG_Li256ELb0ELb1ELb1ELb0EEENS1_19SingleTileSchedulerILb0ELb1ELb1ELi128EEEEEEEEEvNT_6ParamsE:
        .type           _ZN7cutlass13device_kernelIN5flash11enable_sm90INS1_16FlashAttnFwdSm90INS1_25CollectiveMainloopFwdSm90ILi2EN4cute5tupleIJNS5_1CILi1EEES8_S8_EEENS6_IJNS7_ILi128EEENS7_ILi96EEENS7_ILi192EEEEEELi128ENS_6half_tEfNS_4arch4Sm90ELb0ELb0ELb0ELb0ELb1ELb0ELb0ELb1ELb1ELb1ELb1ELb0EEENS1_21CollectiveEpilogueFwdINS6_IJSA_SA_SB_EEES9_SE_SG_Li256ELb0ELb1ELb1ELb0EEENS1_19SingleTileSchedulerILb0ELb1ELb1ELi128EEEEEEEEEvNT_6ParamsE,@function
        .size           _ZN7cutlass13device_kernelIN5flash11enable_sm90INS1_16FlashAttnFwdSm90INS1_25CollectiveMainloopFwdSm90ILi2EN4cute5tupleIJNS5_1CILi1EEES8_S8_EEENS6_IJNS7_ILi128EEENS7_ILi96EEENS7_ILi192EEEEEELi128ENS_6half_tEfNS_4arch4Sm90ELb0ELb0ELb0ELb0ELb1ELb0ELb0ELb1ELb1ELb1ELb1ELb0EEENS1_21CollectiveEpilogueFwdINS6_IJSA_SA_SB_EEES9_SE_SG_Li256ELb0ELb1ELb1ELb0EEENS1_19SingleTileSchedulerILb0ELb1ELb1ELi128EEEEEEEEEvNT_6ParamsE,(.L_x_3204 - _ZN7cutlass13device_kernelIN5flash11enable_sm90INS1_16FlashAttnFwdSm90INS1_25CollectiveMainloopFwdSm90ILi2EN4cute5tupleIJNS5_1CILi1EEES8_S8_EEENS6_IJNS7_ILi128EEENS7_ILi96EEENS7_ILi192EEEEEELi128ENS_6half_tEfNS_4arch4Sm90ELb0ELb0ELb0ELb0ELb1ELb0ELb0ELb1ELb1ELb1ELb1ELb0EEENS1_21CollectiveEpilogueFwdINS6_IJSA_SA_SB_EEES9_SE_SG_Li256ELb0ELb1ELb1ELb0EEENS1_19SingleTileSchedulerILb0ELb1ELb1ELi128EEEEEEEEEvNT_6ParamsE)
        .other          _ZN7cutlass13device_kernelIN5flash11enable_sm90INS1_16FlashAttnFwdSm90INS1_25CollectiveMainloopFwdSm90ILi2EN4cute5tupleIJNS5_1CILi1EEES8_S8_EEENS6_IJNS7_ILi128EEENS7_ILi96EEENS7_ILi192EEEEEELi128ENS_6half_tEfNS_4arch4Sm90ELb0ELb0ELb0ELb0ELb1ELb0ELb0ELb1ELb1ELb1ELb1ELb0EEENS1_21CollectiveEpilogueFwdINS6_IJSA_SA_SB_EEES9_SE_SG_Li256ELb0ELb1ELb1ELb0EEENS1_19SingleTileSchedulerILb0ELb1ELb1ELi128EEEEEEEEEvNT_6ParamsE,@"STO_CUDA_ENTRY STV_DEFAULT"
_ZN7cutlass13device_kernelIN5flash11enable_sm90INS1_16FlashAttnFwdSm90INS1_25CollectiveMainloopFwdSm90ILi2EN4cute5tupleIJNS5_1CILi1EEES8_S8_EEENS6_IJNS7_ILi128EEENS7_ILi96EEENS7_ILi192EEEEEELi128ENS_6half_tEfNS_4arch4Sm90ELb0ELb0ELb0ELb0ELb1ELb0ELb0ELb1ELb1ELb1ELb1ELb0EEENS1_21CollectiveEpilogueFwdINS6_IJSA_SA_SB_EEES9_SE_SG_Li256ELb0ELb1ELb1ELb0EEENS1_19SingleTileSchedulerILb0ELb1ELb1ELi128EEEEEEEEEvNT_6ParamsE:
[----:B------:R-:W0:Y:S01]  /*0000*/  LDC R1, c[0x0][0x28] ;  /* 0x00000a00ff017b82 */ /* 0x000e220000000800 */
[----:B------:R-:W1:Y:S01]  /*0010*/  S2R R25, SR_TID.X ;  /* 0x0000000000197919 */ /* 0x000e620000002100 */
[----:B------:R-:W-:Y:S01]  /*0020*/  ELECT P0, URZ, PT ;  /* 0x00000000003f782f */ /* 0x000fe20003800000 */
[----:B------:R-:W-:Y:S01]  /*0030*/  UMOV UR4, 0x80 ;  /* 0x0000008000047882 */ /* 0x000fe20000000000 */
[----:B------:R-:W-:Y:S01]  /*0040*/  UMOV UR7, 0x100 ;  /* 0x0000010000077882 */ /* 0x000fe20000000000 */
[----:B-1----:R-:W-:-:S05]  /*0050*/  SHF.R.U32.HI R0, RZ, 0x5, R25 ;  /* 0x00000005ff007819 */ /* 0x002fca0000011619 */
[----:B------:R-:W1:Y:S02]  /*0060*/  SHFL.IDX PT, R2, R0, RZ, 0x1f ;  /* 0x00001fff00027589 */ /* 0x000e6400000e0000 */
[C---:B-1----:R-:W-:Y:S02]  /*0070*/  ISETP.NE.OR P0, PT, R2.reuse, RZ, !P0 ;  /* 0x000000ff0200720c */ /* 0x042fe40004705670 */
[----:B------:R-:W-:Y:S02]  /*0080*/  ISETP.NE.AND P1, PT, R2, RZ, PT ;  /* 0x000000ff0200720c */ /* 0x000fe40003f25270 */
[----:B------:R-:W-:-:S06]  /*0090*/  SHF.R.U32.HI R2, RZ, 0x7, R25 ;  /* 0x00000007ff027819 */ /* 0x000fcc0000011619 */
[----:B------:R-:W1:Y:S03]  /*00a0*/  SHFL.IDX PT, R2, R2, RZ, 0x1f ;  /* 0x00001fff02027589 */ /* 0x000e6600000e0000 */
[----:B------:R-:W-:Y:S01]  /*00b0*/  VOTEU.ALL UP0, P0 ;  /* 0x00000000003f7886 */ /* 0x000fe20000000000 */
[----:B------:R-:W-:-:S04]  /*00c0*/  VOTEU.ALL UP1, P0 ;  /* 0x00000000003f7886 */ /* 0x000fc80000020000 */
[----:B------:R-:W2:Y:S01]  /*00d0*/  @!UP0 S2UR UR8, SR_CgaCtaId ;  /* 0x00000000000889c3 */ /* 0x000ea20000008800 */
[----:B------:R-:W-:Y:S01]  /*00e0*/  @!UP0 UMOV UR6, 0x400 ;  /* 0x0000040000068882 */ /* 0x000fe20000000000 */
[----:B------:R-:W-:-:S04]  /*00f0*/  @!UP0 UIADD3 UR4, -UR4, 0x100000, URZ ;  /* 0x0010000004048890 */ /* 0x000fc8000fffe13f */
[----:B------:R-:W-:Y:S02]  /*0100*/  @!UP0 USHF.L.U32 UR5, UR4, 0xb, URZ ;  /* 0x0000000b04058899 */ /* 0x000fe4000800063f */
[----:B------:R-:W-:Y:S02]  /*0110*/  @!UP0 USHF.L.U32 UR4, UR4, 0x1, URZ ;  /* 0x0000000104048899 */ /* 0x000fe4000800063f */
[----:B--2---:R-:W-:Y:S02]  /*0120*/  @!UP0 ULEA UR8, UR8, UR6, 0x18 ;  /* 0x0000000608088291 */ /* 0x004fe4000f8ec03f */
[----:B------:R-:W-:-:S04]  /*0130*/  @!UP0 UIADD3 UR6, -UR7, 0x100000, URZ ;  /* 0x0010000007068890 */ /* 0x000fc8000fffe13f */
[----:B------:R-:W-:Y:S02]  /*0140*/  @!UP0 USHF.L.U32 UR7, UR6, 0xb, URZ ;  /* 0x0000000b06078899 */ /* 0x000fe4000800063f */
[----:B------:R-:W-:Y:S01]  /*0150*/  @!UP0 USHF.L.U32 UR6, UR6, 0x1, URZ ;  /* 0x0000000106068899 */ /* 0x000fe2000800063f */
[----:B------:R-:W-:-:S05]  /*0160*/  VOTEU.ALL UP0, P0 ;  /* 0x00000000003f7886 */ /* 0x000fca0000000000 */
[----:B------:R2:W3:Y:S06]  /*0170*/  @!UP0 SYNCS.EXCH.64 URZ, [UR8+0x2a800], UR4 ;  /* 0x02a80004083f85b2 */ /* 0x0004ec0008000100 */
[----:B------:R2:W4:Y:S02]  /*0180*/  @!UP1 SYNCS.EXCH.64 URZ, [UR8+0x2a820], UR6 ;  /* 0x02a82006083f95b2 */ /* 0x0005240008000100 */
[----:B012---:R-:W-:Y:S05]  /*0190*/  @P1 BRA `(.L_x_0) ;  /* 0x0000000000481947 */ /* 0x007fea0003800000 */
[----:B------:R-:W0:Y:S01]  /*01a0*/  S2UR UR5, SR_CgaCtaId ;  /* 0x00000000000579c3 */ /* 0x000e220000008800 */
[----:B------:R-:W-:Y:S01]  /*01b0*/  UMOV UR4, 0x400 ;  /* 0x0000040000047882 */ /* 0x000fe20000000000 */
[----:B------:R-:W-:Y:S01]  /*01c0*/  UMOV UR6, 0x80 ;  /* 0x0000008000067882 */ /* 0x000fe20000000000 */
[----:B------:R-:W-:Y:S01]  /*01d0*/  UMOV UR7, 0x100 ;  /* 0x0000010000077882 */ /* 0x000fe20000000000 */
[----:B------:R-:W-:Y:S01]  /*01e0*/  ELECT P0, URZ, PT ;  /* 0x00000000003f782f */ /* 0x000fe20003800000 */
[----:B0-----:R-:W-:Y:S02]  /*01f0*/  ULEA UR8, UR5, UR4, 0x18 ;  /* 0x0000000405087291 */ /* 0x001fe4000f8ec03f */
[----:B------:R-:W-:-:S04]  /*0200*/  UIADD3 UR4, -UR6, 0x100000, URZ ;  /* 0x0010000006047890 */ /* 0x000fc8000fffe13f */
[----:B------:R-:W-:Y:S02]  /*0210*/  USHF.L.U32 UR5, UR4, 0xb, URZ ;  /* 0x0000000b04057899 */ /* 0x000fe4000800063f */
[----:B------:R-:W-:Y:S02]  /*0220*/  USHF.L.U32 UR4, UR4, 0x1, URZ ;  /* 0x0000000104047899 */ /* 0x000fe4000800063f */
[----:B------:R-:W-:-:S04]  /*0230*/  UIADD3 UR6, -UR7, 0x100000, URZ ;  /* 0x0010000007067890 */ /* 0x000fc8000fffe13f */
[----:B------:R-:W-:Y:S02]  /*0240*/  USHF.L.U32 UR7, UR6, 0xb, URZ ;  /* 0x0000000b06077899 */ /* 0x000fe4000800063f */
[----:B------:R-:W-:Y:S01]  /*0250*/  USHF.L.U32 UR6, UR6, 0x1, URZ ;  /* 0x0000000106067899 */ /* 0x000fe2000800063f */
[----:B------:R-:W0:Y:S03]  /*0260*/  FENCE.VIEW.ASYNC.S ;  /* 0x00000000000073c6 */ /* 0x000e260000000000 */
[----:B0-----:R0:W1:Y:S08]  /*0270*/  SYNCS.EXCH.64 URZ, [UR8+0x2a830], UR4 ;  /* 0x02a83004083f75b2 */ /* 0x0010700008000100 */
[----:B------:R0:W2:Y:S01]  /*0280*/  SYNCS.EXCH.64 URZ, [UR8+0x2a840], UR6 ;  /* 0x02a84006083f75b2 */ /* 0x0000a20008000100 */
[----:B------:R0:W0:Y:S01]  /*0290*/  SYNCS.EXCH.64 URZ, [UR8+0x2a838], UR4 ;  /* 0x02a83804083f75b2 */ /* 0x0000220008000100 */
[----:B------:R0:W0:Y:S01]  /*02a0*/  SYNCS.EXCH.64 URZ, [UR8+0x2a848], UR6 ;  /* 0x02a84806083f75b2 */ /* 0x0000220008000100 */
[----:B------:R-:W-:Y:S01]  /*02b0*/  NOP ;  /* 0x0000000000007918 */ /* 0x000fe20000000000 */
.L_x_0:
[----:B------:R-:W5:Y:S01]  /*02c0*/  SHFL.IDX PT, R3, R0, RZ, 0x1f ;  /* 0x00001fff00037589 */ /* 0x000f6200000e0000 */
[----:B------:R-:W-:Y:S01]  /*02d0*/  NOP ;  /* 0x0000000000007918 */ /* 0x000fe20000000000 */
[----:B-----5:R-:W-:-:S13]  /*02e0*/  ISETP.NE.AND P0, PT, R3, RZ, PT ;  /* 0x000000ff0300720c */ /* 0x020fda0003f05270 */
[----:B------:R-:W-:Y:S05]  /*02f0*/  @P0 BRA `(.L_x_1) ;  /* 0x0000000000480947 */ /* 0x000fea0003800000 */
[----:B0-----:R-:W0:Y:S01]  /*0300*/  S2UR UR5, SR_CgaCtaId ;  /* 0x00000000000579c3 */ /* 0x001e220000008800 */
        /* <DEDUP_REMOVED lines=12> */
[----:B0-----:R0:W0:Y:S08]  /*03d0*/  SYNCS.EXCH.64 URZ, [UR8+0x2a850], UR4 ;  /* 0x02a85004083f75b2 */ /* 0x0010300008000100 */
[----:B------:R0:W0:Y:S01]  /*03e0*/  SYNCS.EXCH.64 URZ, [UR8+0x2a860], UR6 ;  /* 0x02a86006083f75b2 */ /* 0x0000220008000100 */
[----:B------:R0:W0:Y:S01]  /*03f0*/  SYNCS.EXCH.64 URZ, [UR8+0x2a858], UR4 ;  /* 0x02a85804083f75b2 */ /* 0x0000220008000100 */
[----:B------:R0:W0:Y:S01]  /*0400*/  SYNCS.EXCH.64 URZ, [UR8+0x2a868], UR6 ;  /* 0x02a86806083f75b2 */ /* 0x0000220008000100 */
[----:B------:R-:W-:Y:S01]  /*0410*/  NOP ;  /* 0x0000000000007918 */ /* 0x000fe20000000000 */
.L_x_1:
[----:B------:R-:W5:Y:S01]  /*0420*/  SHFL.IDX PT, R3, R0, RZ, 0x1f ;  /* 0x00001fff00037589 */ /* 0x000f6200000e0000 */
[----:B------:R-:W-:Y:S01]  /*0430*/  NOP ;  /* 0x0000000000007918 */ /* 0x000fe20000000000 */
[----:B-----5:R-:W-:-:S13]  /*0440*/  ISETP.NE.AND P0, PT, R3, RZ, PT ;  /* 0x000000ff0300720c */ /* 0x020fda0003f05270 */
[----:B------:R-:W-:Y:S05]  /*0450*/  @P0 BRA `(.L_x_2) ;  /* 0x0000000000380947 */ /* 0x000fea0003800000 */
[----:B0-----:R-:W0:Y:S01]  /*0460*/  S2UR UR5, SR_CgaCtaId ;  /* 0x00000000000579c3 */ /* 0x001e220000008800 */
[----:B------:R-:W-:Y:S01]  /*0470*/  UMOV UR4, 0x400 ;  /* 0x0000040000047882 */ /* 0x000fe20000000000 */
[----:B------:R-:W-:Y:S01]  /*0480*/  UMOV UR7, 0x80 ;  /* 0x0000008000077882 */ /* 0x000fe20000000000 */
[----:B------:R-:W-:Y:S01]  /*0490*/  ELECT P0, URZ, PT ;  /* 0x00000000003f782f */ /* 0x000fe20003800000 */
[----:B0-----:R-:W-:Y:S02]  /*04a0*/  ULEA UR6, UR5, UR4, 0x18 ;  /* 0x0000000405067291 */ /* 0x001fe4000f8ec03f */
[----:B------:R-:W-:-:S04]  /*04b0*/  UIADD3 UR4, -UR7, 0x100000, URZ ;  /* 0x0010000007047890 */ /* 0x000fc8000fffe13f */
[----:B------:R-:W-:Y:S02]  /*04c0*/  USHF.L.U32 UR5, UR4, 0xb, URZ ;  /* 0x0000000b04057899 */ /* 0x000fe4000800063f */
[----:B------:R-:W-:Y:S01]  /*04d0*/  USHF.L.U32 UR4, UR4, 0x1, URZ ;  /* 0x0000000104047899 */ /* 0x000fe2000800063f */
[----:B------:R-:W0:Y:S11]  /*04e0*/  FENCE.VIEW.ASYNC.S ;  /* 0x00000000000073c6 */ /* 0x000e360000000000 */
[----:B0-----:R0:W0:Y:S01]  /*04f0*/  SYNCS.EXCH.64 URZ, [UR6+0x2a870], UR4 ;  /* 0x02a87004063f75b2 */ /* 0x0010220008000100 */
[----:B------:R0:W0:Y:S01]  /*0500*/  SYNCS.EXCH.64 URZ, [UR6+0x2a880], UR4 ;  /* 0x02a88004063f75b2 */ /* 0x0000220008000100 */
[----:B------:R0:W0:Y:S01]  /*0510*/  SYNCS.EXCH.64 URZ, [UR6+0x2a878], UR4 ;  /* 0x02a87804063f75b2 */ /* 0x0000220008000100 */
[----:B------:R0:W0:Y:S01]  /*0520*/  SYNCS.EXCH.64 URZ, [UR6+0x2a888], UR4 ;  /* 0x02a88804063f75b2 */ /* 0x0000220008000100 */
[----:B------:R-:W-:Y:S01]  /*0530*/  NOP ;  /* 0x0000000000007918 */ /* 0x000fe20000000000 */
.L_x_2:
        /* <DEDUP_REMOVED lines=22> */
.L_x_3:
[----:B------:R-:W5:Y:S01]  /*06a0*/  SHFL.IDX PT, R3, R0, RZ, 0x1f ;  /* 0x00001fff00037589 */ /* 0x000f6200000e0000 */
[----:B------:R-:W-:Y:S01]  /*06b0*/  R2UR UR9, R2 ;  /* 0x00000000020972ca */ /* 0x000fe200000e0000 */
        /* <DEDUP_REMOVED lines=21> */
.L_x_4:
[----:B------:R-:W-:Y:S01]  /*0810*/  UISETP.NE.AND UP0, UPT, UR9, URZ, UPT ;  /* 0x0000003f0900728c */ /* 0x000fe2000bf05270 */
[----:B------:R-:W-:Y:S01]  /*0820*/  NOP ;  /* 0x0000000000007918 */ /* 0x000fe20000000000 */
[----:B------:R-:W-:Y:S01]  /*0830*/  UMOV UR36, 0x1 ;  /* 0x0000000100247882 */ /* 0x000fe20000000000 */
[----:B------:R-:W-:Y:S01]  /*0840*/  ULDC.64 UR38, c[0x0][0x208] ;  /* 0x0000820000267ab9 */ /* 0x000fe20000000a00 */
[----:B------:R-:W-:Y:S01]  /*0850*/  USEL UR36, UR36, 0x2, !UP0 ;  /* 0x0000000224247887 */ /* 0x000fe2000c000000 */
[----:B------:R-:W-:Y:S01]  /*0860*/  BSSY B6, `(.L_x_5) ;  /* 0x0000a48000067945 */ /* 0x000fe20003800000 */
[----:B01234-:R-:W-:Y:S01]  /*0870*/  BAR.SYNC.DEFER_BLOCKING 0x0 ;  /* 0x0000000000007b1d */ /* 0x01ffe20000010000 */
[----:B------:R-:W-:-:S13]  /*0880*/  PLOP3.LUT P0, PT, PT, PT, UP0, 0x80, 0x0 ;  /* 0x000000000000781c */ /* 0x000fda0003f0f008 */
[----:B------:R-:W-:Y:S05]  /*0890*/  @!P0 BRA `(.L_x_6) ;  /* 0x0000006800c48947 */ /* 0x000fea0003800000 */
.L_x_7:
[----:B------:R-:W-:-:S08]  /*08a0*/  NOP ;  /* 0x0000000000007918 */ /* 0x000fd00000000000 */
[----:B------:R-:W0:Y:S02]  /*08b0*/  USETMAXREG.TRY_ALLOC.CTAPOOL UP0, 0xe8 ;  /* 0x000000e8000079c8 */ /* 0x000e240008000600 */
[----:B0-----:R-:W-:-:S13]  /*08c0*/  PLOP3.LUT P0, PT, PT, PT, UP0, 0x80, 0x0 ;  /* 0x000000000000781c */ /* 0x001fda0003f0f008 */
[----:B------:R-:W-:Y:S05]  /*08d0*/  @!P0 BRA `(.L_x_7) ;  /* 0xfffffffc00f08947 */ /* 0x000fea000383ffff */
[----:B------:R-:W0:Y:S08]  /*08e0*/  LDC R3, c[0x0][0xc50] ;  /* 0x00031400ff037b82 */ /* 0x000e300000000800 */
[----:B------:R-:W1:Y:S08]  /*08f0*/  S2UR UR4, SR_CTAID.Y ;  /* 0x00000000000479c3 */ /* 0x000e700000002600 */
[----:B------:R-:W2:Y:S08]  /*0900*/  S2UR UR5, SR_CTAID.Z ;  /* 0x00000000000579c3 */ /* 0x000eb00000002700 */
[----:B------:R-:W-:Y:S06]  /*0910*/  BAR.ARV 0x8, 0x180 ;  /* 0x0206000000007b1d */ /* 0x000fec0000002000 */
[----:B0-----:R-:W-:Y:S01]  /*0920*/  ISETP.NE.AND P0, PT, R3, 0x1, PT ;  /* 0x000000010300780c */ /* 0x001fe20003f05270 */
[----:B-1----:R-:W-:-:S12]  /*0930*/  IMAD.U32 R2, RZ, RZ, UR4 ;  /* 0x00000004ff027e24 */ /* 0x002fd8000f8e00ff */
[----:B------:R-:W0:Y:S08]  /*0940*/  @P0 LDC R0, c[0x0][0xc54] ;  /* 0x00031500ff000b82 */ /* 0x000e300000000800 */
[----:B------:R-:W1:Y:S01]  /*0950*/  @P0 LDC R5, c[0x0][0xc58] ;  /* 0x00031600ff050b82 */ /* 0x000e620000000800 */
[----:B0-----:R-:W-:-:S05]  /*0960*/  @P0 IMAD.HI.U32 R0, R0, UR4, RZ ;  /* 0x0000000400000c27 */ /* 0x001fca000f8e00ff */
[----:B-1----:R-:W-:Y:S02]  /*0970*/  @P0 SHF.R.U32.HI R2, RZ, R5, R0 ;  /* 0x00000005ff020219 */ /* 0x002fe40000011600 */
[----:B--2---:R-:W-:-:S03]  /*0980*/  ISETP.LE.AND P0, PT, RZ, UR5, PT ;  /* 0x00000005ff007c0c */ /* 0x004fc6000bf03270 */
[----:B------:R-:W-:-:S04]  /*0990*/  IMAD.MOV R0, RZ, RZ, -R2 ;  /* 0x000000ffff007224 */ /* 0x000fc800078e0a02 */
[----:B------:R-:W-:-:S06]  /*09a0*/  IMAD R4, R3, R0, UR4 ;  /* 0x0000000403047e24 */ /* 0x000fcc000f8e0200 */
[----:B------:R-:W-:Y:S05]  /*09b0*/  @!P0 BRA `(.L_x_8) ;  /* 0x000000a000c88947 */ /* 0x000fea0003800000 */
[----:B------:R-:W0:Y:S01]  /*09c0*/  LDC.64 R6, c[0x0][0x418] ;  /* 0x00010600ff067b82 */ /* 0x000e220000000a00 */
[----:B------:R-:W-:Y:S02]  /*09d0*/  LOP3.LUT R16, R4, 0xffff, RZ, 0xc0, !PT ;  /* 0x0000ffff04107812 */ /* 0x000fe400078ec0ff */
[----:B------:R-:W-:-:S05]  /*09e0*/  MOV R17, RZ ;  /* 0x000000ff00117202 */ /* 0x000fca0000000f00 */
[----:B------:R-:W1:Y:S08]  /*09f0*/  LDC R0, c[0x0][0x424] ;  /* 0x00010900ff007b82 */ /* 0x000e700000000800 */
[----:B------:R-:W2:Y:S01]  /*0a00*/  LDC R3, c[0x0][0x2f0] ;  /* 0x0000bc00ff037b82 */ /* 0x000ea20000000800 */
[----:B0-----:R-:W-:-:S04]  /*0a10*/  ISETP.NE.U32.AND P0, PT, R6, RZ, PT ;  /* 0x000000ff0600720c */ /* 0x001fc80003f05070 */
[----:B------:R-:W-:-:S04]  /*0a20*/  ISETP.NE.AND.EX P0, PT, R7, RZ, PT, P0 ;  /* 0x000000ff0700720c */ /* 0x000fc80003f05300 */
[----:B-1----:R-:W-:-:S05]  /*0a30*/  SEL R0, R0, 0x1, P0 ;  /* 0x0000000100007807 */ /* 0x002fca0000000000 */
[----:B--2---:R-:W-:-:S04]  /*0a40*/  IMAD R18, R0, R3, RZ ;  /* 0x0000000300127224 */ /* 0x004fc800078e02ff */
[C---:B------:R-:W-:Y:S01]  /*0a50*/  VIADD R0, R18.reuse, 0x5f ;  /* 0x0000005f12007836 */ /* 0x040fe20000000000 */
[----:B------:R-:W-:-:S03]  /*0a60*/  ISETP.GE.AND P0, PT, R18, 0x1, PT ;  /* 0x000000011200780c */ /* 0x000fc60003f06270 */
[----:B------:R-:W-:-:S05]  /*0a70*/  IMAD.HI R0, R0, 0x2aaaaaab, RZ ;  /* 0x2aaaaaab00007827 */ /* 0x000fca00078e02ff */
[----:B------:R-:W-:-:S04]  /*0a80*/  SHF.R.U32.HI R3, RZ, 0x1f, R0 ;  /* 0x0000001fff037819 */ /* 0x000fc80000011600 */
[----:B------:R-:W-:Y:S01]  /*0a90*/  LEA.HI.SX32 R3, R0, R3, 0x1c ;  /* 0x0000000300037211 */ /* 0x000fe200078fe2ff */
[----:B------:R-:W-:Y:S06]  /*0aa0*/  @!P0 BRA `(.L_x_9) ;  /* 0x0000000000788947 */ /* 0x000fec0003800000 */
[----:B------:R-:W-:-:S04]  /*0ab0*/  SHF.R.U32.HI R0, RZ, 0x10, R4 ;  /* 0x00000010ff007819 */ /* 0x000fc80000011604 */
[----:B------:R-:W-:-:S13]  /*0ac0*/  ISETP.NE.AND P0, PT, R0, RZ, PT ;  /* 0x000000ff0000720c */ /* 0x000fda0003f05270 */
[----:B------:R-:W0:Y:S02]  /*0ad0*/  @!P0 LDC R0, c[0x0][0x9f0] ;  /* 0x00027c00ff008b82 */ /* 0x000e240000000800 */
[-C--:B0-----:R-:W-:Y:S02]  /*0ae0*/  IABS R9, R0.reuse ;  /* 0x0000000000097213 */ /* 0x081fe40000000000 */
[----:B------:R-:W-:Y:S02]  /*0af0*/  IADD3 R7, R3, -0x1, R0 ;  /* 0xffffffff03077810 */ /* 0x000fe40007ffe000 */
[----:B------:R-:W0:Y:S01]  /*0b00*/  I2F.RP R6, R9 ;  /* 0x0000000900067306 */ /* 0x000e220000209400 */
[----:B------:R-:W-:-:S05]  /*0b10*/  IABS R10, R0 ;  /* 0x00000000000a7213 */ /* 0x000fca0000000000 */
[----:B------:R-:W-:Y:S02]  /*0b20*/  IMAD.MOV R10, RZ, RZ, -R10 ;  /* 0x000000ffff0a7224 */ /* 0x000fe400078e0a0a */
[----:B0-----:R-:W0:Y:S02]  /*0b30*/  MUFU.RCP R6, R6 ;  /* 0x0000000600067308 */ /* 0x001e240000001000 */
[----:B0-----:R-:W-:Y:S01]  /*0b40*/  VIADD R4, R6, 0xffffffe ;  /* 0x0ffffffe06047836 */ /* 0x001fe20000000000 */
[----:B------:R-:W-:Y:S02]  /*0b50*/  IABS R6, R7 ;  /* 0x0000000700067213 */ /* 0x000fe40000000000 */
[----:B------:R-:W-:-:S03]  /*0b60*/  LOP3.LUT R7, R7, R0, RZ, 0x3c, !PT ;  /* 0x0000000007077212 */ /* 0x000fc600078e3cff */
[----:B------:R0:W1:Y:S01]  /*0b70*/  F2I.FTZ.U32.TRUNC.NTZ R5, R4 ;  /* 0x0000000400057305 */ /* 0x000062000021f000 */
[----:B------:R-:W-:Y:S02]  /*0b80*/  ISETP.GE.AND P2, PT, R7, RZ, PT ;  /* 0x000000ff0700720c */ /* 0x000fe40003f46270 */
[----:B0-----:R-:W-:Y:S01]  /*0b90*/  MOV R4, RZ ;  /* 0x000000ff00047202 */ /* 0x001fe20000000f00 */
[----:B-1----:R-:W-:-:S04]  /*0ba0*/  IMAD.MOV R8, RZ, RZ, -R5 ;  /* 0x000000ffff087224 */ /* 0x002fc800078e0a05 */
[----:B------:R-:W-:-:S04]  /*0bb0*/  IMAD R11, R8, R9, RZ ;  /* 0x00000009080b7224 */ /* 0x000fc800078e02ff */
[----:B------:R-:W-:-:S04]  /*0bc0*/  IMAD.HI.U32 R5, R5, R11, R4 ;  /* 0x0000000b05057227 */ /* 0x000fc800078e0004 */
[----:B------:R-:W-:Y:S02]  /*0bd0*/  IMAD.MOV.U32 R4, RZ, RZ, R10 ;  /* 0x000000ffff047224 */ /* 0x000fe400078e000a */
[----:B------:R-:W-:-:S04]  /*0be0*/  IMAD.HI.U32 R5, R5, R6, RZ ;  /* 0x0000000605057227 */ /* 0x000fc800078e00ff */
[----:B------:R-:W-:-:S05]  /*0bf0*/  IMAD R4, R5, R4, R6 ;  /* 0x0000000405047224 */ /* 0x000fca00078e0206 */
[----:B------:R-:W-:-:S13]  /*0c00*/  ISETP.GT.U32.AND P1, PT, R9, R4, PT ;  /* 0x000000040900720c */ /* 0x000fda0003f24070 */
[----:B------:R-:W-:Y:S02]  /*0c10*/  @!P1 IMAD.IADD R4, R4, 0x1, -R9 ;  /* 0x0000000104049824 */ /* 0x000fe400078e0a09 */
[----:B------:R-:W-:Y:S01]  /*0c20*/  @!P1 VIADD R5, R5, 0x1 ;  /* 0x0000000105059836 */ /* 0x000fe20000000000 */
[----:B------:R-:W-:Y:S02]  /*0c30*/  ISETP.NE.AND P1, PT, R0, RZ, PT ;  /* 0x000000ff0000720c */ /* 0x000fe40003f25270 */
[----:B------:R-:W-:-:S13]  /*0c40*/  ISETP.GE.U32.AND P0, PT, R4, R9, PT ;  /* 0x000000090400720c */ /* 0x000fda0003f06070 */
[----:B------:R-:W-:-:S05]  /*0c50*/  @P0 IADD3 R5, R5, 0x1, RZ ;  /* 0x0000000105050810 */ /* 0x000fca0007ffe0ff */
[----:B------:R-:W-:Y:S01]  /*0c60*/  @!P2 IMAD.MOV R5, RZ, RZ, -R5 ;  /* 0x000000ffff05a224 */ /* 0x000fe200078e0a05 */
[----:B------:R-:W-:-:S05]  /*0c70*/  @!P1 LOP3.LUT R5, RZ, R0, RZ, 0x33, !PT ;  /* 0x00000000ff059212 */ /* 0x000fca00078e33ff */
[----:B------:R-:W-:-:S07]  /*0c80*/  IMAD.MOV.U32 R17, RZ, RZ, R5 ;  /* 0x000000ffff117224 */ /* 0x000fce00078e0005 */
.L_x_9:
[-C--:B------:R-:W-:Y:S01]  /*0c90*/  IMAD R16, R16, R17.reuse, RZ ;  /* 0x0000001110107224 */ /* 0x080fe200078e02ff */
[----:B------:R-:W-:Y:S01]  /*0ca0*/  PLOP3.LUT P0, PT, PT, PT, PT, 0x80, 0x0 ;  /* 0x000000000000781c */ /* 0x000fe20003f0f070 */
[----:B------:R-:W-:Y:S01]  /*0cb0*/  VIADD R19, R25, 0xffffff80 ;  /* 0xffffff8019137836 */ /* 0x000fe20000000000 */
[----:B------:R-:W-:Y:S01]  /*0cc0*/  MOV R0, RZ ;  /* 0x000000ff00007202 */ /* 0x000fe20000000f00 */
[----:B------:R-:W-:Y:S01]  /*0cd0*/  IMAD.MOV.U32 R5, RZ, RZ, RZ ;  /* 0x000000ffff057224 */ /* 0x000fe200078e00ff */
[----:B------:R-:W-:Y:S02]  /*0ce0*/  VIADDMNMX R17, R16, R17, R3, PT ;  /* 0x0000001110117246 */ /* 0x000fe40003800103 */
[----:B------:R-:W-:Y:S02]  /*0cf0*/  CS2R R86, SRZ ;  /* 0x0000000000567805 */ /* 0x000fe4000001ff00 */
[----:B------:R-:W-:Y:S02]  /*0d00*/  CS2R R84, SRZ ;  /* 0x0000000000547805 */ /* 0x000fe4000001ff00 */
[----:B------:R-:W-:-:S02]  /*0d10*/  CS2R R82, SRZ ;  /* 0x0000000000527805 */ /* 0x000fc4000001ff00 */
[----:B------:R-:W-:Y:S02]  /*0d20*/  ISETP.GT.AND P1, PT, R17, R16, PT ;  /* 0x000000101100720c */ /* 0x000fe40003f24270 */
[----:B------:R-:W-:Y:S02]  /*0d30*/  CS2R R80, SRZ ;  /* 0x0000000000507805 */ /* 0x000fe4000001ff00 */
[----:B------:R-:W-:Y:S02]  /*0d40*/  CS2R R78, SRZ ;  /* 0x00000000004e7805 */ /* 0x000fe4000001ff00 */
[----:B------:R-:W-:Y:S02]  /*0d50*/  CS2R R76, SRZ ;  /* 0x00000000004c7805 */ /* 0x000fe4000001ff00 */
[----:B------:R-:W-:Y:S02]  /*0d60*/  CS2R R74, SRZ ;  /* 0x00000000004a7805 */ /* 0x000fe4000001ff00 */
[----:B------:R-:W-:-:S02]  /*0d70*/  CS2R R72, SRZ ;  /* 0x0000000000487805 */ /* 0x000fc4000001ff00 */
[----:B------:R-:W-:Y:S02]  /*0d80*/  CS2R R70, SRZ ;  /* 0x0000000000467805 */ /* 0x000fe4000001ff00 */
        /* <DEDUP_REMOVED lines=22> */
[----:B------:R-:W-:Y:S01]  /*0ef0*/  CS2R R24, SRZ ;  /* 0x0000000000187805 */ /* 0x000fe2000001ff00 */
[----:B------:R-:W-:Y:S06]  /*0f00*/  @!P1 BRA `(.L_x_10) ;  /* 0x0000004c00049947 */ /* 0x000fec0003800000 */
[----:B------:R-:W-:Y:S01]  /*0f10*/  SHF.R.S32.HI R0, RZ, 0x1f, R19 ;  /* 0x0000001fff007819 */ /* 0x000fe20000011413 */
[----:B------:R-:W0:Y:S01]  /*0f20*/  S2UR UR6, SR_CgaCtaId ;  /* 0x00000000000679c3 */ /* 0x000e220000008800 */
[----:B------:R-:W-:Y:S02]  /*0f30*/  UMOV UR37, 0x400 ;  /* 0x0000040000257882 */ /* 0x000fe40000000000 */
[----:B------:R-:W-:-:S04]  /*0f40*/  LEA.HI R22, R0, R19, RZ, 0x7 ;  /* 0x0000001300167211 */ /* 0x000fc800078f38ff */
[----:B------:R-:W-:-:S06]  /*0f50*/  SHF.R.S32.HI R0, RZ, 0x7, R22 ;  /* 0x00000007ff007819 */ /* 0x000fcc0000011416 */
[----:B------:R-:W1:Y:S01]  /*0f60*/  SHFL.IDX PT, R0, R0, RZ, 0x1f ;  /* 0x00001fff00007589 */ /* 0x000e6200000e0000 */
[----:B0-----:R-:W-:-:S04]  /*0f70*/  ULEA UR37, UR6, UR37, 0x18 ;  /* 0x0000002506257291 */ /* 0x001fc8000f8ec03f */
[----:B------:R-:W-:-:S04]  /*0f80*/  UIADD3 UR6, UR37, 0xc400, URZ ;  /* 0x0000c40025067890 */ /* 0x000fc8000fffe03f */
[----:B------:R-:W-:Y:S01]  /*0f90*/  ULOP3.LUT UP0, URZ, UR6, 0x1bf, URZ, 0xc0, !UPT ;  /* 0x000001bf063f7892 */ /* 0x000fe2000f80c03f */
[----:B-1----:R-:W-:-:S05]  /*0fa0*/  R2UR UR4, R0 ;  /* 0x00000000000472ca */ /* 0x002fca00000e0000 */
[----:B------:R-:W-:-:S08]  /*0fb0*/  PLOP3.LUT P0, PT, PT, PT, UP0, 0x80, 0x0 ;  /* 0x000000000000781c */ /* 0x000fd00003f0f008 */
[----:B------:R-:W-:-:S04]  /*0fc0*/  ULEA.HI UR5, UR4, UR4, URZ, 0x1 ;  /* 0x0000000404057291 */ /* 0x000fc8000f8f083f */
[----:B------:R-:W-:-:S04]  /*0fd0*/  ULOP3.LUT UR5, UR5, 0x1e, URZ, 0xc0, !UPT ;  /* 0x0000001e05057892 */ /* 0x000fc8000f8ec03f */
[----:B------:R-:W-:-:S04]  /*0fe0*/  UIADD3 UR5, UR4, -UR5, URZ ;  /* 0x8000000504057290 */ /* 0x000fc8000fffe03f */
[----:B------:R-:W-:-:S04]  /*0ff0*/  ULEA UR5, UR5, UR6, 0xd ;  /* 0x0000000605057291 */ /* 0x000fc8000f8e683f */
[----:B------:R-:W-:-:S04]  /*1000*/  USHF.R.U32.HI UR5, URZ, 0x4, UR5 ;  /* 0x000000043f057899 */ /* 0x000fc80008011605 */
[----:B------:R-:W-:Y:S01]  /*1010*/  ULOP3.LUT UR40, UR5, 0x3fff, URZ, 0xc0, !UPT ;  /* 0x00003fff05287892 */ /* 0x000fe2000f8ec03f */
[----:B------:R-:W-:Y:S11]  /*1020*/  @!P0 BRA `(.L_x_11) ;  /* 0x0000000000408947 */ /* 0x000ff60003800000 */
[----:B------:R-:W-:Y:S01]  /*1030*/  MOV R0, 0x0 ;  /* 0x0000000000007802 */ /* 0x000fe20000000f00 */
[----:B------:R-:W-:Y:S01]  /*1040*/  ULDC.64 UR4, c[0x4][0x90] ;  /* 0x0100240000047ab9 */ /* 0x000fe20000000a00 */
[----:B------:R-:W-:Y:S01]  /*1050*/  ULDC.64 UR6, c[0x4][0x30] ;  /* 0x01000c0000067ab9 */ /* 0x000fe20000000a00 */
[----:B------:R-:W-:Y:S01]  /*1060*/  IMAD.U32 R4, RZ, RZ, UR4 ;  /* 0x00000004ff047e24 */ /* 0x000fe2000f8e00ff */
[----:B------:R0:W1:Y:S01]  /*1070*/  LDC.64 R14, c[0x4][R0] ;  /* 0x01000000000e7b82 */ /* 0x0000620000000a00 */
[----:B------:R-:W-:Y:S01]  /*1080*/  IMAD.U32 R5, RZ, RZ, UR5 ;  /* 0x00000005ff057e24 */ /* 0x000fe2000f8e00ff */
[----:B------:R-:W-:Y:S01]  /*1090*/  ULDC.64 UR4, c[0x4][0x98] ;  /* 0x0100260000047ab9 */ /* 0x000fe20000000a00 */
[----:B------:R-:W-:Y:S01]  /*10a0*/  IMAD.U32 R10, RZ, RZ, UR6 ;  /* 0x00000006ff0a7e24 */ /* 0x000fe2000f8e00ff */
[----:B------:R-:W-:Y:S01]  /*10b0*/  MOV R6, UR4 ;  /* 0x0000000400067c02 */ /* 0x000fe20008000f00 */
[----:B------:R-:W-:Y:S01]  /*10c0*/  IMAD.U32 R7, RZ, RZ, UR5 ;  /* 0x00000005ff077e24 */ /* 0x000fe2000f8e00ff */
[----:B------:R-:W-:Y:S01]  /*10d0*/  MOV R8, 0x70 ;  /* 0x0000007000087802 */ /* 0x000fe20000000f00 */
[----:B------:R-:W-:-:S02]  /*10e0*/  IMAD.U32 R11, RZ, RZ, UR7 ;  /* 0x00000007ff0b7e24 */ /* 0x000fc4000f8e00ff */
[----:B------:R-:W-:Y:S02]  /*10f0*/  IMAD.MOV.U32 R12, RZ, RZ, 0x1 ;  /* 0x00000001ff0c7424 */ /* 0x000fe400078e00ff */
[----:B0-----:R-:W-:-:S07]  /*1100*/  IMAD.MOV.U32 R13, RZ, RZ, RZ ;  /* 0x000000ffff0d7224 */ /* 0x001fce00078e00ff */
[----:B------:R-:W-:-:S07]  /*1110*/  LEPC R20, `(.L_x_11) ;  /* 0x000000001014794e */ /* 0x000fce0000000000 */
[----:B-1----:R-:W-:Y:S05]  /*1120*/  CALL.ABS.NOINC R14 ;  /* 0x000000000e007343 */ /* 0x002fea0003c00000 */
.L_x_11:
[----:B------:R-:W-:-:S04]  /*1130*/  SHF.L.U32 R3, RZ, 0x1f, RZ ;  /* 0x0000001fff037819 */ /* 0x000fc800000006ff */
[----:B------:R-:W0:Y:S02]  /*1140*/  SYNCS.PHASECHK.TRANS64.TRYWAIT P0, [UR37+0x2a800], R3 ;  /* 0x02a80003ff0075a7 */ /* 0x000e240008000165 */
[----:B0-----:R-:W-:Y:S05]  /*1150*/  @!P0 BRA `(.L_x_12) ;  /* 0x0000009800e88947 */ /* 0x001fea0003800000 */
.L_x_85:
[----:B------:R-:W-:-:S06]  /*1160*/  ULOP3.LUT UR4, UR36, 0x1, URZ, 0xfc, !UPT ;  /* 0x0000000124047892 */ /* 0x000fcc000f8efc3f */
[----:B0-----:R-:W-:-:S05]  /*1170*/  IMAD.U32 R0, RZ, RZ, UR4 ;  /* 0x00000004ff007e24 */ /* 0x001fca000f8e00ff */
[----:B------:R-:W-:-:S13]  /*1180*/  ISETP.NE.AND P0, PT, R0, 0x3, PT ;  /* 0x000000030000780c */ /* 0x000fda0003f05270 */
[----:B------:R-:W-:Y:S05]  /*1190*/  @!P0 BRA `(.L_x_13) ;  /* 0x0000000000048947 */ /* 0x000fea0003800000 */
[----:B------:R-:W-:Y:S01]  /*11a0*/  BPT.TRAP 0x1 ;  /* 0x000000040000795c */ /* 0x000fe20000300000 */
.L_x_13:
[----:B------:R0:W1:Y:S01]  /*11b0*/  SYNCS.PHASECHK.TRANS64.TRYWAIT P1, [UR37+0x2a830], R3 ;  /* 0x02a83003ff0075a7 */ /* 0x0000620008020165 */
[----:B------:R-:W-:Y:S05]  /*11c0*/  @!P0 BRA `(.L_x_14) ;  /* 0x0000000000048947 */ /* 0x000fea0003800000 */
[----:B------:R-:W-:Y:S01]  /*11d0*/  BPT.TRAP 0x1 ;  /* 0x000000040000795c */ /* 0x000fe20000300000 */
.L_x_14:
[----:B------:R-:W-:Y:S01]  /*11e0*/  MOV R6, UR40 ;  /* 0x0000002800067c02 */ /* 0x000fe20008000f00 */
[----:B------:R-:W-:Y:S01]  /*11f0*/  IMAD.MOV.U32 R0, RZ, RZ, RZ ;  /* 0x000000ffff007224 */ /* 0x000fe200078e00ff */
[----:B-1----:R-:W-:Y:S06]  /*1200*/  @P1 BRA `(.L_x_15) ;  /* 0x0000000000081947 */ /* 0x002fec0003800000 */
[----:B------:R-:W1:Y:S02]  /*1210*/  SYNCS.PHASECHK.TRANS64.TRYWAIT P1, [UR37+0x2a830], R3 ;  /* 0x02a83003ff0075a7 */ /* 0x000e640008020165 */
[----:B-1----:R-:W-:Y:S05]  /*1220*/  @!P1 BRA `(.L_x_16) ;  /* 0x0000009800cc9947 */ /* 0x002fea0003800000 */
.L_x_15:
[----:B------:R-:W-:Y:S05]  /*1230*/  WARPSYNC.ALL ;  /* 0x0000000000007948 */ /* 0x000fea0003800000 */
[----:B------:R-:W-:Y:S01]  /*1240*/  IMAD.MOV.U32 R87, RZ, RZ, RZ ;  /* 0x000000ffff577224 */ /* 0x000fe200078e00ff */
[----:B------:R-:W-:Y:S01]  /*1250*/  LOP3.LUT R6, R6, 0x10000, RZ, 0xfc, !PT ;  /* 0x0001000006067812 */ /* 0x000fe200078efcff */
[----:B------:R-:W-:Y:S01]  /*1260*/  IMAD.MOV.U32 R7, RZ, RZ, 0x40000040 ;  /* 0x40000040ff077424 */ /* 0x000fe200078e00ff */
[----:B------:R-:W-:Y:S02]  /*1270*/  UIADD3 UR4, UR37, 0x18400, URZ ;  /* 0x0001840025047890 */ /* 0x000fe4000fffe03f */
[----:B------:R-:W-:Y:S01]  /*1280*/  R2UR UR56, R6 ;  /* 0x00000000063872ca */ /* 0x000fe200000e0000 */
[----:B------:R-:W-:Y:S01]  /*1290*/  WARPGROUP.ARRIVE ;  /* 0x00000000000079c5 */ /* 0x000fe20000000000 */
[----:B------:R-:W-:Y:S01]  /*12a0*/  R2UR UR57, R7 ;  /* 0x00000000073972ca */ /* 0x000fe200000e0000 */
[----:B------:R-:W-:Y:S01]  /*12b0*/  USHF.R.U32.HI UR4, URZ, 0x4, UR4 ;  /* 0x000000043f047899 */ /* 0x000fe20008011604 */
[----:B------:R-:W-:Y:S01]  /*12c0*/  UMOV UR59, 0x40000040 ;  /* 0x40000040003b7882 */ /* 0x000fe20000000000 */
[----:B------:R-:W-:-:S02]  /*12d0*/  UMOV UR9, 0x40000040 ;  /* 0x4000004000097882 */ /* 0x000fc40000000000 */
[----:B------:R-:W-:Y:S01]  /*12e0*/  ULOP3.LUT UR4, UR4, 0x3fff, URZ, 0xc0, !UPT ;  /* 0x00003fff04047892 */ /* 0x000fe2000f8ec03f */
[----:B------:R-:W-:Y:S01]  /*12f0*/  UMOV UR11, 0x40000040 ;  /* 0x40000040000b7882 */ /* 0x000fe20000000000 */
[----:B------:R-:W-:Y:S02]  /*1300*/  UMOV UR13, 0x40000040 ;  /* 0x40000040000d7882 */ /* 0x000fe40000000000 */
[----:B------:R-:W-:Y:S01]  /*1310*/  ULOP3.LUT UR58, UR4, 0x10000, URZ, 0xfc, !UPT ;  /* 0x00010000043a7892 */ /* 0x000fe2000f8efc3f */
[----:B------:R-:W-:Y:S02]  /*1320*/  UMOV UR15, 0x40000040 ;  /* 0x40000040000f7882 */ /* 0x000fe40000000000 */
[----:B------:R-:W-:Y:S01]  /*1330*/  R2UR UR4, R6 ;  /* 0x00000000060472ca */ /* 0x000fe200000e0000 */
[----:B------:R-:W-:Y:S02]  /*1340*/  UIADD3 UR10, UR58, 0x2, URZ ;  /* 0x000000023a0a7890 */ /* 0x000fe4000fffe03f */
[----:B------:R-:W-:-:S02]  /*1350*/  UIADD3 UR14, UR58, 0x4, URZ ;  /* 0x000000043a0e7890 */ /* 0x000fc4000fffe03f */
[----:B------:R-:W-:Y:S02]  /*1360*/  UIADD3 UR18, UR58, 0x6, URZ ;  /* 0x000000063a127890 */ /* 0x000fe4000fffe03f */
[----:B------:R-:W-:Y:S01]  /*1370*/  HGMMA.64x96x16.F32 R24, gdesc[UR56], RZ, !UPT, gsb0 ;  /* 0x01600000381879f0 */ /* 0x000fe2000c0008ff */
[----:B------:R-:W-:Y:S01]  /*1380*/  UMOV UR17, 0x40000040 ;  /* 0x4000004000117882 */ /* 0x000fe20000000000 */
[----:B------:R-:W-:Y:S01]  /*1390*/  UMOV UR19, 0x40000040 ;  /* 0x4000004000137882 */ /* 0x000fe20000000000 */
[----:B------:R-:W-:Y:S01]  /*13a0*/  UIADD3 UR22, UR58, 0x300, URZ ;  /* 0x000003003a167890 */ /* 0x000fe2000fffe03f */
[----:B------:R-:W2:Y:S01]  /*13b0*/  S2UR UR57, SR_CgaCtaId ;  /* 0x00000000003979c3 */ /* 0x000ea20000008800 */
[----:B------:R-:W-:Y:S01]  /*13c0*/  UMOV UR21, 0x40000040 ;  /* 0x4000004000157882 */ /* 0x000fe20000000000 */
[----:B------:R-:W-:Y:S01]  /*13d0*/  UMOV UR23, 0x40000040 ;  /* 0x4000004000177882 */ /* 0x000fe20000000000 */
[----:B------:R-:W-:Y:S02]  /*13e0*/  UIADD3 UR8, UR4, 0x2, URZ ;  /* 0x0000000204087890 */ /* 0x000fe4000fffe03f */
[----:B------:R-:W-:-:S02]  /*13f0*/  UIADD3 UR12, UR4, 0x4, URZ ;  /* 0x00000004040c7890 */ /* 0x000fc4000fffe03f */
[----:B------:R-:W-:Y:S02]  /*1400*/  UIADD3 UR16, UR4, 0x6, URZ ;  /* 0x0000000604107890 */ /* 0x000fe4000fffe03f */
[----:B------:R-:W-:Y:S02]  /*1410*/  UIADD3 UR20, UR4, 0x400, URZ ;  /* 0x0000040004147890 */ /* 0x000fe4000fffe03f */
[----:B------:R-:W-:Y:S02]  /*1420*/  UIADD3 UR24, UR4, 0x402, URZ ;  /* 0x0000040204187890 */ /* 0x000fe4000fffe03f */
[----:B------:R-:W-:Y:S01]  /*1430*/  UIADD3 UR26, UR58, 0x302, URZ ;  /* 0x000003023a1a7890 */ /* 0x000fe2000fffe03f */
[----:B------:R-:W-:Y:S01]  /*1440*/  UMOV UR25, 0x40000040 ;  /* 0x4000004000197882 */ /* 0x000fe20000000000 */
[----:B------:R-:W-:Y:S01]  /*1450*/  UMOV UR27, 0x40000040 ;  /* 0x40000040001b7882 */ /* 0x000fe20000000000 */
[----:B------:R-:W-:Y:S02]  /*1460*/  UIADD3 UR28, UR4, 0x404, URZ ;  /* 0x00000404041c7890 */ /* 0x000fe4000fffe03f */
[----:B------:R-:W-:Y:S01]  /*1470*/  UIADD3 UR30, UR58, 0x304, URZ ;  /* 0x000003043a1e7890 */ /* 0x000fe2000fffe03f */
[----:B------:R-:W-:Y:S01]  /*1480*/  UMOV UR29, 0x40000040 ;  /* 0x40000040001d7882 */ /* 0x000fe20000000000 */
[----:B------:R-:W-:Y:S01]  /*1490*/  UMOV UR31, 0x40000040 ;  /* 0x40000040001f7882 */ /* 0x000fe20000000000 */
[----:B------:R-:W-:-:S02]  /*14a0*/  UIADD3 UR32, UR4, 0x406, URZ ;  /* 0x0000040604207890 */ /* 0x000fc4000fffe03f */
[----:B------:R-:W-:Y:S01]  /*14b0*/  UIADD3 UR34, UR58, 0x306, URZ ;  /* 0x000003063a227890 */ /* 0x000fe2000fffe03f */
[----:B------:R-:W-:Y:S01]  /*14c0*/  UMOV UR33, 0x40000040 ;  /* 0x4000004000217882 */ /* 0x000fe20000000000 */
[----:B------:R-:W-:Y:S01]  /*14d0*/  UMOV UR35, 0x40000040 ;  /* 0x4000004000237882 */ /* 0x000fe20000000000 */
        /* <DEDUP_REMOVED lines=16> */
[----:B------:R-:W-:Y:S02]  /*15e0*/  WARPGROUP.DEPBAR.LE gsb0, 0x0 ;  /* 0x00008000000079c5 */ /* 0x000fe40000010000 */
[----:B------:R-:W-:-:S06]  /*15f0*/  WARPGROUP.ARRIVE ;  /* 0x00000000000079c5 */ /* 0x000fcc0000000000 */
[----:B------:R-:W-:Y:S03]  /*1600*/  HGMMA.64x96x16.F32 R24, gdesc[UR8], R24, gsb0 ;  /* 0x01600000081879f0 */ /* 0x000fe60008000818 */
        /* <DEDUP_REMOVED lines=31> */
[----:B--2---:R-:W-:Y:S05]  /*1800*/  @!P0 BRA `(.L_x_17) ;  /* 0x0000000000048947 */ /* 0x004fea0003800000 */
[----:B------:R-:W-:Y:S01]  /*1810*/  BPT.TRAP 0x1 ;  /* 0x000000040000795c */ /* 0x000fe20000300000 */
.L_x_17:
[----:B------:R-:W-:Y:S01]  /*1820*/  LOP3.LUT R22, R22, 0xffffff80, RZ, 0xc0, !PT ;  /* 0xffffff8016167812 */ /* 0x000fe200078ec0ff */
[----:B-1----:R-:W-:Y:S01]  /*1830*/  IMAD.MOV.U32 R4, RZ, RZ, -0x2 ;  /* 0xfffffffeff047424 */ /* 0x002fe200078e00ff */
[----:B------:R-:W-:Y:S01]  /*1840*/  ULDC UR4, c[0x0][0x988] ;  /* 0x0002620000047ab9 */ /* 0x000fe20000000800 */
[----:B------:R-:W-:Y:S01]  /*1850*/  P2R R15, PR, RZ, 0x1 ;  /* 0x00000001ff0f7803 */ /* 0x000fe20000000000 */
[--C-:B------:R-:W-:Y:S01]  /*1860*/  IMAD.MOV.U32 R85, RZ, RZ, R87.reuse ;  /* 0x000000ffff557224 */ /* 0x100fe200078e0057 */
[----:B------:R-:W-:Y:S01]  /*1870*/  IADD3 R22, R19, -R22, RZ ;  /* 0x8000001613167210 */ /* 0x000fe20007ffe0ff */
[--C-:B------:R-:W-:Y:S01]  /*1880*/  IMAD.MOV.U32 R81, RZ, RZ, R87.reuse ;  /* 0x000000ffff517224 */ /* 0x100fe200078e0057 */
[-C--:B------:R-:W-:Y:S01]  /*1890*/  MOV R83, R87.reuse ;  /* 0x0000005700537202 */ /* 0x080fe20000000f00 */
[--C-:B------:R-:W-:Y:S01]  /*18a0*/  IMAD.MOV.U32 R77, RZ, RZ, R87.reuse ;  /* 0x000000ffff4d7224 */ /* 0x100fe200078e0057 */
[----:B0-----:R-:W-:Y:S01]  /*18b0*/  SHF.R.S32.HI R3, RZ, 0x1f, R22 ;  /* 0x0000001fff037819 */ /* 0x001fe20000011416 */
[----:B------:R-:W-:Y:S01]  /*18c0*/  IMAD.MOV.U32 R73, RZ, RZ, R87 ;  /* 0x000000ffff497224 */ /* 0x000fe200078e0057 */
[----:B------:R-:W-:-:S02]  /*18d0*/  MOV R79, R87 ;  /* 0x00000057004f7202 */ /* 0x000fc40000000f00 */
[----:B------:R-:W-:Y:S02]  /*18e0*/  LEA.HI R3, R3, R22, RZ, 0x2 ;  /* 0x0000001603037211 */ /* 0x000fe400078f10ff */
[----:B------:R-:W-:Y:S02]  /*18f0*/  MOV R75, R87 ;  /* 0x00000057004b7202 */ /* 0x000fe40000000f00 */
[----:B------:R-:W-:-:S05]  /*1900*/  LOP3.LUT R3, R3, 0x7ffffffc, RZ, 0xc0, !PT ;  /* 0x7ffffffc03037812 */ /* 0x000fca00078ec0ff */
[----:B------:R-:W-:-:S04]  /*1910*/  IMAD.IADD R3, R22, 0x1, -R3 ;  /* 0x0000000116037824 */ /* 0x000fc800078e0a03 */
[----:B------:R-:W-:-:S04]  /*1920*/  IMAD R3, R3, R4, 0x60 ;  /* 0x0000006003037424 */ /* 0x000fc800078e0204 */
[----:B------:R-:W-:-:S04]  /*1930*/  IMAD.IADD R18, R18, 0x1, R3 ;  /* 0x0000000112127824 */ /* 0x000fc800078e0203 */
[----:B------:R-:W-:-:S05]  /*1940*/  IMAD R18, R17, -0x60, R18 ;  /* 0xffffffa011127824 */ /* 0x000fca00078e0212 */
[C---:B------:R-:W-:Y:S02]  /*1950*/  ISETP.GT.AND P6, PT, R18.reuse, RZ, PT ;  /* 0x000000ff1200720c */ /* 0x040fe40003fc4270 */
[C---:B------:R-:W-:Y:S02]  /*1960*/  ISETP.GT.AND P5, PT, R18.reuse, 0x1, PT ;  /* 0x000000011200780c */ /* 0x040fe40003fa4270 */
[----:B------:R-:W-:Y:S02]  /*1970*/  ISETP.GT.AND P4, PT, R18, 0x8, PT ;  /* 0x000000081200780c */ /* 0x000fe40003f84270 */
[----:B------:R-:W-:Y:S02]  /*1980*/  FSEL R26, R26, -INF , P6 ;  /* 0xff8000001a1a7808 */ /* 0x000fe40003000000 */
[----:B------:R-:W-:Y:S02]  /*1990*/  FSEL R27, R27, -INF , P5 ;  /* 0xff8000001b1b7808 */ /* 0x000fe40002800000 */
[----:B------:R-:W-:-:S02]  /*19a0*/  ISETP.GT.AND P3, PT, R18, 0x9, PT ;  /* 0x000000091200780c */ /* 0x000fc40003f64270 */
[----:B------:R-:W-:Y:S02]  /*19b0*/  FSEL R30, R30, -INF , P4 ;  /* 0xff8000001e1e7808 */ /* 0x000fe40002000000 */
[----:B------:R-:W-:Y:S02]  /*19c0*/  FMNMX.FTZ R3, R26, R27, !PT ;  /* 0x0000001b1a037209 */ /* 0x000fe40007810000 */
[----:B------:R-:W-:Y:S02]  /*19d0*/  ISETP.GT.AND P2, PT, R18, 0x10, PT ;  /* 0x000000101200780c */ /* 0x000fe40003f44270 */
[----:B------:R-:W-:Y:S02]  /*19e0*/  FSEL R10, R31, -INF , P3 ;  /* 0xff8000001f0a7808 */ /* 0x000fe40001800000 */
[----:B------:R-:W-:Y:S02]  /*19f0*/  FMNMX.FTZ R3, R30, R3, !PT ;  /* 0x000000031e037209 */ /* 0x000fe40007810000 */
[----:B------:R-:W-:-:S02]  /*1a00*/  ISETP.GT.AND P1, PT, R18, 0x11, PT ;  /* 0x000000111200780c */ /* 0x000fc40003f24270 */
[----:B------:R-:W-:Y:S02]  /*1a10*/  FSEL R34, R34, -INF , P2 ;  /* 0xff80000022227808 */ /* 0x000fe40001000000 */
[----:B------:R-:W-:Y:S02]  /*1a20*/  FMNMX.FTZ R3, R10, R3, !PT ;  /* 0x000000030a037209 */ /* 0x000fe40007810000 */
[----:B------:R-:W-:Y:S02]  /*1a30*/  FSEL R24, R24, -INF , P6 ;  /* 0xff80000018187808 */ /* 0x000fe40003000000 */
[----:B------:R-:W-:Y:S02]  /*1a40*/  ISETP.GT.AND P6, PT, R18, 0x18, PT ;  /* 0x000000181200780c */ /* 0x000fe40003fc4270 */
[----:B------:R-:W-:Y:S02]  /*1a50*/  FSEL R14, R35, -INF , P1 ;  /* 0xff800000230e7808 */ /* 0x000fe40000800000 */
[----:B------:R-:W-:-:S02]  /*1a60*/  FMNMX.FTZ R3, R34, R3, !PT ;  /* 0x0000000322037209 */ /* 0x000fc40007810000 */
[----:B------:R-:W-:Y:S02]  /*1a70*/  FSEL R25, R25, -INF , P5 ;  /* 0xff80000019197808 */ /* 0x000fe40002800000 */
[----:B------:R-:W-:Y:S02]  /*1a80*/  ISETP.GT.AND P5, PT, R18, 0x19, PT ;  /* 0x000000191200780c */ /* 0x000fe40003fa4270 */
[----:B------:R-:W-:Y:S02]  /*1a90*/  FSEL R38, R38, -INF , P6 ;  /* 0xff80000026267808 */ /* 0x000fe40003000000 */
[----:B------:R-:W-:Y:S02]  /*1aa0*/  FMNMX.FTZ R3, R14, R3, !PT ;  /* 0x000000030e037209 */ /* 0x000fe40007810000 */
[----:B------:R-:W-:Y:S02]  /*1ab0*/  FSEL R28, R28, -INF , P4 ;  /* 0xff8000001c1c7808 */ /* 0x000fe40002000000 */
        /* <DEDUP_REMOVED lines=19> */
[----:B------:R-:W-:Y:S01]  /*1bf0*/  FSEL R20, R37, -INF , P5 ;  /* 0xff80000025147808 */ /* 0x000fe20002800000 */
[----:B------:R-:W-:Y:S01]  /*1c00*/  IMAD.MOV.U32 R37, RZ, RZ, R87 ;  /* 0x000000ffff257224 */ /* 0x000fe200078e0057 */
[----:B------:R-:W-:Y:S02]  /*1c10*/  ISETP.GT.AND P5, PT, R18, 0x31, PT ;  /* 0x000000311200780c */ /* 0x000fe40003fa4270 */
[----:B------:R-:W-:Y:S02]  /*1c20*/  FSEL R78, R50, -INF , P6 ;  /* 0xff800000324e7808 */ /* 0x000fe40003000000 */
[----:B------:R-:W-:Y:S02]  /*1c30*/  FMNMX.FTZ R3, R76, R3, !PT ;  /* 0x000000034c037209 */ /* 0x000fe40007810000 */
[----:B------:R-:W-:Y:S02]  /*1c40*/  FSEL R40, R40, -INF , P4 ;  /* 0xff80000028287808 */ /* 0x000fe40002000000 */
[----:B------:R-:W-:-:S02]  /*1c50*/  ISETP.GT.AND P4, PT, R18, 0x38, PT ;  /* 0x000000381200780c */ /* 0x000fc40003f84270 */
[----:B------:R-:W-:Y:S02]  /*1c60*/  FSEL R80, R51, -INF , P5 ;  /* 0xff80000033507808 */ /* 0x000fe40002800000 */
[----:B------:R-:W-:Y:S02]  /*1c70*/  FMNMX.FTZ R3, R78, R3, !PT ;  /* 0x000000034e037209 */ /* 0x000fe40007810000 */
[----:B------:R-:W-:Y:S01]  /*1c80*/  FSEL R46, R41, -INF , P3 ;  /* 0xff800000292e7808 */ /* 0x000fe20001800000 */
[----:B------:R-:W-:Y:S01]  /*1c90*/  IMAD.MOV.U32 R41, RZ, RZ, R87 ;  /* 0x000000ffff297224 */ /* 0x000fe200078e0057 */
[----:B------:R-:W-:Y:S02]  /*1ca0*/  ISETP.GT.AND P3, PT, R18, 0x39, PT ;  /* 0x000000391200780c */ /* 0x000fe40003f64270 */
[----:B------:R-:W-:Y:S02]  /*1cb0*/  FSEL R82, R54, -INF , P4 ;  /* 0xff80000036527808 */ /* 0x000fe40002000000 */
[----:B------:R-:W-:-:S02]  /*1cc0*/  FMNMX.FTZ R3, R80, R3, !PT ;  /* 0x0000000350037209 */ /* 0x000fc40007810000 */
[----:B------:R-:W-:Y:S02]  /*1cd0*/  FSEL R44, R44, -INF , P2 ;  /* 0xff8000002c2c7808 */ /* 0x000fe40001000000 */
[----:B------:R-:W-:Y:S02]  /*1ce0*/  ISETP.GT.AND P2, PT, R18, 0x40, PT ;  /* 0x000000401200780c */ /* 0x000fe40003f44270 */
[----:B------:R-:W-:Y:S02]  /*1cf0*/  FSEL R84, R55, -INF , P3 ;  /* 0xff80000037547808 */ /* 0x000fe40001800000 */
[----:B------:R-:W-:Y:S02]  /*1d00*/  FMNMX.FTZ R3, R82, R3, !PT ;  /* 0x0000000352037209 */ /* 0x000fe40007810000 */
[----:B------:R-:W-:Y:S01]  /*1d10*/  FSEL R50, R45, -INF , P1 ;  /* 0xff8000002d327808 */ /* 0x000fe20000800000 */
[----:B------:R-:W-:Y:S01]  /*1d20*/  IMAD.MOV.U32 R45, RZ, RZ, R87 ;  /* 0x000000ffff2d7224 */ /* 0x000fe200078e0057 */
        /* <DEDUP_REMOVED lines=31> */
[----:B------:R-:W-:Y:S02]  /*1f20*/  FMNMX.FTZ R3, R70, R3, !PT ;  /* 0x0000000346037209 */ /* 0x000fe40007810000 */
[----:B------:R-:W-:Y:S02]  /*1f30*/  FSEL R60, R60, -INF , P6 ;  /* 0xff8000003c3c7808 */ /* 0x000fe40003000000 */
[----:B------:R-:W-:-:S02]  /*1f40*/  FMNMX.FTZ R9, R96, R3, !PT ;  /* 0x0000000360097209 */ /* 0x000fc40007810000 */
[----:B------:R-:W-:Y:S01]  /*1f50*/  MOV R3, UR4 ;  /* 0x0000000400037c02 */ /* 0x000fe20008000f00 */
[----:B------:R-:W-:Y:S01]  /*1f60*/  UIADD3 UR4, UR37, 0x2a840, URZ ;  /* 0x0002a84025047890 */ /* 0x000fe2000fffe03f */
[----:B------:R-:W-:Y:S01]  /*1f70*/  FSEL R64, R64, -INF , P4 ;  /* 0xff80000040407808 */ /* 0x000fe20002000000 */
[----:B------:R-:W0:Y:S01]  /*1f80*/  SHFL.BFLY PT, R4, R9, 0x2, 0x1f ;  /* 0x0c401f0009047f89 */ /* 0x000e2200000e0000 */
[----:B------:R-:W-:Y:S01]  /*1f90*/  FSEL R18, R65, -INF , P3 ;  /* 0xff80000041127808 */ /* 0x000fe20001800000 */
[----:B------:R-:W-:Y:S01]  /*1fa0*/  UPRMT UR4, UR57, 0x654, UR4 ;  /* 0x0000065439047896 */ /* 0x000fe20008000004 */
[----:B------:R-:W-:Y:S01]  /*1fb0*/  FSEL R68, R68, -INF , P2 ;  /* 0xff80000044447808 */ /* 0x000fe20001000000 */
[----:B------:R-:W-:Y:S01]  /*1fc0*/  IMAD.MOV.U32 R65, RZ, RZ, R87 ;  /* 0x000000ffff417224 */ /* 0x000fe200078e0057 */
[-C--:B------:R-:W-:Y:S02]  /*1fd0*/  MOV R71, R87.reuse ;  /* 0x0000005700477202 */ /* 0x080fe40000000f00 */
[----:B------:R-:W-:-:S02]  /*1fe0*/  MOV R67, R87 ;  /* 0x0000005700437202 */ /* 0x000fc40000000f00 */
[-C--:B------:R-:W-:Y:S02]  /*1ff0*/  MOV R63, R87.reuse ;  /* 0x00000057003f7202 */ /* 0x080fe40000000f00 */
[----:B------:R-:W-:Y:S01]  /*2000*/  SYNCS.ARRIVE.TRANS64.RED.A1T0 RZ, [UR4], RZ ;  /* 0x000000ffffff79a7 */ /* 0x000fe20008100404 */
[-C--:B------:R-:W-:Y:S02]  /*2010*/  MOV R59, R87.reuse ;  /* 0x00000057003b7202 */ /* 0x080fe40000000f00 */
[-C--:B------:R-:W-:Y:S02]  /*2020*/  MOV R55, R87.reuse ;  /* 0x0000005700377202 */ /* 0x080fe40000000f00 */
[-C--:B------:R-:W-:Y:S02]  /*2030*/  MOV R51, R87.reuse ;  /* 0x0000005700337202 */ /* 0x080fe40000000f00 */
[-C--:B------:R-:W-:Y:S02]  /*2040*/  MOV R47, R87.reuse ;  /* 0x00000057002f7202 */ /* 0x080fe40000000f00 */
[----:B------:R-:W-:-:S02]  /*2050*/  MOV R43, R87 ;  /* 0x00000057002b7202 */ /* 0x000fc40000000f00 */
[-C--:B------:R-:W-:Y:S02]  /*2060*/  MOV R39, R87.reuse ;  /* 0x0000005700277202 */ /* 0x080fe40000000f00 */
[----:B0-----:R-:W-:Y:S02]  /*2070*/  FMNMX.FTZ R11, R9, R4, !PT ;  /* 0x00000004090b7209 */ /* 0x001fe40007810000 */
[----:B------:R-:W-:-:S03]  /*2080*/  MOV R35, R87 ;  /* 0x0000005700237202 */ /* 0x000fc60000000f00 */
[----:B------:R-:W0:Y:S02]  /*2090*/  SHFL.BFLY PT, R4, R11, 0x1, 0x1f ;  /* 0x0c201f000b047f89 */ /* 0x000e2400000e0000 */
[----:B0-----:R-:W-:-:S04]  /*20a0*/  FMNMX.FTZ R4, R11, R4, !PT ;  /* 0x000000040b047209 */ /* 0x001fc80007810000 */
[C---:B------:R-:W-:Y:S01]  /*20b0*/  FSETP.NEU.FTZ.AND P0, PT, R4.reuse, -INF , PT ;  /* 0xff8000000400780b */ /* 0x040fe20003f1d000 */
[----:B------:R-:W-:-:S05]  /*20c0*/  FMUL.FTZ R5, R4, R3 ;  /* 0x0000000304057220 */ /* 0x000fca0000410000 */
[----:B------:R-:W-:Y:S02]  /*20d0*/  FSEL R13, R5, RZ, P0 ;  /* 0x000000ff050d7208 */ /* 0x000fe40000000000 */
[----:B------:R-:W-:Y:S02]  /*20e0*/  FMNMX.FTZ R5, R24, R25, !PT ;  /* 0x0000001918057209 */ /* 0x000fe40007810000 */
[----:B------:R-:W-:Y:S01]  /*20f0*/  ISETP.NE.AND P0, PT, R15, RZ, PT ;  /* 0x000000ff0f00720c */ /* 0x000fe20003f05270 */
[--C-:B------:R-:W-:Y:S01]  /*2100*/  FFMA.FTZ R9, R14, R3, -R13.reuse ;  /* 0x000000030e097223 */ /* 0x100fe2000001080d */
[----:B------:R-:W-:Y:S01]  /*2110*/  FMNMX.FTZ R5, R28, R5, !PT ;  /* 0x000000051c057209 */ /* 0x000fe20007810000 */
[-CC-:B------:R-:W-:Y:S01]  /*2120*/  FFMA.FTZ R22, R22, R3.reuse, -R13.reuse ;  /* 0x0000000316167223 */ /* 0x180fe2000001080d */
[----:B------:R-:W-:Y:S01]  /*2130*/  FSEL R14, R61, -INF , P5 ;  /* 0xff8000003d0e7808 */ /* 0x000fe20002800000 */
[--C-:B------:R-:W-:Y:S01]  /*2140*/  FFMA.FTZ R10, R10, R3, -R13.reuse ;  /* 0x000000030a0a7223 */ /* 0x100fe2000001080d */
[----:B------:R-:W-:Y:S01]  /*2150*/  FMNMX.FTZ R5, R8, R5, !PT ;  /* 0x0000000508057209 */ /* 0x000fe20007810000 */
[----:B------:R0:W-:Y:S01]  /*2160*/  MUFU.EX2 R143, R22 ;  /* 0x00000016008f7308 */ /* 0x0001e20000000800 */
[-CC-:B------:R-:W-:Y:S01]  /*2170*/  FFMA.FTZ R26, R26, R3.reuse, -R13.reuse ;  /* 0x000000031a1a7223 */ /* 0x180fe2000001080d */
[--C-:B------:R-:W-:Y:S01]  /*2180*/  FFMA.FTZ R27, R27, R3, -R13.reuse ;  /* 0x000000031b1b7223 */ /* 0x100fe2000001080d */
[----:B------:R-:W-:Y:S01]  /*2190*/  FMNMX.FTZ R5, R32, R5, !PT ;  /* 0x0000000520057209 */ /* 0x000fe20007810000 */
[-CC-:B------:R-:W-:Y:S01]  /*21a0*/  FFMA.FTZ R30, R30, R3.reuse, -R13.reuse ;  /* 0x000000031e1e7223 */ /* 0x180fe2000001080d */
[-CC-:B------:R-:W-:Y:S01]  /*21b0*/  FFMA.FTZ R34, R34, R3.reuse, -R13.reuse ;  /* 0x0000000322227223 */ /* 0x180fe2000001080d */
[--C-:B------:R-:W-:Y:S01]  /*21c0*/  FFMA.FTZ R38, R38, R3, -R13.reuse ;  /* 0x0000000326267223 */ /* 0x100fe2000001080d */
[----:B------:R-:W-:Y:S01]  /*21d0*/  FMNMX.FTZ R5, R12, R5, !PT ;  /* 0x000000050c057209 */ /* 0x000fe20007810000 */
[----:B------:R-:W-:Y:S01]  /*21e0*/  MUFU.EX2 R139, R10 ;  /* 0x0000000a008b7308 */ /* 0x000fe20000000800 */
[----:B0-----:R-:W-:Y:S01]  /*21f0*/  FSEL R22, R69, -INF , P1 ;  /* 0xff80000045167808 */ /* 0x001fe20000800000 */
[--C-:B------:R-:W-:Y:S01]  /*2200*/  FFMA.FTZ R42, R42, R3, -R13.reuse ;  /* 0x000000032a2a7223 */ /* 0x100fe2000001080d */
[----:B------:R-:W-:Y:S01]  /*2210*/  FMNMX.FTZ R5, R36, R5, !PT ;  /* 0x0000000524057209 */ /* 0x000fe20007810000 */
[-CC-:B------:R-:W-:Y:S01]  /*2220*/  FFMA.FTZ R72, R72, R3.reuse, -R13.reuse ;  /* 0x0000000348487223 */ /* 0x180fe2000001080d */
[-CC-:B------:R-:W-:Y:S01]  /*2230*/  FFMA.FTZ R74, R74, R3.reuse, -R13.reuse ;  /* 0x000000034a4a7223 */ /* 0x180fe2000001080d */
[--C-:B------:R-:W-:Y:S01]  /*2240*/  FFMA.FTZ R76, R76, R3, -R13.reuse ;  /* 0x000000034c4c7223 */ /* 0x100fe2000001080d */
[----:B------:R-:W-:Y:S01]  /*2250*/  FMNMX.FTZ R5, R20, R5, !PT ;  /* 0x0000000514057209 */ /* 0x000fe20007810000 */
[----:B------:R-:W-:Y:S01]  /*2260*/  MUFU.EX2 R141, R9 ;  /* 0x00000009008d7308 */ /* 0x000fe20000000800 */
        /* <DEDUP_REMOVED lines=15> */
[----:B------:R-:W0:Y:S01]  /*2360*/  MUFU.EX2 R137, R27 ;  /* 0x0000001b00897308 */ /* 0x000e220000000800 */
[-CC-:B------:R-:W-:Y:S01]  /*2370*/  FFMA.FTZ R70, R70, R3.reuse, -R13.reuse ;  /* 0x0000000346467223 */ /* 0x180fe2000001080d */
[----:B------:R-:W-:Y:S01]  /*2380*/  FFMA.FTZ R13, R96, R3, -R13 ;  /* 0x00000003600d7223 */ /* 0x000fe2000001080d */
[----:B------:R-:W-:Y:S01]  /*2390*/  FMNMX.FTZ R5, R48, R5, !PT ;  /* 0x0000000530057209 */ /* 0x000fe20007810000 */
[----:B------:R-:W-:-:S02]  /*23a0*/  IMAD.MOV.U32 R69, RZ, RZ, R87 ;  /* 0x000000ffff457224 */ /* 0x000fc400078e0057 */
[----:B------:R-:W-:Y:S01]  /*23b0*/  IMAD.MOV.U32 R61, RZ, RZ, R87 ;  /* 0x000000ffff3d7224 */ /* 0x000fe200078e0057 */
[----:B------:R-:W-:Y:S01]  /*23c0*/  FMNMX.FTZ R5, R54, R5, !PT ;  /* 0x0000000536057209 */ /* 0x000fe20007810000 */
[----:B------:R-:W-:Y:S03]  /*23d0*/  MUFU.EX2 R30, R30 ;  /* 0x0000001e001e7308 */ /* 0x000fe60000000800 */
[----:B------:R-:W-:-:S04]  /*23e0*/  FMNMX.FTZ R5, R52, R5, !PT ;  /* 0x0000000534057209 */ /* 0x000fc80007810000 */
[----:B------:R-:W-:Y:S01]  /*23f0*/  FMNMX.FTZ R5, R58, R5, !PT ;  /* 0x000000053a057209 */ /* 0x000fe20007810000 */
[----:B------:R-:W-:Y:S01]  /*2400*/  MUFU.EX2 R34, R34 ;  /* 0x0000002200227308 */ /* 0x000fe20000000800 */
[----:B0-----:R-:W-:Y:S01]  /*2410*/  FADD.FTZ R21, R26, R137 ;  /* 0x000000891a157221 */ /* 0x001fe20000010000 */
[----:B------:R-:W-:Y:S01]  /*2420*/  F2FP.F16.F32.PACK_AB R137, R137, R26 ;  /* 0x0000001a8989723e */ /* 0x000fe200000000ff */
[----:B------:R-:W-:Y:S01]  /*2430*/  IMAD.MOV.U32 R26, RZ, RZ, R87 ;  /* 0x000000ffff1a7224 */ /* 0x000fe200078e0057 */
[----:B------:R-:W-:-:S04]  /*2440*/  FMNMX.FTZ R5, R56, R5, !PT ;  /* 0x0000000538057209 */ /* 0x000fc80007810000 */
[----:B------:R-:W-:Y:S01]  /*2450*/  FMNMX.FTZ R5, R62, R5, !PT ;  /* 0x000000053e057209 */ /* 0x000fe20007810000 */
[----:B------:R-:W-:Y:S03]  /*2460*/  MUFU.EX2 R38, R38 ;  /* 0x0000002600267308 */ /* 0x000fe60000000800 */
[----:B------:R-:W-:-:S04]  /*2470*/  FMNMX.FTZ R5, R60, R5, !PT ;  /* 0x000000053c057209 */ /* 0x000fc80007810000 */
[----:B------:R-:W-:Y:S01]  /*2480*/  FMNMX.FTZ R5, R14, R5, !PT ;  /* 0x000000050e057209 */ /* 0x000fe20007810000 */
[----:B------:R-:W-:Y:S03]  /*2490*/  MUFU.EX2 R42, R42 ;  /* 0x0000002a002a7308 */ /* 0x000fe60000000800 */
[----:B------:R-:W-:-:S04]  /*24a0*/  FMNMX.FTZ R5, R64, R5, !PT ;  /* 0x0000000540057209 */ /* 0x000fc80007810000 */
[----:B------:R-:W-:Y:S01]  /*24b0*/  FMNMX.FTZ R5, R18, R5, !PT ;  /* 0x0000000512057209 */ /* 0x000fe20007810000 */
[----:B------:R0:W-:Y:S03]  /*24c0*/  MUFU.EX2 R145, R72 ;  /* 0x0000004800917308 */ /* 0x0001e60000000800 */
[----:B------:R-:W-:-:S04]  /*24d0*/  FMNMX.FTZ R5, R68, R5, !PT ;  /* 0x0000000544057209 */ /* 0x000fc80007810000 */
[----:B------:R-:W-:Y:S01]  /*24e0*/  FMNMX.FTZ R5, R22, R5, !PT ;  /* 0x0000000516057209 */ /* 0x000fe20007810000 */
[----:B------:R-:W-:Y:S01]  /*24f0*/  MUFU.EX2 R74, R74 ;  /* 0x0000004a004a7308 */ /* 0x000fe20000000800 */
[----:B0-----:R-:W-:-:S03]  /*2500*/  IMAD.MOV.U32 R72, RZ, RZ, R87 ;  /* 0x000000ffff487224 */ /* 0x001fc600078e0057 */
[----:B------:R-:W0:Y:S04]  /*2510*/  SHFL.BFLY PT, R10, R5, 0x2, 0x1f ;  /* 0x0c401f00050a7f89 */ /* 0x000e2800000e0000 */
[----:B------:R-:W-:Y:S08]  /*2520*/  MUFU.EX2 R159, R13 ;  /* 0x0000000d009f7308 */ /* 0x000ff00000000800 */
[----:B------:R1:W-:Y:S08]  /*2530*/  MUFU.EX2 R147, R76 ;  /* 0x0000004c00937308 */ /* 0x0003f00000000800 */
[----:B------:R-:W-:Y:S01]  /*2540*/  MUFU.EX2 R78, R78 ;  /* 0x0000004e004e7308 */ /* 0x000fe20000000800 */
[----:B-1----:R-:W-:Y:S01]  /*2550*/  IMAD.MOV.U32 R76, RZ, RZ, R87 ;  /* 0x000000ffff4c7224 */ /* 0x002fe200078e0057 */
[----:B0-----:R-:W-:-:S06]  /*2560*/  FMNMX.FTZ R9, R5, R10, !PT ;  /* 0x0000000a05097209 */ /* 0x001fcc0007810000 */
[----:B------:R0:W-:Y:S01]  /*2570*/  MUFU.EX2 R149, R80 ;  /* 0x0000005000957308 */ /* 0x0001e20000000800 */
[----:B------:R-:W1:Y:S07]  /*2580*/  SHFL.BFLY PT, R10, R9, 0x1, 0x1f ;  /* 0x0c201f00090a7f89 */ /* 0x000e6e00000e0000 */
[----:B------:R-:W-:Y:S01]  /*2590*/  MUFU.EX2 R82, R82 ;  /* 0x0000005200527308 */ /* 0x000fe20000000800 */
[----:B0-----:R-:W-:-:S07]  /*25a0*/  IMAD.MOV.U32 R80, RZ, RZ, R87 ;  /* 0x000000ffff507224 */ /* 0x001fce00078e0057 */
[----:B------:R0:W-:Y:S08]  /*25b0*/  MUFU.EX2 R151, R84 ;  /* 0x0000005400977308 */ /* 0x0001f00000000800 */
[----:B------:R-:W-:Y:S01]  /*25c0*/  MUFU.EX2 R86, R86 ;  /* 0x0000005600567308 */ /* 0x000fe20000000800 */
[----:B-1----:R-:W-:Y:S01]  /*25d0*/  FMNMX.FTZ R10, R9, R10, !PT ;  /* 0x0000000a090a7209 */ /* 0x002fe20007810000 */
[----:B0-----:R-:W-:-:S03]  /*25e0*/  IMAD.MOV.U32 R84, RZ, RZ, R87 ;  /* 0x000000ffff547224 */ /* 0x001fc600078e0057 */
[C---:B------:R-:W-:Y:S01]  /*25f0*/  FSETP.NEU.FTZ.AND P1, PT, R10.reuse, -INF , PT ;  /* 0xff8000000a00780b */ /* 0x040fe20003f3d000 */
[----:B------:R-:W-:Y:S02]  /*2600*/  FMUL.FTZ R5, R10, R3 ;  /* 0x000000030a057220 */ /* 0x000fe40000410000 */
[----:B------:R-:W-:Y:S03]  /*2610*/  MUFU.EX2 R153, R88 ;  /* 0x0000005800997308 */ /* 0x000fe60000000800 */
[----:B------:R-:W-:-:S05]  /*2620*/  FSEL R5, R5, RZ, P1 ;  /* 0x000000ff05057208 */ /* 0x000fca0000800000 */
[-CC-:B------:R-:W-:Y:S01]  /*2630*/  FFMA.FTZ R24, R24, R3.reuse, -R5.reuse ;  /* 0x0000000318187223 */ /* 0x180fe20000010805 */
[-CC-:B------:R-:W-:Y:S01]  /*2640*/  FFMA.FTZ R25, R25, R3.reuse, -R5.reuse ;  /* 0x0000000319197223 */ /* 0x180fe20000010805 */
[-CC-:B------:R-:W-:Y:S01]  /*2650*/  FFMA.FTZ R28, R28, R3.reuse, -R5.reuse ;  /* 0x000000031c1c7223 */ /* 0x180fe20000010805 */
[-CC-:B------:R-:W-:Y:S01]  /*2660*/  FFMA.FTZ R8, R8, R3.reuse, -R5.reuse ;  /* 0x0000000308087223 */ /* 0x180fe20000010805 */
[-CC-:B------:R-:W-:Y:S01]  /*2670*/  FFMA.FTZ R32, R32, R3.reuse, -R5.reuse ;  /* 0x0000000320207223 */ /* 0x180fe20000010805 */
[-CC-:B------:R-:W-:Y:S01]  /*2680*/  FFMA.FTZ R12, R12, R3.reuse, -R5.reuse ;  /* 0x000000030c0c7223 */ /* 0x180fe20000010805 */
[----:B------:R-:W-:Y:S01]  /*2690*/  MUFU.EX2 R24, R24 ;  /* 0x0000001800187308 */ /* 0x000fe20000000800 */
[-CC-:B------:R-:W-:Y:S01]  /*26a0*/  FFMA.FTZ R36, R36, R3.reuse, -R5.reuse ;  /* 0x0000000324247223 */ /* 0x180fe20000010805 */
[-CC-:B------:R-:W-:Y:S01]  /*26b0*/  FFMA.FTZ R20, R20, R3.reuse, -R5.reuse ;  /* 0x0000000314147223 */ /* 0x180fe20000010805 */
[-CC-:B------:R-:W-:Y:S01]  /*26c0*/  FFMA.FTZ R40, R40, R3.reuse, -R5.reuse ;  /* 0x0000000328287223 */ /* 0x180fe20000010805 */
[-CC-:B------:R-:W-:Y:S01]  /*26d0*/  FFMA.FTZ R46, R46, R3.reuse, -R5.reuse ;  /* 0x000000032e2e7223 */ /* 0x180fe20000010805 */
[-CC-:B------:R-:W-:Y:S01]  /*26e0*/  FFMA.FTZ R44, R44, R3.reuse, -R5.reuse ;  /* 0x000000032c2c7223 */ /* 0x180fe20000010805 */
[-CC-:B------:R-:W-:Y:S01]  /*26f0*/  FFMA.FTZ R50, R50, R3.reuse, -R5.reuse ;  /* 0x0000000332327223 */ /* 0x180fe20000010805 */
[-CC-:B------:R-:W-:Y:S01]  /*2700*/  FFMA.FTZ R48, R48, R3.reuse, -R5.reuse ;  /* 0x0000000330307223 */ /* 0x180fe20000010805 */
[----:B------:R-:W0:Y:S01]  /*2710*/  MUFU.EX2 R25, R25 ;  /* 0x0000001900197308 */ /* 0x000e220000000800 */
[-CC-:B------:R-:W-:Y:S01]  /*2720*/  FFMA.FTZ R54, R54, R3.reuse, -R5.reuse ;  /* 0x0000000336367223 */ /* 0x180fe20000010805 */
        /* <DEDUP_REMOVED lines=10> */
[----:B------:R-:W-:-:S04]  /*27d0*/  FFMA.FTZ R22, R22, R3, -R5 ;  /* 0x0000000316167223 */ /* 0x000fc80000010805 */
[----:B------:R1:W2:Y:S01]  /*27e0*/  MUFU.EX2 R9, R8 ;  /* 0x0000000800097308 */ /* 0x0002a20000000800 */
[----:B0-----:R-:W-:-:S07]  /*27f0*/  F2FP.F16.F32.PACK_AB R136, R25, R24 ;  /* 0x000000181988723e */ /* 0x001fce00000000ff */
[----:B------:R-:W0:Y:S01]  /*2800*/  MUFU.EX2 R32, R32 ;  /* 0x0000002000207308 */ /* 0x000e220000000800 */
[----:B-1----:R-:W-:-:S04]  /*2810*/  FADD.FTZ R8, R30, R21 ;  /* 0x000000151e087221 */ /* 0x002fc80000010000 */
[C---:B------:R-:W-:Y:S01]  /*2820*/  FADD.FTZ R23, R139.reuse, R8 ;  /* 0x000000088b177221 */ /* 0x040fe20000010000 */
[----:B------:R-:W-:Y:S01]  /*2830*/  F2FP.F16.F32.PACK_AB R139, R139, R30 ;  /* 0x0000001e8b8b723e */ /* 0x000fe200000000ff */
[----:B------:R-:W-:Y:S01]  /*2840*/  IMAD.MOV.U32 R30, RZ, RZ, R87 ;  /* 0x000000ffff1e7224 */ /* 0x000fe200078e0057 */
[----:B------:R1:W3:Y:S01]  /*2850*/  MUFU.EX2 R11, R12 ;  /* 0x0000000c000b7308 */ /* 0x0002e20000000800 */
[----:B------:R-:W-:Y:S01]  /*2860*/  FADD.FTZ R8, R34, R23 ;  /* 0x0000001722087221 */ /* 0x000fe20000010000 */
[----:B------:R-:W-:Y:S01]  /*2870*/  FADD.FTZ R23, R24, R25 ;  /* 0x0000001918177221 */ /* 0x000fe20000010000 */
[----:B--2---:R-:W-:Y:S01]  /*2880*/  F2FP.F16.F32.PACK_AB R138, R9, R28 ;  /* 0x0000001c098a723e */ /* 0x004fe200000000ff */
[----:B------:R-:W-:Y:S02]  /*2890*/  IMAD.MOV.U32 R25, RZ, RZ, R87 ;  /* 0x000000ffff197224 */ /* 0x000fe400078e0057 */
[C---:B------:R-:W-:Y:S01]  /*28a0*/  FADD.FTZ R27, R141.reuse, R8 ;  /* 0x000000088d1b7221 */ /* 0x040fe20000010000 */
[----:B------:R-:W-:Y:S01]  /*28b0*/  FADD.FTZ R8, R28, R23 ;  /* 0x000000171c087221 */ /* 0x000fe20000010000 */
[----:B------:R-:W-:Y:S01]  /*28c0*/  F2FP.F16.F32.PACK_AB R141, R141, R34 ;  /* 0x000000228d8d723e */ /* 0x000fe200000000ff */
[----:B------:R-:W2:Y:S01]  /*28d0*/  MUFU.EX2 R36, R36 ;  /* 0x0000002400247308 */ /* 0x000ea20000000800 */
[----:B-1----:R-:W-:Y:S01]  /*28e0*/  FADD.FTZ R12, R38, R27 ;  /* 0x0000001b260c7221 */ /* 0x002fe20000010000 */
[----:B------:R-:W-:Y:S01]  /*28f0*/  FADD.FTZ R27, R9, R8 ;  /* 0x00000008091b7221 */ /* 0x000fe20000010000 */
[----:B------:R-:W-:-:S02]  /*2900*/  IMAD.MOV.U32 R34, RZ, RZ, R87 ;  /* 0x000000ffff227224 */ /* 0x000fc400078e0057 */
[C---:B------:R-:W-:Y:S01]  /*2910*/  FADD.FTZ R29, R143.reuse, R12 ;  /* 0x0000000c8f1d7221 */ /* 0x040fe20000010000 */
[----:B0-----:R-:W-:Y:S01]  /*2920*/  FADD.FTZ R8, R32, R27 ;  /* 0x0000001b20087221 */ /* 0x001fe20000010000 */
[----:B------:R-:W-:Y:S01]  /*2930*/  F2FP.F16.F32.PACK_AB R143, R143, R38 ;  /* 0x000000268f8f723e */ /* 0x000fe200000000ff */
[----:B------:R-:W0:Y:S01]  /*2940*/  MUFU.EX2 R13, R20 ;  /* 0x00000014000d7308 */ /* 0x000e220000000800 */
[----:B------:R-:W-:Y:S01]  /*2950*/  FADD.FTZ R12, R42, R29 ;  /* 0x0000001d2a0c7221 */ /* 0x000fe20000010000 */
[C---:B---3--:R-:W-:Y:S01]  /*2960*/  FADD.FTZ R27, R11.reuse, R8 ;  /* 0x000000080b1b7221 */ /* 0x048fe20000010000 */
[----:B------:R-:W-:Y:S01]  /*2970*/  F2FP.F16.F32.PACK_AB R140, R11, R32 ;  /* 0x000000200b8c723e */ /* 0x000fe200000000ff */
[----:B------:R-:W-:Y:S02]  /*2980*/  IMAD.MOV.U32 R11, RZ, RZ, 0x3f800000 ;  /* 0x3f800000ff0b7424 */ /* 0x000fe400078e00ff */
[C---:B------:R-:W-:Y:S01]  /*2990*/  FADD.FTZ R29, R145.reuse, R12 ;  /* 0x0000000c911d7221 */ /* 0x040fe20000010000 */
[----:B------:R-:W-:Y:S01]  /*29a0*/  F2FP.F16.F32.PACK_AB R145, R145, R42 ;  /* 0x0000002a9191723e */ /* 0x000fe200000000ff */
[----:B------:R-:W-:Y:S01]  /*29b0*/  IMAD.MOV.U32 R42, RZ, RZ, R87 ;  /* 0x000000ffff2a7224 */ /* 0x000fe200078e0057 */
[----:B------:R-:W1:Y:S01]  /*29c0*/  MUFU.EX2 R40, R40 ;  /* 0x0000002800287308 */ /* 0x000e620000000800 */
[----:B--2---:R-:W-:Y:S01]  /*29d0*/  FADD.FTZ R8, R36, R27 ;  /* 0x0000001b24087221 */ /* 0x004fe20000010000 */
[----:B------:R-:W-:Y:S01]  /*29e0*/  FADD.FTZ R12, R74, R29 ;  /* 0x0000001d4a0c7221 */ /* 0x000fe20000010000 */
[----:B------:R-:W-:-:S02]  /*29f0*/  IMAD.MOV.U32 R38, RZ, RZ, R87 ;  /* 0x000000ffff267224 */ /* 0x000fc400078e0057 */
[----:B------:R-:W-:Y:S02]  /*2a00*/  IMAD.MOV.U32 R32, RZ, RZ, R87 ;  /* 0x000000ffff207224 */ /* 0x000fe400078e0057 */
[C---:B------:R-:W-:Y:S01]  /*2a10*/  FADD.FTZ R31, R147.reuse, R12 ;  /* 0x0000000c931f7221 */ /* 0x040fe20000010000 */
[----:B------:R-:W-:Y:S01]  /*2a20*/  F2FP.F16.F32.PACK_AB R147, R147, R74 ;  /* 0x0000004a9393723e */ /* 0x000fe200000000ff */
[----:B------:R-:W2:Y:S01]  /*2a30*/  MUFU.EX2 R15, R46 ;  /* 0x0000002e000f7308 */ /* 0x000ea20000000800 */
[C---:B0-----:R-:W-:Y:S01]  /*2a40*/  FADD.FTZ R29, R13.reuse, R8 ;  /* 0x000000080d1d7221 */ /* 0x041fe20000010000 */
[----:B------:R-:W-:Y:S01]  /*2a50*/  FADD.FTZ R12, R78, R31 ;  /* 0x0000001f4e0c7221 */ /* 0x000fe20000010000 */
[----:B------:R-:W-:Y:S01]  /*2a60*/  F2FP.F16.F32.PACK_AB R142, R13, R36 ;  /* 0x000000240d8e723e */ /* 0x000fe200000000ff */
[----:B------:R-:W-:Y:S02]  /*2a70*/  VIADD R13, R17, 0xfffffffe ;  /* 0xfffffffe110d7836 */ /* 0x000fe40000000000 */
[C---:B------:R-:W-:Y:S01]  /*2a80*/  FADD.FTZ R31, R149.reuse, R12 ;  /* 0x0000000c951f7221 */ /* 0x040fe20000010000 */
[----:B------:R-:W-:Y:S01]  /*2a90*/  F2FP.F16.F32.PACK_AB R149, R149, R78 ;  /* 0x0000004e9595723e */ /* 0x000fe200000000ff */
[----:B------:R-:W0:Y:S01]  /*2aa0*/  MUFU.EX2 R44, R44 ;  /* 0x0000002c002c7308 */ /* 0x000e220000000800 */
[----:B-1----:R-:W-:Y:S01]  /*2ab0*/  FADD.FTZ R8, R40, R29 ;  /* 0x0000001d28087221 */ /* 0x002fe20000010000 */
[----:B------:R-:W-:Y:S01]  /*2ac0*/  FADD.FTZ R12, R82, R31 ;  /* 0x0000001f520c7221 */ /* 0x000fe20000010000 */
[----:B------:R-:W-:Y:S01]  /*2ad0*/  ISETP.GE.AND P1, PT, R13, R16, PT ;  /* 0x000000100d00720c */ /* 0x000fe20003f26270 */
[----:B------:R-:W-:-:S02]  /*2ae0*/  IMAD.MOV.U32 R78, RZ, RZ, R87 ;  /* 0x000000ffff4e7224 */ /* 0x000fc400078e0057 */
[C---:B------:R-:W-:Y:S01]  /*2af0*/  FADD.FTZ R33, R151.reuse, R12 ;  /* 0x0000000c97217221 */ /* 0x040fe20000010000 */
[----:B------:R-:W-:Y:S01]  /*2b00*/  F2FP.F16.F32.PACK_AB R151, R151, R82 ;  /* 0x000000529797723e */ /* 0x000fe200000000ff */
[----:B------:R1:W3:Y:S01]  /*2b10*/  MUFU.EX2 R19, R50 ;  /* 0x0000003200137308 */ /* 0x0002e20000000800 */
[C---:B--2---:R-:W-:Y:S01]  /*2b20*/  FADD.FTZ R29, R15.reuse, R8 ;  /* 0x000000080f1d7221 */ /* 0x044fe20000010000 */
[----:B------:R-:W-:Y:S01]  /*2b30*/  FADD.FTZ R12, R86, R33 ;  /* 0x00000021560c7221 */ /* 0x000fe20000010000 */
[----:B------:R-:W-:Y:S01]  /*2b40*/  F2FP.F16.F32.PACK_AB R144, R15, R40 ;  /* 0x000000280f90723e */ /* 0x000fe200000000ff */
[--C-:B------:R-:W-:Y:S02]  /*2b50*/  IMAD.MOV.U32 R82, RZ, RZ, R87.reuse ;  /* 0x000000ffff527224 */ /* 0x100fe400078e0057 */
[----:B------:R-:W-:Y:S02]  /*2b60*/  IMAD.MOV.U32 R74, RZ, RZ, R87 ;  /* 0x000000ffff4a7224 */ /* 0x000fe400078e0057 */
[----:B------:R-:W2:Y:S01]  /*2b70*/  MUFU.EX2 R48, R48 ;  /* 0x0000003000307308 */ /* 0x000ea20000000800 */
[----:B0-----:R-:W-:Y:S01]  /*2b80*/  FADD.FTZ R8, R44, R29 ;  /* 0x0000001d2c087221 */ /* 0x001fe20000010000 */
[----:B-1----:R-:W-:-:S02]  /*2b90*/  IMAD.MOV.U32 R50, RZ, RZ, R87 ;  /* 0x000000ffff327224 */ /* 0x002fc400078e0057 */
[--C-:B------:R-:W-:Y:S02]  /*2ba0*/  IMAD.MOV.U32 R46, RZ, RZ, R87.reuse ;  /* 0x000000ffff2e7224 */ /* 0x100fe400078e0057 */
[--C-:B------:R-:W-:Y:S02]  /*2bb0*/  IMAD.MOV.U32 R40, RZ, RZ, R87.reuse ;  /* 0x000000ffff287224 */ /* 0x100fe400078e0057 */
[----:B------:R0:W1:Y:S01]  /*2bc0*/  MUFU.EX2 R21, R54 ;  /* 0x0000003600157308 */ /* 0x0000620000000800 */
[C---:B---3--:R-:W-:Y:S01]  /*2bd0*/  FADD.FTZ R31, R19.reuse, R8 ;  /* 0x00000008131f7221 */ /* 0x048fe20000010000 */
[----:B------:R-:W-:Y:S01]  /*2be0*/  F2FP.F16.F32.PACK_AB R146, R19, R44 ;  /* 0x0000002c1392723e */ /* 0x000fe200000000ff */
[--C-:B------:R-:W-:Y:S02]  /*2bf0*/  IMAD.MOV.U32 R44, RZ, RZ, R87.reuse ;  /* 0x000000ffff2c7224 */ /* 0x100fe400078e0057 */
[--C-:B------:R-:W-:Y:S02]  /*2c00*/  IMAD.MOV.U32 R36, RZ, RZ, R87.reuse ;  /* 0x000000ffff247224 */ /* 0x100fe400078e0057 */
[----:B------:R-:W-:Y:S01]  /*2c10*/  IMAD.MOV.U32 R28, RZ, RZ, R87 ;  /* 0x000000ffff1c7224 */ /* 0x000fe200078e0057 */
[----:B------:R-:W3:Y:S01]  /*2c20*/  MUFU.EX2 R52, R52 ;  /* 0x0000003400347308 */ /* 0x000ee20000000800 */
[----:B--2---:R-:W-:Y:S01]  /*2c30*/  FADD.FTZ R8, R48, R31 ;  /* 0x0000001f30087221 */ /* 0x004fe20000010000 */
[C---:B------:R-:W-:Y:S01]  /*2c40*/  FADD.FTZ R31, R153.reuse, R12 ;  /* 0x0000000c991f7221 */ /* 0x040fe20000010000 */
[----:B------:R-:W-:Y:S01]  /*2c50*/  F2FP.F16.F32.PACK_AB R153, R153, R86 ;  /* 0x000000569999723e */ /* 0x000fe200000000ff */
[----:B------:R-:W-:-:S02]  /*2c60*/  IMAD.MOV.U32 R86, RZ, RZ, R87 ;  /* 0x000000ffff567224 */ /* 0x000fc400078e0057 */
[--C-:B0-----:R-:W-:Y:S02]  /*2c70*/  IMAD.MOV.U32 R54, RZ, RZ, R87.reuse ;  /* 0x000000ffff367224 */ /* 0x101fe400078e0057 */
[----:B------:R-:W0:Y:S01]  /*2c80*/  MUFU.EX2 R90, R90 ;  /* 0x0000005a005a7308 */ /* 0x000e220000000800 */
[C---:B-1----:R-:W-:Y:S01]  /*2c90*/  FADD.FTZ R5, R21.reuse, R8 ;  /* 0x0000000815057221 */ /* 0x042fe20000010000 */
[----:B------:R-:W-:Y:S01]  /*2ca0*/  F2FP.F16.F32.PACK_AB R148, R21, R48 ;  /* 0x000000301594723e */ /* 0x000fe200000000ff */
[--C-:B------:R-:W-:Y:S02]  /*2cb0*/  IMAD.MOV.U32 R48, RZ, RZ, R87.reuse ;  /* 0x000000ffff307224 */ /* 0x100fe400078e0057 */
[----:B------:R-:W-:-:S03]  /*2cc0*/  IMAD.MOV.U32 R24, RZ, RZ, R87 ;  /* 0x000000ffff187224 */ /* 0x000fc600078e0057 */
[----:B------:R1:W2:Y:S01]  /*2cd0*/  MUFU.EX2 R23, R58 ;  /* 0x0000003a00177308 */ /* 0x0002a20000000800 */
[----:B---3--:R-:W-:-:S07]  /*2ce0*/  FADD.FTZ R8, R52, R5 ;  /* 0x0000000534087221 */ /* 0x008fce0000010000 */
[----:B------:R-:W3:Y:S01]  /*2cf0*/  MUFU.EX2 R155, R92 ;  /* 0x0000005c009b7308 */ /* 0x000ee20000000800 */
[----:B0-----:R-:W-:Y:S01]  /*2d00*/  FADD.FTZ R12, R90, R31 ;  /* 0x0000001f5a0c7221 */ /* 0x001fe20000010000 */
[----:B-1----:R-:W-:-:S06]  /*2d10*/  IMAD.MOV.U32 R58, RZ, RZ, R87 ;  /* 0x000000ffff3a7224 */ /* 0x002fcc00078e0057 */
[----:B------:R-:W0:Y:S01]  /*2d20*/  MUFU.EX2 R56, R56 ;  /* 0x0000003800387308 */ /* 0x000e220000000800 */
[C---:B--2---:R-:W-:Y:S01]  /*2d30*/  FADD.FTZ R31, R23.reuse, R8 ;  /* 0x00000008171f7221 */ /* 0x044fe20000010000 */
[----:B------:R-:W-:Y:S01]  /*2d40*/  F2FP.F16.F32.PACK_AB R150, R23, R52 ;  /* 0x000000341796723e */ /* 0x000fe200000000ff */
[----:B------:R-:W-:-:S05]  /*2d50*/  IMAD.MOV.U32 R52, RZ, RZ, R87 ;  /* 0x000000ffff347224 */ /* 0x000fca00078e0057 */
[----:B------:R-:W1:Y:S01]  /*2d60*/  MUFU.EX2 R66, R66 ;  /* 0x0000004200427308 */ /* 0x000e620000000800 */
[C---:B---3--:R-:W-:Y:S01]  /*2d70*/  FADD.FTZ R33, R155.reuse, R12 ;  /* 0x0000000c9b217221 */ /* 0x048fe20000010000 */
[----:B------:R-:W-:-:S06]  /*2d80*/  F2FP.F16.F32.PACK_AB R155, R155, R90 ;  /* 0x0000005a9b9b723e */ /* 0x000fcc00000000ff */
[----:B------:R2:W3:Y:S01]  /*2d90*/  MUFU.EX2 R27, R62 ;  /* 0x0000003e001b7308 */ /* 0x0004e20000000800 */
[----:B0-----:R-:W-:-:S07]  /*2da0*/  FADD.FTZ R8, R56, R31 ;  /* 0x0000001f38087221 */ /* 0x001fce0000010000 */
[----:B------:R-:W0:Y:S01]  /*2db0*/  MUFU.EX2 R157, R94 ;  /* 0x0000005e009d7308 */ /* 0x000e220000000800 */
[----:B-1----:R-:W-:Y:S01]  /*2dc0*/  FADD.FTZ R12, R66, R33 ;  /* 0x00000021420c7221 */ /* 0x002fe20000010000 */
[----:B--2---:R-:W-:-:S06]  /*2dd0*/  IMAD.MOV.U32 R62, RZ, RZ, R87 ;  /* 0x000000ffff3e7224 */ /* 0x004fcc00078e0057 */
[----:B------:R-:W1:Y:S01]  /*2de0*/  MUFU.EX2 R60, R60 ;  /* 0x0000003c003c7308 */ /* 0x000e620000000800 */
[C---:B---3--:R-:W-:Y:S01]  /*2df0*/  FADD.FTZ R31, R27.reuse, R8 ;  /* 0x000000081b1f7221 */ /* 0x048fe20000010000 */
[----:B------:R-:W-:Y:S01]  /*2e00*/  F2FP.F16.F32.PACK_AB R152, R27, R56 ;  /* 0x000000381b98723e */ /* 0x000fe200000000ff */
[----:B------:R-:W-:Y:S01]  /*2e10*/  IMAD.MOV.U32 R56, RZ, RZ, R87 ;  /* 0x000000ffff387224 */ /* 0x000fe200078e0057 */
[----:B------:R-:W-:-:S04]  /*2e20*/  MOV R27, R87 ;  /* 0x00000057001b7202 */ /* 0x000fc80000000f00 */
[----:B------:R-:W2:Y:S01]  /*2e30*/  MUFU.EX2 R70, R70 ;  /* 0x0000004600467308 */ /* 0x000ea20000000800 */
[C---:B0-----:R-:W-:Y:S01]  /*2e40*/  FADD.FTZ R33, R157.reuse, R12 ;  /* 0x0000000c9d217221 */ /* 0x041fe20000010000 */
[----:B------:R-:W-:Y:S01]  /*2e50*/  F2FP.F16.F32.PACK_AB R157, R157, R66 ;  /* 0x000000429d9d723e */ /* 0x000fe200000000ff */
[----:B------:R-:W-:-:S05]  /*2e60*/  IMAD.MOV.U32 R66, RZ, RZ, R87 ;  /* 0x000000ffff427224 */ /* 0x000fca00078e0057 */
[----:B------:R-:W0:Y:S01]  /*2e70*/  MUFU.EX2 R29, R14 ;  /* 0x0000000e001d7308 */ /* 0x000e220000000800 */
[----:B-1----:R-:W-:-:S07]  /*2e80*/  FADD.FTZ R8, R60, R31 ;  /* 0x0000001f3c087221 */ /* 0x002fce0000010000 */
[----:B------:R-:W1:Y:S01]  /*2e90*/  MUFU.EX2 R64, R64 ;  /* 0x0000004000407308 */ /* 0x000e620000000800 */
[----:B--2---:R-:W-:-:S07]  /*2ea0*/  FADD.FTZ R12, R70, R33 ;  /* 0x00000021460c7221 */ /* 0x004fce0000010000 */
[----:B------:R-:W2:Y:S01]  /*2eb0*/  MUFU.EX2 R5, R18 ;  /* 0x0000001200057308 */ /* 0x000ea20000000800 */
[----:B0-----:R-:W-:Y:S01]  /*2ec0*/  FADD.FTZ R33, R29, R8 ;  /* 0x000000081d217221 */ /* 0x001fe20000010000 */
[C---:B------:R-:W-:Y:S01]  /*2ed0*/  FADD.FTZ R8, R159.reuse, R12 ;  /* 0x0000000c9f087221 */ /* 0x040fe20000010000 */
[----:B------:R-:W-:Y:S01]  /*2ee0*/  F2FP.F16.F32.PACK_AB R159, R159, R70 ;  /* 0x000000469f9f723e */ /* 0x000fe200000000ff */
[--C-:B------:R-:W-:Y:S01]  /*2ef0*/  IMAD.MOV.U32 R70, RZ, RZ, R87.reuse ;  /* 0x000000ffff467224 */ /* 0x100fe200078e0057 */
[----:B------:R-:W-:Y:S01]  /*2f00*/  F2FP.F16.F32.PACK_AB R154, R29, R60 ;  /* 0x0000003c1d9a723e */ /* 0x000fe200000000ff */
[----:B------:R-:W-:Y:S02]  /*2f10*/  IMAD.MOV.U32 R60, RZ, RZ, R87 ;  /* 0x000000ffff3c7224 */ /* 0x000fe400078e0057 */
[----:B------:R-:W0:Y:S01]  /*2f20*/  MUFU.EX2 R68, R68 ;  /* 0x0000004400447308 */ /* 0x000e220000000800 */
[----:B-1----:R-:W-:Y:S01]  /*2f30*/  FADD.FTZ R12, R64, R33 ;  /* 0x00000021400c7221 */ /* 0x002fe20000010000 */
[----:B------:R-:W-:-:S02]  /*2f40*/  IMAD.MOV.U32 R33, RZ, RZ, R87 ;  /* 0x000000ffff217224 */ /* 0x000fc400078e0057 */
[----:B------:R-:W-:-:S04]  /*2f50*/  IMAD.MOV.U32 R29, RZ, RZ, R87 ;  /* 0x000000ffff1d7224 */ /* 0x000fc800078e0057 */
[----:B------:R-:W1:Y:S01]  /*2f60*/  MUFU.EX2 R31, R22 ;  /* 0x00000016001f7308 */ /* 0x000e620000000800 */
[C---:B--2---:R-:W-:Y:S01]  /*2f70*/  FADD.FTZ R9, R5.reuse, R12 ;  /* 0x0000000c05097221 */ /* 0x044fe20000010000 */
[----:B------:R-:W-:Y:S01]  /*2f80*/  F2FP.F16.F32.PACK_AB R156, R5, R64 ;  /* 0x00000040059c723e */ /* 0x000fe200000000ff */
[----:B------:R-:W-:Y:S02]  /*2f90*/  IMAD.MOV.U32 R64, RZ, RZ, R87 ;  /* 0x000000ffff407224 */ /* 0x000fe400078e0057 */
[----:B0-----:R-:W-:Y:S01]  /*2fa0*/  FADD.FTZ R12, R68, R9 ;  /* 0x00000009440c7221 */ /* 0x001fe20000010000 */
[----:B------:R-:W-:-:S03]  /*2fb0*/  MOV R9, RZ ;  /* 0x000000ff00097202 */ /* 0x000fc60000000f00 */
[C---:B-1----:R-:W-:Y:S01]  /*2fc0*/  FADD.FTZ R5, R31.reuse, R12 ;  /* 0x0000000c1f057221 */ /* 0x042fe20000010000 */
[----:B------:R-:W-:Y:S01]  /*2fd0*/  F2FP.F16.F32.PACK_AB R158, R31, R68 ;  /* 0x000000441f9e723e */ /* 0x000fe200000000ff */
[----:B------:R-:W-:Y:S01]  /*2fe0*/  IMAD.MOV.U32 R12, RZ, RZ, 0x3f800000 ;  /* 0x3f800000ff0c7424 */ /* 0x000fe200078e00ff */
[----:B------:R-:W-:Y:S01]  /*2ff0*/  MOV R31, R87 ;  /* 0x00000057001f7202 */ /* 0x000fe20000000f00 */
[----:B------:R-:W-:Y:S01]  /*3000*/  IMAD.MOV.U32 R68, RZ, RZ, R87 ;  /* 0x000000ffff447224 */ /* 0x000fe200078e0057 */
[----:B------:R-:W-:Y:S06]  /*3010*/  @!P1 BRA `(.L_x_18) ;  /* 0x0000001c00849947 */ /* 0x000fec0003800000 */
[----:B------:R-:W-:Y:S01]  /*3020*/  MOV R15, R4 ;  /* 0x00000004000f7202 */ /* 0x000fe20000000f00 */
[----:B------:R-:W-:Y:S01]  /*3030*/  IMAD.MOV.U32 R17, RZ, RZ, R10 ;  /* 0x000000ffff117224 */ /* 0x000fe200078e000a */
[----:B------:R-:W-:Y:S01]  /*3040*/  CS2R R86, SRZ ;  /* 0x0000000000567805 */ /* 0x000fe2000001ff00 */
[----:B------:R-:W-:Y:S01]  /*3050*/  IMAD.MOV.U32 R14, RZ, RZ, RZ ;  /* 0x000000ffff0e7224 */ /* 0x000fe200078e00ff */
[----:B------:R-:W-:Y:S01]  /*3060*/  CS2R R82, SRZ ;  /* 0x0000000000527805 */ /* 0x000fe2000001ff00 */
[----:B------:R-:W-:Y:S01]  /*3070*/  IMAD.MOV.U32 R11, RZ, RZ, 0x3f800000 ;  /* 0x3f800000ff0b7424 */ /* 0x000fe200078e00ff */
        /* <DEDUP_REMOVED lines=29> */
[----:B------:R-:W-:Y:S01]  /*3250*/  CS2R R24, SRZ ;  /* 0x0000000000187805 */ /* 0x000fe2000001ff00 */
[----:B------:R-:W-:-:S06]  /*3260*/  UMOV UR56, URZ ;  /* 0x0000003f00387c82 */ /* 0x000fcc0008000000 */
.L_x_29:
[----:B------:R-:W-:-:S04]  /*3270*/  UISETP.NE.AND UP0, UPT, UR56, 0x1, UPT ;  /* 0x000000013800788c */ /* 0x000fc8000bf05270 */
[----:B------:R-:W-:-:S06]  /*3280*/  USEL UR4, URZ, 0x1, UP0 ;  /* 0x000000013f047887 */ /* 0x000fcc0008000000 */
[----:B------:R-:W-:Y:S01]  /*3290*/  LOP3.LUT R9, R14, UR4, RZ, 0x3c, !PT ;  /* 0x000000040e097c12 */ /* 0x000fe2000f8e3cff */
[----:B------:R-:W-:Y:S06]  /*32a0*/  @!P0 BRA `(.L_x_19) ;  /* 0x0000000000048947 */ /* 0x000fec0003800000 */
[----:B------:R-:W-:Y:S01]  /*32b0*/  BPT.TRAP 0x1 ;  /* 0x000000040000795c */ /* 0x000fe20000300000 */
.L_x_19:
[----:B------:R-:W-:Y:S01]  /*32c0*/  UIADD3 UR4, UR56, 0x1, URZ ;  /* 0x0000000138047890 */ /* 0x000fe2000fffe03f */
[----:B------:R-:W-:-:S03]  /*32d0*/  SHF.L.U32 R3, R9, 0x1f, RZ ;  /* 0x0000001f09037819 */ /* 0x000fc600000006ff */
[----:B------:R-:W-:-:S04]  /*32e0*/  UISETP.NE.AND UP0, UPT, UR4, 0x2, UPT ;  /* 0x000000020400788c */ /* 0x000fc8000bf05270 */
[----:B------:R-:W-:-:S04]  /*32f0*/  USEL UR4, UR4, URZ, UP0 ;  /* 0x0000003f04047287 */ /* 0x000fc80008000000 */
[----:B------:R-:W-:Y:S02]  /*3300*/  ULEA UR59, UR4, UR37, 0x3 ;  /* 0x00000025043b7291 */ /* 0x000fe4000f8e183f */
[----:B------:R-:W-:-:S07]  /*3310*/  MOV R0, UR4 ;  /* 0x0000000400007c02 */ /* 0x000fce0008000f00 */
[----:B------:R0:W1:Y:S01]  /*3320*/  SYNCS.PHASECHK.TRANS64.TRYWAIT P1, [UR59+0x2a830], R3 ;  /* 0x02a83003ff0075a7 */ /* 0x000062000802017b */
[----:B------:R-:W-:Y:S05]  /*3330*/  @!P0 BRA `(.L_x_20) ;  /* 0x0000000000048947 */ /* 0x000fea0003800000 */
[----:B------:R-:W-:Y:S01]  /*3340*/  BPT.TRAP 0x1 ;  /* 0x000000040000795c */ /* 0x000fe20000300000 */
.L_x_20:
[----:B-1----:R-:W-:Y:S05]  /*3350*/  @P1 BRA `(.L_x_21) ;  /* 0x0000000000081947 */ /* 0x002fea0003800000 */
[----:B------:R-:W1:Y:S02]  /*3360*/  SYNCS.PHASECHK.TRANS64.TRYWAIT P1, [UR59+0x2a830], R3 ;  /* 0x02a83003ff0075a7 */ /* 0x000e64000802017b */
[----:B-1----:R-:W-:Y:S05]  /*3370*/  @!P1 BRA `(.L_x_22) ;  /* 0x0000007800909947 */ /* 0x002fea0003800000 */
.L_x_21:
[----:B------:R-:W-:Y:S01]  /*3380*/  R2UR UR6, R0 ;  /* 0x00000000000672ca */ /* 0x000fe200000e0000 */
[----:B------:R-:W-:Y:S01]  /*3390*/  WARPGROUP.ARRIVE ;  /* 0x00000000000079c5 */ /* 0x000fe20000000000 */
[----:B------:R-:W-:Y:S01]  /*33a0*/  R2UR UR4, R6 ;  /* 0x00000000060472ca */ /* 0x000fe200000e0000 */
[----:B------:R-:W-:Y:S01]  /*33b0*/  UMOV UR7, 0x40000040 ;  /* 0x4000004000077882 */ /* 0x000fe20000000000 */
[----:B------:R-:W-:Y:S01]  /*33c0*/  R2UR UR5, R7 ;  /* 0x00000000070572ca */ /* 0x000fe200000e0000 */
[----:B------:R-:W-:Y:S01]  /*33d0*/  UMOV UR11, 0x40000040 ;  /* 0x40000040000b7882 */ /* 0x000fe20000000000 */
[----:B------:R-:W-:Y:S01]  /*33e0*/  UMOV UR15, 0x40000040 ;  /* 0x40000040000f7882 */ /* 0x000fe20000000000 */
[----:B------:R-:W-:Y:S01]  /*33f0*/  UMOV UR19, 0x40000040 ;  /* 0x4000004000137882 */ /* 0x000fe20000000000 */
[----:B------:R-:W-:Y:S01]  /*3400*/  UMOV UR23, 0x40000040 ;  /* 0x4000004000177882 */ /* 0x000fe20000000000 */
[----:B------:R-:W-:Y:S01]  /*3410*/  UMOV UR27, 0x40000040 ;  /* 0x40000040001b7882 */ /* 0x000fe20000000000 */
[----:B------:R-:W-:Y:S01]  /*3420*/  UMOV UR31, 0x40000040 ;  /* 0x40000040001f7882 */ /* 0x000fe20000000000 */
[----:B------:R-:W-:Y:S01]  /*3430*/  UMOV UR35, 0x40000040 ;  /* 0x4000004000237882 */ /* 0x000fe20000000000 */
[----:B------:R-:W-:Y:S01]  /*3440*/  UMOV UR43, 0x40000040 ;  /* 0x40000040002b7882 */ /* 0x000fe20000000000 */
[----:B------:R-:W-:Y:S01]  /*3450*/  UIMAD UR6, UR6, 0x900, UR58 ;  /* 0x00000900060678a4 */ /* 0x000fe2000f8e023a */
[-C--:B------:R-:W-:Y:S01]  /*3460*/  FMUL.FTZ R24, R24, R12.reuse ;  /* 0x0000000c18187220 */ /* 0x080fe20000410000 */
[----:B------:R-:W-:Y:S01]  /*3470*/  UMOV UR47, 0x40000040 ;  /* 0x40000040002f7882 */ /* 0x000fe20000000000 */
[----:B------:R-:W-:Y:S01]  /*3480*/  UMOV UR51, 0x40000040 ;  /* 0x4000004000337882 */ /* 0x000fe20000000000 */
[----:B------:R-:W-:Y:S01]  /*3490*/  UIADD3 UR10, UR6, 0x2, URZ ;  /* 0x00000002060a7890 */ /* 0x000fe2000fffe03f */
[-C--:B------:R-:W-:Y:S01]  /*34a0*/  FMUL.FTZ R25, R25, R12.reuse ;  /* 0x0000000c19197220 */ /* 0x080fe20000410000 */
[----:B------:R-:W-:Y:S01]  /*34b0*/  UIADD3 UR14, UR6, 0x4, URZ ;  /* 0x00000004060e7890 */ /* 0x000fe2000fffe03f */
[----:B------:R-:W-:Y:S01]  /*34c0*/  FMUL.FTZ R28, R28, R12 ;  /* 0x0000000c1c1c7220 */ /* 0x000fe20000410000 */
[----:B------:R-:W-:-:S02]  /*34d0*/  UIADD3 UR18, UR6, 0x6, URZ ;  /* 0x0000000606127890 */ /* 0x000fc4000fffe03f */
[----:B------:R-:W-:Y:S01]  /*34e0*/  HGMMA.64x96x16.F32 R88, gdesc[UR4], RZ, !UPT, gsb0 ;  /* 0x01600000045879f0 */ /* 0x000fe2000c0008ff */
[----:B------:R-:W-:Y:S01]  /*34f0*/  UIADD3 UR22, UR6, 0x300, URZ ;  /* 0x0000030006167890 */ /* 0x000fe2000fffe03f */
[-C--:B------:R-:W-:Y:S01]  /*3500*/  FMUL.FTZ R29, R29, R12.reuse ;  /* 0x0000000c1d1d7220 */ /* 0x080fe20000410000 */
        /* <DEDUP_REMOVED lines=14> */
[----:B------:R-:W-:Y:S01]  /*35f0*/  UMOV UR55, 0x40000040 ;  /* 0x4000004000377882 */ /* 0x000fe20000000000 */
[-C--:B------:R-:W-:Y:S01]  /*3600*/  FMUL.FTZ R45, R45, R12.reuse ;  /* 0x0000000c2d2d7220 */ /* 0x080fe20000410000 */
        /* <DEDUP_REMOVED lines=19> */
[----:B------:R-:W-:Y:S01]  /*3740*/  FMUL.FTZ R85, R85, R12 ;  /* 0x0000000c55557220 */ /* 0x000fe20000410000 */
        /* <DEDUP_REMOVED lines=32> */
[----:B------:R-:W-:-:S02]  /*3950*/  WARPGROUP.DEPBAR.LE gsb0, 0x0 ;  /* 0x00008000000079c5 */ /* 0x000fc40000010000 */
        /* <DEDUP_REMOVED lines=33> */
[----:B------:R-:W-:Y:S05]  /*3b70*/  @!P0 BRA `(.L_x_23) ;  /* 0x0000000000048947 */ /* 0x000fea0003800000 */
[----:B------:R-:W-:Y:S01]  /*3b80*/  BPT.TRAP 0x1 ;  /* 0x000000040000795c */ /* 0x000fe20000300000 */
.L_x_23:
[----:B------:R-:W-:Y:S01]  /*3b90*/  ULEA UR5, UR56, UR37, 0x3 ;  /* 0x0000002538057291 */ /* 0x000fe2000f8e183f */
[----:B01----:R-:W-:-:S08]  /*3ba0*/  SHF.L.U32 R3, R14, 0x1f, RZ ;  /* 0x0000001f0e037819 */ /* 0x003fd000000006ff */
[----:B------:R0:W1:Y:S01]  /*3bb0*/  SYNCS.PHASECHK.TRANS64.TRYWAIT P1, [UR5+0x2a850], R3 ;  /* 0x02a85003ff0075a7 */ /* 0x0000620008020145 */
[----:B------:R-:W-:Y:S05]  /*3bc0*/  @!P0 BRA `(.L_x_24) ;  /* 0x0000000000048947 */ /* 0x000fea0003800000 */
[----:B------:R-:W-:Y:S01]  /*3bd0*/  BPT.TRAP 0x1 ;  /* 0x000000040000795c */ /* 0x000fe20000300000 */
.L_x_24:
[----:B-1----:R-:W-:Y:S05]  /*3be0*/  @P1 BRA `(.L_x_25) ;  /* 0x0000000000081947 */ /* 0x002fea0003800000 */
[----:B------:R-:W1:Y:S02]  /*3bf0*/  SYNCS.PHASECHK.TRANS64.TRYWAIT P1, [UR5+0x2a850], R3 ;  /* 0x02a85003ff0075a7 */ /* 0x000e640008020145 */
[----:B-1----:R-:W-:Y:S05]  /*3c00*/  @!P1 BRA `(.L_x_26) ;  /* 0x0000007000849947 */ /* 0x002fea0003800000 */
.L_x_25:
[----:B------:R-:W-:Y:S01]  /*3c10*/  UIADD3 UR4, UR37, 0x400, URZ ;  /* 0x0000040025047890 */ /* 0x000fe2000fffe03f */
[----:B------:R-:W-:Y:S01]  /*3c20*/  WARPGROUP.ARRIVE ;  /* 0x00000000000079c5 */ /* 0x000fe20000000000 */
[----:B------:R-:W-:Y:S02]  /*3c30*/  UMOV UR7, 0x40000040 ;  /* 0x4000004000077882 */ /* 0x000fe40000000000 */
[----:B------:R-:W-:-:S04]  /*3c40*/  USHF.R.U32.HI UR4, URZ, 0x4, UR4 ;  /* 0x000000043f047899 */ /* 0x000fc80008011604 */
[----:B------:R-:W-:-:S04]  /*3c50*/  ULOP3.LUT UR4, UR4, 0x3fff, URZ, 0xc0, !UPT ;  /* 0x00003fff04047892 */ /* 0x000fc8000f8ec03f */
[----:B------:R-:W-:-:S04]  /*3c60*/  ULOP3.LUT UR4, UR4, 0x3000000, URZ, 0xfc, !UPT ;  /* 0x0300000004047892 */ /* 0x000fc8000f8efc3f */
[----:B------:R-:W-:-:S04]  /*3c70*/  UIMAD UR56, UR56, 0x600, UR4 ;  /* 0x00000600383878a4 */ /* 0x000fc8000f8e0204 */
[----:B------:R-:W-:-:S03]  /*3c80*/  UIADD3 UR4, UR56, 0x80, URZ ;  /* 0x0000008038047890 */ /* 0x000fc6000fffe03f */
[----:B------:R-:W-:-:S06]  /*3c90*/  UMOV UR6, UR56 ;  /* 0x0000003800067c82 */ /* 0x000fcc0008000000 */
[----:B------:R-:W-:Y:S01]  /*3ca0*/  HGMMA.64x128x16.F32 R24, R136, gdesc[UR4].tnspB, R24, gsb0 ;  /* 0x41e0000488187df0 */ /* 0x000fe20008000818 */
[----:B------:R-:W-:Y:S01]  /*3cb0*/  UMOV UR7, 0x40000040 ;  /* 0x4000004000077882 */ /* 0x000fe20000000000 */
[----:B------:R-:W-:Y:S01]  /*3cc0*/  UMOV UR6, UR4 ;  /* 0x0000000400067c82 */ /* 0x000fe20008000000 */
[----:B------:R-:W-:Y:S01]  /*3cd0*/  UIADD3 UR4, UR56, 0x100, URZ ;  /* 0x0000010038047890 */ /* 0x000fe2000fffe03f */
[----:B------:R-:W-:Y:S02]  /*3ce0*/  WARPGROUP.DEPBAR.LE gsb0, 0x0 ;  /* 0x00008000000079c5 */ /* 0x000fe40000010000 */
[----:B------:R-:W-:-:S06]  /*3cf0*/  WARPGROUP.ARRIVE ;  /* 0x00000000000079c5 */ /* 0x000fcc0000000000 */
[----:B------:R-:W-:Y:S01]  /*3d00*/  HGMMA.64x128x16.F32 R24, R140, gdesc[UR4].tnspB, R24, gsb0 ;  /* 0x41e000048c187df0 */ /* 0x000fe20008000818 */
[----:B------:R-:W-:Y:S01]  /*3d10*/  UMOV UR6, UR4 ;  /* 0x0000000400067c82 */ /* 0x000fe20008000000 */
[----:B------:R-:W-:Y:S01]  /*3d20*/  UMOV UR7, 0x40000040 ;  /* 0x4000004000077882 */ /* 0x000fe20000000000 */
[----:B------:R-:W-:Y:S01]  /*3d30*/  UIADD3 UR4, UR56, 0x180, URZ ;  /* 0x0000018038047890 */ /* 0x000fe2000fffe03f */
[----:B------:R-:W-:Y:S02]  /*3d40*/  WARPGROUP.DEPBAR.LE gsb0, 0x0 ;  /* 0x00008000000079c5 */ /* 0x000fe40000010000 */
[----:B------:R-:W-:-:S06]  /*3d50*/  WARPGROUP.ARRIVE ;  /* 0x00000000000079c5 */ /* 0x000fcc0000000000 */
[----:B------:R-:W-:Y:S01]  /*3d60*/  HGMMA.64x128x16.F32 R24, R144, gdesc[UR4].tnspB, R24, gsb0 ;  /* 0x41e0000490187df0 */ /* 0x000fe20008000818 */
[----:B------:R-:W-:Y:S01]  /*3d70*/  UMOV UR6, UR4 ;  /* 0x0000000400067c82 */ /* 0x000fe20008000000 */
[----:B------:R-:W-:Y:S01]  /*3d80*/  UMOV UR7, 0x40000040 ;  /* 0x4000004000077882 */ /* 0x000fe20000000000 */
[----:B------:R-:W-:Y:S02]  /*3d90*/  UIADD3 UR4, UR56, 0x200, URZ ;  /* 0x0000020038047890 */ /* 0x000fe4000fffe03f */
[----:B------:R-:W-:Y:S01]  /*3da0*/  UIADD3 UR56, UR56, 0x280, URZ ;  /* 0x0000028038387890 */ /* 0x000fe2000fffe03f */
[----:B------:R-:W-:Y:S02]  /*3db0*/  WARPGROUP.DEPBAR.LE gsb0, 0x0 ;  /* 0x00008000000079c5 */ /* 0x000fe40000010000 */
[----:B------:R-:W-:-:S06]  /*3dc0*/  WARPGROUP.ARRIVE ;  /* 0x00000000000079c5 */ /* 0x000fcc0000000000 */
[----:B------:R-:W-:Y:S01]  /*3dd0*/  HGMMA.64x128x16.F32 R24, R148, gdesc[UR4].tnspB, R24, gsb0 ;  /* 0x41e0000494187df0 */ /* 0x000fe20008000818 */
[----:B------:R-:W-:Y:S01]  /*3de0*/  UMOV UR6, UR4 ;  /* 0x0000000400067c82 */ /* 0x000fe20008000000 */
[----:B------:R-:W-:Y:S01]  /*3df0*/  UMOV UR7, 0x40000040 ;  /* 0x4000004000077882 */ /* 0x000fe20000000000 */
[----:B------:R-:W-:Y:S02]  /*3e00*/  WARPGROUP.DEPBAR.LE gsb0, 0x0 ;  /* 0x00008000000079c5 */ /* 0x000fe40000010000 */
[----:B------:R-:W-:-:S07]  /*3e10*/  WARPGROUP.ARRIVE ;  /* 0x00000000000079c5 */ /* 0x000fce0000000000 */
[----:B------:R-:W-:Y:S01]  /*3e20*/  HGMMA.64x128x16.F32 R24, R152, gdesc[UR4].tnspB, R24, gsb0 ;  /* 0x41e0000498187df0 */ /* 0x000fe20008000818 */
[----:B------:R-:W-:Y:S01]  /*3e30*/  UMOV UR6, UR56 ;  /* 0x0000003800067c82 */ /* 0x000fe20008000000 */
[----:B------:R-:W-:Y:S01]  /*3e40*/  UMOV UR7, 0x40000040 ;  /* 0x4000004000077882 */ /* 0x000fe20000000000 */
[----:B------:R-:W-:Y:S02]  /*3e50*/  WARPGROUP.DEPBAR.LE gsb0, 0x0 ;  /* 0x00008000000079c5 */ /* 0x000fe40000010000 */
[----:B------:R-:W-:-:S07]  /*3e60*/  WARPGROUP.ARRIVE ;  /* 0x00000000000079c5 */ /* 0x000fce0000000000 */
[----:B------:R-:W-:Y:S03]  /*3e70*/  HGMMA.64x128x16.F32 R24, R156, gdesc[UR4].tnspB, R24, gsb0 ;  /* 0x41e000049c187df0 */ /* 0x000fe60008000818 */
[----:B------:R-:W-:Y:S02]  /*3e80*/  WARPGROUP.DEPBAR.LE gsb0, 0x0 ;  /* 0x00008000000079c5 */ /* 0x000fe40000010000 */
[----:B------:R-:W-:Y:S05]  /*3e90*/  @!P0 BRA `(.L_x_27) ;  /* 0x0000000000048947 */ /* 0x000fea0003800000 */
[----:B------:R-:W-:Y:S01]  /*3ea0*/  BPT.TRAP 0x1 ;  /* 0x000000040000795c */ /* 0x000fe20000300000 */
.L_x_27:
[----:B-1----:R-:W-:Y:S01]  /*3eb0*/  FMNMX.FTZ R4, R88, R17, !PT ;  /* 0x0000001158047209 */ /* 0x002fe20007810000 */
[----:B------:R-:W-:Y:S01]  /*3ec0*/  UIADD3 UR59, UR59, 0x2a840, URZ ;  /* 0x0002a8403b3b7890 */ /* 0x000fe2000fffe03f */
[----:B------:R-:W-:Y:S02]  /*3ed0*/  FMNMX.FTZ R10, R90, R15, !PT ;  /* 0x0000000f5a0a7209 */ /* 0x000fe40007810000 */
[----:B0-----:R-:W-:Y:S01]  /*3ee0*/  FMNMX.FTZ R3, R89, R4, !PT ;  /* 0x0000000459037209 */ /* 0x001fe20007810000 */
[----:B------:R-:W-:Y:S01]  /*3ef0*/  UPRMT UR59, UR57, 0x654, UR59 ;  /* 0x00000654393b7896 */ /* 0x000fe2000800003b */
[----:B------:R-:W-:Y:S02]  /*3f00*/  FMNMX.FTZ R11, R91, R10, !PT ;  /* 0x0000000a5b0b7209 */ /* 0x000fe40007810000 */
[----:B------:R-:W-:Y:S02]  /*3f10*/  FMNMX.FTZ R4, R92, R3, !PT ;  /* 0x000000035c047209 */ /* 0x000fe40007810000 */
[----:B------:R-:W-:-:S02]  /*3f20*/  FMNMX.FTZ R10, R94, R11, !PT ;  /* 0x0000000b5e0a7209 */ /* 0x000fc40007810000 */
[----:B------:R-:W-:Y:S02]  /*3f30*/  FMNMX.FTZ R3, R93, R4, !PT ;  /* 0x000000045d037209 */ /* 0x000fe40007810000 */
[----:B------:R-:W-:Y:S01]  /*3f40*/  FMNMX.FTZ R11, R95, R10, !PT ;  /* 0x0000000a5f0b7209 */ /* 0x000fe20007810000 */
[----:B------:R-:W-:Y:S01]  /*3f50*/  SYNCS.ARRIVE.TRANS64.RED.A1T0 RZ, [UR59], RZ ;  /* 0x000000ffffff79a7 */ /* 0x000fe2000810043b */
[----:B------:R-:W-:Y:S02]  /*3f60*/  FMNMX.FTZ R4, R96, R3, !PT ;  /* 0x0000000360047209 */ /* 0x000fe40007810000 */
[----:B------:R-:W-:Y:S02]  /*3f70*/  FMNMX.FTZ R10, R98, R11, !PT ;  /* 0x0000000b620a7209 */ /* 0x000fe40007810000 */
[----:B------:R-:W-:Y:S02]  /*3f80*/  FMNMX.FTZ R3, R97, R4, !PT ;  /* 0x0000000461037209 */ /* 0x000fe40007810000 */
[----:B------:R-:W-:-:S02]  /*3f90*/  FMNMX.FTZ R11, R99, R10, !PT ;  /* 0x0000000a630b7209 */ /* 0x000fc40007810000 */
[----:B------:R-:W-:Y:S02]  /*3fa0*/  FMNMX.FTZ R4, R100, R3, !PT ;  /* 0x0000000364047209 */ /* 0x000fe40007810000 */
[----:B------:R-:W-:Y:S02]  /*3fb0*/  FMNMX.FTZ R10, R102, R11, !PT ;  /* 0x0000000b660a7209 */ /* 0x000fe40007810000 */
        /* <DEDUP_REMOVED lines=33> */
[----:B------:R-:W-:-:S03]  /*41d0*/  FMNMX.FTZ R12, R135, R10, !PT ;  /* 0x0000000a870c7209 */ /* 0x000fc60007810000 */
[----:B------:R-:W0:Y:S04]  /*41e0*/  SHFL.BFLY PT, R4, R11, 0x2, 0x1f ;  /* 0x0c401f000b047f89 */ /* 0x000e2800000e0000 */
[----:B------:R-:W1:Y:S01]  /*41f0*/  SHFL.BFLY PT, R3, R12, 0x2, 0x1f ;  /* 0x0c401f000c037f89 */ /* 0x000e6200000e0000 */
[----:B0-----:R-:W-:Y:S02]  /*4200*/  FMNMX.FTZ R14, R11, R4, !PT ;  /* 0x000000040b0e7209 */ /* 0x001fe40007810000 */
[----:B-1----:R-:W-:-:S03]  /*4210*/  FMNMX.FTZ R18, R12, R3, !PT ;  /* 0x000000030c127209 */ /* 0x002fc60007810000 */
[----:B------:R-:W0:Y:S01]  /*4220*/  SHFL.BFLY PT, R19, R14, 0x1, 0x1f ;  /* 0x0c201f000e137f89 */ /* 0x000e2200000e0000 */
[----:B------:R-:W1:Y:S03]  /*4230*/  LDC R3, c[0x0][0x988] ;  /* 0x00026200ff037b82 */ /* 0x000e660000000800 */
[----:B------:R-:W2:Y:S01]  /*4240*/  SHFL.BFLY PT, R21, R18, 0x1, 0x1f ;  /* 0x0c201f0012157f89 */ /* 0x000ea200000e0000 */
[----:B0-----:R-:W-:Y:S02]  /*4250*/  FMNMX.FTZ R10, R14, R19, !PT ;  /* 0x000000130e0a7209 */ /* 0x001fe40007810000 */
[----:B--2---:R-:W-:-:S03]  /*4260*/  FMNMX.FTZ R4, R18, R21, !PT ;  /* 0x0000001512047209 */ /* 0x004fc60007810000 */
[CC--:B-1----:R-:W-:Y:S01]  /*4270*/  FMUL.FTZ R160, R10.reuse, R3.reuse ;  /* 0x000000030aa07220 */ /* 0x0c2fe20000410000 */
[----:B------:R-:W-:Y:S01]  /*4280*/  FADD.FTZ R20, -R10, R17 ;  /* 0x000000110a147221 */ /* 0x000fe20000010100 */
[CC--:B------:R-:W-:Y:S01]  /*4290*/  FMUL.FTZ R14, R4.reuse, R3.reuse ;  /* 0x00000003040e7220 */ /* 0x0c0fe20000410000 */
[----:B------:R-:W-:Y:S01]  /*42a0*/  FADD.FTZ R22, -R4, R15 ;  /* 0x0000000f04167221 */ /* 0x000fe20000010100 */
[-C--:B------:R-:W-:Y:S01]  /*42b0*/  FFMA.FTZ R15, R88, R3.reuse, -R160 ;  /* 0x00000003580f7223 */ /* 0x080fe200000108a0 */
[-C--:B------:R-:W-:Y:S01]  /*42c0*/  FMUL.FTZ R20, R20, R3.reuse ;  /* 0x0000000314147220 */ /* 0x080fe20000410000 */
[-C--:B------:R-:W-:Y:S01]  /*42d0*/  FFMA.FTZ R90, R90, R3.reuse, -R14 ;  /* 0x000000035a5a7223 */ /* 0x080fe2000001080e */
[-C--:B------:R-:W-:Y:S01]  /*42e0*/  FMUL.FTZ R22, R22, R3.reuse ;  /* 0x0000000316167220 */ /* 0x080fe20000410000 */
[-C--:B------:R-:W-:Y:S01]  /*42f0*/  FFMA.FTZ R136, R89, R3.reuse, -R160 ;  /* 0x0000000359887223 */ /* 0x080fe200000108a0 */
[-C--:B------:R-:W-:Y:S01]  /*4300*/  FFMA.FTZ R91, R91, R3.reuse, -R14 ;  /* 0x000000035b5b7223 */ /* 0x080fe2000001080e */
[----:B------:R-:W-:Y:S01]  /*4310*/  MUFU.EX2 R12, R20 ;  /* 0x00000014000c7308 */ /* 0x000fe20000000800 */
[-C--:B------:R-:W-:Y:S01]  /*4320*/  FFMA.FTZ R138, R92, R3.reuse, -R160 ;  /* 0x000000035c8a7223 */ /* 0x080fe200000108a0 */
[-C--:B------:R-:W-:Y:S01]  /*4330*/  FFMA.FTZ R94, R94, R3.reuse, -R14 ;  /* 0x000000035e5e7223 */ /* 0x080fe2000001080e */
[-C--:B------:R-:W-:Y:S01]  /*4340*/  FFMA.FTZ R17, R93, R3.reuse, -R160 ;  /* 0x000000035d117223 */ /* 0x080fe200000108a0 */
[-C--:B------:R-:W-:Y:S01]  /*4350*/  FFMA.FTZ R95, R95, R3.reuse, -R14 ;  /* 0x000000035f5f7223 */ /* 0x080fe2000001080e */
[-C--:B------:R-:W-:Y:S01]  /*4360*/  FFMA.FTZ R140, R96, R3.reuse, -R160 ;  /* 0x00000003608c7223 */ /* 0x080fe200000108a0 */
        /* <DEDUP_REMOVED lines=10> */
[----:B------:R-:W0:Y:S01]  /*4410*/  MUFU.EX2 R15, R15 ;  /* 0x0000000f000f7308 */ /* 0x000e220000000800 */
[-C--:B------:R-:W-:Y:S01]  /*4420*/  FFMA.FTZ R23, R105, R3.reuse, -R160 ;  /* 0x0000000369177223 */ /* 0x080fe200000108a0 */
[-C--:B------:R-:W-:Y:S01]  /*4430*/  FFMA.FTZ R107, R107, R3.reuse, -R14 ;  /* 0x000000036b6b7223 */ /* 0x080fe2000001080e */
[-C--:B------:R-:W-:Y:S01]  /*4440*/  FFMA.FTZ R146, R108, R3.reuse, -R160 ;  /* 0x000000036c927223 */ /* 0x080fe200000108a0 */
[-C--:B------:R-:W-:Y:S01]  /*4450*/  FFMA.FTZ R110, R110, R3.reuse, -R14 ;  /* 0x000000036e6e7223 */ /* 0x080fe2000001080e */
[-C--:B------:R-:W-:Y:S01]  /*4460*/  FFMA.FTZ R89, R109, R3.reuse, -R160 ;  /* 0x000000036d597223 */ /* 0x080fe200000108a0 */
[-C--:B------:R-:W-:Y:S01]  /*4470*/  FFMA.FTZ R111, R111, R3.reuse, -R14 ;  /* 0x000000036f6f7223 */ /* 0x080fe2000001080e */
[-C--:B------:R-:W-:Y:S01]  /*4480*/  FFMA.FTZ R148, R112, R3.reuse, -R160 ;  /* 0x0000000370947223 */ /* 0x080fe200000108a0 */
[----:B------:R-:W1:Y:S01]  /*4490*/  MUFU.EX2 R90, R90 ;  /* 0x0000005a005a7308 */ /* 0x000e620000000800 */
[-C--:B------:R-:W-:Y:S01]  /*44a0*/  FFMA.FTZ R114, R114, R3.reuse, -R14 ;  /* 0x0000000372727223 */ /* 0x080fe2000001080e */
[-C--:B------:R-:W-:Y:S01]  /*44b0*/  FFMA.FTZ R93, R113, R3.reuse, -R160 ;  /* 0x00000003715d7223 */ /* 0x080fe200000108a0 */
[-C--:B------:R-:W-:Y:S01]  /*44c0*/  FFMA.FTZ R115, R115, R3.reuse, -R14 ;  /* 0x0000000373737223 */ /* 0x080fe2000001080e */
[-C--:B------:R-:W-:Y:S01]  /*44d0*/  FFMA.FTZ R150, R116, R3.reuse, -R160 ;  /* 0x0000000374967223 */ /* 0x080fe200000108a0 */
[-C--:B------:R-:W-:Y:S01]  /*44e0*/  FFMA.FTZ R118, R118, R3.reuse, -R14 ;  /* 0x0000000376767223 */ /* 0x080fe2000001080e */
[-C--:B------:R-:W-:Y:S01]  /*44f0*/  FFMA.FTZ R97, R117, R3.reuse, -R160 ;  /* 0x0000000375617223 */ /* 0x080fe200000108a0 */
[----:B------:R-:W-:Y:S01]  /*4500*/  FFMA.FTZ R119, R119, R3, -R14 ;  /* 0x0000000377777223 */ /* 0x000fe2000001080e */
[----:B------:R-:W2:Y:S01]  /*4510*/  MUFU.EX2 R136, R136 ;  /* 0x0000008800887308 */ /* 0x000ea20000000800 */
[----:B0-----:R-:W-:Y:S01]  /*4520*/  FFMA.FTZ R5, R12, R5, R15 ;  /* 0x000000050c057223 */ /* 0x001fe2000001000f */
[-C--:B------:R-:W-:Y:S01]  /*4530*/  FFMA.FTZ R152, R120, R3.reuse, -R160 ;  /* 0x0000000378987223 */ /* 0x080fe200000108a0 */
[-C--:B------:R-:W-:Y:S01]  /*4540*/  FFMA.FTZ R122, R122, R3.reuse, -R14 ;  /* 0x000000037a7a7223 */ /* 0x080fe2000001080e */
[-C--:B------:R-:W-:Y:S01]  /*4550*/  FFMA.FTZ R101, R121, R3.reuse, -R160 ;  /* 0x0000000379657223 */ /* 0x080fe200000108a0 */
[-C--:B------:R-:W-:Y:S01]  /*4560*/  FFMA.FTZ R123, R123, R3.reuse, -R14 ;  /* 0x000000037b7b7223 */ /* 0x080fe2000001080e */
[-C--:B------:R-:W-:Y:S01]  /*4570*/  FFMA.FTZ R154, R124, R3.reuse, -R160 ;  /* 0x000000037c9a7223 */ /* 0x080fe200000108a0 */
[-C--:B------:R-:W-:Y:S01]  /*4580*/  FFMA.FTZ R126, R126, R3.reuse, -R14 ;  /* 0x000000037e7e7223 */ /* 0x080fe2000001080e */
[----:B------:R-:W0:Y:S01]  /*4590*/  MUFU.EX2 R91, R91 ;  /* 0x0000005b005b7308 */ /* 0x000e220000000800 */
[----:B-1----:R-:W-:Y:S01]  /*45a0*/  FFMA.FTZ R8, R11, R8, R90 ;  /* 0x000000080b087223 */ /* 0x002fe2000001005a */
[-C--:B------:R-:W-:Y:S01]  /*45b0*/  FFMA.FTZ R105, R125, R3.reuse, -R160 ;  /* 0x000000037d697223 */ /* 0x080fe200000108a0 */
[-C--:B------:R-:W-:Y:S01]  /*45c0*/  FFMA.FTZ R127, R127, R3.reuse, -R14 ;  /* 0x000000037f7f7223 */ /* 0x080fe2000001080e */
[-C--:B------:R-:W-:Y:S01]  /*45d0*/  FFMA.FTZ R156, R128, R3.reuse, -R160 ;  /* 0x00000003809c7223 */ /* 0x080fe200000108a0 */
[-C--:B------:R-:W-:Y:S01]  /*45e0*/  FFMA.FTZ R130, R130, R3.reuse, -R14 ;  /* 0x0000000382827223 */ /* 0x080fe2000001080e */
[-C--:B------:R-:W-:Y:S01]  /*45f0*/  FFMA.FTZ R109, R129, R3.reuse, -R160 ;  /* 0x00000003816d7223 */ /* 0x080fe200000108a0 */
[-C--:B------:R-:W-:Y:S01]  /*4600*/  FFMA.FTZ R131, R131, R3.reuse, -R14 ;  /* 0x0000000383837223 */ /* 0x080fe2000001080e */
[----:B------:R-:W1:Y:S01]  /*4610*/  MUFU.EX2 R138, R138 ;  /* 0x0000008a008a7308 */ /* 0x000e620000000800 */
[----:B--2---:R-:W-:Y:S01]  /*4620*/  FADD.FTZ R5, R136, R5 ;  /* 0x0000000588057221 */ /* 0x004fe20000010000 */
[-C--:B------:R-:W-:Y:S01]  /*4630*/  FFMA.FTZ R158, R132, R3.reuse, -R160 ;  /* 0x00000003849e7223 */ /* 0x080fe200000108a0 */
[-C--:B------:R-:W-:Y:S01]  /*4640*/  FFMA.FTZ R134, R134, R3.reuse, -R14 ;  /* 0x0000000386867223 */ /* 0x080fe2000001080e */
[-C--:B------:R-:W-:Y:S01]  /*4650*/  FFMA.FTZ R113, R133, R3.reuse, -R160 ;  /* 0x0000000385717223 */ /* 0x080fe200000108a0 */
[----:B------:R-:W-:-:S03]  /*4660*/  FFMA.FTZ R14, R135, R3, -R14 ;  /* 0x00000003870e7223 */ /* 0x000fc6000001080e */
[----:B------:R-:W2:Y:S01]  /*4670*/  MUFU.EX2 R139, R94 ;  /* 0x0000005e008b7308 */ /* 0x000ea20000000800 */
[----:B0-----:R-:W-:-:S07]  /*4680*/  FADD.FTZ R8, R91, R8 ;  /* 0x000000085b087221 */ /* 0x001fce0000010000 */
[----:B------:R-:W0:Y:S01]  /*4690*/  MUFU.EX2 R17, R17 ;  /* 0x0000001100117308 */ /* 0x000e220000000800 */
[----:B-1----:R-:W-:-:S07]  /*46a0*/  FADD.FTZ R18, R138, R5 ;  /* 0x000000058a127221 */ /* 0x002fce0000010000 */
[----:B------:R-:W1:Y:S01]  /*46b0*/  MUFU.EX2 R95, R95 ;  /* 0x0000005f005f7308 */ /* 0x000e620000000800 */
[----:B--2---:R-:W-:-:S07]  /*46c0*/  FADD.FTZ R8, R139, R8 ;  /* 0x000000088b087221 */ /* 0x004fce0000010000 */
        /* <DEDUP_REMOVED lines=79> */
[----:B0-----:R-:W-:Y:S01]  /*4bc0*/  FADD.FTZ R8, R159, R8 ;  /* 0x000000089f087221 */ /* 0x001fe20000010000 */
[----:B-1----:R-:W-:-:S03]  /*4bd0*/  FADD.FTZ R5, R113, R18 ;  /* 0x0000001271057221 */ /* 0x002fc60000010000 */
[----:B--2---:R-:W-:Y:S01]  /*4be0*/  FADD.FTZ R8, R14, R8 ;  /* 0x000000080e087221 */ /* 0x004fe20000010000 */
[----:B------:R-:W-:Y:S06]  /*4bf0*/  @!P0 BRA `(.L_x_28) ;  /* 0x0000000000048947 */ /* 0x000fec0003800000 */
[----:B------:R-:W-:Y:S01]  /*4c00*/  BPT.TRAP 0x1 ;  /* 0x000000040000795c */ /* 0x000fe20000300000 */
.L_x_28:
[----:B------:R-:W-:Y:S01]  /*4c10*/  UIADD3 UR4, UR5, 0x2a860, URZ ;  /* 0x0002a86005047890 */ /* 0x000fe2000fffe03f */
[C---:B------:R-:W-:Y:S01]  /*4c20*/  ISETP.GT.AND P1, PT, R13.reuse, R16, PT ;  /* 0x000000100d00720c */ /* 0x040fe20003f24270 */
[----:B------:R-:W-:Y:S01]  /*4c30*/  VIADD R13, R13, 0xffffffff ;  /* 0xffffffff0d0d7836 */ /* 0x000fe20000000000 */
[----:B------:R-:W-:Y:S01]  /*4c40*/  R2UR UR56, R0 ;  /* 0x00000000003872ca */ /* 0x000fe200000e0000 */
[----:B------:R-:W-:Y:S01]  /*4c50*/  UPRMT UR4, UR57, 0x654, UR4 ;  /* 0x0000065439047896 */ /* 0x000fe20008000004 */
[----:B------:R-:W-:Y:S01]  /*4c60*/  F2FP.F16.F32.PACK_AB R136, R136, R15 ;  /* 0x0000000f8888723e */ /* 0x000fe200000000ff */
[----:B------:R-:W-:Y:S01]  /*4c70*/  IMAD.MOV.U32 R15, RZ, RZ, R4 ;  /* 0x000000ffff0f7224 */ /* 0x000fe200078e0004 */
[----:B------:R-:W-:Y:S01]  /*4c80*/  F2FP.F16.F32.PACK_AB R138, R17, R138 ;  /* 0x0000008a118a723e */ /* 0x000fe200000000ff */
[----:B------:R-:W-:Y:S01]  /*4c90*/  IMAD.MOV.U32 R17, RZ, RZ, R10 ;  /* 0x000000ffff117224 */ /* 0x000fe200078e000a */
[----:B------:R-:W-:Y:S02]  /*4ca0*/  F2FP.F16.F32.PACK_AB R159, R14, R159 ;  /* 0x0000009f0e9f723e */ /* 0x000fe400000000ff */
[----:B------:R-:W-:-:S02]  /*4cb0*/  F2FP.F16.F32.PACK_AB R137, R91, R90 ;  /* 0x0000005a5b89723e */ /* 0x000fc400000000ff */
[----:B------:R-:W-:Y:S01]  /*4cc0*/  SYNCS.ARRIVE.TRANS64.RED.A1T0 RZ, [UR4], RZ ;  /* 0x000000ffffff79a7 */ /* 0x000fe20008100404 */
[----:B------:R-:W-:Y:S02]  /*4cd0*/  F2FP.F16.F32.PACK_AB R139, R95, R139 ;  /* 0x0000008b5f8b723e */ /* 0x000fe400000000ff */
[----:B------:R-:W-:Y:S02]  /*4ce0*/  F2FP.F16.F32.PACK_AB R140, R19, R140 ;  /* 0x0000008c138c723e */ /* 0x000fe400000000ff */
[----:B------:R-:W-:Y:S02]  /*4cf0*/  F2FP.F16.F32.PACK_AB R141, R99, R141 ;  /* 0x0000008d638d723e */ /* 0x000fe400000000ff */
[----:B------:R-:W-:Y:S02]  /*4d00*/  F2FP.F16.F32.PACK_AB R142, R21, R142 ;  /* 0x0000008e158e723e */ /* 0x000fe400000000ff */
[----:B------:R-:W-:Y:S02]  /*4d10*/  F2FP.F16.F32.PACK_AB R143, R103, R143 ;  /* 0x0000008f678f723e */ /* 0x000fe400000000ff */
[----:B------:R-:W-:-:S02]  /*4d20*/  F2FP.F16.F32.PACK_AB R144, R23, R144 ;  /* 0x000000901790723e */ /* 0x000fc400000000ff */
        /* <DEDUP_REMOVED lines=14> */
[----:B------:R-:W-:Y:S01]  /*4e10*/  MOV R14, R9 ;  /* 0x00000009000e7202 */ /* 0x000fe20000000f00 */
[----:B------:R-:W-:Y:S06]  /*4e20*/  @P1 BRA `(.L_x_29) ;  /* 0xffffffe400101947 */ /* 0x000fec000383ffff */
.L_x_18:
[----:B------:R-:W-:Y:S06]  /*4e30*/  BAR.ARV 0x8, 0x180 ;  /* 0x0206000000007b1d */ /* 0x000fec0000002000 */
        /* <DEDUP_REMOVED lines=64> */
[----:B------:R-:W-:Y:S06]  /*5240*/  @!P0 BRA `(.L_x_30) ;  /* 0x0000000000048947 */ /* 0x000fec0003800000 */
[----:B------:R-:W-:Y:S01]  /*5250*/  BPT.TRAP 0x1 ;  /* 0x000000040000795c */ /* 0x000fe20000300000 */
.L_x_30:
[----:B------:R-:W-:Y:S02]  /*5260*/  R2UR UR5, R0 ;  /* 0x00000000000572ca */ /* 0x000fe400000e0000 */
[----:B------:R-:W-:-:S11]  /*5270*/  SHF.L.U32 R9, R9, 0x1f, RZ ;  /* 0x0000001f09097819 */ /* 0x000fd600000006ff */
[----:B------:R-:W-:-:S09]  /*5280*/  ULEA UR5, UR5, UR37, 0x3 ;  /* 0x0000002505057291 */ /* 0x000fd2000f8e183f */
[----:B------:R0:W1:Y:S01]  /*5290*/  SYNCS.PHASECHK.TRANS64.TRYWAIT P1, [UR5+0x2a850], R9 ;  /* 0x02a85009ff0075a7 */ /* 0x0000620008020145 */
[----:B------:R-:W-:Y:S05]  /*52a0*/  @!P0 BRA `(.L_x_31) ;  /* 0x0000000000048947 */ /* 0x000fea0003800000 */
[----:B------:R-:W-:Y:S01]  /*52b0*/  BPT.TRAP 0x1 ;  /* 0x000000040000795c */ /* 0x000fe20000300000 */
.L_x_31:
[----:B-1----:R-:W-:Y:S05]  /*52c0*/  @P1 BRA `(.L_x_32) ;  /* 0x0000000000081947 */ /* 0x002fea0003800000 */
[----:B------:R-:W1:Y:S02]  /*52d0*/  SYNCS.PHASECHK.TRANS64.TRYWAIT P1, [UR5+0x2a850], R9 ;  /* 0x02a85009ff0075a7 */ /* 0x000e640008020145 */
[----:B-1----:R-:W-:Y:S05]  /*52e0*/  @!P1 BRA `(.L_x_33) ;  /* 0x0000005800e49947 */ /* 0x002fea0003800000 */
.L_x_32:
[----:B------:R-:W-:Y:S01]  /*52f0*/  UIADD3 UR37, UR37, 0x400, URZ ;  /* 0x0000040025257890 */ /* 0x000fe2000fffe03f */
[----:B------:R-:W-:Y:S01]  /*5300*/  R2UR UR6, R0 ;  /* 0x00000000000672ca */ /* 0x000fe200000e0000 */
[----:B------:R-:W-:Y:S01]  /*5310*/  WARPGROUP.ARRIVE ;  /* 0x00000000000079c5 */ /* 0x000fe20000000000 */
[----:B------:R-:W-:Y:S01]  /*5320*/  UMOV UR7, 0x40000040 ;  /* 0x4000004000077882 */ /* 0x000fe20000000000 */
[----:B------:R-:W-:Y:S01]  /*5330*/  USHF.R.U32.HI UR37, URZ, 0x4, UR37 ;  /* 0x000000043f257899 */ /* 0x000fe20008011625 */
[----:B------:R-:W2:Y:S01]  /*5340*/  SHFL.BFLY PT, R0, R5, 0x2, 0x1f ;  /* 0x0c401f0005007f89 */ /* 0x000ea200000e0000 */
[----:B------:R-:W-:Y:S02]  /*5350*/  IMAD.MOV.U32 R11, RZ, RZ, RZ ;  /* 0x000000ffff0b7224 */ /* 0x000fe400078e00ff */
[----:B------:R-:W-:Y:S01]  /*5360*/  ULOP3.LUT UR37, UR37, 0x3fff, URZ, 0xc0, !UPT ;  /* 0x00003fff25257892 */ /* 0x000fe2000f8ec03f */
[----:B------:R-:W1:Y:S03]  /*5370*/  SHFL.BFLY PT, R7, R8, 0x2, 0x1f ;  /* 0x0c401f0008077f89 */ /* 0x000e6600000e0000 */
[----:B------:R-:W-:-:S04]  /*5380*/  ULOP3.LUT UR4, UR37, 0x3000000, URZ, 0xfc, !UPT ;  /* 0x0300000025047892 */ /* 0x000fc8000f8efc3f */
[----:B------:R-:W-:-:S07]  /*5390*/  UIMAD UR4, UR6, 0x600, UR4 ;  /* 0x00000600060478a4 */ /* 0x000fce000f8e0204 */
[----:B------:R-:W-:Y:S02]  /*53a0*/  UMOV UR6, UR4 ;  /* 0x0000000400067c82 */ /* 0x000fe40008000000 */
[----:B------:R-:W-:Y:S01]  /*53b0*/  HGMMA.64x128x16.F32 R24, R136, gdesc[UR4].tnspB, R24, gsb0 ;  /* 0x41e0000488187df0 */ /* 0x000fe20008000818 */
[----:B------:R-:W-:Y:S01]  /*53c0*/  UIADD3 UR6, UR4, 0x80, URZ ;  /* 0x0000008004067890 */ /* 0x000fe2000fffe03f */
[----:B------:R-:W-:Y:S01]  /*53d0*/  UMOV UR7, 0x40000040 ;  /* 0x4000004000077882 */ /* 0x000fe20000000000 */
[----:B--2---:R-:W-:Y:S01]  /*53e0*/  FADD.FTZ R0, R0, R5 ;  /* 0x0000000500007221 */ /* 0x004fe20000010000 */
[----:B------:R-:W-:Y:S02]  /*53f0*/  IMAD.MOV.U32 R5, RZ, RZ, -0x800000 ;  /* 0xff800000ff057424 */ /* 0x000fe400078e00ff */
[----:B-1----:R-:W-:Y:S02]  /*5400*/  FADD.FTZ R6, R7, R8 ;  /* 0x0000000807067221 */ /* 0x002fe40000010000 */
[----:B------:R-:W1:Y:S04]  /*5410*/  SHFL.BFLY PT, R7, R0, 0x1, 0x1f ;  /* 0x0c201f0000077f89 */ /* 0x000e6800000e0000 */
[----:B0-----:R-:W0:Y:S01]  /*5420*/  SHFL.BFLY PT, R9, R6, 0x1, 0x1f ;  /* 0x0c201f0006097f89 */ /* 0x001e2200000e0000 */
[----:B-1----:R-:W-:Y:S01]  /*5430*/  FADD.FTZ R13, R0, R7 ;  /* 0x00000007000d7221 */ /* 0x002fe20000010000 */
[----:B------:R-:W-:Y:S01]  /*5440*/  IMAD.MOV.U32 R7, RZ, RZ, RZ ;  /* 0x000000ffff077224 */ /* 0x000fe200078e00ff */
[----:B------:R-:W-:Y:S01]  /*5450*/  MOV R0, 0xff800000 ;  /* 0xff80000000007802 */ /* 0x000fe20000000f00 */
[----:B0-----:R-:W-:-:S02]  /*5460*/  FADD.FTZ R14, R6, R9 ;  /* 0x00000009060e7221 */ /* 0x001fc40000010000 */
[----:B------:R-:W-:-:S03]  /*5470*/  FSETP.NE.FTZ.AND P1, PT, R13, RZ, PT ;  /* 0x000000ff0d00720b */ /* 0x000fc60003f35000 */
[----:B------:R-:W-:-:S10]  /*5480*/  FSETP.NE.FTZ.AND P2, PT, R14, RZ, PT ;  /* 0x000000ff0e00720b */ /* 0x000fd40003f55000 */
[----:B------:R-:W0:Y:S01]  /*5490*/  @P1 MUFU.LG2 R8, R13 ;  /* 0x0000000d00081308 */ /* 0x000e220000000c00 */
[C---:B------:R-:W-:Y:S02]  /*54a0*/  @P1 FMUL.FTZ R9, R3.reuse, 0.69314718246459960938 ;  /* 0x3f31721803091820 */ /* 0x040fe40000410000 */
[----:B------:R-:W-:-:S05]  /*54b0*/  @P2 FMUL.FTZ R6, R3, 0.69314718246459960938 ;  /* 0x3f31721803062820 */ /* 0x000fca0000410000 */
[----:B------:R-:W1:Y:S08]  /*54c0*/  @P2 MUFU.LG2 R12, R14 ;  /* 0x0000000e000c2308 */ /* 0x000e700000000c00 */
[----:B------:R2:W3:Y:S01]  /*54d0*/  @P1 MUFU.RCP R7, R13 ;  /* 0x0000000d00071308 */ /* 0x0004e20000001000 */
[----:B0-----:R-:W-:-:S04]  /*54e0*/  @P1 FMUL.FTZ R8, R8, 0.69314718246459960938 ;  /* 0x3f31721808081820 */ /* 0x001fc80000410000 */
[----:B------:R-:W-:-:S03]  /*54f0*/  @P1 FFMA.FTZ R5, R9, R10, R8 ;  /* 0x0000000a09051223 */ /* 0x000fc60000010008 */
[----:B------:R2:W0:Y:S01]  /*5500*/  @P2 MUFU.RCP R11, R14 ;  /* 0x0000000e000b2308 */ /* 0x0004220000001000 */
[----:B-1----:R-:W-:-:S04]  /*5510*/  @P2 FMUL.FTZ R3, R12, 0.69314718246459960938 ;  /* 0x3f3172180c032820 */ /* 0x002fc80000410000 */
[----:B------:R-:W-:Y:S01]  /*5520*/  @P2 FFMA.FTZ R0, R6, R4, R3 ;  /* 0x0000000406002223 */ /* 0x000fe20000010003 */
[----:B------:R-:W-:Y:S02]  /*5530*/  WARPGROUP.DEPBAR.LE gsb0, 0x0 ;  /* 0x00008000000079c5 */ /* 0x000fe40000010000 */
[----:B------:R-:W-:-:S06]  /*5540*/  WARPGROUP.ARRIVE ;  /* 0x00000000000079c5 */ /* 0x000fcc0000000000 */
[----:B------:R-:W-:Y:S01]  /*5550*/  HGMMA.64x128x16.F32 R24, R140, gdesc[UR4].tnspB, R24, gsb0 ;  /* 0x41e000048c187df0 */ /* 0x000fe20008000818 */
[----:B------:R-:W-:Y:S01]  /*5560*/  UIADD3 UR6, UR4, 0x100, URZ ;  /* 0x0000010004067890 */ /* 0x000fe2000fffe03f */
[----:B------:R-:W-:Y:S01]  /*5570*/  UMOV UR7, 0x40000040 ;  /* 0x4000004000077882 */ /* 0x000fe20000000000 */
[----:B------:R-:W-:Y:S02]  /*5580*/  WARPGROUP.DEPBAR.LE gsb0, 0x0 ;  /* 0x00008000000079c5 */ /* 0x000fe40000010000 */
[----:B------:R-:W-:-:S07]  /*5590*/  WARPGROUP.ARRIVE ;  /* 0x00000000000079c5 */ /* 0x000fce0000000000 */
        /* <DEDUP_REMOVED lines=16> */
[----:B------:R-:W-:Y:S03]  /*56a0*/  HGMMA.64x128x16.F32 R24, R156, gdesc[UR4].tnspB, R24, gsb0 ;  /* 0x41e000049c187df0 */ /* 0x000fe60008000818 */
[----:B------:R-:W-:Y:S02]  /*56b0*/  WARPGROUP.DEPBAR.LE gsb0, 0x0 ;  /* 0x00008000000079c5 */ /* 0x000fe40000010000 */
[----:B0-23--:R-:W-:Y:S05]  /*56c0*/  @!P0 BRA `(.L_x_34) ;  /* 0x0000000000048947 */ /* 0x00dfea0003800000 */
[----:B------:R-:W-:Y:S01]  /*56d0*/  BPT.TRAP 0x1 ;  /* 0x000000040000795c */ /* 0x000fe20000300000 */
.L_x_34:
[----:B------:R-:W-:Y:S01]  /*56e0*/  UIADD3 UR4, UR5, 0x2a860, URZ ;  /* 0x0002a86005047890 */ /* 0x000fe2000fffe03f */
[-C--:B------:R-:W-:Y:S01]  /*56f0*/  FMUL.FTZ R24, R24, R7.reuse ;  /* 0x0000000718187220 */ /* 0x080fe20000410000 */
[-C--:B------:R-:W-:Y:S01]  /*5700*/  FMUL.FTZ R25, R25, R7.reuse ;  /* 0x0000000719197220 */ /* 0x080fe20000410000 */
[-C--:B------:R-:W-:Y:S01]  /*5710*/  FMUL.FTZ R28, R28, R7.reuse ;  /* 0x000000071c1c7220 */ /* 0x080fe20000410000 */
[----:B------:R-:W-:Y:S01]  /*5720*/  UPRMT UR4, UR57, 0x654, UR4 ;  /* 0x0000065439047896 */ /* 0x000fe20008000004 */
        /* <DEDUP_REMOVED lines=8> */
[----:B------:R-:W-:Y:S01]  /*57b0*/  SYNCS.ARRIVE.TRANS64.RED.A1T0 RZ, [UR4], RZ ;  /* 0x000000ffffff79a7 */ /* 0x000fe20008100404 */
        /* <DEDUP_REMOVED lines=21> */
[----:B------:R-:W-:Y:S01]  /*5910*/  PLOP3.LUT P0, PT, PT, PT, PT, 0x8, 0x0 ;  /* 0x000000000000781c */ /* 0x000fe20003f0e170 */
        /* <DEDUP_REMOVED lines=31> */
[----:B------:R-:W-:-:S07]  /*5b10*/  FMUL.FTZ R87, R87, R11 ;  /* 0x0000000b57577220 */ /* 0x000fce0000410000 */
.L_x_10:
[----:B------:R-:W-:Y:S05]  /*5b20*/  @P0 BRA `(.L_x_35) ;  /* 0x0000001400380947 */ /* 0x000fea0003800000 */
[----:B------:R-:W0:Y:S01]  /*5b30*/  S2R R3, SR_TID.X ;  /* 0x0000000000037919 */ /* 0x000e220000002100 */
[----:B------:R-:W1:Y:S01]  /*5b40*/  LDC R16, c[0x0][0xbe8] ;  /* 0x0002fa00ff107b82 */ /* 0x000e620000000800 */
[--C-:B------:R-:W-:Y:S01]  /*5b50*/  SHF.R.S32.HI R13, RZ, 0x1f, R2.reuse ;  /* 0x0000001fff0d7819 */ /* 0x100fe20000011402 */
[----:B------:R-:W-:Y:S01]  /*5b60*/  ULDC.64 UR4, c[0x0][0xbd0] ;  /* 0x0002f40000047ab9 */ /* 0x000fe20000000a00 */
[----:B------:R-:W2:Y:S01]  /*5b70*/  S2R R10, SR_CTAID.X ;  /* 0x00000000000a7919 */ /* 0x000ea20000002500 */
[----:B------:R-:W-:Y:S01]  /*5b80*/  ULDC.64 UR6, c[0x0][0xb38] ;  /* 0x0002ce0000067ab9 */ /* 0x000fe20000000a00 */
[----:B------:R-:W-:Y:S01]  /*5b90*/  IMAD.MOV R17, RZ, RZ, -R2 ;  /* 0x000000ffff117224 */ /* 0x000fe200078e0a02 */
[----:B------:R-:W-:Y:S02]  /*5ba0*/  BSSY B0, `(.L_x_36) ;  /* 0x00000e2000007945 */ /* 0x000fe40003800000 */
[----:B------:R-:W3:Y:S08]  /*5bb0*/  S2UR UR9, SR_CTAID.Z ;  /* 0x00000000000979c3 */ /* 0x000ef00000002700 */
[----:B------:R-:W4:Y:S08]  /*5bc0*/  LDC.64 R18, c[0x0][0xbd8] ;  /* 0x0002f600ff127b82 */ /* 0x000f300000000a00 */
[----:B------:R-:W-:Y:S01]  /*5bd0*/  BAR.SYNC.DEFER_BLOCKING 0x1, 0x100 ;  /* 0x0044000000007b1d */ /* 0x000fe20000010000 */
[----:B-1----:R-:W-:-:S07]  /*5be0*/  ISETP.NE.AND P0, PT, R16, 0x1, PT ;  /* 0x000000011000780c */ /* 0x002fce0003f05270 */
[----:B------:R-:W1:Y:S01]  /*5bf0*/  S2UR UR8, SR_CTAID.Y ;  /* 0x00000000000879c3 */ /* 0x000e620000002600 */
[----:B0-----:R-:W-:-:S07]  /*5c00*/  VIADD R7, R3, 0xffffff80 ;  /* 0xffffff8003077836 */ /* 0x001fce0000000000 */
[----:B------:R-:W1:Y:S01]  /*5c10*/  LDC R22, c[0x0][0xc50] ;  /* 0x00031400ff167b82 */ /* 0x000e620000000800 */
[----:B------:R-:W-:-:S04]  /*5c20*/  SHF.R.S32.HI R6, RZ, 0x1f, R7 ;  /* 0x0000001fff067819 */ /* 0x000fc80000011407 */
[----:B------:R-:W-:-:S03]  /*5c30*/  LEA.HI R8, R6, R7, RZ, 0x7 ;  /* 0x0000000706087211 */ /* 0x000fc600078f38ff */
[----:B------:R-:W0:Y:S01]  /*5c40*/  @P0 LDC R14, c[0x0][0xbec] ;  /* 0x0002fb00ff0e0b82 */ /* 0x000e220000000800 */
[----:B------:R-:W-:Y:S02]  /*5c50*/  LEA.HI R6, R6, R7, RZ, 0x2 ;  /* 0x0000000706067211 */ /* 0x000fe400078f10ff */
[----:B------:R-:W-:Y:S02]  /*5c60*/  LOP3.LUT R4, R8, 0xffffff80, RZ, 0xc0, !PT ;  /* 0xffffff8008047812 */ /* 0x000fe400078ec0ff */
[----:B------:R-:W-:Y:S02]  /*5c70*/  LOP3.LUT R6, R6, 0xfffffffc, RZ, 0xc0, !PT ;  /* 0xfffffffc06067812 */ /* 0x000fe400078ec0ff */
[----:B------:R-:W-:Y:S01]  /*5c80*/  SHF.R.S32.HI R9, RZ, 0x7, R8 ;  /* 0x00000007ff097819 */ /* 0x000fe20000011408 */
[C---:B------:R-:W-:Y:S01]  /*5c90*/  IMAD.IADD R23, R7.reuse, 0x1, -R4 ;  /* 0x0000000107177824 */ /* 0x040fe200078e0a04 */
[----:B------:R-:W5:Y:S01]  /*5ca0*/  LDC.64 R20, c[0x0][0xb40] ;  /* 0x0002d000ff147b82 */ /* 0x000f620000000a00 */
[----:B------:R-:W-:-:S03]  /*5cb0*/  IMAD.IADD R6, R7, 0x1, -R6 ;  /* 0x0000000107067824 */ /* 0x000fc600078e0a06 */
[----:B------:R-:W-:-:S04]  /*5cc0*/  SHF.R.S32.HI R12, RZ, 0x1f, R23 ;  /* 0x0000001fff0c7819 */ /* 0x000fc80000011417 */
[----:B------:R-:W-:Y:S01]  /*5cd0*/  LEA.HI R88, R12, R23, RZ, 0x2 ;  /* 0x000000170c587211 */ /* 0x000fe200078f10ff */
[----:B------:R-:W5:Y:S03]  /*5ce0*/  @P0 LDC R15, c[0x0][0xbf0] ;  /* 0x0002fc00ff0f0b82 */ /* 0x000f660000000800 */
[--C-:B------:R-:W-:Y:S02]  /*5cf0*/  SHF.R.S32.HI R3, RZ, 0x2, R88.reuse ;  /* 0x00000002ff037819 */ /* 0x100fe40000011458 */
[----:B------:R-:W-:Y:S02]  /*5d00*/  SHF.R.S32.HI R4, RZ, 0x1f, R88 ;  /* 0x0000001fff047819 */ /* 0x000fe40000011458 */
[----:B------:R-:W-:Y:S01]  /*5d10*/  LOP3.LUT R88, R88, 0x7ffffffc, RZ, 0xc0, !PT ;  /* 0x7ffffffc58587812 */ /* 0x000fe200078ec0ff */
[----:B------:R-:W5:Y:S01]  /*5d20*/  @P0 LDC R90, c[0x0][0xbec] ;  /* 0x0002fb00ff5a0b82 */ /* 0x000f620000000800 */
[----:B------:R-:W-:-:S04]  /*5d30*/  LEA.HI R4, R4, R3, RZ, 0x3 ;  /* 0x0000000304047211 */ /* 0x000fc800078f18ff */
[----:B------:R-:W-:-:S03]  /*5d40*/  LOP3.LUT R4, R4, 0xfffffff8, RZ, 0xc0, !PT ;  /* 0xfffffff804047812 */ /* 0x000fc600078ec0ff */
[----:B------:R-:W5:Y:S01]  /*5d50*/  @P0 LDC R89, c[0x0][0xbf0] ;  /* 0x0002fc00ff590b82 */ /* 0x000f620000000800 */
[----:B------:R-:W-:Y:S02]  /*5d60*/  IADD3 R7, R3, -R4, RZ ;  /* 0x8000000403077210 */ /* 0x000fe40007ffe0ff */
[----:B------:R-:W-:Y:S02]  /*5d70*/  LEA.HI R3, R8, R9, RZ, 0x1 ;  /* 0x0000000908037211 */ /* 0x000fe400078f08ff */
[----:B------:R-:W-:Y:S02]  /*5d80*/  LEA.HI R4, R12, R23, RZ, 0x5 ;  /* 0x000000170c047211 */ /* 0x000fe400078f28ff */
[----:B------:R-:W-:Y:S02]  /*5d90*/  LOP3.LUT R3, R3, 0x3fffffe, RZ, 0xc0, !PT ;  /* 0x03fffffe03037812 */ /* 0x000fe400078ec0ff */
[----:B------:R-:W-:Y:S02]  /*5da0*/  SHF.R.S32.HI R4, RZ, 0x5, R4 ;  /* 0x00000005ff047819 */ /* 0x000fe40000011404 */
[----:B------:R-:W-:Y:S01]  /*5db0*/  LEA.HI R8, R6, R6, RZ, 0x1 ;  /* 0x0000000606087211 */ /* 0x000fe200078f08ff */
[----:B------:R-:W-:-:S02]  /*5dc0*/  IMAD.IADD R3, R9, 0x1, -R3 ;  /* 0x0000000109037824 */ /* 0x000fc400078e0a03 */
[----:B------:R-:W-:Y:S01]  /*5dd0*/  IMAD R4, R4, 0x10, R7 ;  /* 0x0000001004047824 */ /* 0x000fe200078e0207 */
[----:B------:R-:W-:-:S04]  /*5de0*/  LOP3.LUT R9, R8, 0x1ffffffe, RZ, 0xc0, !PT ;  /* 0x1ffffffe08097812 */ /* 0x000fc800078ec0ff */
[----:B------:R-:W-:Y:S01]  /*5df0*/  LEA R4, R3, R4, 0x6 ;  /* 0x0000000403047211 */ /* 0x000fe200078e30ff */
[----:B------:R-:W-:Y:S02]  /*5e00*/  IMAD.IADD R11, R6, 0x1, -R9 ;  /* 0x00000001060b7824 */ /* 0x000fe400078e0a09 */
[----:B------:R-:W-:Y:S02]  /*5e10*/  IMAD R3, R13, UR4, RZ ;  /* 0x000000040d037c24 */ /* 0x000fe4000f8e02ff */
[----:B------:R-:W-:Y:S01]  /*5e20*/  IMAD.WIDE.U32 R6, R2, UR4, RZ ;  /* 0x0000000402067c25 */ /* 0x000fe2000f8e00ff */
[----:B---3--:R-:W-:-:S03]  /*5e30*/  USHF.R.S32.HI UR4, URZ, 0x1f, UR9 ;  /* 0x0000001f3f047899 */ /* 0x008fc60008011409 */
[----:B------:R-:W-:Y:S02]  /*5e40*/  IMAD R13, R13, UR6, RZ ;  /* 0x000000060d0d7c24 */ /* 0x000fe4000f8e02ff */
[----:B------:R-:W-:Y:S02]  /*5e50*/  IMAD R11, R11, 0x8, R4 ;  /* 0x000000080b0b7824 */ /* 0x000fe400078e0204 */
[C---:B------:R-:W-:Y:S02]  /*5e60*/  IMAD R3, R2.reuse, UR5, R3 ;  /* 0x0000000502037c24 */ /* 0x040fe4000f8e0203 */
[----:B------:R-:W-:-:S04]  /*5e70*/  IMAD.WIDE.U32 R8, R2, UR6, RZ ;  /* 0x0000000602087c25 */ /* 0x000fc8000f8e00ff */
[----:B------:R-:W-:Y:S01]  /*5e80*/  IMAD R13, R2, UR7, R13 ;  /* 0x00000007020d7c24 */ /* 0x000fe2000f8e020d */
[----:B------:R-:W-:Y:S01]  /*5e90*/  ULDC.64 UR6, c[0x0][0xb48] ;  /* 0x0002d20000067ab9 */ /* 0x000fe20000000a00 */
[----:B----4-:R-:W-:Y:S02]  /*5ea0*/  IMAD R12, R18, UR4, RZ ;  /* 0x00000004120c7c24 */ /* 0x010fe4000f8e02ff */
[----:B--2---:R-:W-:Y:S01]  /*5eb0*/  IMAD R11, R10, 0x80, R11 ;  /* 0x000000800a0b7824 */ /* 0x004fe200078e020b */
[----:B------:R-:W-:Y:S01]  /*5ec0*/  IADD3 R9, R9, R13, RZ ;  /* 0x0000000d09097210 */ /* 0x000fe20007ffe0ff */
[----:B------:R-:W-:Y:S02]  /*5ed0*/  IMAD.IADD R7, R7, 0x1, R3 ;  /* 0x0000000107077824 */ /* 0x000fe400078e0203 */
[----:B------:R-:W-:Y:S02]  /*5ee0*/  IMAD R3, R19, UR9, R12 ;  /* 0x0000000913037c24 */ /* 0x000fe4000f8e020c */
[----:B0-----:R-:W-:-:S04]  /*5ef0*/  @P0 IMAD.HI.U32 R2, R11, R14, RZ ;  /* 0x0000000e0b020227 */ /* 0x001fc800078e00ff */
[----:B------:R-:W-:-:S04]  /*5f00*/  IMAD.WIDE.U32 R6, R18, UR9, R6 ;  /* 0x0000000912067c25 */ /* 0x000fc8000f8e0006 */
[----:B-1----:R-:W-:Y:S02]  /*5f10*/  IMAD R19, R22, R17, UR8 ;  /* 0x0000000816137e24 */ /* 0x002fe4000f8e0211 */
[C---:B-----5:R-:W-:Y:S01]  /*5f20*/  IMAD R12, R20.reuse, UR4, RZ ;  /* 0x00000004140c7c24 */ /* 0x060fe2000f8e02ff */
[----:B------:R-:W-:Y:S01]  /*5f30*/  ULDC.64 UR4, c[0x0][0xbe0] ;  /* 0x0002f80000047ab9 */ /* 0x000fe20000000a00 */
[----:B------:R-:W-:Y:S01]  /*5f40*/  IMAD.MOV.U32 R13, RZ, RZ, R11 ;  /* 0x000000ffff0d7224 */ /* 0x000fe200078e000b */
[----:B------:R-:W-:Y:S01]  /*5f50*/  @P0 SHF.R.U32.HI R13, RZ, R15, R2 ;  /* 0x0000000fff0d0219 */ /* 0x000fe20000011602 */
[----:B------:R-:W-:Y:S01]  /*5f60*/  IMAD.IADD R7, R7, 0x1, R3 ;  /* 0x0000000107077824 */ /* 0x000fe200078e0203 */
[----:B------:R-:W-:Y:S01]  /*5f70*/  SHF.R.S32.HI R14, RZ, 0x1f, R19 ;  /* 0x0000001fff0e7819 */ /* 0x000fe20000011413 */
[----:B------:R-:W-:Y:S01]  /*5f80*/  IMAD R17, R21, UR9, R12 ;  /* 0x0000000915117c24 */ /* 0x000fe2000f8e020c */
[----:B------:R-:W-:Y:S01]  /*5f90*/  MOV R15, R11 ;  /* 0x0000000b000f7202 */ /* 0x000fe20000000f00 */
[----:B------:R-:W-:Y:S01]  /*5fa0*/  IMAD.WIDE.U32 R2, R20, UR9, R8 ;  /* 0x0000000914027c25 */ /* 0x000fe2000f8e0008 */
[----:B------:R-:W-:-:S03]  /*5fb0*/  ULDC.64 UR8, c[0x0][0xb28] ;  /* 0x0002ca0000087ab9 */ /* 0x000fc60000000a00 */
[----:B------:R-:W-:Y:S02]  /*5fc0*/  IMAD.IADD R9, R3, 0x1, R17 ;  /* 0x0000000103097824 */ /* 0x000fe400078e0211 */
[----:B------:R-:W-:Y:S02]  /*5fd0*/  IMAD R3, R14, UR4, RZ ;  /* 0x000000040e037c24 */ /* 0x000fe4000f8e02ff */
[----:B------:R-:W-:-:S04]  /*5fe0*/  @P0 IMAD.HI.U32 R90, R11, R90, RZ ;  /* 0x0000005a0b5a0227 */ /* 0x000fc800078e00ff */
[----:B------:R-:W-:Y:S01]  /*5ff0*/  IMAD.MOV.U32 R8, RZ, RZ, R2 ;  /* 0x000000ffff087224 */ /* 0x000fe200078e0002 */
[----:B------:R-:W-:Y:S01]  /*6000*/  @P0 SHF.R.U32.HI R15, RZ, R89, R90 ;  /* 0x00000059ff0f0219 */ /* 0x000fe2000001165a */
[C---:B------:R-:W-:Y:S02]  /*6010*/  IMAD R12, R19.reuse, UR5, R3 ;  /* 0x00000005130c7c24 */ /* 0x040fe4000f8e0203 */
[----:B------:R-:W-:Y:S01]  /*6020*/  IMAD.WIDE.U32 R2, R19, UR4, R6 ;  /* 0x0000000413027c25 */ /* 0x000fe2000f8e0006 */
[----:B------:R-:W-:-:S03]  /*6030*/  ULDC.64 UR4, c[0x0][0xb30] ;  /* 0x0002cc0000047ab9 */ /* 0x000fc60000000a00 */
[----:B------:R-:W-:Y:S01]  /*6040*/  IMAD R14, R14, UR6, RZ ;  /* 0x000000060e0e7c24 */ /* 0x000fe2000f8e02ff */
[----:B------:R-:W-:Y:S01]  /*6050*/  IADD3 R2, P0, R13, R2, RZ ;  /* 0x000000020d027210 */ /* 0x000fe20007f1e0ff */
[----:B------:R-:W-:Y:S01]  /*6060*/  IMAD.WIDE.U32 R6, R19, UR6, R8 ;  /* 0x0000000613067c25 */ /* 0x000fe2000f8e0008 */
[----:B------:R-:W-:Y:S02]  /*6070*/  SHF.R.S32.HI R9, RZ, 0x1f, R13 ;  /* 0x0000001fff097819 */ /* 0x000fe4000001140d */
[----:B------:R-:W-:Y:S01]  /*6080*/  SHF.R.S32.HI R8, RZ, 0x1f, R15 ;  /* 0x0000001fff087819 */ /* 0x000fe2000001140f */
[----:B------:R-:W-:Y:S01]  /*6090*/  IMAD.MOV R13, RZ, RZ, -R13 ;  /* 0x000000ffff0d7224 */ /* 0x000fe200078e0a0d */
[----:B------:R-:W-:Y:S01]  /*60a0*/  IADD3.X R3, R9, R3, R12, P0, !PT ;  /* 0x0000000309037210 */ /* 0x000fe200007fe40c */
[----:B------:R-:W-:Y:S01]  /*60b0*/  IMAD R17, R19, UR7, R14 ;  /* 0x0000000713117c24 */ /* 0x000fe2000f8e020e */
[----:B------:R-:W-:Y:S01]  /*60c0*/  IADD3 R14, -R15, RZ, RZ ;  /* 0x000000ff0f0e7210 */ /* 0x000fe20007ffe1ff */
[----:B------:R-:W-:Y:S01]  /*60d0*/  IMAD R8, R8, UR4, RZ ;  /* 0x0000000408087c24 */ /* 0x000fe2000f8e02ff */
[----:B------:R-:W-:Y:S01]  /*60e0*/  ULDC.64 UR6, c[0x0][0xbc8] ;  /* 0x0002f20000067ab9 */ /* 0x000fe20000000a00 */
[----:B------:R-:W-:-:S02]  /*60f0*/  IMAD R9, R16, R13, R11 ;  /* 0x0000000d10097224 */ /* 0x000fc400078e020b */
[----:B------:R-:W-:Y:S02]  /*6100*/  IMAD R11, R16, R14, R11 ;  /* 0x0000000e100b7224 */ /* 0x000fe400078e020b */
[----:B------:R-:W-:Y:S01]  /*6110*/  IMAD R13, R15, UR5, R8 ;  /* 0x000000050f0d7c24 */ /* 0x000fe2000f8e0208 */
[----:B------:R-:W-:Y:S01]  /*6120*/  SHF.R.S32.HI R8, RZ, 0x1f, R9 ;  /* 0x0000001fff087819 */ /* 0x000fe20000011409 */
[----:B------:R-:W-:Y:S01]  /*6130*/  IMAD.IADD R7, R7, 0x1, R17 ;  /* 0x0000000107077824 */ /* 0x000fe200078e0211 */
[----:B------:R-:W-:Y:S01]  /*6140*/  SHF.R.S32.HI R12, RZ, 0x1f, R11 ;  /* 0x0000001fff0c7819 */ /* 0x000fe2000001140b */
[----:B------:R-:W0:Y:S01]  /*6150*/  S2UR UR5, SR_CgaCtaId ;  /* 0x00000000000579c3 */ /* 0x000e220000008800 */
[----:B------:R-:W-:-:S04]  /*6160*/  IMAD.WIDE.U32 R2, R9, UR6, R2 ;  /* 0x0000000609027c25 */ /* 0x000fc8000f8e0002 */
[----:B------:R-:W-:Y:S01]  /*6170*/  IMAD.WIDE.U32 R6, R15, UR4, R6 ;  /* 0x000000040f067c25 */ /* 0x000fe2000f8e0006 */
[----:B------:R-:W-:-:S03]  /*6180*/  UMOV UR4, 0x400 ;  /* 0x0000040000047882 */ /* 0x000fc60000000000 */
[----:B------:R-:W-:Y:S02]  /*6190*/  IMAD R8, R8, UR6, RZ ;  /* 0x0000000608087c24 */ /* 0x000fe4000f8e02ff */
[----:B------:R-:W-:Y:S02]  /*61a0*/  IMAD.IADD R7, R7, 0x1, R13 ;  /* 0x0000000107077824 */ /* 0x000fe400078e020d */
[----:B------:R-:W-:Y:S02]  /*61b0*/  IMAD R12, R12, UR8, RZ ;  /* 0x000000080c0c7c24 */ /* 0x000fe4000f8e02ff */
[----:B------:R-:W-:Y:S01]  /*61c0*/  IMAD R13, R9, UR7, R8 ;  /* 0x00000007090d7c24 */ /* 0x000fe2000f8e0208 */
[----:B------:R-:W-:Y:S01]  /*61d0*/  ULDC.64 UR6, c[0x0][0xba8] ;  /* 0x0002ea0000067ab9 */ /* 0x000fe20000000a00 */
[C---:B------:R-:W-:Y:S01]  /*61e0*/  IMAD R15, R11.reuse, UR9, R12 ;  /* 0x000000090b0f7c24 */ /* 0x040fe2000f8e020c */
[----:B------:R-:W-:Y:S01]  /*61f0*/  LEA R8, P0, R2, UR6, 0x2 ;  /* 0x0000000602087c11 */ /* 0x000fe2000f8010ff */
[----:B------:R-:W-:Y:S01]  /*6200*/  IMAD.WIDE.U32 R6, R11, UR8, R6 ;  /* 0x000000080b067c25 */ /* 0x000fe2000f8e0006 */
[----:B------:R-:W-:Y:S01]  /*6210*/  ULDC.64 UR8, c[0x0][0xb00] ;  /* 0x0002c00000087ab9 */ /* 0x000fe20000000a00 */
[----:B------:R-:W-:-:S02]  /*6220*/  ULDC UR6, c[0x0][0xa88] ;  /* 0x0002a20000067ab9 */ /* 0x000fc40000000800 */
[----:B------:R-:W-:Y:S01]  /*6230*/  IMAD.IADD R9, R3, 0x1, R13 ;  /* 0x0000000103097824 */ /* 0x000fe200078e020d */
[----:B------:R-:W-:Y:S01]  /*6240*/  IADD3 R3, R7, R15, RZ ;  /* 0x0000000f07037210 */ /* 0x000fe20007ffe0ff */
[----:B------:R-:W-:Y:S01]  /*6250*/  IMAD R4, R10, 0x80, R4 ;  /* 0x000000800a047824 */ /* 0x000fe200078e0204 */
[----:B------:R-:W-:Y:S01]  /*6260*/  LEA R20, P1, R6, UR8, 0x2 ;  /* 0x0000000806147c11 */ /* 0x000fe2000f8210ff */
[----:B0-----:R-:W-:Y:S01]  /*6270*/  ULEA UR4, UR5, UR4, 0x18 ;  /* 0x0000000405047291 */ /* 0x001fe2000f8ec03f */
[----:B------:R-:W-:Y:S01]  /*6280*/  LEA.HI.X R9, R2, UR7, R9, 0x2, P0 ;  /* 0x0000000702097c11 */ /* 0x000fe200080f1409 */
[----:B------:R-:W-:Y:S01]  /*6290*/  IMAD R17, R16, UR6, RZ ;  /* 0x0000000610117c24 */ /* 0x000fe2000f8e02ff */
[----:B------:R-:W-:Y:S01]  /*62a0*/  LEA.HI.X R22, R6, UR9, R3, 0x2, P1 ;  /* 0x0000000906167c11 */ /* 0x000fe200088f1403 */
[----:B------:R-:W-:Y:S01]  /*62b0*/  SHFL.IDX PT, R2, R8, RZ, 0x1c1f ;  /* 0x001c1fff08027589 */ /* 0x000fe200000e0000 */
[C---:B------:R-:W-:Y:S01]  /*62c0*/  LOP3.LUT P0, RZ, R23.reuse, 0x3, RZ, 0xc0, !PT ;  /* 0x0000000317ff7812 */ /* 0x040fe2000780c0ff */
[C---:B------:R-:W-:Y:S01]  /*62d0*/  VIADD R16, R4.reuse, 0x8 ;  /* 0x0000000804107836 */ /* 0x040fe20000000000 */
[----:B------:R-:W-:Y:S01]  /*62e0*/  UIADD3 UR4, UR4, 0x2a820, URZ ;  /* 0x0002a82004047890 */ /* 0x000fe2000fffe03f */
[----:B------:R-:W0:Y:S01]  /*62f0*/  SHFL.IDX PT, R3, R9, RZ, 0x1c1f ;  /* 0x001c1fff09037589 */ /* 0x000e2200000e0000 */
[-C--:B------:R-:W-:Y:S01]  /*6300*/  ISETP.GE.OR P1, PT, R4, R17.reuse, P0 ;  /* 0x000000110400720c */ /* 0x080fe20000726670 */
[----:B------:R-:W-:Y:S01]  /*6310*/  IMAD.IADD R19, R23, 0x1, -R88 ;  /* 0x0000000117137824 */ /* 0x000fe200078e0a58 */
[-C--:B------:R-:W-:Y:S01]  /*6320*/  ISETP.GE.OR P0, PT, R16, R17.reuse, P0 ;  /* 0x000000111000720c */ /* 0x080fe20000706670 */
[----:B------:R-:W-:Y:S01]  /*6330*/  SHFL.IDX PT, R6, R8, 0x1, 0x1c1f ;  /* 0x003c1f0008067f89 */ /* 0x000fe200000e0000 */
[----:B------:R-:W-:Y:S01]  /*6340*/  UPRMT UR4, URZ, 0x654, UR4 ;  /* 0x000006543f047896 */ /* 0x000fe20008000004 */
[----:B------:R-:W-:-:S02]  /*6350*/  ISETP.GE.AND P2, PT, R4, R17, PT ;  /* 0x000000110400720c */ /* 0x000fc40003f46270 */
[----:B------:R-:W1:Y:S01]  /*6360*/  SHFL.IDX PT, R7, R9, 0x1, 0x1c1f ;  /* 0x003c1f0009077f89 */ /* 0x000e6200000e0000 */
[----:B------:R-:W-:-:S03]  /*6370*/  SHF.L.U32 R19, R19, 0x1, RZ ;  /* 0x0000000113137819 */ /* 0x000fc600000006ff */
[----:B------:R2:W3:Y:S02]  /*6380*/  SHFL.IDX PT, R14, R20, RZ, 0x1c1f ;  /* 0x001c1fff140e7589 */ /* 0x0004e400000e0000 */
[----:B------:R-:W-:Y:S02]  /*6390*/  SYNCS.ARRIVE.TRANS64.RED.A1T0 RZ, [UR4], RZ ;  /* 0x000000ffffff79a7 */ /* 0x000fe40008100404 */
[----:B------:R2:W4:Y:S04]  /*63a0*/  SHFL.IDX PT, R15, R22, RZ, 0x1c1f ;  /* 0x001c1fff160f7589 */ /* 0x00052800000e0000 */
[----:B0-----:R2:W-:Y:S04]  /*63b0*/  @!P1 ST.E desc[UR38][R2.64], R5 ;  /* 0x0000000502009985 */ /* 0x0015e8000c101926 */
[----:B-1----:R2:W-:Y:S01]  /*63c0*/  @!P0 ST.E desc[UR38][R6.64], R0 ;  /* 0x0000000006008985 */ /* 0x0025e2000c101926 */
[----:B------:R-:W-:Y:S05]  /*63d0*/  @P2 BRA `(.L_x_37) ;  /* 0x0000000400782947 */ /* 0x000fea0003800000 */
[C---:B--2---:R-:W-:Y:S01]  /*63e0*/  VIADD R0, R19.reuse, 0x8 ;  /* 0x0000000813007836 */ /* 0x044fe20000000000 */
[----:B------:R-:W-:Y:S01]  /*63f0*/  ULDC UR4, c[0x0][0xac8] ;  /* 0x0002b20000047ab9 */ /* 0x000fe20000000800 */
[C---:B------:R-:W-:Y:S01]  /*6400*/  VIADD R6, R19.reuse, 0x10 ;  /* 0x0000001013067836 */ /* 0x040fe20000000000 */
[C---:B------:R-:W-:Y:S01]  /*6410*/  ISETP.GE.AND P2, PT, R19.reuse, UR4, PT ;  /* 0x0000000413007c0c */ /* 0x040fe2000bf46270 */
[C---:B------:R-:W-:Y:S01]  /*6420*/  VIADD R7, R19.reuse, 0x18 ;  /* 0x0000001813077836 */ /* 0x040fe20000000000 */
[----:B------:R-:W-:Y:S01]  /*6430*/  ISETP.GE.AND P3, PT, R0, UR4, PT ;  /* 0x0000000400007c0c */ /* 0x000fe2000bf66270 */
[C---:B------:R-:W-:Y:S01]  /*6440*/  VIADD R8, R19.reuse, 0x28 ;  /* 0x0000002813087836 */ /* 0x040fe20000000000 */
[----:B------:R-:W-:Y:S01]  /*6450*/  ISETP.GE.AND P0, PT, R6, UR4, PT ;  /* 0x0000000406007c0c */ /* 0x000fe2000bf06270 */
[----:B------:R-:W-:Y:S01]  /*6460*/  VIADD R9, R19, 0x30 ;  /* 0x0000003013097836 */ /* 0x000fe20000000000 */
[----:B------:R-:W-:Y:S01]  /*6470*/  ISETP.GE.AND P1, PT, R7, UR4, PT ;  /* 0x0000000407007c0c */ /* 0x000fe2000bf26270 */
[C---:B------:R-:W-:Y:S01]  /*6480*/  VIADD R10, R19.reuse, 0x38 ;  /* 0x00000038130a7836 */ /* 0x040fe20000000000 */
[C---:B------:R-:W-:Y:S01]  /*6490*/  IADD3 R11, R19.reuse, 0x40, RZ ;  /* 0x00000040130b7810 */ /* 0x040fe20007ffe0ff */
[----:B------:R-:W-:Y:S01]  /*64a0*/  VIADD R12, R19, 0x50 ;  /* 0x00000050130c7836 */ /* 0x000fe20000000000 */
[----:B------:R-:W-:-:S02]  /*64b0*/  ISETP.GE.AND P4, PT, R9, UR4, PT ;  /* 0x0000000409007c0c */ /* 0x000fc4000bf86270 */
[----:B------:R-:W-:Y:S01]  /*64c0*/  ISETP.GE.AND P5, PT, R10, UR4, PT ;  /* 0x000000040a007c0c */ /* 0x000fe2000bfa6270 */
[----:B---34-:R-:W-:Y:S01]  /*64d0*/  @!P2 IMAD.WIDE R2, R19, 0x4, R14 ;  /* 0x000000041302a825 */ /* 0x018fe200078e020e */
[----:B------:R-:W-:Y:S02]  /*64e0*/  ISETP.GE.AND P6, PT, R11, UR4, PT ;  /* 0x000000040b007c0c */ /* 0x000fe4000bfc6270 */
[----:B------:R-:W-:Y:S02]  /*64f0*/  @!P3 LEA.HI R0, R0, R0, RZ, 0x1 ;  /* 0x000000000000b211 */ /* 0x000fe400078f08ff */
[----:B------:R0:W-:Y:S01]  /*6500*/  @!P2 ST.E.64 desc[UR38][R2.64], R24 ;  /* 0x000000180200a985 */ /* 0x0001e2000c101b26 */
[----:B------:R-:W-:Y:S02]  /*6510*/  @!P0 LEA.HI R6, R6, R6, RZ, 0x1 ;  /* 0x0000000606068211 */ /* 0x000fe400078f08ff */
[----:B------:R-:W-:Y:S02]  /*6520*/  @!P3 LOP3.LUT R5, R0, 0xfffffffe, RZ, 0xc0, !PT ;  /* 0xfffffffe0005b812 */ /* 0x000fe400078ec0ff */
[----:B------:R-:W-:-:S02]  /*6530*/  IADD3 R0, R19, 0x20, RZ ;  /* 0x0000002013007810 */ /* 0x000fc40007ffe0ff */
[----:B------:R-:W-:Y:S01]  /*6540*/  @!P1 LEA.HI R7, R7, R7, RZ, 0x1 ;  /* 0x0000000707079211 */ /* 0x000fe200078f08ff */
[----:B------:R-:W-:Y:S01]  /*6550*/  @!P3 IMAD.WIDE R4, R5, 0x4, R14 ;  /* 0x000000040504b825 */ /* 0x000fe200078e020e */
[----:B------:R-:W-:Y:S02]  /*6560*/  ISETP.GE.AND P2, PT, R0, UR4, PT ;  /* 0x0000000400007c0c */ /* 0x000fe4000bf46270 */
[----:B------:R-:W-:Y:S02]  /*6570*/  @!P5 LEA.HI R10, R10, R10, RZ, 0x1 ;  /* 0x0000000a0a0ad211 */ /* 0x000fe400078f08ff */
[----:B------:R1:W-:Y:S01]  /*6580*/  @!P3 ST.E.64 desc[UR38][R4.64], R28 ;  /* 0x0000001c0400b985 */ /* 0x0003e2000c101b26 */
[----:B------:R-:W-:Y:S02]  /*6590*/  ISETP.GE.AND P3, PT, R8, UR4, PT ;  /* 0x0000000408007c0c */ /* 0x000fe4000bf66270 */
[----:B0-----:R-:W-:Y:S02]  /*65a0*/  @!P0 LOP3.LUT R3, R6, 0xfffffffe, RZ, 0xc0, !PT ;  /* 0xfffffffe06038812 */ /* 0x001fe400078ec0ff */
[----:B------:R-:W-:-:S02]  /*65b0*/  @!P4 LEA.HI R6, R9, R9, RZ, 0x1 ;  /* 0x000000090906c211 */ /* 0x000fc400078f08ff */
[----:B------:R-:W-:Y:S01]  /*65c0*/  @!P5 LOP3.LUT R13, R10, 0xfffffffe, RZ, 0xc0, !PT ;  /* 0xfffffffe0a0dd812 */ /* 0x000fe200078ec0ff */
[----:B------:R-:W-:Y:S01]  /*65d0*/  @!P0 IMAD.WIDE R2, R3, 0x4, R14 ;  /* 0x0000000403028825 */ /* 0x000fe200078e020e */
[----:B------:R-:W-:Y:S02]  /*65e0*/  @!P2 LEA.HI R0, R0, R0, RZ, 0x1 ;  /* 0x000000000000a211 */ /* 0x000fe400078f08ff */
[----:B------:R-:W-:Y:S02]  /*65f0*/  IADD3 R18, R19, 0x60, RZ ;  /* 0x0000006013127810 */ /* 0x000fe40007ffe0ff */
[----:B------:R0:W-:Y:S01]  /*6600*/  @!P0 ST.E.64 desc[UR38][R2.64], R32 ;  /* 0x0000002002008985 */ /* 0x0001e2000c101b26 */
[----:B------:R-:W-:Y:S02]  /*6610*/  @!P3 LEA.HI R8, R8, R8, RZ, 0x1 ;  /* 0x000000080808b211 */ /* 0x000fe400078f08ff */
[----:B-1----:R-:W-:Y:S02]  /*6620*/  @!P1 LOP3.LUT R5, R7, 0xfffffffe, RZ, 0xc0, !PT ;  /* 0xfffffffe07059812 */ /* 0x002fe400078ec0ff */
[----:B------:R-:W-:-:S02]  /*6630*/  @!P2 LOP3.LUT R7, R0, 0xfffffffe, RZ, 0xc0, !PT ;  /* 0xfffffffe0007a812 */ /* 0x000fc400078ec0ff */
[----:B------:R-:W-:Y:S01]  /*6640*/  @!P3 LOP3.LUT R9, R8, 0xfffffffe, RZ, 0xc0, !PT ;  /* 0xfffffffe0809b812 */ /* 0x000fe200078ec0ff */
[--C-:B------:R-:W-:Y:S01]  /*6650*/  @!P1 IMAD.WIDE R4, R5, 0x4, R14.reuse ;  /* 0x0000000405049825 */ /* 0x100fe200078e020e */
[----:B------:R-:W-:Y:S02]  /*6660*/  @!P6 LEA.HI R0, R11, R11, RZ, 0x1 ;  /* 0x0000000b0b00e211 */ /* 0x000fe400078f08ff */
[----:B------:R-:W-:Y:S01]  /*6670*/  @!P4 LOP3.LUT R11, R6, 0xfffffffe, RZ, 0xc0, !PT ;  /* 0xfffffffe060bc812 */ /* 0x000fe200078ec0ff */
[--C-:B------:R-:W-:Y:S01]  /*6680*/  @!P2 IMAD.WIDE R6, R7, 0x4, R14.reuse ;  /* 0x000000040706a825 */ /* 0x100fe200078e020e */
[----:B------:R-:W-:Y:S01]  /*6690*/  @!P6 LOP3.LUT R21, R0, 0xfffffffe, RZ, 0xc0, !PT ;  /* 0xfffffffe0015e812 */ /* 0x000fe200078ec0ff */
[----:B------:R1:W-:Y:S01]  /*66a0*/  @!P1 ST.E.64 desc[UR38][R4.64], R36 ;  /* 0x0000002404009985 */ /* 0x0003e2000c101b26 */
[----:B------:R-:W-:Y:S01]  /*66b0*/  ISETP.GE.AND P1, PT, R12, UR4, PT ;  /* 0x000000040c007c0c */ /* 0x000fe2000bf26270 */
[----:B0-----:R-:W-:Y:S02]  /*66c0*/  @!P3 IMAD.WIDE R2, R9, 0x4, R14 ;  /* 0x000000040902b825 */ /* 0x001fe400078e020e */
[----:B------:R0:W-:Y:S02]  /*66d0*/  @!P2 ST.E.64 desc[UR38][R6.64], R40 ;  /* 0x000000280600a985 */ /* 0x0001e4000c101b26 */
[----:B------:R-:W-:-:S02]  /*66e0*/  VIADD R0, R19, 0x48 ;  /* 0x0000004813007836 */ /* 0x000fc40000000000 */
[--C-:B------:R-:W-:Y:S01]  /*66f0*/  @!P5 IMAD.WIDE R8, R13, 0x4, R14.reuse ;  /* 0x000000040d08d825 */ /* 0x100fe200078e020e */
[----:B------:R2:W-:Y:S01]  /*6700*/  @!P3 ST.E.64 desc[UR38][R2.64], R44 ;  /* 0x0000002c0200b985 */ /* 0x0005e2000c101b26 */
[----:B------:R-:W-:Y:S02]  /*6710*/  ISETP.GE.AND P3, PT, R18, UR4, PT ;  /* 0x0000000412007c0c */ /* 0x000fe4000bf66270 */
[----:B------:R-:W-:Y:S01]  /*6720*/  VIADD R13, R19, 0x58 ;  /* 0x00000058130d7836 */ /* 0x000fe20000000000 */
[----:B------:R-:W-:Y:S01]  /*6730*/  ISETP.GE.AND P0, PT, R0, UR4, PT ;  /* 0x0000000400007c0c */ /* 0x000fe2000bf06270 */
[--C-:B-1----:R-:W-:Y:S01]  /*6740*/  @!P4 IMAD.WIDE R4, R11, 0x4, R14.reuse ;  /* 0x000000040b04c825 */ /* 0x102fe200078e020e */
[----:B------:R-:W-:Y:S02]  /*6750*/  @!P1 LEA.HI R12, R12, R12, RZ, 0x1 ;  /* 0x0000000c0c0c9211 */ /* 0x000fe400078f08ff */
[----:B------:R-:W-:Y:S01]  /*6760*/  ISETP.GE.AND P2, PT, R13, UR4, PT ;  /* 0x000000040d007c0c */ /* 0x000fe2000bf46270 */
[----:B------:R-:W-:Y:S01]  /*6770*/  @!P6 IMAD.WIDE R10, R21, 0x4, R14 ;  /* 0x00000004150ae825 */ /* 0x000fe200078e020e */
[----:B------:R1:W-:Y:S03]  /*6780*/  @!P4 ST.E.64 desc[UR38][R4.64], R48 ;  /* 0x000000300400c985 */ /* 0x0003e6000c101b26 */
[C---:B0-----:R-:W-:Y:S01]  /*6790*/  VIADD R6, R19.reuse, 0x68 ;  /* 0x0000006813067836 */ /* 0x041fe20000000000 */
[----:B------:R0:W-:Y:S01]  /*67a0*/  @!P5 ST.E.64 desc[UR38][R8.64], R52 ;  /* 0x000000340800d985 */ /* 0x0001e2000c101b26 */
[C---:B--2---:R-:W-:Y:S01]  /*67b0*/  VIADD R3, R19.reuse, 0x78 ;  /* 0x0000007813037836 */ /* 0x044fe20000000000 */
[----:B------:R-:W-:Y:S01]  /*67c0*/  @!P3 LEA.HI R18, R18, R18, RZ, 0x1 ;  /* 0x000000121212b211 */ /* 0x000fe200078f08ff */
[----:B------:R-:W-:Y:S01]  /*67d0*/  VIADD R7, R19, 0x70 ;  /* 0x0000007013077836 */ /* 0x000fe20000000000 */
[----:B------:R2:W-:Y:S01]  /*67e0*/  @!P6 ST.E.64 desc[UR38][R10.64], R56 ;  /* 0x000000380a00e985 */ /* 0x0005e2000c101b26 */
[----:B------:R-:W-:-:S02]  /*67f0*/  ISETP.GE.AND P4, PT, R6, UR4, PT ;  /* 0x0000000406007c0c */ /* 0x000fc4000bf86270 */
[----:B------:R-:W-:Y:S02]  /*6800*/  ISETP.GE.AND P6, PT, R3, UR4, PT ;  /* 0x0000000403007c0c */ /* 0x000fe4000bfc6270 */
[----:B------:R-:W-:Y:S02]  /*6810*/  ISETP.GE.AND P5, PT, R7, UR4, PT ;  /* 0x0000000407007c0c */ /* 0x000fe4000bfa6270 */
[----:B------:R-:W-:Y:S02]  /*6820*/  @!P0 LEA.HI R0, R0, R0, RZ, 0x1 ;  /* 0x0000000000008211 */ /* 0x000fe400078f08ff */
[----:B------:R-:W-:Y:S02]  /*6830*/  @!P2 LEA.HI R13, R13, R13, RZ, 0x1 ;  /* 0x0000000d0d0da211 */ /* 0x000fe400078f08ff */
[----:B-1----:R-:W-:Y:S02]  /*6840*/  @!P1 LOP3.LUT R5, R12, 0xfffffffe, RZ, 0xc0, !PT ;  /* 0xfffffffe0c059812 */ /* 0x002fe400078ec0ff */
[----:B0-----:R-:W-:-:S02]  /*6850*/  @!P3 LOP3.LUT R9, R18, 0xfffffffe, RZ, 0xc0, !PT ;  /* 0xfffffffe1209b812 */ /* 0x001fc400078ec0ff */
[----:B------:R-:W-:Y:S02]  /*6860*/  @!P4 LEA.HI R6, R6, R6, RZ, 0x1 ;  /* 0x000000060606c211 */ /* 0x000fe400078f08ff */
[----:B------:R-:W-:Y:S01]  /*6870*/  @!P6 LEA.HI R4, R3, R3, RZ, 0x1 ;  /* 0x000000030304e211 */ /* 0x000fe200078f08ff */
[----:B------:R-:W-:Y:S01]  /*6880*/  @!P3 IMAD.WIDE R8, R9, 0x4, R14 ;  /* 0x000000040908b825 */ /* 0x000fe200078e020e */
[----:B------:R-:W-:Y:S02]  /*6890*/  @!P5 LEA.HI R2, R7, R7, RZ, 0x1 ;  /* 0x000000070702d211 */ /* 0x000fe400078f08ff */
[----:B------:R-:W-:Y:S02]  /*68a0*/  @!P0 LOP3.LUT R3, R0, 0xfffffffe, RZ, 0xc0, !PT ;  /* 0xfffffffe00038812 */ /* 0x000fe400078ec0ff */
[----:B------:R-:W-:Y:S02]  /*68b0*/  @!P2 LOP3.LUT R7, R13, 0xfffffffe, RZ, 0xc0, !PT ;  /* 0xfffffffe0d07a812 */ /* 0x000fe400078ec0ff */
[----:B--2---:R-:W-:-:S02]  /*68c0*/  @!P4 LOP3.LUT R11, R6, 0xfffffffe, RZ, 0xc0, !PT ;  /* 0xfffffffe060bc812 */ /* 0x004fc400078ec0ff */
[----:B------:R-:W-:Y:S01]  /*68d0*/  @!P5 LOP3.LUT R13, R2, 0xfffffffe, RZ, 0xc0, !PT ;  /* 0xfffffffe020dd812 */ /* 0x000fe200078ec0ff */
[----:B------:R-:W-:Y:S01]  /*68e0*/  @!P0 IMAD.WIDE R2, R3, 0x4, R14 ;  /* 0x0000000403028825 */ /* 0x000fe200078e020e */
[----:B------:R-:W-:-:S03]  /*68f0*/  @!P6 LOP3.LUT R21, R4, 0xfffffffe, RZ, 0xc0, !PT ;  /* 0xfffffffe0415e812 */ /* 0x000fc600078ec0ff */
[--C-:B------:R-:W-:Y:S01]  /*6900*/  @!P1 IMAD.WIDE R4, R5, 0x4, R14.reuse ;  /* 0x0000000405049825 */ /* 0x100fe200078e020e */
[----:B------:R0:W-:Y:S03]  /*6910*/  @!P0 ST.E.64 desc[UR38][R2.64], R60 ;  /* 0x0000003c02008985 */ /* 0x0001e6000c101b26 */
[--C-:B------:R-:W-:Y:S01]  /*6920*/  @!P2 IMAD.WIDE R6, R7, 0x4, R14.reuse ;  /* 0x000000040706a825 */ /* 0x100fe200078e020e */
[----:B------:R0:W-:Y:S03]  /*6930*/  @!P1 ST.E.64 desc[UR38][R4.64], R64 ;  /* 0x0000004004009985 */ /* 0x0001e6000c101b26 */
[--C-:B------:R-:W-:Y:S01]  /*6940*/  @!P4 IMAD.WIDE R10, R11, 0x4, R14.reuse ;  /* 0x000000040b0ac825 */ /* 0x100fe200078e020e */
[----:B------:R0:W-:Y:S03]  /*6950*/  @!P2 ST.E.64 desc[UR38][R6.64], R68 ;  /* 0x000000440600a985 */ /* 0x0001e6000c101b26 */
[--C-:B------:R-:W-:Y:S01]  /*6960*/  @!P5 IMAD.WIDE R12, R13, 0x4, R14.reuse ;  /* 0x000000040d0cd825 */ /* 0x100fe200078e020e */
[----:B------:R0:W-:Y:S03]  /*6970*/  @!P3 ST.E.64 desc[UR38][R8.64], R72 ;  /* 0x000000480800b985 */ /* 0x0001e6000c101b26 */
[----:B------:R-:W-:Y:S01]  /*6980*/  @!P6 IMAD.WIDE R14, R21, 0x4, R14 ;  /* 0x00000004150ee825 */ /* 0x000fe200078e020e */
[----:B------:R0:W-:Y:S04]  /*6990*/  @!P4 ST.E.64 desc[UR38][R10.64], R76 ;  /* 0x0000004c0a00c985 */ /* 0x0001e8000c101b26 */
[----:B------:R0:W-:Y:S04]  /*69a0*/  @!P5 ST.E.64 desc[UR38][R12.64], R80 ;  /* 0x000000500c00d985 */ /* 0x0001e8000c101b26 */
[----:B------:R0:W-:Y:S02]  /*69b0*/  @!P6 ST.E.64 desc[UR38][R14.64], R84 ;  /* 0x000000540e00e985 */ /* 0x0001e4000c101b26 */
.L_x_37:
[----:B------:R-:W-:Y:S05]  /*69c0*/  BSYNC B0 ;  /* 0x0000000000007941 */ /* 0x000fea0003800000 */
.L_x_36:
[----:B------:R-:W-:Y:S01]  /*69d0*/  ISETP.GE.AND P0, PT, R16, R17, PT ;  /* 0x000000111000720c */ /* 0x000fe20003f06270 */
[----:B0-----:R0:W1:Y:S04]  /*69e0*/  SHFL.IDX PT, R13, R22, 0x1, 0x1c1f ;  /* 0x003c1f00160d7f89 */ /* 0x00106800000e0000 */
[----:B------:R0:W0:Y:S08]  /*69f0*/  SHFL.IDX PT, R12, R20, 0x1, 0x1c1f ;  /* 0x003c1f00140c7f89 */ /* 0x00003000000e0000 */
[----:B------:R-:W-:Y:S05]  /*6a00*/  @P0 BRA `(.L_x_8) ;  /* 0x0000004000b40947 */ /* 0x000fea0003800000 */
[----:B------:R-:W-:Y:S01]  /*6a10*/  ULDC UR4, c[0x0][0xac8] ;  /* 0x0002b20000047ab9 */ /* 0x000fe20000000800 */
[C---:B--2---:R-:W-:Y:S01]  /*6a20*/  IADD3 R0, R19.reuse, 0x8, RZ ;  /* 0x0000000813007810 */ /* 0x044fe20007ffe0ff */
[C---:B------:R-:W-:Y:S01]  /*6a30*/  VIADD R4, R19.reuse, 0x10 ;  /* 0x0000001013047836 */ /* 0x040fe20000000000 */
[C---:B------:R-:W-:Y:S01]  /*6a40*/  ISETP.GE.AND P0, PT, R19.reuse, UR4, PT ;  /* 0x0000000413007c0c */ /* 0x040fe2000bf06270 */
[C---:B------:R-:W-:Y:S01]  /*6a50*/  VIADD R6, R19.reuse, 0x18 ;  /* 0x0000001813067836 */ /* 0x040fe20000000000 */
[----:B------:R-:W-:Y:S01]  /*6a60*/  ISETP.GE.AND P5, PT, R0, UR4, PT ;  /* 0x0000000400007c0c */ /* 0x000fe2000bfa6270 */
[C---:B------:R-:W-:Y:S01]  /*6a70*/  VIADD R8, R19.reuse, 0x20 ;  /* 0x0000002013087836 */ /* 0x040fe20000000000 */
[----:B------:R-:W-:Y:S01]  /*6a80*/  ISETP.GE.AND P6, PT, R4, UR4, PT ;  /* 0x0000000404007c0c */ /* 0x000fe2000bfc6270 */
[C---:B------:R-:W-:Y:S01]  /*6a90*/  VIADD R10, R19.reuse, 0x30 ;  /* 0x00000030130a7836 */ /* 0x040fe20000000000 */
[C---:B------:R-:W-:Y:S01]  /*6aa0*/  IADD3 R9, R19.reuse, 0x28, RZ ;  /* 0x0000002813097810 */ /* 0x040fe20007ffe0ff */
[C---:B------:R-:W-:Y:S01]  /*6ab0*/  VIADD R11, R19.reuse, 0x38 ;  /* 0x00000038130b7836 */ /* 0x040fe20000000000 */
[----:B------:R-:W-:Y:S01]  /*6ac0*/  ISETP.GE.AND P4, PT, R8, UR4, PT ;  /* 0x0000000408007c0c */ /* 0x000fe2000bf86270 */
[----:B------:R-:W-:Y:S01]  /*6ad0*/  VIADD R16, R19, 0x40 ;  /* 0x0000004013107836 */ /* 0x000fe20000000000 */
[----:B------:R-:W-:Y:S01]  /*6ae0*/  ISETP.GE.AND P3, PT, R9, UR4, PT ;  /* 0x0000000409007c0c */ /* 0x000fe2000bf66270 */
[C---:B0-----:R-:W-:Y:S01]  /*6af0*/  VIADD R20, R19.reuse, 0x70 ;  /* 0x0000007013147836 */ /* 0x041fe20000000000 */
[----:B------:R-:W-:Y:S01]  /*6b00*/  ISETP.GE.AND P2, PT, R10, UR4, PT ;  /* 0x000000040a007c0c */ /* 0x000fe2000bf46270 */
[----:B-1----:R-:W-:Y:S01]  /*6b10*/  @!P0 IMAD.WIDE R2, R19, 0x4, R12 ;  /* 0x0000000413028825 */ /* 0x002fe200078e020c */
[----:B------:R-:W-:-:S02]  /*6b20*/  ISETP.GE.AND P1, PT, R11, UR4, PT ;  /* 0x000000040b007c0c */ /* 0x000fc4000bf26270 */
[----:B------:R-:W-:Y:S02]  /*6b30*/  @!P5 LEA.HI R0, R0, R0, RZ, 0x1 ;  /* 0x000000000000d211 */ /* 0x000fe400078f08ff */
[----:B------:R0:W-:Y:S01]  /*6b40*/  @!P0 ST.E.64 desc[UR38][R2.64], R26 ;  /* 0x0000001a02008985 */ /* 0x0001e2000c101b26 */
[----:B------:R-:W-:Y:S02]  /*6b50*/  ISETP.GE.AND P0, PT, R6, UR4, PT ;  /* 0x0000000406007c0c */ /* 0x000fe4000bf06270 */
[----:B------:R-:W-:Y:S02]  /*6b60*/  @!P6 LEA.HI R4, R4, R4, RZ, 0x1 ;  /* 0x000000040404e211 */ /* 0x000fe400078f08ff */
[----:B------:R-:W-:Y:S02]  /*6b70*/  @!P5 LOP3.LUT R5, R0, 0xfffffffe, RZ, 0xc0, !PT ;  /* 0xfffffffe0005d812 */ /* 0x000fe400078ec0ff */
[----:B------:R-:W-:Y:S02]  /*6b80*/  @!P6 LOP3.LUT R7, R4, 0xfffffffe, RZ, 0xc0, !PT ;  /* 0xfffffffe0407e812 */ /* 0x000fe400078ec0ff */
[----:B------:R-:W-:-:S02]  /*6b90*/  @!P4 LEA.HI R8, R8, R8, RZ, 0x1 ;  /* 0x000000080808c211 */ /* 0x000fc400078f08ff */
[----:B------:R-:W-:Y:S02]  /*6ba0*/  @!P3 LEA.HI R0, R9, R9, RZ, 0x1 ;  /* 0x000000090900b211 */ /* 0x000fe400078f08ff */
[----:B------:R-:W-:Y:S01]  /*6bb0*/  @!P2 LEA.HI R10, R10, R10, RZ, 0x1 ;  /* 0x0000000a0a0aa211 */ /* 0x000fe200078f08ff */
[--C-:B0-----:R-:W-:Y:S01]  /*6bc0*/  @!P5 IMAD.WIDE R2, R5, 0x4, R12.reuse ;  /* 0x000000040502d825 */ /* 0x101fe200078e020c */
[----:B------:R-:W-:Y:S02]  /*6bd0*/  @!P0 LEA.HI R6, R6, R6, RZ, 0x1 ;  /* 0x0000000606068211 */ /* 0x000fe400078f08ff */
[----:B---3--:R-:W-:Y:S01]  /*6be0*/  @!P1 LEA.HI R14, R11, R11, RZ, 0x1 ;  /* 0x0000000b0b0e9211 */ /* 0x008fe200078f08ff */
[----:B------:R-:W-:Y:S01]  /*6bf0*/  @!P6 IMAD.WIDE R4, R7, 0x4, R12 ;  /* 0x000000040704e825 */ /* 0x000fe200078e020c */
[----:B------:R-:W-:Y:S01]  /*6c00*/  @!P0 LOP3.LUT R7, R6, 0xfffffffe, RZ, 0xc0, !PT ;  /* 0xfffffffe06078812 */ /* 0x000fe200078ec0ff */
[----:B------:R0:W-:Y:S01]  /*6c10*/  @!P5 ST.E.64 desc[UR38][R2.64], R30 ;  /* 0x0000001e0200d985 */ /* 0x0001e2000c101b26 */
[----:B------:R-:W-:-:S02]  /*6c20*/  @!P4 LOP3.LUT R9, R8, 0xfffffffe, RZ, 0xc0, !PT ;  /* 0xfffffffe0809c812 */ /* 0x000fc400078ec0ff */
[----:B------:R-:W-:Y:S01]  /*6c30*/  @!P3 LOP3.LUT R11, R0, 0xfffffffe, RZ, 0xc0, !PT ;  /* 0xfffffffe000bb812 */ /* 0x000fe200078ec0ff */
[----:B------:R1:W-:Y:S01]  /*6c40*/  @!P6 ST.E.64 desc[UR38][R4.64], R34 ;  /* 0x000000220400e985 */ /* 0x0003e2000c101b26 */
[----:B----4-:R-:W-:Y:S01]  /*6c50*/  @!P2 LOP3.LUT R15, R10, 0xfffffffe, RZ, 0xc0, !PT ;  /* 0xfffffffe0a0fa812 */ /* 0x010fe200078ec0ff */
[C---:B------:R-:W-:Y:S01]  /*6c60*/  VIADD R0, R19.reuse, 0x50 ;  /* 0x0000005013007836 */ /* 0x040fe20000000000 */
[----:B------:R-:W-:Y:S01]  /*6c70*/  @!P1 LOP3.LUT R17, R14, 0xfffffffe, RZ, 0xc0, !PT ;  /* 0xfffffffe0e119812 */ /* 0x000fe200078ec0ff */
[C---:B------:R-:W-:Y:S01]  /*6c80*/  VIADD R14, R19.reuse, 0x58 ;  /* 0x00000058130e7836 */ /* 0x040fe20000000000 */
[----:B------:R-:W-:Y:S02]  /*6c90*/  IADD3 R18, R19, 0x48, RZ ;  /* 0x0000004813127810 */ /* 0x000fe40007ffe0ff */
[----:B------:R-:W-:Y:S02]  /*6ca0*/  ISETP.GE.AND P5, PT, R16, UR4, PT ;  /* 0x0000000410007c0c */ /* 0x000fe4000bfa6270 */
[----:B------:R-:W-:Y:S01]  /*6cb0*/  ISETP.GE.AND P6, PT, R18, UR4, PT ;  /* 0x0000000412007c0c */ /* 0x000fe2000bfc6270 */
[----:B0-----:R-:W-:-:S04]  /*6cc0*/  @!P0 IMAD.WIDE R2, R7, 0x4, R12 ;  /* 0x0000000407028825 */ /* 0x001fc800078e020c */
[--C-:B-1----:R-:W-:Y:S01]  /*6cd0*/  @!P4 IMAD.WIDE R4, R9, 0x4, R12.reuse ;  /* 0x000000040904c825 */ /* 0x102fe200078e020c */
[----:B------:R0:W-:Y:S01]  /*6ce0*/  @!P0 ST.E.64 desc[UR38][R2.64], R38 ;  /* 0x0000002602008985 */ /* 0x0001e2000c101b26 */
[----:B------:R-:W-:Y:S02]  /*6cf0*/  ISETP.GE.AND P0, PT, R0, UR4, PT ;  /* 0x0000000400007c0c */ /* 0x000fe4000bf06270 */
[--C-:B------:R-:W-:Y:S01]  /*6d00*/  @!P3 IMAD.WIDE R6, R11, 0x4, R12.reuse ;  /* 0x000000040b06b825 */ /* 0x100fe200078e020c */
[----:B------:R1:W-:Y:S01]  /*6d10*/  @!P4 ST.E.64 desc[UR38][R4.64], R42 ;  /* 0x0000002a0400c985 */ /* 0x0003e2000c101b26 */
[----:B------:R-:W-:Y:S02]  /*6d20*/  ISETP.GE.AND P4, PT, R20, UR4, PT ;  /* 0x0000000414007c0c */ /* 0x000fe4000bf86270 */
[----:B------:R-:W-:Y:S01]  /*6d30*/  @!P2 IMAD.WIDE R8, R15, 0x4, R12 ;  /* 0x000000040f08a825 */ /* 0x000fe200078e020c */
[----:B------:R2:W-:Y:S01]  /*6d40*/  @!P3 ST.E.64 desc[UR38][R6.64], R46 ;  /* 0x0000002e0600b985 */ /* 0x0005e2000c101b26 */
[----:B------:R-:W-:-:S02]  /*6d50*/  IADD3 R15, R19, 0x60, RZ ;  /* 0x00000060130f7810 */ /* 0x000fc40007ffe0ff */
[----:B------:R-:W-:Y:S01]  /*6d60*/  @!P1 IMAD.WIDE R10, R17, 0x4, R12 ;  /* 0x00000004110a9825 */ /* 0x000fe200078e020c */
[----:B------:R3:W-:Y:S01]  /*6d70*/  @!P2 ST.E.64 desc[UR38][R8.64], R50 ;  /* 0x000000320800a985 */ /* 0x0007e2000c101b26 */
[----:B------:R-:W-:Y:S02]  /*6d80*/  ISETP.GE.AND P2, PT, R15, UR4, PT ;  /* 0x000000040f007c0c */ /* 0x000fe4000bf46270 */
[----:B------:R-:W-:Y:S01]  /*6d90*/  VIADD R17, R19, 0x68 ;  /* 0x0000006813117836 */ /* 0x000fe20000000000 */
[----:B------:R4:W-:Y:S01]  /*6da0*/  @!P1 ST.E.64 desc[UR38][R10.64], R54 ;  /* 0x000000360a009985 */ /* 0x0009e2000c101b26 */
[----:B------:R-:W-:Y:S02]  /*6db0*/  ISETP.GE.AND P1, PT, R14, UR4, PT ;  /* 0x000000040e007c0c */ /* 0x000fe4000bf26270 */
[----:B------:R-:W-:Y:S02]  /*6dc0*/  @!P5 LEA.HI R16, R16, R16, RZ, 0x1 ;  /* 0x000000101010d211 */ /* 0x000fe400078f08ff */
[----:B------:R-:W-:-:S02]  /*6dd0*/  ISETP.GE.AND P3, PT, R17, UR4, PT ;  /* 0x0000000411007c0c */ /* 0x000fc4000bf66270 */
[----:B------:R-:W-:Y:S02]  /*6de0*/  @!P6 LEA.HI R18, R18, R18, RZ, 0x1 ;  /* 0x000000121212e211 */ /* 0x000fe400078f08ff */
[----:B0-----:R-:W-:Y:S02]  /*6df0*/  @!P5 LOP3.LUT R3, R16, 0xfffffffe, RZ, 0xc0, !PT ;  /* 0xfffffffe1003d812 */ /* 0x001fe400078ec0ff */
[----:B-1----:R-:W-:Y:S02]  /*6e00*/  @!P6 LOP3.LUT R5, R18, 0xfffffffe, RZ, 0xc0, !PT ;  /* 0xfffffffe1205e812 */ /* 0x002fe400078ec0ff */
[----:B------:R-:W-:Y:S01]  /*6e10*/  @!P0 LEA.HI R0, R0, R0, RZ, 0x1 ;  /* 0x0000000000008211 */ /* 0x000fe200078f08ff */
[--C-:B------:R-:W-:Y:S01]  /*6e20*/  @!P5 IMAD.WIDE R2, R3, 0x4, R12.reuse ;  /* 0x000000040302d825 */ /* 0x100fe200078e020c */
[----:B------:R-:W-:Y:S02]  /*6e30*/  @!P1 LEA.HI R14, R14, R14, RZ, 0x1 ;  /* 0x0000000e0e0e9211 */ /* 0x000fe400078f08ff */
[----:B------:R-:W-:Y:S01]  /*6e40*/  @!P2 LEA.HI R15, R15, R15, RZ, 0x1 ;  /* 0x0000000f0f0fa211 */ /* 0x000fe200078f08ff */
[----:B------:R-:W-:Y:S01]  /*6e50*/  @!P6 IMAD.WIDE R4, R5, 0x4, R12 ;  /* 0x000000040504e825 */ /* 0x000fe200078e020c */
[----:B------:R-:W-:Y:S01]  /*6e60*/  @!P3 LEA.HI R17, R17, R17, RZ, 0x1 ;  /* 0x000000111111b211 */ /* 0x000fe200078f08ff */
[----:B------:R0:W-:Y:S01]  /*6e70*/  @!P5 ST.E.64 desc[UR38][R2.64], R58 ;  /* 0x0000003a0200d985 */ /* 0x0001e2000c101b26 */
[----:B------:R-:W-:-:S02]  /*6e80*/  @!P4 LEA.HI R20, R20, R20, RZ, 0x1 ;  /* 0x000000141414c211 */ /* 0x000fc400078f08ff */
[----:B--2---:R-:W-:Y:S01]  /*6e90*/  @!P0 LOP3.LUT R7, R0, 0xfffffffe, RZ, 0xc0, !PT ;  /* 0xfffffffe00078812 */ /* 0x004fe200078ec0ff */
[----:B------:R1:W-:Y:S01]  /*6ea0*/  @!P6 ST.E.64 desc[UR38][R4.64], R62 ;  /* 0x0000003e0400e985 */ /* 0x0003e2000c101b26 */
[----:B---3--:R-:W-:Y:S02]  /*6eb0*/  @!P1 LOP3.LUT R9, R14, 0xfffffffe, RZ, 0xc0, !PT ;  /* 0xfffffffe0e099812 */ /* 0x008fe400078ec0ff */
[----:B------:R-:W-:Y:S02]  /*6ec0*/  @!P2 LOP3.LUT R15, R15, 0xfffffffe, RZ, 0xc0, !PT ;  /* 0xfffffffe0f0fa812 */ /* 0x000fe400078ec0ff */
[----:B------:R-:W-:Y:S02]  /*6ed0*/  @!P3 LOP3.LUT R17, R17, 0xfffffffe, RZ, 0xc0, !PT ;  /* 0xfffffffe1111b812 */ /* 0x000fe400078ec0ff */
[----:B----4-:R-:W-:Y:S02]  /*6ee0*/  @!P4 LOP3.LUT R11, R20, 0xfffffffe, RZ, 0xc0, !PT ;  /* 0xfffffffe140bc812 */ /* 0x010fe400078ec0ff */
[----:B------:R-:W-:Y:S01]  /*6ef0*/  IADD3 R19, R19, 0x78, RZ ;  /* 0x0000007813137810 */ /* 0x000fe20007ffe0ff */
[----:B0-----:R-:W-:-:S04]  /*6f00*/  @!P0 IMAD.WIDE R2, R7, 0x4, R12 ;  /* 0x0000000407028825 */ /* 0x001fc800078e020c */
[--C-:B-1----:R-:W-:Y:S01]  /*6f10*/  @!P1 IMAD.WIDE R4, R9, 0x4, R12.reuse ;  /* 0x0000000409049825 */ /* 0x102fe200078e020c */
[----:B------:R0:W-:Y:S01]  /*6f20*/  @!P0 ST.E.64 desc[UR38][R2.64], R66 ;  /* 0x0000004202008985 */ /* 0x0001e2000c101b26 */
[----:B------:R-:W-:Y:S02]  /*6f30*/  ISETP.GE.AND P0, PT, R19, UR4, PT ;  /* 0x0000000413007c0c */ /* 0x000fe4000bf06270 */
[--C-:B------:R-:W-:Y:S01]  /*6f40*/  @!P2 IMAD.WIDE R6, R15, 0x4, R12.reuse ;  /* 0x000000040f06a825 */ /* 0x100fe200078e020c */
[----:B------:R0:W-:Y:S03]  /*6f50*/  @!P1 ST.E.64 desc[UR38][R4.64], R70 ;  /* 0x0000004604009985 */ /* 0x0001e6000c101b26 */
[--C-:B------:R-:W-:Y:S01]  /*6f60*/  @!P3 IMAD.WIDE R8, R17, 0x4, R12.reuse ;  /* 0x000000041108b825 */ /* 0x100fe200078e020c */
[----:B------:R0:W-:Y:S03]  /*6f70*/  @!P2 ST.E.64 desc[UR38][R6.64], R74 ;  /* 0x0000004a0600a985 */ /* 0x0001e6000c101b26 */
[----:B------:R-:W-:Y:S01]  /*6f80*/  @!P4 IMAD.WIDE R10, R11, 0x4, R12 ;  /* 0x000000040b0ac825 */ /* 0x000fe200078e020c */
[----:B------:R0:W-:Y:S04]  /*6f90*/  @!P3 ST.E.64 desc[UR38][R8.64], R78 ;  /* 0x0000004e0800b985 */ /* 0x0001e8000c101b26 */
[----:B------:R0:W-:Y:S01]  /*6fa0*/  @!P4 ST.E.64 desc[UR38][R10.64], R82 ;  /* 0x000000520a00c985 */ /* 0x0001e2000c101b26 */
[----:B------:R-:W-:Y:S05]  /*6fb0*/  @P0 BRA `(.L_x_8) ;  /* 0x0000003c00480947 */ /* 0x000fea0003800000 */
[----:B------:R-:W-:-:S04]  /*6fc0*/  LEA.HI R19, R19, R19, RZ, 0x1 ;  /* 0x0000001313137211 */ /* 0x000fc800078f08ff */
[----:B0-----:R-:W-:-:S05]  /*6fd0*/  LOP3.LUT R3, R19, 0xfffffffe, RZ, 0xc0, !PT ;  /* 0xfffffffe13037812 */ /* 0x001fca00078ec0ff */
[----:B------:R-:W-:-:S05]  /*6fe0*/  IMAD.WIDE R2, R3, 0x4, R12 ;  /* 0x0000000403027825 */ /* 0x000fca00078e020c */
[----:B------:R0:W-:Y:S01]  /*6ff0*/  ST.E.64 desc[UR38][R2.64], R86 ;  /* 0x0000005602007985 */ /* 0x0001e2000c101b26 */
[----:B------:R-:W-:Y:S05]  /*7000*/  BRA `(.L_x_8) ;  /* 0x0000003c00347947 */ /* 0x000fea0003800000 */
.L_x_35:
[----:B------:R-:W0:Y:S02]  /*7010*/  S2R R0, SR_TID.X ;  /* 0x0000000000007919 */ /* 0x000e240000002100 */
[----:B0-----:R-:W-:-:S05]  /*7020*/  VIADD R3, R0, 0xffffff80 ;  /* 0xffffff8000037836 */ /* 0x001fca0000000000 */
[----:B------:R-:W-:-:S13]  /*7030*/  ISETP.GT.AND P0, PT, R3, 0x7f, PT ;  /* 0x0000007f0300780c */ /* 0x000fda0003f04270 */
[----:B------:R-:W-:Y:S05]  /*7040*/  @P0 BRA `(.L_x_8) ;  /* 0x0000003c00240947 */ /* 0x000fea0003800000 */
[----:B------:R-:W0:Y:S01]  /*7050*/  S2R R3, SR_CTAID.X ;  /* 0x0000000000037919 */ /* 0x000e220000002500 */
[----:B------:R-:W1:Y:S01]  /*7060*/  LDC R8, c[0x0][0xbe8] ;  /* 0x0002fa00ff087b82 */ /* 0x000e620000000800 */
[----:B------:R-:W-:Y:S01]  /*7070*/  ULDC UR4, c[0x0][0xa88] ;  /* 0x0002a20000047ab9 */ /* 0x000fe20000000800 */
[----:B0-----:R-:W-:Y:S02]  /*7080*/  IMAD R0, R3, 0x80, R0 ;  /* 0x0000008003007824 */ /* 0x001fe400078e0200 */
[----:B-1----:R-:W-:-:S03]  /*7090*/  IMAD R3, R8, UR4, RZ ;  /* 0x0000000408037c24 */ /* 0x002fc6000f8e02ff */
[----:B------:R-:W-:-:S04]  /*70a0*/  IADD3 R0, R0, -0x80, RZ ;  /* 0xffffff8000007810 */ /* 0x000fc80007ffe0ff */
[----:B------:R-:W-:-:S13]  /*70b0*/  ISETP.GE.AND P0, PT, R0, R3, PT ;  /* 0x000000030000720c */ /* 0x000fda0003f06270 */
[----:B------:R-:W-:Y:S05]  /*70c0*/  @P0 BRA `(.L_x_8) ;  /* 0x0000003c00040947 */ /* 0x000fea0003800000 */
[----:B------:R-:W-:Y:S01]  /*70d0*/  ISETP.NE.AND P0, PT, R8, 0x1, PT ;  /* 0x000000010800780c */ /* 0x000fe20003f05270 */
[----:B------:R-:W0:Y:S01]  /*70e0*/  S2UR UR4, SR_CTAID.Z ;  /* 0x00000000000479c3 */ /* 0x000e220000002700 */
[--C-:B------:R-:W-:Y:S01]  /*70f0*/  SHF.R.S32.HI R3, RZ, 0x1f, R2.reuse ;  /* 0x0000001fff037819 */ /* 0x100fe20000011402 */
[----:B------:R-:W-:Y:S01]  /*7100*/  ULDC.64 UR6, c[0x0][0xbd0] ;  /* 0x0002f40000067ab9 */ /* 0x000fe20000000a00 */
[----:B------:R-:W-:Y:S02]  /*7110*/  IMAD.MOV R7, RZ, RZ, -R2 ;  /* 0x000000ffff077224 */ /* 0x000fe400078e0a02 */
[----:B------:R-:W-:-:S03]  /*7120*/  IMAD.WIDE.U32 R4, R2, UR6, RZ ;  /* 0x0000000602047c25 */ /* 0x000fc6000f8e00ff */
[----:B------:R-:W1:Y:S01]  /*7130*/  LDC.64 R12, c[0x0][0xbd8] ;  /* 0x0002f600ff0c7b82 */ /* 0x000e620000000a00 */
[----:B------:R-:W-:-:S04]  /*7140*/  IMAD R3, R3, UR6, RZ ;  /* 0x0000000603037c24 */ /* 0x000fc8000f8e02ff */
[----:B------:R-:W-:Y:S02]  /*7150*/  IMAD R3, R2, UR7, R3 ;  /* 0x0000000702037c24 */ /* 0x000fe4000f8e0203 */
[----:B------:R-:W-:Y:S01]  /*7160*/  IMAD.MOV.U32 R2, RZ, RZ, R4 ;  /* 0x000000ffff027224 */ /* 0x000fe200078e0004 */
[----:B------:R-:W2:Y:S01]  /*7170*/  @P0 LDC R9, c[0x0][0xbec] ;  /* 0x0002fb00ff090b82 */ /* 0x000ea20000000800 */
[----:B------:R-:W-:Y:S01]  /*7180*/  IMAD.IADD R3, R5, 0x1, R3 ;  /* 0x0000000105037824 */ /* 0x000fe200078e0203 */
[----:B------:R-:W-:-:S06]  /*7190*/  MOV R5, R0 ;  /* 0x0000000000057202 */ /* 0x000fcc0000000f00 */
[----:B------:R-:W3:Y:S01]  /*71a0*/  S2UR UR8, SR_CTAID.Y ;  /* 0x00000000000879c3 */ /* 0x000ee20000002600 */
[----:B0-----:R-:W-:-:S07]  /*71b0*/  USHF.R.S32.HI UR5, URZ, 0x1f, UR4 ;  /* 0x0000001f3f057899 */ /* 0x001fce0008011404 */
[----:B------:R-:W3:Y:S01]  /*71c0*/  LDC R10, c[0x0][0xc50] ;  /* 0x00031400ff0a7b82 */ /* 0x000ee20000000800 */
[C---:B-1----:R-:W-:Y:S02]  /*71d0*/  IMAD R14, R12.reuse, UR5, RZ ;  /* 0x000000050c0e7c24 */ /* 0x042fe4000f8e02ff */
[----:B------:R-:W-:-:S04]  /*71e0*/  IMAD.WIDE.U32 R2, R12, UR4, R2 ;  /* 0x000000040c027c25 */ /* 0x000fc8000f8e0002 */
[----:B------:R-:W-:Y:S01]  /*71f0*/  IMAD R13, R13, UR4, R14 ;  /* 0x000000040d0d7c24 */ /* 0x000fe2000f8e020e */
[----:B------:R-:W0:Y:S01]  /*7200*/  @P0 LDC R11, c[0x0][0xbf0] ;  /* 0x0002fc00ff0b0b82 */ /* 0x000e220000000800 */
[----:B--2---:R-:W-:Y:S01]  /*7210*/  @P0 IMAD.HI.U32 R6, R0, R9, RZ ;  /* 0x0000000900060227 */ /* 0x004fe200078e00ff */
[----:B------:R-:W-:Y:S02]  /*7220*/  ULDC.64 UR4, c[0x0][0xbe0] ;  /* 0x0002f80000047ab9 */ /* 0x000fe40000000a00 */
[----:B------:R-:W-:Y:S01]  /*7230*/  IADD3 R3, R13, R3, RZ ;  /* 0x000000030d037210 */ /* 0x000fe20007ffe0ff */
[----:B---3--:R-:W-:-:S04]  /*7240*/  IMAD R9, R10, R7, UR8 ;  /* 0x000000080a097e24 */ /* 0x008fc8000f8e0207 */
[----:B------:R-:W-:Y:S01]  /*7250*/  IMAD.WIDE.U32 R2, R9, UR4, R2 ;  /* 0x0000000409027c25 */ /* 0x000fe2000f8e0002 */
[----:B------:R-:W-:Y:S02]  /*7260*/  SHF.R.S32.HI R4, RZ, 0x1f, R9 ;  /* 0x0000001fff047819 */ /* 0x000fe40000011409 */
[----:B0-----:R-:W-:-:S03]  /*7270*/  @P0 SHF.R.U32.HI R5, RZ, R11, R6 ;  /* 0x0000000bff050219 */ /* 0x001fc60000011606 */
[----:B------:R-:W-:Y:S01]  /*7280*/  IMAD R4, R4, UR4, RZ ;  /* 0x0000000404047c24 */ /* 0x000fe2000f8e02ff */
[----:B------:R-:W-:Y:S01]  /*7290*/  IADD3 R2, P0, R5, R2, RZ ;  /* 0x0000000205027210 */ /* 0x000fe20007f1e0ff */
[--C-:B------:R-:W-:Y:S02]  /*72a0*/  IMAD.MOV R7, RZ, RZ, -R5.reuse ;  /* 0x000000ffff077224 */ /* 0x100fe400078e0a05 */
[----:B------:R-:W-:Y:S01]  /*72b0*/  IMAD R4, R9, UR5, R4 ;  /* 0x0000000509047c24 */ /* 0x000fe2000f8e0204 */
[----:B------:R-:W-:Y:S01]  /*72c0*/  SHF.R.S32.HI R9, RZ, 0x1f, R5 ;  /* 0x0000001fff097819 */ /* 0x000fe20000011405 */
[----:B------:R-:W-:Y:S01]  /*72d0*/  IMAD R7, R8, R7, R0 ;  /* 0x0000000708077224 */ /* 0x000fe200078e0200 */
[----:B------:R-:W-:Y:S02]  /*72e0*/  ULDC.64 UR4, c[0x0][0xbc8] ;  /* 0x0002f20000047ab9 */ /* 0x000fe40000000a00 */
[----:B------:R-:W-:Y:S02]  /*72f0*/  IADD3.X R3, R9, R3, R4, P0, !PT ;  /* 0x0000000309037210 */ /* 0x000fe400007fe404 */
[----:B------:R-:W-:Y:S01]  /*7300*/  SHF.R.S32.HI R0, RZ, 0x1f, R7 ;  /* 0x0000001fff007819 */ /* 0x000fe20000011407 */
[----:B------:R-:W-:-:S04]  /*7310*/  IMAD.WIDE.U32 R2, R7, UR4, R2 ;  /* 0x0000000407027c25 */ /* 0x000fc8000f8e0002 */
[----:B------:R-:W-:-:S04]  /*7320*/  IMAD R0, R0, UR4, RZ ;  /* 0x0000000400007c24 */ /* 0x000fc8000f8e02ff */
[----:B------:R-:W-:Y:S01]  /*7330*/  IMAD R5, R7, UR5, R0 ;  /* 0x0000000507057c24 */ /* 0x000fe2000f8e0200 */
[----:B------:R-:W-:Y:S02]  /*7340*/  ULDC.64 UR4, c[0x0][0xba8] ;  /* 0x0002ea0000047ab9 */ /* 0x000fe40000000a00 */
[----:B------:R-:W-:Y:S01]  /*7350*/  LEA R4, P0, R2, UR4, 0x2 ;  /* 0x0000000402047c11 */ /* 0x000fe2000f8010ff */
[----:B------:R-:W-:-:S05]  /*7360*/  IMAD.IADD R3, R3, 0x1, R5 ;  /* 0x0000000103037824 */ /* 0x000fca00078e0205 */
[----:B------:R-:W-:Y:S01]  /*7370*/  LEA.HI.X R5, R2, UR5, R3, 0x2, P0 ;  /* 0x0000000502057c11 */ /* 0x000fe200080f1403 */
[----:B------:R-:W-:-:S05]  /*7380*/  IMAD.MOV.U32 R3, RZ, RZ, -0x800000 ;  /* 0xff800000ff037424 */ /* 0x000fca00078e00ff */
[----:B------:R0:W-:Y:S01]  /*7390*/  STG.E desc[UR38][R4.64], R3 ;  /* 0x0000000304007986 */ /* 0x0001e2000c101926 */
[----:B------:R-:W-:Y:S05]  /*73a0*/  BRA `(.L_x_8) ;  /* 0x00000038004c7947 */ /* 0x000fea0003800000 */
.L_x_6:
[----:B------:R-:W-:-:S08]  /*73b0*/  NOP ;  /* 0x0000000000007918 */ /* 0x000fd00000000000 */
[----:B------:R-:W0:-:S00]  /*73c0*/  USETMAXREG.DEALLOC.CTAPOOL 0x28 ;  /* 0x00000028000079c8 */ /* 0x000e0000080e0500 */
[----:B0-----:R-:W-:Y:S01]  /*73d0*/  LOP3.LUT R17, R0, 0x3, RZ, 0xc0, !PT ;  /* 0x0000000300117812 */ /* 0x001fe200078ec0ff */
[----:B------:R-:W0:Y:S05]  /*73e0*/  S2R R27, SR_CTAID.Z ;  /* 0x00000000001b7919 */ /* 0x000e2a0000002700 */
[----:B------:R-:W1:Y:S01]  /*73f0*/  S2UR UR6, SR_CTAID.Y ;  /* 0x00000000000679c3 */ /* 0x000e620000002600 */
[----:B------:R-:W2:Y:S02]  /*7400*/  SHFL.IDX PT, R0, R17, RZ, 0x1f ;  /* 0x00001fff11007589 */ /* 0x000ea400000e0000 */
[----:B--2---:R-:W-:-:S13]  /*7410*/  ISETP.NE.AND P0, PT, R0, RZ, PT ;  /* 0x000000ff0000720c */ /* 0x004fda0003f05270 */
[----:B01----:R-:W-:Y:S05]  /*7420*/  @!P0 BRA `(.L_x_38) ;  /* 0x0000000000288947 */ /* 0x003fea0003800000 */
[----:B------:R-:W-:Y:S01]  /*7430*/  ULDC UR7, c[0x0][0xc50] ;  /* 0x0003140000077ab9 */ /* 0x000fe20000000800 */
[----:B------:R-:W-:Y:S01]  /*7440*/  UMOV UR42, UR6 ;  /* 0x00000006002a7c82 */ /* 0x000fe20008000000 */
[----:B------:R-:W-:-:S06]  /*7450*/  UISETP.NE.AND UP0, UPT, UR7, 0x1, UPT ;  /* 0x000000010700788c */ /* 0x000fcc000bf05270 */
[----:B------:R-:W-:-:S13]  /*7460*/  PLOP3.LUT P0, PT, PT, PT, UP0, 0x80, 0x0 ;  /* 0x000000000000781c */ /* 0x000fda0003f0f008 */
[----:B------:R-:W-:Y:S05]  /*7470*/  @!P0 BRA `(.L_x_39) ;  /* 0x0000000000308947 */ /* 0x000fea0003800000 */
[----:B------:R-:W-:Y:S01]  /*7480*/  ULDC UR4, c[0x0][0xc54] ;  /* 0x0003150000047ab9 */ /* 0x000fe20000000800 */
[----:B------:R-:W-:Y:S01]  /*7490*/  ULDC UR42, c[0x0][0xc58] ;  /* 0x00031600002a7ab9 */ /* 0x000fe20000000800 */
[----:B------:R-:W-:-:S04]  /*74a0*/  UIMAD.WIDE.U32 UR4, UR6, UR4, URZ ;  /* 0x00000004060472a5 */ /* 0x000fc8000f8e003f */
[----:B------:R-:W-:Y:S01]  /*74b0*/  USHF.R.U32.HI UR42, URZ, UR42, UR5 ;  /* 0x0000002a3f2a7299 */ /* 0x000fe20008011605 */
[----:B------:R-:W-:Y:S11]  /*74c0*/  BRA `(.L_x_39) ;  /* 0x00000000001c7947 */ /* 0x000ff60003800000 */
.L_x_38:
[----:B------:R-:W-:Y:S01]  /*74d0*/  ULDC UR7, c[0x0][0xc50] ;  /* 0x0003140000077ab9 */ /* 0x000fe20000000800 */
[----:B------:R-:W-:Y:S01]  /*74e0*/  UMOV UR42, UR6 ;  /* 0x00000006002a7c82 */ /* 0x000fe20008000000 */
[----:B------:R-:W-:-:S11]  /*74f0*/  UISETP.NE.AND UP0, UPT, UR7, 0x1, UPT ;  /* 0x000000010700788c */ /* 0x000fd6000bf05270 */
[----:B------:R-:W-:Y:S01]  /*7500*/  @UP0 ULDC UR4, c[0x0][0xc54] ;  /* 0x0003150000040ab9 */ /* 0x000fe20000000800 */
[----:B------:R-:W-:Y:S01]  /*7510*/  @UP0 ULDC UR8, c[0x0][0xc58] ;  /* 0x0003160000080ab9 */ /* 0x000fe20000000800 */
[----:B------:R-:W-:-:S04]  /*7520*/  UIMAD.WIDE.U32 UR4, UR6, UR4, URZ ;  /* 0x00000004060472a5 */ /* 0x000fc8000f8e003f */
[----:B------:R-:W-:-:S12]  /*7530*/  @UP0 USHF.R.U32.HI UR42, URZ, UR8, UR5 ;  /* 0x000000083f2a0299 */ /* 0x000fd80008011605 */
.L_x_39:
[----:B------:R-:W-:Y:S01]  /*7540*/  ISETP.GE.AND P0, PT, R27, RZ, PT ;  /* 0x000000ff1b00720c */ /* 0x000fe20003f06270 */
[----:B------:R-:W-:Y:S01]  /*7550*/  UIADD3 UR4, -UR42, URZ, URZ ;  /* 0x0000003f2a047290 */ /* 0x000fe2000fffe13f */
[----:B------:R-:W-:Y:S01]  /*7560*/  MOV R0, 0x1 ;  /* 0x0000000100007802 */ /* 0x000fe20000000f00 */
[----:B------:R-:W-:Y:S02]  /*7570*/  IMAD.MOV.U32 R2, RZ, RZ, RZ ;  /* 0x000000ffff027224 */ /* 0x000fe400078e00ff */
[----:B------:R-:W-:Y:S01]  /*7580*/  UIMAD UR6, UR7, UR4, UR6 ;  /* 0x00000004070672a4 */ /* 0x000fe2000f8e0206 */
[----:B------:R-:W-:-:S07]  /*7590*/  IMAD.MOV.U32 R8, RZ, RZ, 0x1 ;  /* 0x00000001ff087424 */ /* 0x000fce00078e00ff */
[----:B------:R-:W-:Y:S05]  /*75a0*/  @!P0 BRA `(.L_x_40) ;  /* 0x00000034000c8947 */ /* 0x000fea0003800000 */
[----:B------:R-:W0:Y:S01]  /*75b0*/  LDC.64 R2, c[0x0][0xa28] ;  /* 0x00028a00ff027b82 */ /* 0x000e220000000a00 */
[----:B------:R-:W-:Y:S01]  /*75c0*/  ULDC.64 UR4, c[0x0][0x418] ;  /* 0x0001060000047ab9 */ /* 0x000fe20000000a00 */
[----:B------:R-:W-:Y:S01]  /*75d0*/  ULDC UR43, c[0x0][0x2f0] ;  /* 0x0000bc00002b7ab9 */ /* 0x000fe20000000800 */
[----:B------:R-:W-:Y:S02]  /*75e0*/  MOV R18, RZ ;  /* 0x000000ff00127202 */ /* 0x000fe40000000f00 */
[----:B0-----:R-:W-:-:S04]  /*75f0*/  ISETP.NE.U32.AND P0, PT, R2, RZ, PT ;  /* 0x000000ff0200720c */ /* 0x001fc80003f05070 */
[----:B------:R-:W-:Y:S01]  /*7600*/  ISETP.NE.AND.EX P0, PT, R3, RZ, PT, P0 ;  /* 0x000000ff0300720c */ /* 0x000fe20003f05300 */
[----:B------:R-:W-:-:S03]  /*7610*/  UISETP.NE.U32.AND UP0, UPT, UR4, URZ, UPT ;  /* 0x0000003f0400728c */ /* 0x000fc6000bf05070 */
[----:B------:R-:W-:-:S09]  /*7620*/  ULDC UR4, c[0x0][0x424] ;  /* 0x0001090000047ab9 */ /* 0x000fd20000000800 */
[----:B------:R-:W0:Y:S01]  /*7630*/  @P0 LDC.64 R2, c[0x0][0xa28] ;  /* 0x00028a00ff020b82 */ /* 0x000e220000000a00 */
[----:B------:R-:W-:-:S04]  /*7640*/  UISETP.NE.AND.EX UP0, UPT, UR5, URZ, UPT, UP0 ;  /* 0x0000003f0500728c */ /* 0x000fc8000bf05300 */
[----:B------:R-:W-:-:S04]  /*7650*/  USEL UR4, UR4, 0x1, UP0 ;  /* 0x0000000104047887 */ /* 0x000fc80008000000 */
[----:B------:R-:W-:Y:S01]  /*7660*/  UIMAD UR43, UR4, UR43, URZ ;  /* 0x0000002b042b72a4 */ /* 0x000fe2000f8e023f */
[----:B------:R-:W1:Y:S03]  /*7670*/  S2R R24, SR_CTAID.X ;  /* 0x0000000000187919 */ /* 0x000e660000002500 */
[----:B------:R-:W-:Y:S02]  /*7680*/  UISETP.GE.AND UP0, UPT, UR43, 0x1, UPT ;  /* 0x000000012b00788c */ /* 0x000fe4000bf06270 */
[----:B------:R-:W-:Y:S01]  /*7690*/  UIADD3 UR4, UR43, 0x5f, URZ ;  /* 0x0000005f2b047890 */ /* 0x000fe2000fffe03f */
[----:B0-----:R-:W-:-:S05]  /*76a0*/  @P0 IMAD.WIDE R2, R27, 0x4, R2 ;  /* 0x000000041b020825 */ /* 0x001fca00078e0202 */
[----:B------:R0:W5:Y:S01]  /*76b0*/  @P0 LDG.E R18, desc[UR38][R2.64] ;  /* 0x0000002602120981 */ /* 0x000162000c1e1900 */
[----:B------:R-:W-:Y:S01]  /*76c0*/  PLOP3.LUT P0, PT, PT, PT, UP0, 0x80, 0x0 ;  /* 0x000000000000781c */ /* 0x000fe20003f0f008 */
[----:B------:R-:W-:Y:S02]  /*76d0*/  UIMAD.WIDE UR4, UR4, 0x2aaaaaab, URZ ;  /* 0x2aaaaaab040478a5 */ /* 0x000fe4000f8e023f */
[----:B------:R-:W-:Y:S02]  /*76e0*/  ULOP3.LUT UR47, UR6, 0xffff, URZ, 0xc0, !UPT ;  /* 0x0000ffff062f7892 */ /* 0x000fe4000f8ec03f */
[----:B------:R-:W-:Y:S01]  /*76f0*/  USHF.R.U32.HI UR44, URZ, 0x1f, UR5 ;  /* 0x0000001f3f2c7899 */ /* 0x000fe20008011605 */
[----:B------:R-:W-:-:S03]  /*7700*/  UMOV UR37, URZ ;  /* 0x0000003f00257c82 */ /* 0x000fc60008000000 */
[----:B------:R-:W-:-:S04]  /*7710*/  ULEA.HI.SX32 UR44, UR5, UR44, 0x1c ;  /* 0x0000002c052c7291 */ /* 0x000fc8000f8fe23f */
[----:B01----:R-:W-:Y:S08]  /*7720*/  @!P0 BRA `(.L_x_41) ;  /* 0x0000000000848947 */ /* 0x003ff00003800000 */
[----:B------:R-:W-:Y:S01]  /*7730*/  USHF.R.U32.HI UR6, URZ, 0x10, UR6 ;  /* 0x000000103f067899 */ /* 0x000fe20008011606 */
[----:B------:R-:W-:-:S03]  /*7740*/  UMOV UR4, URZ ;  /* 0x0000003f00047c82 */ /* 0x000fc60008000000 */
[----:B------:R-:W-:-:S11]  /*7750*/  UISETP.NE.AND UP0, UPT, UR6, URZ, UPT ;  /* 0x0000003f0600728c */ /* 0x000fd6000bf05270 */
[----:B------:R-:W-:Y:S02]  /*7760*/  @!UP0 ULDC UR6, c[0x0][0x9f0] ;  /* 0x00027c0000068ab9 */ /* 0x000fe40000000800 */
[----:B------:R-:W-:Y:S01]  /*7770*/  IABS R2, UR6 ;  /* 0x0000000600027c13 */ /* 0x000fe20008000000 */
[----:B------:R-:W-:Y:S02]  /*7780*/  UIADD3 UR7, UR44, -0x1, UR6 ;  /* 0xffffffff2c077890 */ /* 0x000fe4000fffe006 */
[----:B------:R-:W-:Y:S02]  /*7790*/  IABS R5, UR6 ;  /* 0x0000000600057c13 */ /* 0x000fe40008000000 */
[----:B------:R-:W-:Y:S02]  /*77a0*/  R2UR UR10, R2 ;  /* 0x00000000020a72ca */ /* 0x000fe400000e0000 */
[----:B------:R-:W-:Y:S01]  /*77b0*/  IABS R4, UR7 ;  /* 0x0000000700047c13 */ /* 0x000fe20008000000 */
[----:B------:R-:W-:-:S03]  /*77c0*/  ULOP3.LUT UR7, UR7, UR6, URZ, 0x3c, !UPT ;  /* 0x0000000607077292 */ /* 0x000fc6000f8e3c3f */
[----:B------:R-:W-:-:S07]  /*77d0*/  R2UR UR9, R4 ;  /* 0x00000000040972ca */ /* 0x000fce00000e0000 */
[----:B------:R-:W0:Y:S08]  /*77e0*/  I2F.RP R2, UR10 ;  /* 0x0000000a00027d06 */ /* 0x000e300008209400 */
[----:B0-----:R-:W0:Y:S02]  /*77f0*/  MUFU.RCP R2, R2 ;  /* 0x0000000200027308 */ /* 0x001e240000001000 */
[----:B0-----:R-:W-:-:S02]  /*7800*/  VIADD R3, R2, 0xffffffe ;  /* 0x0ffffffe02037836 */ /* 0x001fc40000000000 */
[----:B------:R-:W-:-:S04]  /*7810*/  IMAD.MOV R2, RZ, RZ, -R5 ;  /* 0x000000ffff027224 */ /* 0x000fc800078e0a05 */
[----:B------:R-:W0:Y:S02]  /*7820*/  F2I.FTZ.U32.TRUNC.NTZ R3, R3 ;  /* 0x0000000300037305 */ /* 0x000e24000021f000 */
[----:B0-----:R-:W-:-:S13]  /*7830*/  R2UR UR5, R3 ;  /* 0x00000000030572ca */ /* 0x001fda00000e0000 */
[----:B------:R-:W-:-:S04]  /*7840*/  UIADD3 UR8, URZ, -UR5, URZ ;  /* 0x800000053f087290 */ /* 0x000fc8000fffe03f */
[----:B------:R-:W-:-:S04]  /*7850*/  UIMAD UR8, UR8, UR10, URZ ;  /* 0x0000000a080872a4 */ /* 0x000fc8000f8e023f */
[----:B------:R-:W-:-:S03]  /*7860*/  UIMAD.WIDE.U32 UR4, UR5, UR8, UR4 ;  /* 0x00000008050472a5 */ /* 0x000fc6000f8e0004 */
[----:B------:R-:W-:Y:S01]  /*7870*/  R2UR UR8, R2 ;  /* 0x00000000020872ca */ /* 0x000fe200000e0000 */
[----:B------:R-:W-:-:S12]  /*7880*/  UIMAD.WIDE.U32 UR4, UR5, UR9, URZ ;  /* 0x00000009050472a5 */ /* 0x000fd8000f8e003f */
[----:B------:R-:W-:-:S04]  /*7890*/  UIMAD UR4, UR5, UR8, UR9 ;  /* 0x00000008050472a4 */ /* 0x000fc8000f8e0209 */
[----:B------:R-:W-:-:S11]  /*78a0*/  UISETP.GT.U32.AND UP0, UPT, UR10, UR4, UPT ;  /* 0x000000040a00728c */ /* 0x000fd6000bf04070 */
[----:B------:R-:W-:Y:S02]  /*78b0*/  @!UP0 UIADD3 UR4, UR4, -UR10, URZ ;  /* 0x8000000a04048290 */ /* 0x000fe4000fffe03f */
[----:B------:R-:W-:Y:S02]  /*78c0*/  @!UP0 UIADD3 UR5, UR5, 0x1, URZ ;  /* 0x0000000105058890 */ /* 0x000fe4000fffe03f */
[----:B------:R-:W-:Y:S02]  /*78d0*/  UISETP.GE.U32.AND UP1, UPT, UR4, UR10, UPT ;  /* 0x0000000a0400728c */ /* 0x000fe4000bf26070 */
[----:B------:R-:W-:-:S09]  /*78e0*/  UISETP.GE.AND UP0, UPT, UR7, URZ, UPT ;  /* 0x0000003f0700728c */ /* 0x000fd2000bf06270 */
[----:B------:R-:W-:Y:S02]  /*78f0*/  @UP1 UIADD3 UR5, UR5, 0x1, URZ ;  /* 0x0000000105051890 */ /* 0x000fe4000fffe03f */
[----:B------:R-:W-:Y:S02]  /*7900*/  UISETP.NE.AND UP1, UPT, UR6, URZ, UPT ;  /* 0x0000003f0600728c */ /* 0x000fe4000bf25270 */
[----:B------:R-:W-:-:S09]  /*7910*/  @!UP0 UIADD3 UR5, -UR5, URZ, URZ ;  /* 0x0000003f05058290 */ /* 0x000fd2000fffe13f */
[----:B------:R-:W-:-:S07]  /*7920*/  @!UP1 ULOP3.LUT UR5, URZ, UR6, URZ, 0x33, !UPT ;  /* 0x000000063f059292 */ /* 0x000fce000f8e333f */
[----:B------:R-:W-:-:S05]  /*7930*/  UMOV UR37, UR5 ;  /* 0x0000000500257c82 */ /* 0x000fca0008000000 */
.L_x_41:
[----:B------:R-:W-:Y:S02]  /*7940*/  UIMAD UR48, UR47, UR37, URZ ;  /* 0x000000252f3072a4 */ /* 0x000fe4000f8e023f */
[----:B------:R-:W-:Y:S02]  /*7950*/  MOV R3, UR37 ;  /* 0x0000002500037c02 */ /* 0x000fe40008000f00 */
[----:B------:R-:W-:Y:S02]  /*7960*/  MOV R8, 0x1 ;  /* 0x0000000100087802 */ /* 0x000fe40000000f00 */
[----:B------:R-:W-:-:S05]  /*7970*/  IMAD.U32 R2, RZ, RZ, UR48 ;  /* 0x00000030ff027e24 */ /* 0x000fca000f8e00ff */
[----:B------:R-:W-:-:S04]  /*7980*/  VIADDMNMX R2, R2, R3, UR44, PT ;  /* 0x0000002c02027e46 */ /* 0x000fc8000b800103 */
[----:B------:R-:W-:Y:S01]  /*7990*/  R2UR UR49, R2 ;  /* 0x00000000023172ca */ /* 0x000fe200000e0000 */
[----:B------:R-:W-:-:S12]  /*79a0*/  IMAD.MOV.U32 R2, RZ, RZ, RZ ;  /* 0x000000ffff027224 */ /* 0x000fd800078e00ff */
[----:B------:R-:W-:-:S06]  /*79b0*/  UISETP.GT.AND UP0, UPT, UR49, UR48, UPT ;  /* 0x000000303100728c */ /* 0x000fcc000bf04270 */
[----:B------:R-:W-:-:S13]  /*79c0*/  PLOP3.LUT P0, PT, PT, PT, UP0, 0x80, 0x0 ;  /* 0x000000000000781c */ /* 0x000fda0003f0f008 */
[----:B------:R-:W-:Y:S05]  /*79d0*/  @!P0 BRA `(.L_x_40) ;  /* 0x0000003000008947 */ /* 0x000fea0003800000 */
[----:B------:R-:W0:Y:S01]  /*79e0*/  S2UR UR4, SR_CgaCtaId ;  /* 0x00000000000479c3 */ /* 0x000e220000008800 */
[----:B------:R-:W-:Y:S02]  /*79f0*/  UMOV UR45, 0x400 ;  /* 0x00000400002d7882 */ /* 0x000fe40000000000 */
[----:B0-----:R-:W-:-:S04]  /*7a00*/  ULEA UR45, UR4, UR45, 0x18 ;  /* 0x0000002d042d7291 */ /* 0x001fc8000f8ec03f */
[----:B------:R-:W-:-:S04]  /*7a10*/  UIADD3 UR4, UR45, 0x18400, URZ ;  /* 0x000184002d047890 */ /* 0x000fc8000fffe03f */
[----:B------:R-:W-:-:S06]  /*7a20*/  ULOP3.LUT UP0, URZ, UR4, 0x3ff, URZ, 0xc0, !UPT ;  /* 0x000003ff043f7892 */ /* 0x000fcc000f80c03f */
[----:B------:R-:W-:-:S13]  /*7a30*/  PLOP3.LUT P0, PT, PT, PT, UP0, 0x80, 0x0 ;  /* 0x000000000000781c */ /* 0x000fda0003f0f008 */
[----:B------:R-:W-:Y:S05]  /*7a40*/  @!P0 BRA `(.L_x_42) ;  /* 0x0000000000408947 */ /* 0x000fea0003800000 */
[----:B------:R-:W-:Y:S01]  /*7a50*/  MOV R2, 0x0 ;  /* 0x0000000000027802 */ /* 0x000fe20000000f00 */
[----:B------:R-:W-:Y:S01]  /*7a60*/  ULDC.64 UR4, c[0x4][0x90] ;  /* 0x0100240000047ab9 */ /* 0x000fe20000000a00 */
[----:B------:R-:W-:Y:S01]  /*7a70*/  ULDC.64 UR6, c[0x4][0x98] ;  /* 0x0100260000067ab9 */ /* 0x000fe20000000a00 */
[----:B------:R-:W-:Y:S01]  /*7a80*/  IMAD.U32 R4, RZ, RZ, UR4 ;  /* 0x00000004ff047e24 */ /* 0x000fe2000f8e00ff */
[----:B------:R-:W-:Y:S01]  /*7a90*/  MOV R6, UR6 ;  /* 0x0000000600067c02 */ /* 0x000fe20008000f00 */
[----:B------:R-:W-:Y:S01]  /*7aa0*/  IMAD.U32 R5, RZ, RZ, UR5 ;  /* 0x00000005ff057e24 */ /* 0x000fe2000f8e00ff */
[----:B------:R-:W0:Y:S01]  /*7ab0*/  LDC.64 R2, c[0x4][R2] ;  /* 0x0100000002027b82 */ /* 0x000e220000000a00 */
[----:B------:R-:W-:Y:S01]  /*7ac0*/  ULDC.64 UR4, c[0x4][0x8] ;  /* 0x0100020000047ab9 */ /* 0x000fe20000000a00 */
[----:B------:R-:W-:Y:S01]  /*7ad0*/  IMAD.U32 R7, RZ, RZ, UR7 ;  /* 0x00000007ff077e24 */ /* 0x000fe2000f8e00ff */
[----:B------:R-:W-:Y:S01]  /*7ae0*/  MOV R11, UR5 ;  /* 0x00000005000b7c02 */ /* 0x000fe20008000f00 */
[----:B------:R-:W-:Y:S01]  /*7af0*/  IMAD.U32 R10, RZ, RZ, UR4 ;  /* 0x00000004ff0a7e24 */ /* 0x000fe2000f8e00ff */
[----:B------:R-:W-:Y:S01]  /*7b00*/  MOV R13, RZ ;  /* 0x000000ff000d7202 */ /* 0x000fe20000000f00 */
[----:B------:R-:W-:-:S02]  /*7b10*/  IMAD.MOV.U32 R8, RZ, RZ, 0x70 ;  /* 0x00000070ff087424 */ /* 0x000fc400078e00ff */
[----:B------:R-:W-:-:S07]  /*7b20*/  IMAD.MOV.U32 R12, RZ, RZ, 0x1 ;  /* 0x00000001ff0c7424 */ /* 0x000fce00078e00ff */
[----:B------:R-:W-:-:S07]  /*7b30*/  LEPC R20, `(.L_x_42) ;  /* 0x000000001014794e */ /* 0x000fce0000000000 */
[----:B0----5:R-:W-:Y:S05]  /*7b40*/  CALL.ABS.NOINC R2 ;  /* 0x0000000002007343 */ /* 0x021fea0003c00000 */
.L_x_42:
        /* <DEDUP_REMOVED lines=8> */
[----:B------:R0:W1:Y:S01]  /*7bd0*/  LDC.64 R2, c[0x4][R16] ;  /* 0x0100000010027b82 */ /* 0x0000620000000a00 */
[----:B------:R-:W-:Y:S01]  /*7be0*/  IMAD.U32 R5, RZ, RZ, UR5 ;  /* 0x00000005ff057e24 */ /* 0x000fe2000f8e00ff */
[----:B------:R-:W-:Y:S01]  /*7bf0*/  ULDC.64 UR4, c[0x4][0x10] ;  /* 0x0100040000047ab9 */ /* 0x000fe20000000a00 */
[----:B------:R-:W-:Y:S01]  /*7c00*/  MOV R6, UR6 ;  /* 0x0000000600067c02 */ /* 0x000fe20008000f00 */
[----:B------:R-:W-:Y:S01]  /*7c10*/  IMAD.U32 R7, RZ, RZ, UR7 ;  /* 0x00000007ff077e24 */ /* 0x000fe2000f8e00ff */
[----:B------:R-:W-:Y:S01]  /*7c20*/  MOV R11, UR5 ;  /* 0x00000005000b7c02 */ /* 0x000fe20008000f00 */
[----:B------:R-:W-:Y:S01]  /*7c30*/  IMAD.U32 R10, RZ, RZ, UR4 ;  /* 0x00000004ff0a7e24 */ /* 0x000fe2000f8e00ff */
[----:B------:R-:W-:Y:S01]  /*7c40*/  MOV R13, RZ ;  /* 0x000000ff000d7202 */ /* 0x000fe20000000f00 */
[----:B------:R-:W-:-:S02]  /*7c50*/  IMAD.MOV.U32 R8, RZ, RZ, 0x70 ;  /* 0x00000070ff087424 */ /* 0x000fc400078e00ff */
[----:B0-----:R-:W-:-:S07]  /*7c60*/  IMAD.MOV.U32 R12, RZ, RZ, 0x1 ;  /* 0x00000001ff0c7424 */ /* 0x001fce00078e00ff */
[----:B------:R-:W-:-:S07]  /*7c70*/  LEPC R20, `(.L_x_44) ;  /* 0x000000001014794e */ /* 0x000fce0000000000 */
[----:B-1---5:R-:W-:Y:S05]  /*7c80*/  CALL.ABS.NOINC R2 ;  /* 0x0000000002007343 */ /* 0x022fea0003c00000 */
.L_x_44:
[----:B------:R0:W1:Y:S01]  /*7c90*/  LDC.64 R2, c[0x4][R16] ;  /* 0x0100000010027b82 */ /* 0x0000620000000a00 */
[----:B------:R-:W-:Y:S01]  /*7ca0*/  ULDC.64 UR4, c[0x4][0x90] ;  /* 0x0100240000047ab9 */ /* 0x000fe20000000a00 */
[----:B------:R-:W-:Y:S01]  /*7cb0*/  ULDC.64 UR6, c[0x4][0x98] ;  /* 0x0100260000067ab9 */ /* 0x000fe20000000a00 */
[----:B------:R-:W-:Y:S01]  /*7cc0*/  IMAD.U32 R4, RZ, RZ, UR4 ;  /* 0x00000004ff047e24 */ /* 0x000fe2000f8e00ff */
[----:B------:R-:W-:Y:S01]  /*7cd0*/  MOV R6, UR6 ;  /* 0x0000000600067c02 */ /* 0x000fe20008000f00 */
[----:B------:R-:W-:Y:S01]  /*7ce0*/  IMAD.U32 R5, RZ, RZ, UR5 ;  /* 0x00000005ff057e24 */ /* 0x000fe2000f8e00ff */
[----:B------:R-:W-:Y:S01]  /*7cf0*/  ULDC.64 UR4, c[0x4][0x18] ;  /* 0x0100060000047ab9 */ /* 0x000fe20000000a00 */
[----:B------:R-:W-:Y:S01]  /*7d00*/  IMAD.U32 R7, RZ, RZ, UR7 ;  /* 0x00000007ff077e24 */ /* 0x000fe2000f8e00ff */
[----:B------:R-:W-:Y:S01]  /*7d10*/  MOV R11, UR5 ;  /* 0x00000005000b7c02 */ /* 0x000fe20008000f00 */
[----:B------:R-:W-:Y:S01]  /*7d20*/  IMAD.U32 R10, RZ, RZ, UR4 ;  /* 0x00000004ff0a7e24 */ /* 0x000fe2000f8e00ff */
[----:B------:R-:W-:Y:S01]  /*7d30*/  MOV R13, RZ ;  /* 0x000000ff000d7202 */ /* 0x000fe20000000f00 */
[----:B------:R-:W-:-:S02]  /*7d40*/  IMAD.MOV.U32 R8, RZ, RZ, 0x70 ;  /* 0x00000070ff087424 */ /* 0x000fc400078e00ff */
[----:B0-----:R-:W-:-:S07]  /*7d50*/  IMAD.MOV.U32 R12, RZ, RZ, 0x1 ;  /* 0x00000001ff0c7424 */ /* 0x001fce00078e00ff */
[----:B------:R-:W-:-:S07]  /*7d60*/  LEPC R20, `(.L_x_43) ;  /* 0x000000001014794e */ /* 0x000fce0000000000 */
[----:B-1----:R-:W-:Y:S05]  /*7d70*/  CALL.ABS.NOINC R2 ;  /* 0x0000000002007343 */ /* 0x002fea0003c00000 */
.L_x_43:
[----:B------:R-:W0:Y:S01]  /*7d80*/  LDC.64 R2, c[0x0][0x9f8] ;  /* 0x00027e00ff027b82 */ /* 0x000e220000000a00 */
[----:B------:R-:W-:Y:S01]  /*7d90*/  IMAD.SHL.U32 R6, R25, 0x8, RZ ;  /* 0x0000000819067824 */ /* 0x000fe200078e00ff */
[----:B------:R-:W-:Y:S01]  /*7da0*/  ULDC UR4, c[0x0][0x2f4] ;  /* 0x0000bd0000047ab9 */ /* 0x000fe20000000800 */
[----:B------:R-:W-:Y:S01]  /*7db0*/  IMAD.MOV.U32 R32, RZ, RZ, R27 ;  /* 0x000000ffff207224 */ /* 0x000fe200078e001b */
[----:B------:R-:W-:-:S04]  /*7dc0*/  ULDC UR5, c[0x0][0x320] ;  /* 0x0000c80000057ab9 */ /* 0x000fc80000000800 */
[----:B------:R-:W1:Y:S01]  /*7dd0*/  LDC R16, c[0x0][0x430] ;  /* 0x00010c00ff107b82 */ /* 0x000e620000000800 */
[----:B0-----:R-:W-:-:S04]  /*7de0*/  ISETP.NE.U32.AND P0, PT, R2, RZ, PT ;  /* 0x000000ff0200720c */ /* 0x001fc80003f05070 */
[----:B------:R-:W-:-:S13]  /*7df0*/  ISETP.NE.AND.EX P0, PT, R3, RZ, PT, P0 ;  /* 0x000000ff0300720c */ /* 0x000fda0003f05300 */
[----:B------:R-:W0:Y:S01]  /*7e00*/  @P0 LDC.64 R2, c[0x0][0x9f8] ;  /* 0x00027e00ff020b82 */ /* 0x000e220000000a00 */
[----:B------:R-:W-:-:S04]  /*7e10*/  LOP3.LUT R30, R6, 0x38, RZ, 0xc0, !PT ;  /* 0x00000038061e7812 */ /* 0x000fc800078ec0ff */
[----:B------:R-:W-:Y:S02]  /*7e20*/  LOP3.LUT R19, R30, 0x40, RZ, 0xfc, !PT ;  /* 0x000000401e137812 */ /* 0x000fe400078efcff */
[----:B------:R-:W-:Y:S02]  /*7e30*/  LOP3.LUT R22, R22, 0xfffffffb, RZ, 0xc0, !PT ;  /* 0xfffffffb16167812 */ /* 0x000fe400078ec0ff */
[----:B------:R-:W-:Y:S01]  /*7e40*/  ISETP.GE.AND P2, PT, R19, UR4, PT ;  /* 0x0000000413007c0c */ /* 0x000fe2000bf46270 */
[----:B0-----:R-:W-:-:S05]  /*7e50*/  @P0 IMAD.WIDE R2, R27, 0x4, R2 ;  /* 0x000000041b020825 */ /* 0x001fca00078e0202 */
[----:B------:R0:W5:Y:S01]  /*7e60*/  @P0 LDG.E R32, desc[UR38][R2.64] ;  /* 0x0000002602200981 */ /* 0x000162000c1e1900 */
[C---:B------:R-:W-:Y:S01]  /*7e70*/  ISETP.GE.AND P0, PT, R30.reuse, UR4, PT ;  /* 0x000000041e007c0c */ /* 0x040fe2000bf06270 */
[----:B------:R-:W-:Y:S01]  /*7e80*/  UMOV UR6, 0xffffffff ;  /* 0xffffffff00067882 */ /* 0x000fe20000000000 */
[C---:B------:R-:W-:Y:S02]  /*7e90*/  LOP3.LUT R23, R30.reuse, 0x80, RZ, 0xfc, !PT ;  /* 0x000000801e177812 */ /* 0x040fe400078efcff */
[----:B------:R-:W-:Y:S02]  /*7ea0*/  SHF.L.U32 R26, R25, 0x4, RZ ;  /* 0x00000004191a7819 */ /* 0x000fe400000006ff */
[----:B------:R-:W-:Y:S02]  /*7eb0*/  ISETP.GE.AND P1, PT, R23, UR4, PT ;  /* 0x0000000417007c0c */ /* 0x000fe4000bf26270 */
[----:B------:R-:W-:Y:S02]  /*7ec0*/  ISETP.GE.AND P3, PT, R30, UR5, PT ;  /* 0x000000051e007c0c */ /* 0x000fe4000bf66270 */
[----:B------:R-:W-:-:S02]  /*7ed0*/  LOP3.LUT R10, R25, 0x7f, RZ, 0xc0, !PT ;  /* 0x0000007f190a7812 */ /* 0x000fc400078ec0ff */
[----:B------:R-:W-:Y:S02]  /*7ee0*/  LOP3.LUT R26, R26, 0x70, RZ, 0xc0, !PT ;  /* 0x000000701a1a7812 */ /* 0x000fe400078ec0ff */
[----:B------:R-:W-:Y:S02]  /*7ef0*/  @P0 LOP3.LUT R22, R22, 0x4, RZ, 0xfc, !PT ;  /* 0x0000000416160812 */ /* 0x000fe400078efcff */
[----:B------:R-:W-:Y:S02]  /*7f00*/  ISETP.GE.AND P0, PT, R19, UR5, PT ;  /* 0x0000000513007c0c */ /* 0x000fe4000bf06270 */
[----:B------:R-:W-:-:S04]  /*7f10*/  LOP3.LUT R22, R22, 0xfffffffd, RZ, 0xc0, !PT ;  /* 0xfffffffd16167812 */ /* 0x000fc800078ec0ff */
[----:B------:R-:W-:-:S04]  /*7f20*/  @P2 LOP3.LUT R22, R22, 0x2, RZ, 0xfc, !PT ;  /* 0x0000000216162812 */ /* 0x000fc800078efcff */
[----:B------:R-:W-:-:S04]  /*7f30*/  LOP3.LUT R22, R22, 0xfffffffe, RZ, 0xc0, !PT ;  /* 0xfffffffe16167812 */ /* 0x000fc800078ec0ff */
[----:B------:R-:W-:Y:S01]  /*7f40*/  @P1 LOP3.LUT R22, R22, 0x1, RZ, 0xfc, !PT ;  /* 0x0000000116161812 */ /* 0x000fe200078efcff */
[----:B01----:R-:W-:Y:S06]  /*7f50*/  BRA.DIV UR6, `(.L_x_45) ;  /* 0x0000002e06e07947 */ /* 0x003fec000b800000 */
.L_x_87:
[----:B------:R-:W-:Y:S01]  /*7f60*/  UIADD3 UR4, UR49, -0x1, URZ ;  /* 0xffffffff31047890 */ /* 0x000fe2000fffe03f */
[----:B------:R-:W-:Y:S02]  /*7f70*/  SHF.R.U32.HI R37, RZ, 0x3, R10 ;  /* 0x00000003ff257819 */ /* 0x000fe4000001160a */
[----:B------:R-:W-:Y:S02]  /*7f80*/  ISETP.NE.AND P2, PT, R16, 0x1, PT ;  /* 0x000000011000780c */ /* 0x000fe40003f45270 */
[----:B------:R-:W-:Y:S01]  /*7f90*/  LOP3.LUT R33, R26, R37, RZ, 0xfc, !PT ;  /* 0x000000251a217212 */ /* 0x000fe200078efcff */
[----:B------:R-:W-:Y:S01]  /*7fa0*/  IMAD.U32 R0, RZ, RZ, UR4 ;  /* 0x00000004ff007e24 */ /* 0x000fe2000f8e00ff */
[----:B-----5:R-:W-:Y:S02]  /*7fb0*/  SHF.R.S32.HI R34, RZ, 0x1f, R32 ;  /* 0x0000001fff227819 */ /* 0x020fe40000011420 */
[----:B------:R-:W-:Y:S01]  /*7fc0*/  LOP3.LUT R22, R22, 0xffffffdf, RZ, 0xc0, !PT ;  /* 0xffffffdf16167812 */ /* 0x000fe200078ec0ff */
[----:B------:R-:W-:-:S05]  /*7fd0*/  IMAD R7, R0, 0x60, R33 ;  /* 0x0000006000077824 */ /* 0x000fca00078e0221 */
[C---:B------:R-:W-:Y:S01]  /*7fe0*/  ISETP.GE.AND P1, PT, R7.reuse, UR43, PT ;  /* 0x0000002b07007c0c */ /* 0x040fe2000bf26270 */
[----:B------:R-:W0:Y:S01]  /*7ff0*/  @P2 LDC R0, c[0x0][0x434] ;  /* 0x00010d00ff002b82 */ /* 0x000e220000000800 */
[----:B------:R-:W-:Y:S01]  /*8000*/  IMAD.IADD R7, R7, 0x1, R18 ;  /* 0x0000000107077824 */ /* 0x000fe200078e0212 */
[----:B------:R-:W-:Y:S02]  /*8010*/  @P2 LOP3.LUT R22, R22, 0x20, RZ, 0xfc, !PT ;  /* 0x0000002016162812 */ /* 0x000fe400078efcff */
[----:B------:R-:W-:Y:S02]  /*8020*/  ISETP.GT.U32.OR P1, PT, R33, 0x5f, P1 ;  /* 0x0000005f2100780c */ /* 0x000fe40000f24470 */
[----:B------:R-:W-:Y:S02]  /*8030*/  MOV R11, R7 ;  /* 0x00000007000b7202 */ /* 0x000fe40000000f00 */
[----:B------:R-:W1:Y:S09]  /*8040*/  @P2 LDC R3, c[0x0][0x438] ;  /* 0x00010e00ff032b82 */ /* 0x000e720000000800 */
[----:B------:R-:W2:Y:S01]  /*8050*/  @!P1 LDC.64 R8, c[0x0][0x428] ;  /* 0x00010a00ff089b82 */ /* 0x000ea20000000a00 */
[----:B0-----:R-:W-:-:S07]  /*8060*/  @P2 IMAD.HI.U32 R0, R7, R0, RZ ;  /* 0x0000000007002227 */ /* 0x001fce00078e00ff */
[----:B------:R-:W0:Y:S01]  /*8070*/  @!P1 LDC.64 R4, c[0x0][0x418] ;  /* 0x00010600ff049b82 */ /* 0x000e220000000a00 */
[----:B-1----:R-:W-:-:S04]  /*8080*/  @P2 SHF.R.U32.HI R11, RZ, R3, R0 ;  /* 0x00000003ff0b2219 */ /* 0x002fc80000011600 */
[--C-:B------:R-:W-:Y:S01]  /*8090*/  @!P1 SHF.R.S32.HI R3, RZ, 0x1f, R11.reuse ;  /* 0x0000001fff039819 */ /* 0x100fe2000001140b */
[----:B------:R-:W-:Y:S02]  /*80a0*/  @!P1 IMAD.MOV.U32 R2, RZ, RZ, R11 ;  /* 0x000000ffff029224 */ /* 0x000fe400078e000b */
[-C--:B--2---:R-:W-:Y:S02]  /*80b0*/  @!P1 IMAD R0, R34, R8.reuse, RZ ;  /* 0x0000000822009224 */ /* 0x084fe400078e02ff */
[----:B------:R-:W-:-:S04]  /*80c0*/  @!P1 IMAD.WIDE.U32 R2, R32, R8, R2 ;  /* 0x0000000820029225 */ /* 0x000fc800078e0002 */
[----:B------:R-:W-:Y:S01]  /*80d0*/  @!P1 IMAD R9, R32, R9, R0 ;  /* 0x0000000920099224 */ /* 0x000fe200078e0200 */
[----:B0-----:R-:W-:-:S03]  /*80e0*/  @!P1 LEA R4, P2, R2, R4, 0x2 ;  /* 0x0000000402049211 */ /* 0x001fc600078410ff */
[----:B------:R-:W-:-:S05]  /*80f0*/  @!P1 IMAD.IADD R0, R3, 0x1, R9 ;  /* 0x0000000103009824 */ /* 0x000fca00078e0209 */
[----:B------:R-:W-:Y:S02]  /*8100*/  @!P1 LEA.HI.X R5, R2, R5, R0, 0x2, P2 ;  /* 0x0000000502059211 */ /* 0x000fe400010f1400 */
[----:B------:R-:W-:-:S06]  /*8110*/  MOV R0, RZ ;  /* 0x000000ff00007202 */ /* 0x000fcc0000000f00 */
[----:B------:R0:W5:Y:S01]  /*8120*/  @!P1 LDG.E R0, desc[UR38][R4.64] ;  /* 0x0000002604009981 */ /* 0x000162000c1e1900 */
[----:B------:R-:W-:Y:S01]  /*8130*/  ULOP3.LUT UR5, UR36, 0x2, URZ, 0xfc, !UPT ;  /* 0x0000000224057892 */ /* 0x000fe2000f8efc3f */
[----:B------:R-:W-:Y:S01]  /*8140*/  IMAD.MOV R2, RZ, RZ, -R11 ;  /* 0x000000ffff027224 */ /* 0x000fe200078e0a0b */
[----:B------:R-:W-:Y:S01]  /*8150*/  LOP3.LUT R22, R22, 0xffffffef, RZ, 0xc0, !PT ;  /* 0xffffffef16167812 */ /* 0x000fe200078ec0ff */
[----:B------:R-:W-:Y:S01]  /*8160*/  IMAD.U32 R31, RZ, RZ, UR42 ;  /* 0x0000002aff1f7e24 */ /* 0x000fe2000f8e00ff */
[----:B------:R-:W-:Y:S01]  /*8170*/  SEL R29, RZ, 0x1, P3 ;  /* 0x00000001ff1d7807 */ /* 0x000fe20001800000 */
[----:B------:R-:W-:Y:S01]  /*8180*/  IMAD R7, R16, R2, R7 ;  /* 0x0000000210077224 */ /* 0x000fe200078e0207 */
[----:B------:R-:W-:Y:S01]  /*8190*/  SEL R2, RZ, 0xffffffff, P0 ;  /* 0xffffffffff027807 */ /* 0x000fe20000000000 */
[----:B------:R-:W-:Y:S01]  /*81a0*/  IMAD.U32 R36, RZ, RZ, UR5 ;  /* 0x00000005ff247e24 */ /* 0x000fe2000f8e00ff */
[----:B------:R-:W-:Y:S01]  /*81b0*/  ISETP.GT.U32.AND P0, PT, R33, 0x5f, PT ;  /* 0x0000005f2100780c */ /* 0x000fe20003f04070 */
[----:B------:R-:W-:Y:S01]  /*81c0*/  IMAD.U32 R28, RZ, RZ, UR4 ;  /* 0x00000004ff1c7e24 */ /* 0x000fe2000f8e00ff */
[----:B------:R-:W-:-:S02]  /*81d0*/  LOP3.LUT R22, R22, 0xfffffff7, RZ, 0xc0, !PT ;  /* 0xfffffff716167812 */ /* 0x000fc400078ec0ff */
[----:B------:R-:W-:Y:S02]  /*81e0*/  ISETP.NE.AND P4, PT, R36, 0x3, PT ;  /* 0x000000032400780c */ /* 0x000fe40003f85270 */
[----:B------:R-:W-:Y:S02]  /*81f0*/  SHF.L.U32 R2, R2, 0x1, RZ ;  /* 0x0000000102027819 */ /* 0x000fe400000006ff */
[----:B------:R-:W-:Y:S02]  /*8200*/  SHF.R.S32.HI R31, RZ, 0x1f, R31 ;  /* 0x0000001fff1f7819 */ /* 0x000fe4000001141f */
[----:B------:R-:W-:-:S03]  /*8210*/  LOP3.LUT R29, R2, 0x2, R29, 0xe2, !PT ;  /* 0x00000002021d7812 */ /* 0x000fc600078ee21d */
[----:B------:R-:W-:-:S04]  /*8220*/  @P0 LOP3.LUT R22, R22, 0x8, RZ, 0xfc, !PT ;  /* 0x0000000816160812 */ /* 0x000fc800078efcff */
[----:B------:R-:W-:Y:S01]  /*8230*/  @P4 LOP3.LUT R22, R22, 0x10, RZ, 0xfc, !PT ;  /* 0x0000001016164812 */ /* 0x000fe200078efcff */
[----:B0-----:R-:W-:Y:S06]  /*8240*/  @!P4 BRA `(.L_x_46) ;  /* 0x000000000004c947 */ /* 0x001fec0003800000 */
[----:B------:R-:W-:Y:S01]  /*8250*/  BPT.TRAP 0x1 ;  /* 0x000000040000795c */ /* 0x000fe20000300000 */
.L_x_46:
[----:B------:R-:W-:Y:S01]  /*8260*/  SHF.R.S32.HI R5, RZ, 0x1f, R7 ;  /* 0x0000001fff057819 */ /* 0x000fe20000011407 */
[----:B------:R-:W-:Y:S01]  /*8270*/  ULDC.64 UR4, c[0x0][0x328] ;  /* 0x0000ca0000047ab9 */ /* 0x000fe20000000a00 */
[----:B-----5:R-:W-:Y:S02]  /*8280*/  SHF.R.S32.HI R4, RZ, 0x1f, R0 ;  /* 0x0000001fff047819 */ /* 0x020fe40000011400 */
[----:B------:R-:W-:Y:S01]  /*8290*/  R2UR UR6, R31 ;  /* 0x000000001f0672ca */ /* 0x000fe200000e0000 */
[----:B------:R-:W-:-:S04]  /*82a0*/  IMAD R2, R5, UR4, RZ ;  /* 0x0000000405027c24 */ /* 0x000fc8000f8e02ff */
[C---:B------:R-:W-:Y:S02]  /*82b0*/  IMAD R9, R7.reuse, UR5, R2 ;  /* 0x0000000507097c24 */ /* 0x040fe4000f8e0202 */
[----:B------:R-:W-:Y:S01]  /*82c0*/  IMAD.WIDE.U32 R2, R7, UR4, RZ ;  /* 0x0000000407027c25 */ /* 0x000fe2000f8e00ff */
[----:B------:R-:W-:-:S04]  /*82d0*/  ULDC.64 UR4, c[0x0][0x338] ;  /* 0x0000ce0000047ab9 */ /* 0x000fc80000000a00 */
[----:B------:R-:W-:Y:S01]  /*82e0*/  IADD3 R3, R3, R9, RZ ;  /* 0x0000000903037210 */ /* 0x000fe20007ffe0ff */
[----:B------:R-:W-:-:S04]  /*82f0*/  IMAD R9, R4, UR4, RZ ;  /* 0x0000000404097c24 */ /* 0x000fc8000f8e02ff */
[C---:B------:R-:W-:Y:S02]  /*8300*/  IMAD R9, R0.reuse, UR5, R9 ;  /* 0x0000000500097c24 */ /* 0x040fe4000f8e0209 */
[----:B------:R-:W-:Y:S01]  /*8310*/  IMAD.WIDE.U32 R2, R0, UR4, R2 ;  /* 0x0000000400027c25 */ /* 0x000fe2000f8e0002 */
[----:B------:R-:W-:-:S03]  /*8320*/  ULDC.64 UR4, c[0x0][0x330] ;  /* 0x0000cc0000047ab9 */ /* 0x000fc60000000a00 */
[----:B------:R-:W-:Y:S02]  /*8330*/  IMAD.IADD R3, R3, 0x1, R9 ;  /* 0x0000000103037824 */ /* 0x000fe400078e0209 */
[----:B------:R-:W-:Y:S01]  /*8340*/  IMAD.U32 R9, RZ, RZ, UR4 ;  /* 0x00000004ff097e24 */ /* 0x000fe2000f8e00ff */
[----:B------:R-:W-:-:S03]  /*8350*/  UIMAD UR4, UR6, UR4, URZ ;  /* 0x00000004060472a4 */ /* 0x000fc6000f8e023f */
[----:B------:R-:W-:Y:S01]  /*8360*/  IMAD.WIDE.U32 R2, R9, UR42, R2 ;  /* 0x0000002a09027c25 */ /* 0x000fe2000f8e0002 */
[----:B------:R-:W-:Y:S01]  /*8370*/  UIMAD UR4, UR42, UR5, UR4 ;  /* 0x000000052a0472a4 */ /* 0x000fe2000f8e0204 */
[----:B------:R-:W-:Y:S02]  /*8380*/  ULDC.64 UR6, c[0x0][0x318] ;  /* 0x0000c60000067ab9 */ /* 0x000fe40000000a00 */
[----:B------:R-:W-:-:S03]  /*8390*/  LEA R16, P0, R2, UR6, 0x1 ;  /* 0x0000000602107c11 */ /* 0x000fc6000f8008ff */
[----:B------:R-:W-:-:S04]  /*83a0*/  IADD3 R17, R3, UR4, RZ ;  /* 0x0000000403117c10 */ /* 0x000fc8000fffe0ff */
[----:B------:R-:W-:Y:S01]  /*83b0*/  LEA.HI.X R17, R2, UR7, R17, 0x1, P0 ;  /* 0x0000000702117c11 */ /* 0x000fe200080f0c11 */
[----:B------:R-:W-:-:S05]  /*83c0*/  IMAD.MOV.U32 R2, RZ, RZ, 0x1 ;  /* 0x00000001ff027424 */ /* 0x000fca00078e00ff */
[----:B------:R-:W-:-:S04]  /*83d0*/  SHF.L.U32 R2, R2, 0x1f, RZ ;  /* 0x0000001f02027819 */ /* 0x000fc800000006ff */
[----:B------:R-:W0:Y:S02]  /*83e0*/  SYNCS.PHASECHK.TRANS64.TRYWAIT P0, [UR45+0x2a840], R2 ;  /* 0x02a84002ff0075a7 */ /* 0x000e24000800016d */
[----:B0-----:R-:W-:Y:S05]  /*83f0*/  @!P0 BRA `(.L_x_47) ;  /* 0x0000002800d88947 */ /* 0x001fea0003800000 */
.L_x_88:
[----:B------:R-:W-:Y:S01]  /*8400*/  ULDC.64 UR4, c[0x0][0x300] ;  /* 0x0000c00000047ab9 */ /* 0x000fe20000000a00 */
[----:B------:R-:W-:Y:S01]  /*8410*/  R2UR UR6, R31 ;  /* 0x000000001f0672ca */ /* 0x000fe200000e0000 */
[----:B0-----:R-:W-:Y:S01]  /*8420*/  IMAD R2, R5, UR4, RZ ;  /* 0x0000000405027c24 */ /* 0x001fe2000f8e02ff */
[C---:B------:R-:W-:Y:S02]  /*8430*/  LOP3.LUT P3, RZ, R22.reuse, 0x4, RZ, 0xc0, !PT ;  /* 0x0000000416ff7812 */ /* 0x040fe4000786c0ff */
[C---:B------:R-:W-:Y:S01]  /*8440*/  LOP3.LUT P2, RZ, R22.reuse, 0x2, RZ, 0xc0, !PT ;  /* 0x0000000216ff7812 */ /* 0x040fe2000784c0ff */
[C---:B------:R-:W-:Y:S01]  /*8450*/  IMAD R5, R7.reuse, UR5, R2 ;  /* 0x0000000507057c24 */ /* 0x040fe2000f8e0202 */
[----:B------:R-:W-:Y:S01]  /*8460*/  LOP3.LUT P1, RZ, R22, 0x1, RZ, 0xc0, !PT ;  /* 0x0000000116ff7812 */ /* 0x000fe2000782c0ff */
[----:B------:R-:W-:Y:S01]  /*8470*/  IMAD.WIDE.U32 R2, R7, UR4, RZ ;  /* 0x0000000407027c25 */ /* 0x000fe2000f8e00ff */
[----:B------:R-:W-:-:S03]  /*8480*/  ULDC.64 UR4, c[0x0][0x310] ;  /* 0x0000c40000047ab9 */ /* 0x000fc60000000a00 */
[----:B------:R-:W-:Y:S02]  /*8490*/  IMAD.IADD R3, R3, 0x1, R5 ;  /* 0x0000000103037824 */ /* 0x000fe400078e0205 */
[----:B------:R-:W-:Y:S02]  /*84a0*/  IMAD R5, R4, UR4, RZ ;  /* 0x0000000404057c24 */ /* 0x000fe4000f8e02ff */
[----:B------:R-:W-:-:S04]  /*84b0*/  IMAD.WIDE.U32 R2, R0, UR4, R2 ;  /* 0x0000000400027c25 */ /* 0x000fc8000f8e0002 */
[----:B------:R-:W-:Y:S01]  /*84c0*/  IMAD R5, R0, UR5, R5 ;  /* 0x0000000500057c24 */ /* 0x000fe2000f8e0205 */
[----:B------:R-:W-:-:S04]  /*84d0*/  ULDC.64 UR4, c[0x0][0x308] ;  /* 0x0000c20000047ab9 */ /* 0x000fc80000000a00 */
[----:B------:R-:W-:Y:S01]  /*84e0*/  IADD3 R3, R3, R5, RZ ;  /* 0x0000000503037210 */ /* 0x000fe20007ffe0ff */
[----:B------:R-:W-:Y:S01]  /*84f0*/  IMAD.U32 R5, RZ, RZ, UR4 ;  /* 0x00000004ff057e24 */ /* 0x000fe2000f8e00ff */
[----:B------:R-:W-:-:S03]  /*8500*/  UIMAD UR4, UR6, UR4, URZ ;  /* 0x00000004060472a4 */ /* 0x000fc6000f8e023f */
[----:B------:R-:W-:Y:S01]  /*8510*/  IMAD.WIDE.U32 R2, R5, UR42, R2 ;  /* 0x0000002a05027c25 */ /* 0x000fe2000f8e0002 */
[----:B------:R-:W-:Y:S01]  /*8520*/  UIMAD UR4, UR42, UR5, UR4 ;  /* 0x000000052a0472a4 */ /* 0x000fe2000f8e0204 */
[----:B------:R-:W-:Y:S02]  /*8530*/  ULDC.64 UR6, c[0x0][0x2e8] ;  /* 0x0000ba0000067ab9 */ /* 0x000fe40000000a00 */
[----:B------:R-:W-:-:S03]  /*8540*/  LEA R0, P0, R2, UR6, 0x1 ;  /* 0x0000000602007c11 */ /* 0x000fc6000f8008ff */
[----:B------:R-:W-:Y:S01]  /*8550*/  VIADD R7, R3, UR4 ;  /* 0x0000000403077c36 */ /* 0x000fe20008000000 */
[----:B------:R-:W-:Y:S01]  /*8560*/  MOV R3, 0xffffffa0 ;  /* 0xffffffa000037802 */ /* 0x000fe20000000f00 */
[----:B------:R-:W-:-:S03]  /*8570*/  UMOV UR4, 0xffffffff ;  /* 0xffffffff00047882 */ /* 0x000fc60000000000 */
[----:B------:R-:W-:Y:S01]  /*8580*/  LEA.HI.X R7, R2, UR7, R7, 0x1, P0 ;  /* 0x0000000702077c11 */ /* 0x000fe200080f0c07 */
[----:B------:R-:W-:Y:S01]  /*8590*/  IMAD R4, R28, R3, UR43 ;  /* 0x0000002b1c047e24 */ /* 0x000fe2000f8e0203 */
[----:B------:R-:W-:-:S04]  /*85a0*/  LOP3.LUT R3, R6, 0x1c0, RZ, 0xc0, !PT ;  /* 0x000001c006037812 */ /* 0x000fc800078ec0ff */
[----:B------:R-:W-:Y:S01]  /*85b0*/  LOP3.LUT R2, R3, 0x38, R6, 0xf8, !PT ;  /* 0x0000003803027812 */ /* 0x000fe200078ef806 */
[----:B------:R-:W-:-:S03]  /*85c0*/  IMAD.IADD R6, R4, 0x1, -R37 ;  /* 0x0000000104067824 */ /* 0x000fc600078e0a25 */
[----:B------:R-:W-:Y:S01]  /*85d0*/  LOP3.LUT R2, R2, 0x38, R25, 0x78, !PT ;  /* 0x0000003802027812 */ /* 0x000fe200078e7819 */
[----:B------:R-:W-:Y:S01]  /*85e0*/  IMAD.SHL.U32 R25, R10, 0x8, RZ ;  /* 0x000000080a197824 */ /* 0x000fe200078e00ff */
[----:B------:R-:W-:-:S04]  /*85f0*/  ISETP.GE.AND P0, PT, R6, 0x1, PT ;  /* 0x000000010600780c */ /* 0x000fc80003f06270 */
[----:B------:R-:W-:Y:S01]  /*8600*/  LOP3.LUT R25, R2, 0x200, R25, 0xf8, !PT ;  /* 0x0000020002197812 */ /* 0x000fe200078ef819 */
[----:B------:R-:W-:Y:S08]  /*8610*/  BRA.DIV UR4, `(.L_x_48) ;  /* 0x0000002a04687947 */ /* 0x000ff0000b800000 */
[----:B------:R-:W-:Y:S01]  /*8620*/  SHFL.IDX PT, R3, R7, RZ, 0x181f ;  /* 0x00181fff07037589 */ /* 0x000fe200000e0000 */
[----:B------:R-:W-:-:S03]  /*8630*/  @P0 LEA R9, R25, UR45, 0x1 ;  /* 0x0000002d19090c11 */ /* 0x000fc6000f8e08ff */
[----:B------:R-:W0:Y:S04]  /*8640*/  SHFL.IDX PT, R2, R0, RZ, 0x181f ;  /* 0x00181fff00027589 */ /* 0x000e2800000e0000 */
[----:B------:R-:W-:Y:S04]  /*8650*/  SHFL.IDX PT, R5, R7, 0x1, 0x181f ;  /* 0x00381f0007057f89 */ /* 0x000fe800000e0000 */
[----:B------:R-:W-:Y:S04]  /*8660*/  SHFL.IDX PT, R4, R0, 0x1, 0x181f ;  /* 0x00381f0000047f89 */ /* 0x000fe800000e0000 */
[----:B------:R-:W1:Y:S04]  /*8670*/  SHFL.IDX PT, R14, R0, 0x2, 0x181f ;  /* 0x00581f00000e7f89 */ /* 0x000e6800000e0000 */
[----:B------:R-:W2:Y:S04]  /*8680*/  SHFL.IDX PT, R8, R7, 0x2, 0x181f ;  /* 0x00581f0007087f89 */ /* 0x000ea800000e0000 */
[----:B------:R-:W-:Y:S01]  /*8690*/  SHFL.IDX PT, R10, R0, 0x3, 0x181f ;  /* 0x00781f00000a7f89 */ /* 0x000fe200000e0000 */
[----:B0-----:R-:W-:-:S05]  /*86a0*/  @P0 IMAD.WIDE.U32 R2, R30, 0x2, R2 ;  /* 0x000000021e020825 */ /* 0x001fca00078e0002 */
[----:B------:R-:W-:Y:S04]  /*86b0*/  @P0 LDGSTS.E.BYPASS.LTC128B.128 [R9+0x18400], desc[UR38][R2.64], !P3 ;  /* 0x1840000002090fae */ /* 0x000fe8000d901d66 */
[----:B------:R-:W-:Y:S04]  /*86c0*/  @P0 LDGSTS.E.BYPASS.LTC128B.128 [R9+0x1b400], desc[UR38][R2.64+0x80], !P2 ;  /* 0x1b40008002090fae */ /* 0x000fe8000d101d66 */
[----:B------:R0:W-:Y:S01]  /*86d0*/  @P0 LDGSTS.E.BYPASS.LTC128B.128 [R9+0x1e400], desc[UR38][R2.64+0x100], !P1 ;  /* 0x1e40010002090fae */ /* 0x0001e2000c901d66 */
[----:B------:R-:W-:-:S03]  /*86e0*/  ISETP.GE.AND P0, PT, R6, 0x11, PT ;  /* 0x000000110600780c */ /* 0x000fc60003f06270 */
[----:B0-----:R-:W0:Y:S01]  /*86f0*/  SHFL.IDX PT, R9, R7, 0x3, 0x181f ;  /* 0x00781f0007097f89 */ /* 0x001e2200000e0000 */
[----:B-1----:R-:W-:-:S09]  /*8700*/  MOV R2, R14 ;  /* 0x0000000e00027202 */ /* 0x002fd20000000f00 */
[----:B------:R-:W-:Y:S01]  /*8710*/  @P0 IMAD.WIDE.U32 R4, R30, 0x2, R4 ;  /* 0x000000021e040825 */ /* 0x000fe200078e0004 */
[----:B------:R-:W-:Y:S01]  /*8720*/  @P0 LEA R21, R25, UR45, 0x1 ;  /* 0x0000002d19150c11 */ /* 0x000fe2000f8e08ff */
[----:B------:R-:W1:Y:S02]  /*8730*/  SHFL.IDX PT, R14, R0, 0x4, 0x181f ;  /* 0x00981f00000e7f89 */ /* 0x000e6400000e0000 */
[----:B--2---:R-:W-:Y:S02]  /*8740*/  IMAD.MOV.U32 R3, RZ, RZ, R8 ;  /* 0x000000ffff037224 */ /* 0x004fe400078e0008 */
[----:B------:R-:W-:Y:S04]  /*8750*/  @P0 LDGSTS.E.BYPASS.LTC128B.128 [R21+0x18c00], desc[UR38][R4.64], !P3 ;  /* 0x18c0000004150fae */ /* 0x000fe8000d901d66 */
[----:B------:R-:W-:Y:S04]  /*8760*/  @P0 LDGSTS.E.BYPASS.LTC128B.128 [R21+0x1bc00], desc[UR38][R4.64+0x80], !P2 ;  /* 0x1bc0008004150fae */ /* 0x000fe8000d101d66 */
[----:B------:R0:W-:Y:S01]  /*8770*/  @P0 LDGSTS.E.BYPASS.LTC128B.128 [R21+0x1ec00], desc[UR38][R4.64+0x100], !P1 ;  /* 0x1ec0010004150fae */ /* 0x0001e2000c901d66 */
[----:B------:R-:W-:-:S03]  /*8780*/  ISETP.GE.AND P0, PT, R6, 0x21, PT ;  /* 0x000000210600780c */ /* 0x000fc60003f06270 */
[----:B------:R-:W2:Y:S04]  /*8790*/  SHFL.IDX PT, R8, R7, 0x4, 0x181f ;  /* 0x00981f0007087f89 */ /* 0x000ea800000e0000 */
[----:B------:R-:W3:Y:S01]  /*87a0*/  SHFL.IDX PT, R7, R7, 0x5, 0x181f ;  /* 0x00b81f0007077f89 */ /* 0x000ee200000e0000 */
[----:B0-----:R-:W-:Y:S01]  /*87b0*/  MOV R5, R9 ;  /* 0x0000000900057202 */ /* 0x001fe20000000f00 */
[----:B------:R-:W-:-:S04]  /*87c0*/  IMAD.MOV.U32 R4, RZ, RZ, R10 ;  /* 0x000000ffff047224 */ /* 0x000fc800078e000a */
[----:B------:R-:W-:Y:S01]  /*87d0*/  @P0 LEA R35, R25, UR45, 0x1 ;  /* 0x0000002d19230c11 */ /* 0x000fe2000f8e08ff */
[----:B------:R-:W-:-:S05]  /*87e0*/  @P0 IMAD.WIDE.U32 R2, R30, 0x2, R2 ;  /* 0x000000021e020825 */ /* 0x000fca00078e0002 */
[----:B------:R-:W-:Y:S04]  /*87f0*/  @P0 LDGSTS.E.BYPASS.LTC128B.128 [R35+0x19400], desc[UR38][R2.64], !P3 ;  /* 0x1940000002230fae */ /* 0x000fe8000d901d66 */
[----:B------:R-:W-:Y:S04]  /*8800*/  @P0 LDGSTS.E.BYPASS.LTC128B.128 [R35+0x1c400], desc[UR38][R2.64+0x80], !P2 ;  /* 0x1c40008002230fae */ /* 0x000fe8000d101d66 */
[----:B------:R1:W-:Y:S01]  /*8810*/  @P0 LDGSTS.E.BYPASS.LTC128B.128 [R35+0x1f400], desc[UR38][R2.64+0x100], !P1 ;  /* 0x1f40010002230fae */ /* 0x0003e2000c901d66 */
[----:B------:R-:W-:Y:S01]  /*8820*/  ISETP.GE.AND P0, PT, R6, 0x31, PT ;  /* 0x000000310600780c */ /* 0x000fe20003f06270 */
[----:B-1----:R-:W-:-:S12]  /*8830*/  IMAD.MOV.U32 R2, RZ, RZ, R14 ;  /* 0x000000ffff027224 */ /* 0x002fd800078e000e */
[----:B------:R-:W-:Y:S01]  /*8840*/  @P0 IMAD.WIDE.U32 R4, R30, 0x2, R4 ;  /* 0x000000021e040825 */ /* 0x000fe200078e0004 */
[----:B------:R-:W-:Y:S01]  /*8850*/  @P0 LEA R9, R25, UR45, 0x1 ;  /* 0x0000002d19090c11 */ /* 0x000fe2000f8e08ff */
[----:B------:R0:W1:Y:S02]  /*8860*/  SHFL.IDX PT, R14, R0, 0x5, 0x181f ;  /* 0x00b81f00000e7f89 */ /* 0x00006400000e0000 */
[----:B--2---:R-:W-:Y:S02]  /*8870*/  IMAD.MOV.U32 R3, RZ, RZ, R8 ;  /* 0x000000ffff037224 */ /* 0x004fe400078e0008 */
[----:B------:R0:W-:Y:S04]  /*8880*/  @P0 LDGSTS.E.BYPASS.LTC128B.128 [R9+0x19c00], desc[UR38][R4.64], !P3 ;  /* 0x19c0000004090fae */ /* 0x0001e8000d901d66 */
[----:B------:R0:W-:Y:S04]  /*8890*/  @P0 LDGSTS.E.BYPASS.LTC128B.128 [R9+0x1cc00], desc[UR38][R4.64+0x80], !P2 ;  /* 0x1cc0008004090fae */ /* 0x0001e8000d101d66 */
[----:B------:R0:W-:Y:S01]  /*88a0*/  @P0 LDGSTS.E.BYPASS.LTC128B.128 [R9+0x1fc00], desc[UR38][R4.64+0x100], !P1 ;  /* 0x1fc0010004090fae */ /* 0x0001e2000c901d66 */
[----:B------:R-:W-:-:S13]  /*88b0*/  ISETP.GE.AND P0, PT, R6, 0x41, PT ;  /* 0x000000410600780c */ /* 0x000fda0003f06270 */
[----:B------:R-:W-:Y:S01]  /*88c0*/  @P0 IMAD.WIDE.U32 R2, R30, 0x2, R2 ;  /* 0x000000021e020825 */ /* 0x000fe200078e0002 */
[----:B------:R-:W-:-:S05]  /*88d0*/  @P0 LEA R21, R25, UR45, 0x1 ;  /* 0x0000002d19150c11 */ /* 0x000fca000f8e08ff */
[----:B------:R0:W-:Y:S04]  /*88e0*/  @P0 LDGSTS.E.BYPASS.LTC128B.128 [R21+0x1a400], desc[UR38][R2.64], !P3 ;  /* 0x1a40000002150fae */ /* 0x0001e8000d901d66 */
[----:B------:R0:W-:Y:S04]  /*88f0*/  @P0 LDGSTS.E.BYPASS.LTC128B.128 [R21+0x1d400], desc[UR38][R2.64+0x80], !P2 ;  /* 0x1d40008002150fae */ /* 0x0001e8000d101d66 */
[----:B-1-3--:R0:W-:Y:S02]  /*8900*/  @P0 LDGSTS.E.BYPASS.LTC128B.128 [R21+0x20400], desc[UR38][R2.64+0x100], !P1 ;  /* 0x2040010002150fae */ /* 0x00a1e4000c901d66 */
.L_x_102:
[----:B------:R-:W-:Y:S01]  /*8910*/  ISETP.GE.AND P0, PT, R6, 0x51, PT ;  /* 0x000000510600780c */ /* 0x000fe20003f06270 */
[----:B0-----:R-:W-:Y:S01]  /*8920*/  IMAD.MOV.U32 R3, RZ, RZ, R7 ;  /* 0x000000ffff037224 */ /* 0x001fe200078e0007 */
[----:B------:R-:W-:-:S11]  /*8930*/  MOV R2, R14 ;  /* 0x0000000e00027202 */ /* 0x000fd60000000f00 */
[----:B------:R-:W-:Y:S01]  /*8940*/  @P0 IMAD.WIDE.U32 R2, R30, 0x2, R2 ;  /* 0x000000021e020825 */ /* 0x000fe200078e0002 */
[----:B------:R-:W-:-:S05]  /*8950*/  @P0 LEA R5, R25, UR45, 0x1 ;  /* 0x0000002d19050c11 */ /* 0x000fca000f8e08ff */
[----:B------:R-:W-:Y:S01]  /*8960*/  @!PT LDS RZ, [RZ] ;  /* 0x00000000fffff984 */ /* 0x000fe20000000800 */
[----:B------:R-:W-:Y:S01]  /*8970*/  @!PT LDS RZ, [RZ] ;  /* 0x00000000fffff984 */ /* 0x000fe20000000800 */
[----:B------:R-:W-:Y:S01]  /*8980*/  @!PT LDS RZ, [RZ] ;  /* 0x00000000fffff984 */ /* 0x000fe20000000800 */
[----:B------:R0:W-:Y:S04]  /*8990*/  @P0 LDGSTS.E.BYPASS.LTC128B.128 [R5+0x1ac00], desc[UR38][R2.64], !P3 ;  /* 0x1ac0000002050fae */ /* 0x0001e8000d901d66 */
[----:B------:R0:W-:Y:S04]  /*89a0*/  @P0 LDGSTS.E.BYPASS.LTC128B.128 [R5+0x1dc00], desc[UR38][R2.64+0x80], !P2 ;  /* 0x1dc0008002050fae */ /* 0x0001e8000d101d66 */
[----:B------:R0:W-:Y:S01]  /*89b0*/  @P0 LDGSTS.E.BYPASS.LTC128B.128 [R5+0x20c00], desc[UR38][R2.64+0x100], !P1 ;  /* 0x20c0010002050fae */ /* 0x0001e2000c901d66 */
[----:B------:R-:W-:Y:S01]  /*89c0*/  NOP ;  /* 0x0000000000007918 */ /* 0x000fe20000000000 */
[----:B------:R-:W-:Y:S02]  /*89d0*/  SYNCS.ARRIVE.TRANS64.RED.A0T1 RZ, [UR45+0x2a830], RZ ;  /* 0x02a830ffffff79a7 */ /* 0x000fe4000820042d */
[----:B------:R-:W-:Y:S01]  /*89e0*/  ARRIVES.LDGSTSBAR.64.TRANSCNT [UR45+0x2a830] ;  /* 0x02a83000ff0079b0 */ /* 0x000fe20008000aad */
[----:B------:R-:W-:Y:S01]  /*89f0*/  NOP ;  /* 0x0000000000007918 */ /* 0x000fe20000000000 */
[----:B------:R-:W-:-:S13]  /*8a00*/  ISETP.NE.AND P1, PT, R36, 0x3, PT ;  /* 0x000000032400780c */ /* 0x000fda0003f25270 */
[----:B0-----:R-:W-:Y:S05]  /*8a10*/  @!P1 BRA `(.L_x_49) ;  /* 0x0000000000049947 */ /* 0x001fea0003800000 */
[----:B------:R-:W-:Y:S01]  /*8a20*/  BPT.TRAP 0x1 ;  /* 0x000000040000795c */ /* 0x000fe20000300000 */
.L_x_49:
[----:B------:R-:W-:Y:S01]  /*8a30*/  SYNCS.ARRIVE.TRANS64.A1T0 RZ, [UR45+0x2a830], RZ ;  /* 0x02a830ffffff79a7 */ /* 0x000fe2000810002d */
[----:B------:R-:W-:Y:S05]  /*8a40*/  WARPSYNC.ALL ;  /* 0x0000000000007948 */ /* 0x000fea0003800000 */
[----:B------:R-:W-:Y:S01]  /*8a50*/  UIADD3 UR5, UR45, 0xc400, URZ ;  /* 0x0000c4002d057890 */ /* 0x000fe2000fffe03f */
[----:B------:R-:W-:Y:S01]  /*8a60*/  R2UR UR4, R31 ;  /* 0x000000001f0472ca */ /* 0x000fe200000e0000 */
[----:B------:R-:W-:Y:S01]  /*8a70*/  ULDC.64 UR6, c[0x0][0x2d8] ;  /* 0x0000b60000067ab9 */ /* 0x000fe20000000a00 */
[----:B------:R-:W-:Y:S01]  /*8a80*/  SHF.R.S32.HI R35, RZ, 0x1f, R27 ;  /* 0x0000001fff237819 */ /* 0x000fe2000001141b */
[----:B------:R-:W-:Y:S02]  /*8a90*/  ULOP3.LUT UP0, URZ, UR5, 0x3ff, URZ, 0xc0, !UPT ;  /* 0x000003ff053f7892 */ /* 0x000fe4000f80c03f */
[----:B------:R-:W-:Y:S01]  /*8aa0*/  UIMAD.WIDE.U32 UR40, UR42, UR6, URZ ;  /* 0x000000062a2872a5 */ /* 0x000fe2000f8e003f */
[----:B------:R-:W-:Y:S03]  /*8ab0*/  BAR.SYNC.DEFER_BLOCKING 0x8, 0x180 ;  /* 0x0206000000007b1d */ /* 0x000fe60000010000 */
[----:B------:R-:W-:-:S04]  /*8ac0*/  PLOP3.LUT P0, PT, PT, PT, UP0, 0x80, 0x0 ;  /* 0x000000000000781c */ /* 0x000fc80003f0f008 */
[----:B------:R-:W-:-:S04]  /*8ad0*/  UIMAD UR4, UR4, UR6, URZ ;  /* 0x00000006040472a4 */ /* 0x000fc8000f8e023f */
[----:B------:R-:W-:-:S04]  /*8ae0*/  UIMAD UR4, UR42, UR7, UR4 ;  /* 0x000000072a0472a4 */ /* 0x000fc8000f8e0204 */
[----:B------:R-:W-:Y:S01]  /*8af0*/  UIADD3 UR46, UR41, UR4, URZ ;  /* 0x00000004292e7290 */ /* 0x000fe2000fffe03f */
[----:B------:R-:W-:Y:S11]  /*8b00*/  @!P0 BRA `(.L_x_50) ;  /* 0x0000000000408947 */ /* 0x000ff60003800000 */
[----:B------:R-:W-:Y:S01]  /*8b10*/  MOV R2, 0x0 ;  /* 0x0000000000027802 */ /* 0x000fe20000000f00 */
[----:B------:R-:W-:Y:S01]  /*8b20*/  ULDC.64 UR6, c[0x4][0x90] ;  /* 0x0100240000067ab9 */ /* 0x000fe20000000a00 */
[----:B------:R-:W-:Y:S01]  /*8b30*/  ULDC.64 UR8, c[0x4][0x98] ;  /* 0x0100260000087ab9 */ /* 0x000fe20000000a00 */
[----:B------:R-:W-:Y:S01]  /*8b40*/  ULDC.64 UR4, c[0x4][0x20] ;  /* 0x0100080000047ab9 */ /* 0x000fe20000000a00 */
[----:B------:R-:W-:Y:S01]  /*8b50*/  IMAD.U32 R4, RZ, RZ, UR6 ;  /* 0x00000006ff047e24 */ /* 0x000fe2000f8e00ff */
[----:B------:R-:W-:Y:S01]  /*8b60*/  MOV R5, UR7 ;  /* 0x0000000700057c02 */ /* 0x000fe20008000f00 */
[----:B------:R-:W0:Y:S01]  /*8b70*/  LDC.64 R2, c[0x4][R2] ;  /* 0x0100000002027b82 */ /* 0x000e220000000a00 */
[----:B------:R-:W-:Y:S01]  /*8b80*/  IMAD.U32 R6, RZ, RZ, UR8 ;  /* 0x00000008ff067e24 */ /* 0x000fe2000f8e00ff */
[----:B------:R-:W-:Y:S01]  /*8b90*/  MOV R10, UR4 ;  /* 0x00000004000a7c02 */ /* 0x000fe20008000f00 */
[----:B------:R-:W-:Y:S01]  /*8ba0*/  IMAD.U32 R7, RZ, RZ, UR9 ;  /* 0x00000009ff077e24 */ /* 0x000fe2000f8e00ff */
[----:B------:R-:W-:Y:S01]  /*8bb0*/  MOV R12, 0x1 ;  /* 0x00000001000c7802 */ /* 0x000fe20000000f00 */
[----:B------:R-:W-:-:S02]  /*8bc0*/  IMAD.U32 R11, RZ, RZ, UR5 ;  /* 0x00000005ff0b7e24 */ /* 0x000fc4000f8e00ff */
[----:B------:R-:W-:Y:S02]  /*8bd0*/  IMAD.MOV.U32 R8, RZ, RZ, 0x70 ;  /* 0x00000070ff087424 */ /* 0x000fe400078e00ff */
[----:B------:R-:W-:-:S07]  /*8be0*/  IMAD.MOV.U32 R13, RZ, RZ, RZ ;  /* 0x000000ffff0d7224 */ /* 0x000fce00078e00ff */
[----:B------:R-:W-:-:S07]  /*8bf0*/  LEPC R20, `(.L_x_50) ;  /* 0x000000001014794e */ /* 0x000fce0000000000 */
[----:B0-----:R-:W-:Y:S05]  /*8c00*/  CALL.ABS.NOINC R2 ;  /* 0x0000000002007343 */ /* 0x001fea0003c00000 */
.L_x_50:
[----:B------:R-:W0:Y:S01]  /*8c10*/  LDC R6, c[0x0][0x448] ;  /* 0x00011200ff067b82 */ /* 0x000e220000000800 */
[----:B------:R-:W-:Y:S01]  /*8c20*/  ULDC.64 UR4, c[0x0][0x2e0] ;  /* 0x0000b80000047ab9 */ /* 0x000fe20000000a00 */
[----:B------:R-:W-:Y:S01]  /*8c30*/  IMAD R7, R24, 0x80, R33 ;  /* 0x0000008018077824 */ /* 0x000fe200078e0221 */
[----:B------:R-:W-:Y:S01]  /*8c40*/  MOV R3, UR46 ;  /* 0x0000002e00037c02 */ /* 0x000fe20008000f00 */
[----:B------:R-:W-:Y:S02]  /*8c50*/  IMAD R0, R35, UR4, RZ ;  /* 0x0000000423007c24 */ /* 0x000fe4000f8e02ff */
[----:B------:R-:W-:Y:S02]  /*8c60*/  IMAD.U32 R5, RZ, RZ, UR41 ;  /* 0x00000029ff057e24 */ /* 0x000fe4000f8e00ff */
[----:B------:R-:W-:Y:S02]  /*8c70*/  IMAD R9, R27, UR5, R0 ;  /* 0x000000051b097c24 */ /* 0x000fe4000f8e0200 */
[----:B------:R-:W-:-:S02]  /*8c80*/  IMAD.MOV.U32 R5, RZ, RZ, R7 ;  /* 0x000000ffff057224 */ /* 0x000fc400078e0007 */
[----:B------:R-:W-:-:S05]  /*8c90*/  IMAD.U32 R4, RZ, RZ, UR40 ;  /* 0x00000028ff047e24 */ /* 0x000fca000f8e00ff */
[----:B------:R-:W-:-:S05]  /*8ca0*/  MOV R2, R4 ;  /* 0x0000000400027202 */ /* 0x000fca0000000f00 */
[----:B------:R-:W-:Y:S01]  /*8cb0*/  IMAD.WIDE.U32 R2, R27, UR4, R2 ;  /* 0x000000041b027c25 */ /* 0x000fe2000f8e0002 */
[----:B------:R-:W-:Y:S01]  /*8cc0*/  ULDC.64 UR4, c[0x0][0x2d0] ;  /* 0x0000b40000047ab9 */ /* 0x000fe20000000a00 */
[----:B0-----:R-:W-:Y:S02]  /*8cd0*/  ISETP.NE.AND P0, PT, R6, 0x1, PT ;  /* 0x000000010600780c */ /* 0x001fe40003f05270 */
[----:B------:R-:W-:-:S11]  /*8ce0*/  IMAD.IADD R3, R3, 0x1, R9 ;  /* 0x0000000103037824 */ /* 0x000fd600078e0209 */
[----:B------:R-:W0:Y:S08]  /*8cf0*/  @P0 LDC R8, c[0x0][0x44c] ;  /* 0x00011300ff080b82 */ /* 0x000e300000000800 */
[----:B------:R-:W1:Y:S01]  /*8d00*/  @P0 LDC R11, c[0x0][0x450] ;  /* 0x00011400ff0b0b82 */ /* 0x000e620000000800 */
[----:B0-----:R-:W-:-:S05]  /*8d10*/  @P0 IMAD.HI.U32 R0, R7, R8, RZ ;  /* 0x0000000807000227 */ /* 0x001fca00078e00ff */
[----:B-1----:R-:W-:-:S04]  /*8d20*/  @P0 SHF.R.U32.HI R5, RZ, R11, R0 ;  /* 0x0000000bff050219 */ /* 0x002fc80000011600 */
[C---:B------:R-:W-:Y:S01]  /*8d30*/  IADD3 R0, -R5.reuse, RZ, RZ ;  /* 0x000000ff05007210 */ /* 0x040fe20007ffe1ff */
[----:B------:R-:W-:-:S04]  /*8d40*/  IMAD.WIDE.U32 R2, R5, UR4, R2 ;  /* 0x0000000405027c25 */ /* 0x000fc8000f8e0002 */
[----:B------:R-:W-:Y:S01]  /*8d50*/  IMAD R7, R6, R0, R7 ;  /* 0x0000000006077224 */ /* 0x000fe200078e0207 */
[----:B------:R-:W-:-:S05]  /*8d60*/  SHF.R.S32.HI R0, RZ, 0x1f, R5 ;  /* 0x0000001fff007819 */ /* 0x000fca0000011405 */
[----:B------:R-:W-:-:S04]  /*8d70*/  IMAD R0, R0, UR4, RZ ;  /* 0x0000000400007c24 */ /* 0x000fc8000f8e02ff */
[----:B------:R-:W-:Y:S01]  /*8d80*/  IMAD R5, R5, UR5, R0 ;  /* 0x0000000505057c24 */ /* 0x000fe2000f8e0200 */
[----:B------:R-:W-:Y:S01]  /*8d90*/  SHF.R.S32.HI R0, RZ, 0x1f, R7 ;  /* 0x0000001fff007819 */ /* 0x000fe20000011407 */
[----:B------:R-:W-:Y:S02]  /*8da0*/  ULDC.64 UR4, c[0x0][0x2c8] ;  /* 0x0000b20000047ab9 */ /* 0x000fe40000000a00 */
[----:B------:R-:W-:Y:S02]  /*8db0*/  IMAD.IADD R3, R3, 0x1, R5 ;  /* 0x0000000103037824 */ /* 0x000fe400078e0205 */
[----:B------:R-:W-:Y:S02]  /*8dc0*/  IMAD R0, R0, UR4, RZ ;  /* 0x0000000400007c24 */ /* 0x000fe4000f8e02ff */
[----:B------:R-:W-:-:S04]  /*8dd0*/  IMAD.WIDE.U32 R2, R7, UR4, R2 ;  /* 0x0000000407027c25 */ /* 0x000fc8000f8e0002 */
[----:B------:R-:W-:Y:S01]  /*8de0*/  IMAD R5, R7, UR5, R0 ;  /* 0x0000000507057c24 */ /* 0x000fe2000f8e0200 */
[----:B------:R-:W-:Y:S02]  /*8df0*/  ULDC.64 UR4, c[0x0][0x280] ;  /* 0x0000a00000047ab9 */ /* 0x000fe40000000a00 */
[C---:B------:R-:W-:Y:S01]  /*8e00*/  LEA R0, P0, R2.reuse, UR4, 0x1 ;  /* 0x0000000402007c11 */ /* 0x040fe2000f8008ff */
[----:B------:R-:W-:Y:S01]  /*8e10*/  IMAD.IADD R3, R3, 0x1, R5 ;  /* 0x0000000103037824 */ /* 0x000fe200078e0205 */
[----:B------:R-:W-:Y:S02]  /*8e20*/  ULDC UR4, c[0x0][0x2b8] ;  /* 0x0000ae0000047ab9 */ /* 0x000fe40000000800 */
[----:B------:R-:W-:Y:S02]  /*8e30*/  ISETP.GE.AND P2, PT, R19, UR4, PT ;  /* 0x0000000413007c0c */ /* 0x000fe4000bf46270 */
[----:B------:R-:W-:Y:S01]  /*8e40*/  LEA.HI.X R8, R2, UR5, R3, 0x1, P0 ;  /* 0x0000000502087c11 */ /* 0x000fe200080f0c03 */
[----:B------:R-:W-:Y:S01]  /*8e50*/  UMOV UR5, 0xffffffff ;  /* 0xffffffff00057882 */ /* 0x000fe20000000000 */
[----:B------:R-:W-:-:S02]  /*8e60*/  ISETP.GE.AND P0, PT, R23, UR4, PT ;  /* 0x0000000417007c0c */ /* 0x000fc4000bf06270 */
[----:B------:R-:W-:Y:S01]  /*8e70*/  ISETP.GE.AND P3, PT, R30, UR4, PT ;  /* 0x000000041e007c0c */ /* 0x000fe2000bf66270 */
[----:B------:R-:W-:-:S12]  /*8e80*/  BRA.DIV UR5, `(.L_x_51) ;  /* 0x0000002a05307947 */ /* 0x000fd8000b800000 */
[----:B------:R-:W-:Y:S01]  /*8e90*/  SHFL.IDX PT, R3, R8, RZ, 0x181f ;  /* 0x00181fff08037589 */ /* 0x000fe200000e0000 */
[----:B------:R-:W-:Y:S01]  /*8ea0*/  ULDC UR4, c[0x0][0x288] ;  /* 0x0000a20000047ab9 */ /* 0x000fe20000000800 */
[----:B------:R-:W-:Y:S01]  /*8eb0*/  LEA R7, R24, R37, 0x7 ;  /* 0x0000002518077211 */ /* 0x000fe200078e38ff */
[----:B------:R-:W-:Y:S01]  /*8ec0*/  IMAD R6, R6, UR4, RZ ;  /* 0x0000000406067c24 */ /* 0x000fe2000f8e02ff */
[----:B------:R-:W0:Y:S03]  /*8ed0*/  SHFL.IDX PT, R2, R0, RZ, 0x181f ;  /* 0x00181fff00027589 */ /* 0x000e2600000e0000 */
[C---:B------:R-:W-:Y:S01]  /*8ee0*/  VIADD R11, R7.reuse, 0x10 ;  /* 0x00000010070b7836 */ /* 0x040fe20000000000 */
[----:B------:R-:W-:Y:S01]  /*8ef0*/  ISETP.GE.AND P1, PT, R7, R6, PT ;  /* 0x000000060700720c */ /* 0x000fe20003f26270 */
[----:B------:R-:W-:Y:S04]  /*8f00*/  SHFL.IDX PT, R5, R8, 0x1, 0x181f ;  /* 0x00381f0008057f89 */ /* 0x000fe800000e0000 */
[----:B------:R-:W1:Y:S04]  /*8f10*/  SHFL.IDX PT, R4, R0, 0x1, 0x181f ;  /* 0x00381f0000047f89 */ /* 0x000e6800000e0000 */
[----:B------:R-:W-:Y:S04]  /*8f20*/  SHFL.IDX PT, R14, R0, 0x7, 0x181f ;  /* 0x00f81f00000e7f89 */ /* 0x000fe800000e0000 */
[----:B------:R-:W-:Y:S01]  /*8f30*/  @!P1 LEA R9, R25, UR45, 0x1 ;  /* 0x0000002d19099c11 */ /* 0x000fe2000f8e08ff */
[----:B0-----:R-:W-:-:S05]  /*8f40*/  @!P1 IMAD.WIDE.U32 R2, R30, 0x2, R2 ;  /* 0x000000021e029825 */ /* 0x001fca00078e0002 */
[----:B------:R-:W-:Y:S04]  /*8f50*/  @!P1 LDGSTS.E.BYPASS.LTC128B.128 [R9+0xc400], desc[UR38][R2.64], !P3 ;  /* 0x0c40000002099fae */ /* 0x000fe8000d901d66 */
[----:B------:R-:W-:Y:S04]  /*8f60*/  @!P1 LDGSTS.E.BYPASS.LTC128B.128 [R9+0x10400], desc[UR38][R2.64+0x80], !P2 ;  /* 0x1040008002099fae */ /* 0x000fe8000d101d66 */
[----:B------:R0:W-:Y:S01]  /*8f70*/  @!P1 LDGSTS.E.BYPASS.LTC128B.128 [R9+0x14400], desc[UR38][R2.64+0x100], !P0 ;  /* 0x1440010002099fae */ /* 0x0001e2000c101d66 */
[----:B------:R-:W-:Y:S02]  /*8f80*/  ISETP.GE.AND P1, PT, R11, R6, PT ;  /* 0x000000060b00720c */ /* 0x000fe40003f26270 */
[C---:B------:R-:W-:Y:S01]  /*8f90*/  IADD3 R11, R7.reuse, 0x30, RZ ;  /* 0x00000030070b7810 */ /* 0x040fe20007ffe0ff */
[----:B0-----:R-:W-:Y:S01]  /*8fa0*/  SHFL.IDX PT, R3, R8, 0x2, 0x181f ;  /* 0x00581f0008037f89 */ /* 0x001fe200000e0000 */
[----:B------:R-:W-:-:S09]  /*8fb0*/  VIADD R9, R7, 0x20 ;  /* 0x0000002007097836 */ /* 0x000fd20000000000 */
[----:B------:R-:W-:Y:S01]  /*8fc0*/  @!P1 LEA R19, R25, UR45, 0x1 ;  /* 0x0000002d19139c11 */ /* 0x000fe2000f8e08ff */
[----:B-1----:R-:W-:Y:S01]  /*8fd0*/  @!P1 IMAD.WIDE.U32 R4, R30, 0x2, R4 ;  /* 0x000000021e049825 */ /* 0x002fe200078e0004 */
[----:B------:R-:W0:Y:S04]  /*8fe0*/  SHFL.IDX PT, R2, R0, 0x2, 0x181f ;  /* 0x00581f0000027f89 */ /* 0x000e2800000e0000 */
[----:B------:R-:W-:Y:S04]  /*8ff0*/  @!P1 LDGSTS.E.BYPASS.LTC128B.128 [R19+0xcc00], desc[UR38][R4.64], !P3 ;  /* 0x0cc0000004139fae */ /* 0x000fe8000d901d66 */
[----:B------:R-:W-:Y:S04]  /*9000*/  @!P1 LDGSTS.E.BYPASS.LTC128B.128 [R19+0x10c00], desc[UR38][R4.64+0x80], !P2 ;  /* 0x10c0008004139fae */ /* 0x000fe8000d101d66 */
[----:B------:R1:W-:Y:S01]  /*9010*/  @!P1 LDGSTS.E.BYPASS.LTC128B.128 [R19+0x14c00], desc[UR38][R4.64+0x100], !P0 ;  /* 0x14c0010004139fae */ /* 0x0003e2000c101d66 */
[----:B------:R-:W-:-:S03]  /*9020*/  ISETP.GE.AND P1, PT, R9, R6, PT ;  /* 0x000000060900720c */ /* 0x000fc60003f26270 */
[----:B-1----:R-:W-:Y:S10]  /*9030*/  SHFL.IDX PT, R5, R8, 0x3, 0x181f ;  /* 0x00781f0008057f89 */ /* 0x002ff400000e0000 */
[----:B0-----:R-:W-:Y:S01]  /*9040*/  @!P1 IMAD.WIDE.U32 R2, R30, 0x2, R2 ;  /* 0x000000021e029825 */ /* 0x001fe200078e0002 */
[----:B------:R-:W-:Y:S01]  /*9050*/  @!P1 LEA R9, R25, UR45, 0x1 ;  /* 0x0000002d19099c11 */ /* 0x000fe2000f8e08ff */
[----:B------:R-:W0:Y:S04]  /*9060*/  SHFL.IDX PT, R4, R0, 0x3, 0x181f ;  /* 0x00781f0000047f89 */ /* 0x000e2800000e0000 */
[----:B------:R-:W-:Y:S04]  /*9070*/  @!P1 LDGSTS.E.BYPASS.LTC128B.128 [R9+0xd400], desc[UR38][R2.64], !P3 ;  /* 0x0d40000002099fae */ /* 0x000fe8000d901d66 */
[----:B------:R-:W-:Y:S04]  /*9080*/  @!P1 LDGSTS.E.BYPASS.LTC128B.128 [R9+0x11400], desc[UR38][R2.64+0x80], !P2 ;  /* 0x1140008002099fae */ /* 0x000fe8000d101d66 */
[----:B------:R1:W-:Y:S01]  /*9090*/  @!P1 LDGSTS.E.BYPASS.LTC128B.128 [R9+0x15400], desc[UR38][R2.64+0x100], !P0 ;  /* 0x1540010002099fae */ /* 0x0003e2000c101d66 */
[----:B------:R-:W-:Y:S01]  /*90a0*/  ISETP.GE.AND P1, PT, R11, R6, PT ;  /* 0x000000060b00720c */ /* 0x000fe20003f26270 */
[----:B------:R-:W-:-:S02]  /*90b0*/  VIADD R11, R7, 0x50 ;  /* 0x00000050070b7836 */ /* 0x000fc40000000000 */
[----:B-1----:R-:W-:Y:S01]  /*90c0*/  SHFL.IDX PT, R3, R8, 0x4, 0x181f ;  /* 0x00981f0008037f89 */ /* 0x002fe200000e0000 */
[----:B------:R-:W-:-:S09]  /*90d0*/  VIADD R9, R7, 0x40 ;  /* 0x0000004007097836 */ /* 0x000fd20000000000 */
[----:B------:R-:W-:Y:S01]  /*90e0*/  @!P1 LEA R19, R25, UR45, 0x1 ;  /* 0x0000002d19139c11 */ /* 0x000fe2000f8e08ff */
[----:B0-----:R-:W-:Y:S01]  /*90f0*/  @!P1 IMAD.WIDE.U32 R4, R30, 0x2, R4 ;  /* 0x000000021e049825 */ /* 0x001fe200078e0004 */
        /* <DEDUP_REMOVED lines=12> */
[----:B------:R-:W-:-:S03]  /*91c0*/  ISETP.GE.AND P1, PT, R11, R6, PT ;  /* 0x000000060b00720c */ /* 0x000fc60003f26270 */
[----:B-1----:R-:W-:Y:S01]  /*91d0*/  SHFL.IDX PT, R3, R8, 0x6, 0x181f ;  /* 0x00d81f0008037f89 */ /* 0x002fe200000e0000 */
[----:B------:R-:W-:-:S09]  /*91e0*/  IADD3 R9, R7, 0x60, RZ ;  /* 0x0000006007097810 */ /* 0x000fd20007ffe0ff */
[----:B0-----:R-:W-:Y:S01]  /*91f0*/  @!P1 IMAD.WIDE.U32 R4, R30, 0x2, R4 ;  /* 0x000000021e049825 */ /* 0x001fe200078e0004 */
[----:B------:R-:W-:Y:S01]  /*9200*/  @!P1 LEA R19, R25, UR45, 0x1 ;  /* 0x0000002d19139c11 */ /* 0x000fe2000f8e08ff */
[----:B------:R-:W0:Y:S04]  /*9210*/  SHFL.IDX PT, R2, R0, 0x6, 0x181f ;  /* 0x00d81f0000027f89 */ /* 0x000e2800000e0000 */
[----:B------:R-:W-:Y:S04]  /*9220*/  @!P1 LDGSTS.E.BYPASS.LTC128B.128 [R19+0xec00], desc[UR38][R4.64], !P3 ;  /* 0x0ec0000004139fae */ /* 0x000fe8000d901d66 */
[----:B------:R-:W-:Y:S04]  /*9230*/  @!P1 LDGSTS.E.BYPASS.LTC128B.128 [R19+0x12c00], desc[UR38][R4.64+0x80], !P2 ;  /* 0x12c0008004139fae */ /* 0x000fe8000d101d66 */
[----:B------:R1:W-:Y:S01]  /*9240*/  @!P1 LDGSTS.E.BYPASS.LTC128B.128 [R19+0x16c00], desc[UR38][R4.64+0x100], !P0 ;  /* 0x16c0010004139fae */ /* 0x0003e2000c101d66 */
[----:B------:R-:W-:-:S03]  /*9250*/  ISETP.GE.AND P1, PT, R9, R6, PT ;  /* 0x000000060900720c */ /* 0x000fc60003f26270 */
[----:B-1----:R1:W2:Y:S10]  /*9260*/  SHFL.IDX PT, R4, R8, 0x7, 0x181f ;  /* 0x00f81f0008047f89 */ /* 0x0022b400000e0000 */
[----:B0-----:R-:W-:Y:S01]  /*9270*/  @!P1 IMAD.WIDE.U32 R2, R30, 0x2, R2 ;  /* 0x000000021e029825 */ /* 0x001fe200078e0002 */
[----:B------:R-:W-:-:S05]  /*9280*/  @!P1 LEA R9, R25, UR45, 0x1 ;  /* 0x0000002d19099c11 */ /* 0x000fca000f8e08ff */
[----:B------:R1:W-:Y:S04]  /*9290*/  @!P1 LDGSTS.E.BYPASS.LTC128B.128 [R9+0xf400], desc[UR38][R2.64], !P3 ;  /* 0x0f40000002099fae */ /* 0x0003e8000d901d66 */
[----:B------:R1:W-:Y:S04]  /*92a0*/  @!P1 LDGSTS.E.BYPASS.LTC128B.128 [R9+0x13400], desc[UR38][R2.64+0x80], !P2 ;  /* 0x1340008002099fae */ /* 0x0003e8000d101d66 */
[----:B------:R1:W-:Y:S02]  /*92b0*/  @!P1 LDGSTS.E.BYPASS.LTC128B.128 [R9+0x17400], desc[UR38][R2.64+0x100], !P0 ;  /* 0x1740010002099fae */ /* 0x0003e4000c101d66 */
.L_x_119:
[----:B------:R-:W-:Y:S01]  /*92c0*/  VIADD R7, R7, 0x70 ;  /* 0x0000007007077836 */ /* 0x000fe20000000000 */
[----:B------:R-:W-:Y:S01]  /*92d0*/  BSSY B0, `(.L_x_52) ;  /* 0x000000d000007945 */ /* 0x000fe20003800000 */
[----:B-1----:R-:W-:Y:S01]  /*92e0*/  IMAD.MOV.U32 R2, RZ, RZ, R14 ;  /* 0x000000ffff027224 */ /* 0x002fe200078e000e */
[----:B--2---:R-:W-:Y:S02]  /*92f0*/  MOV R3, R4 ;  /* 0x0000000400037202 */ /* 0x004fe40000000f00 */
[----:B------:R-:W-:-:S13]  /*9300*/  ISETP.GE.AND P1, PT, R7, R6, PT ;  /* 0x000000060700720c */ /* 0x000fda0003f26270 */
[----:B------:R-:W-:Y:S05]  /*9310*/  @P1 BRA `(.L_x_53) ;  /* 0x0000000000201947 */ /* 0x000fea0003800000 */
[----:B------:R-:W-:Y:S01]  /*9320*/  IMAD.WIDE.U32 R2, R30, 0x2, R2 ;  /* 0x000000021e027825 */ /* 0x000fe200078e0002 */
[----:B------:R-:W-:-:S05]  /*9330*/  LEA R5, R25, UR45, 0x1 ;  /* 0x0000002d19057c11 */ /* 0x000fca000f8e08ff */
[----:B------:R-:W-:Y:S01]  /*9340*/  @!PT LDS RZ, [RZ] ;  /* 0x00000000fffff984 */ /* 0x000fe20000000800 */
[----:B------:R-:W-:Y:S01]  /*9350*/  @!PT LDS RZ, [RZ] ;  /* 0x00000000fffff984 */ /* 0x000fe20000000800 */
[----:B------:R-:W-:Y:S01]  /*9360*/  @!PT LDS RZ, [RZ] ;  /* 0x00000000fffff984 */ /* 0x000fe20000000800 */
[----:B------:R0:W-:Y:S04]  /*9370*/  LDGSTS.E.BYPASS.LTC128B.128 [R5+0xfc00], desc[UR38][R2.64], !P3 ;  /* 0x0fc0000002057fae */ /* 0x0001e8000d901d66 */
[----:B------:R0:W-:Y:S04]  /*9380*/  LDGSTS.E.BYPASS.LTC128B.128 [R5+0x13c00], desc[UR38][R2.64+0x80], !P2 ;  /* 0x13c0008002057fae */ /* 0x0001e8000d101d66 */
[----:B------:R0:W-:Y:S02]  /*9390*/  LDGSTS.E.BYPASS.LTC128B.128 [R5+0x17c00], desc[UR38][R2.64+0x100], !P0 ;  /* 0x17c0010002057fae */ /* 0x0001e4000c101d66 */
.L_x_53:
[----:B------:R-:W-:Y:S05]  /*93a0*/  BSYNC B0 ;  /* 0x0000000000007941 */ /* 0x000fea0003800000 */
.L_x_52:
[----:B------:R-:W-:Y:S01]  /*93b0*/  NOP ;  /* 0x0000000000007918 */ /* 0x000fe20000000000 */
[----:B------:R-:W-:Y:S01]  /*93c0*/  SYNCS.ARRIVE.TRANS64.RED.A0T1 RZ, [UR45+0x2a800], RZ ;  /* 0x02a800ffffff79a7 */ /* 0x000fe2000820042d */
[----:B------:R-:W-:Y:S01]  /*93d0*/  IMAD.MOV.U32 R0, RZ, RZ, 0x1 ;  /* 0x00000001ff007424 */ /* 0x000fe200078e00ff */
[----:B------:R-:W-:Y:S04]  /*93e0*/  ARRIVES.LDGSTSBAR.64.TRANSCNT [UR45+0x2a800] ;  /* 0x02a80000ff0079b0 */ /* 0x000fe80008000aad */
[----:B------:R-:W-:Y:S01]  /*93f0*/  SHF.L.U32 R0, R0, 0x1f, RZ ;  /* 0x0000001f00007819 */ /* 0x000fe200000006ff */
[----:B------:R-:W-:Y:S01]  /*9400*/  NOP ;  /* 0x0000000000007918 */ /* 0x000fe20000000000 */
[----:B------:R-:W-:Y:S02]  /*9410*/  SYNCS.ARRIVE.TRANS64.A1T0 RZ, [UR45+0x2a800], RZ ;  /* 0x02a800ffffff79a7 */ /* 0x000fe4000810002d */
[----:B------:R-:W1:Y:S02]  /*9420*/  SYNCS.PHASECHK.TRANS64.TRYWAIT P0, [UR45+0x2a820], R0 ;  /* 0x02a82000ff0075a7 */ /* 0x000e64000800016d */
[----:B-1----:R-:W-:Y:S05]  /*9430*/  @!P0 BRA `(.L_x_54) ;  /* 0x0000002c004c8947 */ /* 0x002fea0003800000 */
.L_x_120:
[----:B------:R-:W-:Y:S01]  /*9440*/  UIADD3 UR4, UR49, -0x2, URZ ;  /* 0xfffffffe31047890 */ /* 0x000fe2000fffe03f */
[----:B------:R-:W-:Y:S01]  /*9450*/  IMAD.MOV.U32 R24, RZ, RZ, 0x1 ;  /* 0x00000001ff187424 */ /* 0x000fe200078e00ff */
[----:B------:R-:W-:Y:S02]  /*9460*/  MOV R21, RZ ;  /* 0x000000ff00157202 */ /* 0x000fe40000000f00 */
[----:B------:R-:W-:-:S06]  /*9470*/  UISETP.GE.AND UP0, UPT, UR4, UR48, UPT ;  /* 0x000000300400728c */ /* 0x000fcc000bf06270 */
[----:B------:R-:W-:-:S13]  /*9480*/  PLOP3.LUT P0, PT, PT, PT, UP0, 0x80, 0x0 ;  /* 0x000000000000781c */ /* 0x000fda0003f0f008 */
[----:B------:R-:W-:Y:S05]  /*9490*/  @!P0 BRA `(.L_x_55) ;  /* 0x0000000c00dc8947 */ /* 0x000fea0003800000 */
[----:B------:R-:W-:Y:S01]  /*94a0*/  UIADD3 UR4, UR47, 0x1, URZ ;  /* 0x000000012f047890 */ /* 0x000fe2000fffe03f */
[----:B0-----:R-:W-:Y:S01]  /*94b0*/  LOP3.LUT R3, RZ, UR44, RZ, 0x33, !PT ;  /* 0x0000002cff037c12 */ /* 0x001fe2000f8e33ff */
[----:B------:R-:W-:Y:S01]  /*94c0*/  BSSY B0, `(.L_x_55) ;  /* 0x00000f4000007945 */ /* 0x000fe20003800000 */
[----:B------:R-:W-:Y:S01]  /*94d0*/  IADD3 R18, R26, R18, R37 ;  /* 0x000000121a127210 */ /* 0x000fe20007ffe025 */
[----:B------:R-:W-:Y:S01]  /*94e0*/  UIMAD UR4, UR4, UR37, URZ ;  /* 0x00000025040472a4 */ /* 0x000fe2000f8e023f */
[----:B------:R-:W-:Y:S01]  /*94f0*/  IADD3 R5, -R37, UR43, RZ ;  /* 0x0000002b25057c10 */ /* 0x000fe2000fffe1ff */
[----:B------:R-:W-:Y:S01]  /*9500*/  IMAD.SHL.U32 R35, R30, 0x2, RZ ;  /* 0x000000021e237824 */ /* 0x000fe200078e00ff */
[----:B------:R-:W-:Y:S01]  /*9510*/  MOV R23, 0x1 ;  /* 0x0000000100177802 */ /* 0x000fe20000000f00 */
[----:B------:R-:W-:Y:S02]  /*9520*/  VIADD R9, R18, 0xfffffee0 ;  /* 0xfffffee012097836 */ /* 0x000fe40000000000 */
[----:B------:R-:W-:Y:S01]  /*9530*/  LOP3.LUT R0, RZ, UR4, RZ, 0x33, !PT ;  /* 0x00000004ff007c12 */ /* 0x000fe2000f8e33ff */
[----:B------:R-:W-:-:S03]  /*9540*/  IMAD.MOV.U32 R10, RZ, RZ, RZ ;  /* 0x000000ffff0a7224 */ /* 0x000fc600078e00ff */
[----:B------:R-:W-:-:S04]  /*9550*/  VIMNMX R0, R0, R3, !PT ;  /* 0x0000000300007248 */ /* 0x000fc80007fe0100 */
[C---:B------:R-:W-:Y:S01]  /*9560*/  IADD3 R28, -R0.reuse, -0x2, RZ ;  /* 0xfffffffe001c7810 */ /* 0x040fe20007ffe1ff */
[C---:B------:R-:W-:Y:S02]  /*9570*/  IMAD R5, R0.reuse, 0x60, R5 ;  /* 0x0000006000057824 */ /* 0x040fe400078e0205 */
[----:B------:R-:W-:Y:S02]  /*9580*/  IMAD R9, R0, -0x60, R9 ;  /* 0xffffffa000097824 */ /* 0x000fe400078e0209 */
[----:B------:R-:W-:-:S07]  /*9590*/  VIADD R0, R5, 0xc0 ;  /* 0x000000c005007836 */ /* 0x000fce0000000000 */
.L_x_68:
[----:B------:R-:W0:Y:S01]  /*95a0*/  LDC R2, c[0x0][0x430] ;  /* 0x00010c00ff027b82 */ /* 0x000e220000000800 */
[----:B------:R-:W-:Y:S02]  /*95b0*/  ISETP.GT.U32.AND P1, PT, R33, 0x5f, PT ;  /* 0x0000005f2100780c */ /* 0x000fe40003f24070 */
[----:B------:R-:W-:-:S11]  /*95c0*/  MOV R11, R9 ;  /* 0x00000009000b7202 */ /* 0x000fd60000000f00 */
[----:B------:R-:W1:Y:S08]  /*95d0*/  @!P1 LDC.64 R6, c[0x0][0x428] ;  /* 0x00010a00ff069b82 */ /* 0x000e700000000a00 */
[----:B------:R-:W2:Y:S01]  /*95e0*/  @!P1 LDC.64 R4, c[0x0][0x418] ;  /* 0x00010600ff049b82 */ /* 0x000ea20000000a00 */
[----:B0-----:R-:W-:-:S13]  /*95f0*/  ISETP.NE.AND P0, PT, R2, 0x1, PT ;  /* 0x000000010200780c */ /* 0x001fda0003f05270 */
[----:B------:R-:W0:Y:S08]  /*9600*/  @P0 LDC R2, c[0x0][0x434] ;  /* 0x00010d00ff020b82 */ /* 0x000e300000000800 */
[----:B------:R-:W3:Y:S01]  /*9610*/  @P0 LDC R3, c[0x0][0x438] ;  /* 0x00010e00ff030b82 */ /* 0x000ee20000000800 */
[----:B0-----:R-:W-:-:S05]  /*9620*/  @P0 IMAD.HI.U32 R2, R9, R2, RZ ;  /* 0x0000000209020227 */ /* 0x001fca00078e00ff */
[----:B---3--:R-:W-:Y:S01]  /*9630*/  @P0 SHF.R.U32.HI R11, RZ, R3, R2 ;  /* 0x00000003ff0b0219 */ /* 0x008fe20000011602 */
[----:B-1----:R-:W-:-:S03]  /*9640*/  @!P1 IMAD R2, R34, R6, RZ ;  /* 0x0000000622029224 */ /* 0x002fc600078e02ff */
[--C-:B------:R-:W-:Y:S01]  /*9650*/  @!P1 SHF.R.S32.HI R3, RZ, 0x1f, R11.reuse ;  /* 0x0000001fff039819 */ /* 0x100fe2000001140b */
[----:B------:R-:W-:Y:S02]  /*9660*/  @!P1 IMAD R7, R32, R7, R2 ;  /* 0x0000000720079224 */ /* 0x000fe400078e0202 */
[----:B------:R-:W-:-:S04]  /*9670*/  @!P1 IMAD.MOV.U32 R2, RZ, RZ, R11 ;  /* 0x000000ffff029224 */ /* 0x000fc800078e000b */
[----:B------:R-:W-:Y:S01]  /*9680*/  @!P1 IMAD.WIDE.U32 R2, R32, R6, R2 ;  /* 0x0000000620029225 */ /* 0x000fe200078e0002 */
[----:B------:R-:W-:-:S03]  /*9690*/  MOV R6, RZ ;  /* 0x000000ff00067202 */ /* 0x000fc60000000f00 */
[----:B------:R-:W-:Y:S01]  /*96a0*/  @!P1 IMAD.IADD R3, R7, 0x1, R3 ;  /* 0x0000000107039824 */ /* 0x000fe200078e0203 */
[----:B--2---:R-:W-:-:S04]  /*96b0*/  @!P1 LEA R4, P0, R2, R4, 0x2 ;  /* 0x0000000402049211 */ /* 0x004fc800078010ff */
[----:B------:R-:W-:Y:S01]  /*96c0*/  @!P1 LEA.HI.X R5, R2, R5, R3, 0x2, P0 ;  /* 0x0000000502059211 */ /* 0x000fe200000f1403 */
[----:B------:R-:W-:-:S04]  /*96d0*/  VIADD R21, R10, 0x1 ;  /* 0x000000010a157836 */ /* 0x000fc80000000000 */
[----:B------:R0:W5:Y:S01]  /*96e0*/  @!P1 LDG.E R6, desc[UR38][R4.64] ;  /* 0x0000002604069981 */ /* 0x000162000c1e1900 */
[----:B------:R-:W-:Y:S02]  /*96f0*/  ISETP.NE.AND P1, PT, R36, 0x3, PT ;  /* 0x000000032400780c */ /* 0x000fe40003f25270 */
[----:B------:R-:W-:-:S04]  /*9700*/  ISETP.NE.AND P0, PT, R21, 0x2, PT ;  /* 0x000000021500780c */ /* 0x000fc80003f05270 */
[----:B------:R-:W-:Y:S02]  /*9710*/  SEL R24, RZ, 0x1, P0 ;  /* 0x00000001ff187807 */ /* 0x000fe40000000000 */
[----:B------:R-:W-:Y:S02]  /*9720*/  SEL R21, R21, RZ, P0 ;  /* 0x000000ff15157207 */ /* 0x000fe40000000000 */
[----:B------:R-:W-:-:S03]  /*9730*/  LOP3.LUT R24, R23, R24, RZ, 0x3c, !PT ;  /* 0x0000001817187212 */ /* 0x000fc600078e3cff */
[----:B0-----:R-:W-:Y:S05]  /*9740*/  @!P1 BRA `(.L_x_56) ;  /* 0x0000000000049947 */ /* 0x001fea0003800000 */
[----:B------:R-:W-:Y:S01]  /*9750*/  BPT.TRAP 0x1 ;  /* 0x000000040000795c */ /* 0x000fe20000300000 */
.L_x_56:
[----:B------:R-:W-:Y:S01]  /*9760*/  LEA R8, R21, UR45, 0x3 ;  /* 0x0000002d15087c11 */ /* 0x000fe2000f8e18ff */
[----:B------:R-:W-:Y:S01]  /*9770*/  BSSY B1, `(.L_x_57) ;  /* 0x0000004000017945 */ /* 0x000fe20003800000 */
[----:B------:R-:W-:-:S04]  /*9780*/  SHF.L.U32 R3, R24, 0x1f, RZ ;  /* 0x0000001f18037819 */ /* 0x000fc800000006ff */
[----:B------:R-:W0:Y:S02]  /*9790*/  SYNCS.PHASECHK.TRANS64.TRYWAIT P0, [R8+URZ+0x2a840], R3 ;  /* 0x02a84003080075a7 */ /* 0x000e24000800017f */
[----:B0-----:R-:W-:Y:S05]  /*97a0*/  @!P0 BRA `(.L_x_58) ;  /* 0x0000002800888947 */ /* 0x001fea0003800000 */
.L_x_121:
[----:B------:R-:W-:Y:S05]  /*97b0*/  BSYNC B1 ;  /* 0x0000000000017941 */ /* 0x000fea0003800000 */
.L_x_57:
[----:B------:R-:W-:Y:S01]  /*97c0*/  ULDC UR4, c[0x0][0x430] ;  /* 0x00010c0000047ab9 */ /* 0x000fe20000000800 */
[----:B-----5:R-:W-:Y:S01]  /*97d0*/  SHF.R.S32.HI R27, RZ, 0x1f, R6 ;  /* 0x0000001fff1b7819 */ /* 0x020fe20000011406 */
[----:B------:R-:W-:Y:S01]  /*97e0*/  UIADD3 UR4, -UR4, URZ, URZ ;  /* 0x0000003f04047290 */ /* 0x000fe2000fffe13f */
[----:B------:R-:W-:Y:S01]  /*97f0*/  R2UR UR6, R31 ;  /* 0x000000001f0672ca */ /* 0x000fe200000e0000 */
[----:B------:R-:W-:Y:S01]  /*9800*/  IMAD R19, R21, 0x4800, R25 ;  /* 0x0000480015137824 */ /* 0x000fe200078e0219 */
[C---:B------:R-:W-:Y:S02]  /*9810*/  LOP3.LUT P3, RZ, R22.reuse, 0x4, RZ, 0xc0, !PT ;  /* 0x0000000416ff7812 */ /* 0x040fe4000786c0ff */
[C---:B------:R-:W-:Y:S01]  /*9820*/  LOP3.LUT P2, RZ, R22.reuse, 0x2, RZ, 0xc0, !PT ;  /* 0x0000000216ff7812 */ /* 0x040fe2000784c0ff */
[----:B------:R-:W-:Y:S01]  /*9830*/  IMAD R7, R11, UR4, R9 ;  /* 0x000000040b077c24 */ /* 0x000fe2000f8e0209 */
[----:B------:R-:W-:Y:S01]  /*9840*/  ULDC.64 UR4, c[0x0][0x300] ;  /* 0x0000c00000047ab9 */ /* 0x000fe20000000a00 */
[----:B------:R-:W-:-:S03]  /*9850*/  LOP3.LUT P1, RZ, R22, 0x1, RZ, 0xc0, !PT ;  /* 0x0000000116ff7812 */ /* 0x000fc6000782c0ff */
[----:B------:R-:W-:-:S05]  /*9860*/  SHF.R.S32.HI R26, RZ, 0x1f, R7 ;  /* 0x0000001fff1a7819 */ /* 0x000fca0000011407 */
[----:B------:R-:W-:-:S04]  /*9870*/  IMAD R2, R26, UR4, RZ ;  /* 0x000000041a027c24 */ /* 0x000fc8000f8e02ff */
[C---:B------:R-:W-:Y:S02]  /*9880*/  IMAD R5, R7.reuse, UR5, R2 ;  /* 0x0000000507057c24 */ /* 0x040fe4000f8e0202 */
[----:B0-----:R-:W-:Y:S01]  /*9890*/  IMAD.WIDE.U32 R2, R7, UR4, RZ ;  /* 0x0000000407027c25 */ /* 0x001fe2000f8e00ff */
        /* <DEDUP_REMOVED lines=14> */
[----:B------:R-:W-:-:S04]  /*9980*/  UMOV UR4, 0xffffffff ;  /* 0xffffffff00047882 */ /* 0x000fc80000000000 */
[----:B------:R-:W-:Y:S01]  /*9990*/  LEA.HI.X R20, R2, UR7, R3, 0x1, P0 ;  /* 0x0000000702147c11 */ /* 0x000fe200080f0c03 */
[----:B------:R-:W-:Y:S06]  /*99a0*/  BRA.DIV UR4, `(.L_x_59) ;  /* 0x0000002a041c7947 */ /* 0x000fec000b800000 */
[----:B------:R-:W0:Y:S01]  /*99b0*/  SHFL.IDX PT, R14, R18, RZ, 0x181f ;  /* 0x00181fff120e7589 */ /* 0x000e2200000e0000 */
[----:B------:R-:W-:-:S03]  /*99c0*/  LEA R19, R19, UR45, 0x1 ;  /* 0x0000002d13137c11 */ /* 0x000fc6000f8e08ff */
[----:B------:R-:W1:Y:S04]  /*99d0*/  SHFL.IDX PT, R3, R20, RZ, 0x181f ;  /* 0x00181fff14037589 */ /* 0x000e6800000e0000 */
[----:B------:R-:W-:Y:S04]  /*99e0*/  SHFL.IDX PT, R4, R20, 0x1, 0x181f ;  /* 0x00381f0014047f89 */ /* 0x000fe800000e0000 */
[----:B------:R-:W-:Y:S04]  /*99f0*/  SHFL.IDX PT, R12, R18, 0x2, 0x181f ;  /* 0x00581f00120c7f89 */ /* 0x000fe800000e0000 */
[----:B------:R-:W-:Y:S01]  /*9a00*/  SHFL.IDX PT, R5, R20, 0x2, 0x181f ;  /* 0x00581f0014057f89 */ /* 0x000fe200000e0000 */
[----:B0-----:R-:W-:-:S03]  /*9a10*/  IADD3 R2, P0, R14, R35, RZ ;  /* 0x000000230e027210 */ /* 0x001fc60007f1e0ff */
[----:B------:R-:W0:Y:S01]  /*9a20*/  SHFL.IDX PT, R14, R18, 0x1, 0x181f ;  /* 0x00381f00120e7f89 */ /* 0x000e2200000e0000 */
[----:B-1----:R-:W-:-:S05]  /*9a30*/  IADD3.X R3, RZ, R3, RZ, P0, !PT ;  /* 0x00000003ff037210 */ /* 0x002fca00007fe4ff */
[----:B------:R-:W-:Y:S04]  /*9a40*/  LDGSTS.E.BYPASS.LTC128B.128 [R19+0x18400], desc[UR38][R2.64], !P3 ;  /* 0x1840000002137fae */ /* 0x000fe8000d901d66 */
[----:B------:R-:W-:Y:S04]  /*9a50*/  LDGSTS.E.BYPASS.LTC128B.128 [R19+0x1b400], desc[UR38][R2.64+0x80], !P2 ;  /* 0x1b40008002137fae */ /* 0x000fe8000d101d66 */
[----:B------:R0:W-:Y:S02]  /*9a60*/  LDGSTS.E.BYPASS.LTC128B.128 [R19+0x1e400], desc[UR38][R2.64+0x100], !P1 ;  /* 0x1e40010002137fae */ /* 0x0001e4000c901d66 */
[----:B0-----:R-:W-:-:S02]  /*9a70*/  IADD3 R2, P0, R14, R35, RZ ;  /* 0x000000230e027210 */ /* 0x001fc40007f1e0ff */
[----:B------:R-:W0:Y:S03]  /*9a80*/  SHFL.IDX PT, R14, R18, 0x3, 0x181f ;  /* 0x00781f00120e7f89 */ /* 0x000e2600000e0000 */
[----:B------:R-:W-:Y:S01]  /*9a90*/  IMAD.X R3, RZ, RZ, R4, P0 ;  /* 0x000000ffff037224 */ /* 0x000fe200000e0604 */
[-C--:B------:R-:W-:Y:S02]  /*9aa0*/  IADD3 R4, P0, R12, R35.reuse, RZ ;  /* 0x000000230c047210 */ /* 0x080fe40007f1e0ff */
[----:B------:R-:W-:Y:S03]  /*9ab0*/  SHFL.IDX PT, R12, R18, 0x4, 0x181f ;  /* 0x00981f00120c7f89 */ /* 0x000fe600000e0000 */
[----:B------:R-:W-:Y:S01]  /*9ac0*/  IMAD.X R5, RZ, RZ, R5, P0 ;  /* 0x000000ffff057224 */ /* 0x000fe200000e0605 */
[----:B------:R-:W-:Y:S04]  /*9ad0*/  LDGSTS.E.BYPASS.LTC128B.128 [R19+0x18c00], desc[UR38][R2.64], !P3 ;  /* 0x18c0000002137fae */ /* 0x000fe8000d901d66 */
[----:B------:R-:W-:Y:S04]  /*9ae0*/  LDGSTS.E.BYPASS.LTC128B.128 [R19+0x1bc00], desc[UR38][R2.64+0x80], !P2 ;  /* 0x1bc0008002137fae */ /* 0x000fe8000d101d66 */
[----:B------:R1:W-:Y:S04]  /*9af0*/  LDGSTS.E.BYPASS.LTC128B.128 [R19+0x1ec00], desc[UR38][R2.64+0x100], !P1 ;  /* 0x1ec0010002137fae */ /* 0x0003e8000c901d66 */
[----:B------:R-:W-:Y:S04]  /*9b00*/  LDGSTS.E.BYPASS.LTC128B.128 [R19+0x19400], desc[UR38][R4.64], !P3 ;  /* 0x1940000004137fae */ /* 0x000fe8000d901d66 */
[----:B------:R-:W-:Y:S04]  /*9b10*/  LDGSTS.E.BYPASS.LTC128B.128 [R19+0x1c400], desc[UR38][R4.64+0x80], !P2 ;  /* 0x1c40008004137fae */ /* 0x000fe8000d101d66 */
[----:B-1----:R-:W1:Y:S01]  /*9b20*/  SHFL.IDX PT, R3, R20, 0x3, 0x181f ;  /* 0x00781f0014037f89 */ /* 0x002e6200000e0000 */
[----:B0-----:R-:W-:-:S03]  /*9b30*/  IADD3 R2, P0, R14, R35, RZ ;  /* 0x000000230e027210 */ /* 0x001fc60007f1e0ff */
[----:B------:R0:W-:Y:S04]  /*9b40*/  LDGSTS.E.BYPASS.LTC128B.128 [R19+0x1f400], desc[UR38][R4.64+0x100], !P1 ;  /* 0x1f40010004137fae */ /* 0x0001e8000c901d66 */
[----:B------:R-:W-:Y:S04]  /*9b50*/  SHFL.IDX PT, R14, R18, 0x5, 0x181f ;  /* 0x00b81f00120e7f89 */ /* 0x000fe800000e0000 */
[----:B0-----:R-:W0:Y:S04]  /*9b60*/  SHFL.IDX PT, R4, R20, 0x4, 0x181f ;  /* 0x00981f0014047f89 */ /* 0x001e2800000e0000 */
[----:B------:R-:W2:Y:S01]  /*9b70*/  SHFL.IDX PT, R20, R20, 0x5, 0x181f ;  /* 0x00b81f0014147f89 */ /* 0x000ea200000e0000 */
[----:B-1----:R-:W-:-:S05]  /*9b80*/  IADD3.X R3, RZ, R3, RZ, P0, !PT ;  /* 0x00000003ff037210 */ /* 0x002fca00007fe4ff */
[----:B------:R-:W-:Y:S04]  /*9b90*/  LDGSTS.E.BYPASS.LTC128B.128 [R19+0x19c00], desc[UR38][R2.64], !P3 ;  /* 0x19c0000002137fae */ /* 0x000fe8000d901d66 */
[----:B------:R-:W-:Y:S04]  /*9ba0*/  LDGSTS.E.BYPASS.LTC128B.128 [R19+0x1cc00], desc[UR38][R2.64+0x80], !P2 ;  /* 0x1cc0008002137fae */ /* 0x000fe8000d101d66 */
[----:B------:R1:W-:Y:S02]  /*9bb0*/  LDGSTS.E.BYPASS.LTC128B.128 [R19+0x1fc00], desc[UR38][R2.64+0x100], !P1 ;  /* 0x1fc0010002137fae */ /* 0x0003e4000c901d66 */
[----:B-1----:R-:W-:-:S05]  /*9bc0*/  IADD3 R2, P0, R12, R35, RZ ;  /* 0x000000230c027210 */ /* 0x002fca0007f1e0ff */
[----:B0-----:R-:W-:-:S05]  /*9bd0*/  IMAD.X R3, RZ, RZ, R4, P0 ;  /* 0x000000ffff037224 */ /* 0x001fca00000e0604 */
[----:B------:R0:W-:Y:S04]  /*9be0*/  LDGSTS.E.BYPASS.LTC128B.128 [R19+0x1a400], desc[UR38][R2.64], !P3 ;  /* 0x1a40000002137fae */ /* 0x0001e8000d901d66 */
[----:B------:R0:W-:Y:S04]  /*9bf0*/  LDGSTS.E.BYPASS.LTC128B.128 [R19+0x1d400], desc[UR38][R2.64+0x80], !P2 ;  /* 0x1d40008002137fae */ /* 0x0001e8000d101d66 */
[----:B--2---:R0:W-:Y:S02]  /*9c00*/  LDGSTS.E.BYPASS.LTC128B.128 [R19+0x20400], desc[UR38][R2.64+0x100], !P1 ;  /* 0x2040010002137fae */ /* 0x0041e4000c901d66 */
.L_x_135:
[----:B0-----:R-:W-:-:S05]  /*9c10*/  IADD3 R2, P0, R14, R35, RZ ;  /* 0x000000230e027210 */ /* 0x001fca0007f1e0ff */
[----:B------:R-:W-:Y:S01]  /*9c20*/  IMAD.X R3, RZ, RZ, R20, P0 ;  /* 0x000000ffff037224 */ /* 0x000fe200000e0614 */
[----:B------:R-:W-:-:S04]  /*9c30*/  PLOP3.LUT P0, PT, PT, PT, PT, 0x80, 0x0 ;  /* 0x000000000000781c */ /* 0x000fc80003f0f070 */
[----:B------:R-:W-:Y:S01]  /*9c40*/  @!PT LDS RZ, [RZ] ;  /* 0x00000000fffff984 */ /* 0x000fe20000000800 */
[----:B------:R-:W-:Y:S01]  /*9c50*/  @!PT LDS RZ, [RZ] ;  /* 0x00000000fffff984 */ /* 0x000fe20000000800 */
[----:B------:R-:W-:Y:S01]  /*9c60*/  @!PT LDS RZ, [RZ] ;  /* 0x00000000fffff984 */ /* 0x000fe20000000800 */
[----:B------:R0:W-:Y:S04]  /*9c70*/  LDGSTS.E.BYPASS.LTC128B.128 [R19+0x1ac00], desc[UR38][R2.64], !P3 ;  /* 0x1ac0000002137fae */ /* 0x0001e8000d901d66 */
[----:B------:R0:W-:Y:S04]  /*9c80*/  LDGSTS.E.BYPASS.LTC128B.128 [R19+0x1dc00], desc[UR38][R2.64+0x80], !P2 ;  /* 0x1dc0008002137fae */ /* 0x0001e8000d101d66 */
[----:B------:R0:W-:Y:S01]  /*9c90*/  LDGSTS.E.BYPASS.LTC128B.128 [R19+0x20c00], desc[UR38][R2.64+0x100], !P1 ;  /* 0x20c0010002137fae */ /* 0x0001e2000c901d66 */
[----:B------:R-:W-:Y:S01]  /*9ca0*/  NOP ;  /* 0x0000000000007918 */ /* 0x000fe20000000000 */
.L_x_60:
[----:B------:R-:W-:Y:S02]  /*9cb0*/  PLOP3.LUT P1, PT, P1, P0, PT, 0xa2, 0x0 ;  /* 0x000000000000781c */ /* 0x000fe40000f21472 */
[----:B------:R-:W-:-:S08]  /*9cc0*/  @P0 R2UR P1, UR4, R8 ;  /* 0x00000000080402ca */ /* 0x000fd00000020000 */
[----:B------:R-:W-:-:S05]  /*9cd0*/  @P0 PLOP3.LUT P0, PT, P1, PT, PT, 0x80, 0x0 ;  /* 0x000000000000081c */ /* 0x000fca0000f0f070 */
[----:B------:R-:W-:Y:S01]  /*9ce0*/  @!P1 SYNCS.ARRIVE.TRANS64.RED.A0T1 RZ, [UR4+0x2a830], RZ ;  /* 0x02a830ffffff99a7 */ /* 0x000fe20008200404 */
[----:B------:R-:W-:Y:S07]  /*9cf0*/  @!P1 ARRIVES.LDGSTSBAR.64.TRANSCNT [UR4+0x2a830] ;  /* 0x02a83000ff0099b0 */ /* 0x000fee0008000a84 */
[----:B------:R-:W-:Y:S05]  /*9d00*/  @P0 BRA.U.ANY `(.L_x_60) ;  /* 0xfffffffd00e80947 */ /* 0x000fea000393ffff */
[----:B------:R-:W-:Y:S01]  /*9d10*/  NOP ;  /* 0x0000000000007918 */ /* 0x000fe20000000000 */
[----:B------:R-:W-:-:S13]  /*9d20*/  ISETP.NE.AND P2, PT, R36, 0x3, PT ;  /* 0x000000032400780c */ /* 0x000fda0003f45270 */
[----:B------:R-:W-:Y:S05]  /*9d30*/  @!P2 BRA `(.L_x_61) ;  /* 0x000000000004a947 */ /* 0x000fea0003800000 */
[----:B------:R-:W-:Y:S01]  /*9d40*/  BPT.TRAP 0x1 ;  /* 0x000000040000795c */ /* 0x000fe20000300000 */
.L_x_61:
[----:B------:R1:W-:Y:S01]  /*9d50*/  SYNCS.ARRIVE.TRANS64.A1T0 RZ, [R8+URZ+0x2a830], RZ ;  /* 0x02a830ff08ff79a7 */ /* 0x0003e2000810003f */
[----:B------:R-:W-:Y:S05]  /*9d60*/  @!P2 BRA `(.L_x_62) ;  /* 0x000000000004a947 */ /* 0x000fea0003800000 */
[----:B------:R-:W-:Y:S01]  /*9d70*/  BPT.TRAP 0x1 ;  /* 0x000000040000795c */ /* 0x000fe20000300000 */
.L_x_62:
[----:B0-----:R-:W-:Y:S01]  /*9d80*/  SHF.L.U32 R3, R23, 0x1f, RZ ;  /* 0x0000001f17037819 */ /* 0x001fe200000006ff */
[----:B------:R-:W-:Y:S01]  /*9d90*/  BSSY B1, `(.L_x_63) ;  /* 0x0000004000017945 */ /* 0x000fe20003800000 */
[----:B------:R-:W-:-:S04]  /*9da0*/  LEA R4, R10, UR45, 0x3 ;  /* 0x0000002d0a047c11 */ /* 0x000fc8000f8e18ff */
[----:B------:R-:W0:Y:S02]  /*9db0*/  SYNCS.PHASECHK.TRANS64.TRYWAIT P0, [R4+URZ+0x2a860], R3 ;  /* 0x02a86003040075a7 */ /* 0x000e24000800017f */
[----:B0-----:R-:W-:Y:S05]  /*9dc0*/  @!P0 BRA `(.L_x_64) ;  /* 0x0000002800d08947 */ /* 0x001fea0003800000 */
.L_x_136:
[----:B------:R-:W-:Y:S05]  /*9dd0*/  BSYNC B1 ;  /* 0x0000000000017941 */ /* 0x000fea0003800000 */
.L_x_63:
[----:B------:R-:W-:Y:S01]  /*9de0*/  UMOV UR4, 0xffffffff ;  /* 0xffffffff00047882 */ /* 0x000fe20000000000 */
[----:B------:R-:W-:Y:S01]  /*9df0*/  LOP3.LUT P0, RZ, R29, 0x2, RZ, 0xc0, !PT ;  /* 0x000000021dff7812 */ /* 0x000fe2000780c0ff */
[----:B------:R-:W-:Y:S01]  /*9e00*/  IMAD R5, R10, 0x3000, R25 ;  /* 0x000030000a057824 */ /* 0x000fe200078e0219 */
[----:B------:R-:W-:Y:S11]  /*9e10*/  BRA.DIV UR4, `(.L_x_65) ;  /* 0x0000002a04d07947 */ /* 0x000ff6000b800000 */
[----:B------:R-:W2:Y:S01]  /*9e20*/  SHFL.IDX PT, R14, R16, RZ, 0x181f ;  /* 0x00181fff100e7589 */ /* 0x000ea200000e0000 */
[----:B------:R-:W-:-:S03]  /*9e30*/  LEA R5, R5, UR45, 0x1 ;  /* 0x0000002d05057c11 */ /* 0x000fc6000f8e08ff */
[----:B0-----:R-:W0:Y:S04]  /*9e40*/  SHFL.IDX PT, R3, R17, RZ, 0x181f ;  /* 0x00181fff11037589 */ /* 0x001e2800000e0000 */
[----:B-1----:R-:W-:Y:S01]  /*9e50*/  SHFL.IDX PT, R8, R17, 0x1, 0x181f ;  /* 0x00381f0011087f89 */ /* 0x002fe200000e0000 */
[----:B--2---:R-:W-:-:S03]  /*9e60*/  IADD3 R2, P1, R14, R35, RZ ;  /* 0x000000230e027210 */ /* 0x004fc60007f3e0ff */
[----:B------:R-:W1:Y:S01]  /*9e70*/  SHFL.IDX PT, R14, R16, 0x1, 0x181f ;  /* 0x00381f00100e7f89 */ /* 0x000e6200000e0000 */
[----:B0-----:R-:W-:Y:S02]  /*9e80*/  IADD3.X R3, RZ, R3, RZ, P1, !PT ;  /* 0x00000003ff037210 */ /* 0x001fe40000ffe4ff */
[----:B------:R-:W-:-:S04]  /*9e90*/  LOP3.LUT P1, RZ, R29, 0x1, RZ, 0xc0, !PT ;  /* 0x000000011dff7812 */ /* 0x000fc8000782c0ff */
[----:B------:R-:W-:-:S13]  /*9ea0*/  ISETP.LT.OR P2, PT, R0, 0x1, !P1 ;  /* 0x000000010000780c */ /* 0x000fda0004f41670 */
[----:B------:R-:W-:Y:S01]  /*9eb0*/  LDGSTS.E.BYPASS.LTC128B.128 [R5+0x400], desc[UR38][R2.64], !P2 ;  /* 0x0040000002057fae */ /* 0x000fe2000d101d66 */
[----:B------:R-:W-:-:S13]  /*9ec0*/  ISETP.LT.OR P2, PT, R0, 0x1, !P0 ;  /* 0x000000010000780c */ /* 0x000fda0004741670 */
[----:B------:R1:W-:Y:S02]  /*9ed0*/  LDGSTS.E.BYPASS.LTC128B.128 [R5+0x3400], desc[UR38][R2.64+0x80], !P2 ;  /* 0x0340008002057fae */ /* 0x0003e4000d101d66 */
[----:B-1----:R-:W-:Y:S02]  /*9ee0*/  IADD3 R2, P2, R14, R35, RZ ;  /* 0x000000230e027210 */ /* 0x002fe40007f5e0ff */
[----:B------:R-:W0:Y:S03]  /*9ef0*/  SHFL.IDX PT, R14, R16, 0x2, 0x181f ;  /* 0x00581f00100e7f89 */ /* 0x000e2600000e0000 */
[----:B------:R-:W-:Y:S01]  /*9f00*/  IMAD.X R3, RZ, RZ, R8, P2 ;  /* 0x000000ffff037224 */ /* 0x000fe200010e0608 */
[----:B------:R-:W-:Y:S01]  /*9f10*/  ISETP.LT.OR P2, PT, R0, 0x11, !P1 ;  /* 0x000000110000780c */ /* 0x000fe20004f41670 */
[----:B------:R-:W1:-:S12]  /*9f20*/  SHFL.IDX PT, R8, R17, 0x2, 0x181f ;  /* 0x00581f0011087f89 */ /* 0x000e5800000e0000 */
[----:B------:R-:W-:Y:S01]  /*9f30*/  LDGSTS.E.BYPASS.LTC128B.128 [R5+0xc00], desc[UR38][R2.64], !P2 ;  /* 0x00c0000002057fae */ /* 0x000fe2000d101d66 */
[----:B------:R-:W-:-:S13]  /*9f40*/  ISETP.LT.OR P2, PT, R0, 0x11, !P0 ;  /* 0x000000110000780c */ /* 0x000fda0004741670 */
[----:B------:R0:W-:Y:S02]  /*9f50*/  LDGSTS.E.BYPASS.LTC128B.128 [R5+0x3c00], desc[UR38][R2.64+0x80], !P2 ;  /* 0x03c0008002057fae */ /* 0x0001e4000d101d66 */
[----:B0-----:R-:W-:Y:S02]  /*9f60*/  IADD3 R2, P2, R14, R35, RZ ;  /* 0x000000230e027210 */ /* 0x001fe40007f5e0ff */
[----:B------:R-:W0:Y:S03]  /*9f70*/  SHFL.IDX PT, R14, R16, 0x3, 0x181f ;  /* 0x00781f00100e7f89 */ /* 0x000e2600000e0000 */
[----:B-1----:R-:W-:Y:S01]  /*9f80*/  IMAD.X R3, RZ, RZ, R8, P2 ;  /* 0x000000ffff037224 */ /* 0x002fe200010e0608 */
[----:B------:R-:W-:Y:S01]  /*9f90*/  ISETP.LT.OR P2, PT, R0, 0x21, !P1 ;  /* 0x000000210000780c */ /* 0x000fe20004f41670 */
[----:B------:R-:W1:-:S12]  /*9fa0*/  SHFL.IDX PT, R8, R17, 0x3, 0x181f ;  /* 0x00781f0011087f89 */ /* 0x000e5800000e0000 */
[----:B------:R-:W-:Y:S01]  /*9fb0*/  LDGSTS.E.BYPASS.LTC128B.128 [R5+0x1400], desc[UR38][R2.64], !P2 ;  /* 0x0140000002057fae */ /* 0x000fe2000d101d66 */
[----:B------:R-:W-:-:S13]  /*9fc0*/  ISETP.LT.OR P2, PT, R0, 0x21, !P0 ;  /* 0x000000210000780c */ /* 0x000fda0004741670 */
[----:B------:R0:W-:Y:S02]  /*9fd0*/  LDGSTS.E.BYPASS.LTC128B.128 [R5+0x4400], desc[UR38][R2.64+0x80], !P2 ;  /* 0x0440008002057fae */ /* 0x0001e4000d101d66 */
[----:B0-----:R-:W-:Y:S02]  /*9fe0*/  IADD3 R2, P2, R14, R35, RZ ;  /* 0x000000230e027210 */ /* 0x001fe40007f5e0ff */
[----:B------:R-:W0:Y:S02]  /*9ff0*/  SHFL.IDX PT, R14, R16, 0x4, 0x181f ;  /* 0x00981f00100e7f89 */ /* 0x000e2400000e0000 */
[----:B-1----:R-:W-:Y:S02]  /*a000*/  IADD3.X R3, RZ, R8, RZ, P2, !PT ;  /* 0x00000008ff037210 */ /* 0x002fe400017fe4ff */
[----:B------:R-:W-:Y:S01]  /*a010*/  ISETP.LT.OR P2, PT, R0, 0x31, !P1 ;  /* 0x000000310000780c */ /* 0x000fe20004f41670 */
[----:B------:R-:W1:-:S12]  /*a020*/  SHFL.IDX PT, R8, R17, 0x4, 0x181f ;  /* 0x00981f0011087f89 */ /* 0x000e5800000e0000 */
[----:B------:R-:W-:Y:S01]  /*a030*/  LDGSTS.E.BYPASS.LTC128B.128 [R5+0x1c00], desc[UR38][R2.64], !P2 ;  /* 0x01c0000002057fae */ /* 0x000fe2000d101d66 */
[----:B------:R-:W-:-:S13]  /*a040*/  ISETP.LT.OR P2, PT, R0, 0x31, !P0 ;  /* 0x000000310000780c */ /* 0x000fda0004741670 */
[----:B------:R0:W-:Y:S02]  /*a050*/  LDGSTS.E.BYPASS.LTC128B.128 [R5+0x4c00], desc[UR38][R2.64+0x80], !P2 ;  /* 0x04c0008002057fae */ /* 0x0001e4000d101d66 */
[----:B0-----:R-:W-:Y:S02]  /*a060*/  IADD3 R2, P2, R14, R35, RZ ;  /* 0x000000230e027210 */ /* 0x001fe40007f5e0ff */
[----:B------:R0:W2:Y:S03]  /*a070*/  SHFL.IDX PT, R14, R16, 0x5, 0x181f ;  /* 0x00b81f00100e7f89 */ /* 0x0000a600000e0000 */
[----:B-1----:R-:W-:Y:S01]  /*a080*/  IMAD.X R3, RZ, RZ, R8, P2 ;  /* 0x000000ffff037224 */ /* 0x002fe200010e0608 */
[----:B------:R-:W-:Y:S01]  /*a090*/  ISETP.LT.OR P2, PT, R0, 0x41, !P1 ;  /* 0x000000410000780c */ /* 0x000fe20004f41670 */
[----:B------:R0:W1:-:S12]  /*a0a0*/  SHFL.IDX PT, R8, R17, 0x5, 0x181f ;  /* 0x00b81f0011087f89 */ /* 0x00005800000e0000 */
[----:B------:R0:W-:Y:S01]  /*a0b0*/  LDGSTS.E.BYPASS.LTC128B.128 [R5+0x2400], desc[UR38][R2.64], !P2 ;  /* 0x0240000002057fae */ /* 0x0001e2000d101d66 */
[----:B------:R-:W-:-:S13]  /*a0c0*/  ISETP.LT.OR P2, PT, R0, 0x41, !P0 ;  /* 0x000000410000780c */ /* 0x000fda0004741670 */
[----:B-12---:R0:W-:Y:S02]  /*a0d0*/  LDGSTS.E.BYPASS.LTC128B.128 [R5+0x5400], desc[UR38][R2.64+0x80], !P2 ;  /* 0x0540008002057fae */ /* 0x0061e4000d101d66 */
.L_x_150:
[C---:B------:R-:W-:Y:S01]  /*a0e0*/  ISETP.LT.OR P1, PT, R0.reuse, 0x51, !P1 ;  /* 0x000000510000780c */ /* 0x040fe20004f21670 */
[----:B------:R-:W-:Y:S01]  /*a0f0*/  ULDC.64 UR4, c[0x0][0x328] ;  /* 0x0000ca0000047ab9 */ /* 0x000fe20000000a00 */
[----:B------:R-:W-:Y:S01]  /*a100*/  ISETP.LT.OR P0, PT, R0, 0x51, !P0 ;  /* 0x000000510000780c */ /* 0x000fe20004701670 */
[----:B------:R-:W-:Y:S01]  /*a110*/  IMAD R26, R26, UR4, RZ ;  /* 0x000000041a1a7c24 */ /* 0x000fe2000f8e02ff */
[----:B01----:R-:W-:-:S03]  /*a120*/  IADD3 R2, P2, R14, R35, RZ ;  /* 0x000000230e027210 */ /* 0x003fc60007f5e0ff */
[----:B------:R-:W-:Y:S02]  /*a130*/  IMAD R11, R7, UR5, R26 ;  /* 0x00000005070b7c24 */ /* 0x000fe4000f8e021a */
[----:B------:R-:W-:-:S05]  /*a140*/  IMAD.X R3, RZ, RZ, R8, P2 ;  /* 0x000000ffff037224 */ /* 0x000fca00010e0608 */
[----:B------:R-:W-:Y:S01]  /*a150*/  @!PT LDS RZ, [RZ] ;  /* 0x00000000fffff984 */ /* 0x000fe20000000800 */
[----:B------:R-:W-:Y:S01]  /*a160*/  @!PT LDS RZ, [RZ] ;  /* 0x00000000fffff984 */ /* 0x000fe20000000800 */
[----:B------:R-:W-:Y:S01]  /*a170*/  @!PT LDS RZ, [RZ] ;  /* 0x00000000fffff984 */ /* 0x000fe20000000800 */
[----:B------:R-:W-:Y:S04]  /*a180*/  LDGSTS.E.BYPASS.LTC128B.128 [R5+0x2c00], desc[UR38][R2.64], !P1 ;  /* 0x02c0000002057fae */ /* 0x000fe8000c901d66 */
[----:B------:R0:W-:Y:S01]  /*a190*/  LDGSTS.E.BYPASS.LTC128B.128 [R5+0x5c00], desc[UR38][R2.64+0x80], !P0 ;  /* 0x05c0008002057fae */ /* 0x0001e2000c101d66 */
[----:B------:R-:W-:Y:S01]  /*a1a0*/  PLOP3.LUT P0, PT, PT, PT, PT, 0x80, 0x0 ;  /* 0x000000000000781c */ /* 0x000fe20003f0f070 */
[----:B------:R-:W-:Y:S01]  /*a1b0*/  NOP ;  /* 0x0000000000007918 */ /* 0x000fe20000000000 */
[----:B0-----:R-:W-:Y:S01]  /*a1c0*/  IMAD.WIDE.U32 R2, R7, UR4, RZ ;  /* 0x0000000407027c25 */ /* 0x001fe2000f8e00ff */
[----:B------:R-:W-:-:S03]  /*a1d0*/  ULDC.64 UR4, c[0x0][0x338] ;  /* 0x0000ce0000047ab9 */ /* 0x000fc60000000a00 */
[----:B------:R-:W-:Y:S01]  /*a1e0*/  IMAD R27, R27, UR4, RZ ;  /* 0x000000041b1b7c24 */ /* 0x000fe2000f8e02ff */
[----:B------:R-:W-:-:S03]  /*a1f0*/  IADD3 R3, R3, R11, RZ ;  /* 0x0000000b03037210 */ /* 0x000fc60007ffe0ff */
[C---:B------:R-:W-:Y:S02]  /*a200*/  IMAD R27, R6.reuse, UR5, R27 ;  /* 0x00000005061b7c24 */ /* 0x040fe4000f8e021b */
[----:B------:R-:W-:-:S04]  /*a210*/  IMAD.WIDE.U32 R2, R6, UR4, R2 ;  /* 0x0000000406027c25 */ /* 0x000fc8000f8e0002 */
[----:B------:R-:W-:-:S07]  /*a220*/  IMAD.IADD R27, R3, 0x1, R27 ;  /* 0x00000001031b7824 */ /* 0x000fce00078e021b */
.L_x_66:
        /* <DEDUP_REMOVED lines=10> */
.L_x_67:
[----:B------:R-:W-:Y:S01]  /*a2d0*/  R2UR UR4, R31 ;  /* 0x000000001f0472ca */ /* 0x000fe200000e0000 */
[----:B------:R-:W-:Y:S01]  /*a2e0*/  ULDC.64 UR6, c[0x0][0x330] ;  /* 0x0000cc0000067ab9 */ /* 0x000fe20000000a00 */
[----:B------:R-:W-:Y:S01]  /*a2f0*/  MOV R3, R27 ;  /* 0x0000001b00037202 */ /* 0x000fe20000000f00 */
[----:B------:R-:W-:Y:S01]  /*a300*/  IMAD.U32 R5, RZ, RZ, UR6 ;  /* 0x00000006ff057e24 */ /* 0x000fe2000f8e00ff */
[----:B------:R0:W-:Y:S01]  /*a310*/  SYNCS.ARRIVE.TRANS64.A1T0 RZ, [R4+URZ+0x2a850], RZ ;  /* 0x02a850ff04ff79a7 */ /* 0x0001e2000810003f */
[----:B------:R-:W-:Y:S01]  /*a320*/  VIADD R28, R28, 0xffffffff ;  /* 0xffffffff1c1c7836 */ /* 0x000fe20000000000 */
[----:B------:R-:W-:Y:S01]  /*a330*/  IADD3 R0, R0, 0x60, RZ ;  /* 0x0000006000007810 */ /* 0x000fe20007ffe0ff */
[----:B------:R-:W-:Y:S01]  /*a340*/  IMAD.WIDE.U32 R2, R5, UR42, R2 ;  /* 0x0000002a05027c25 */ /* 0x000fe2000f8e0002 */
[----:B------:R-:W-:-:S03]  /*a350*/  MOV R23, R24 ;  /* 0x0000001800177202 */ /* 0x000fc60000000f00 */
[----:B------:R-:W-:Y:S02]  /*a360*/  VIADD R9, R9, 0xffffffa0 ;  /* 0xffffffa009097836 */ /* 0x000fe40000000000 */
[----:B------:R-:W-:Y:S01]  /*a370*/  UIMAD UR4, UR4, UR6, URZ ;  /* 0x00000006040472a4 */ /* 0x000fe2000f8e023f */
[----:B------:R-:W-:-:S03]  /*a380*/  IMAD.MOV.U32 R10, RZ, RZ, R21 ;  /* 0x000000ffff0a7224 */ /* 0x000fc600078e0015 */
[----:B------:R-:W-:-:S03]  /*a390*/  UIMAD UR4, UR42, UR7, UR4 ;  /* 0x000000072a0472a4 */ /* 0x000fc6000f8e0204 */
[----:B------:R-:W-:Y:S02]  /*a3a0*/  ULDC.64 UR6, c[0x0][0x318] ;  /* 0x0000c60000067ab9 */ /* 0x000fe40000000a00 */
[----:B------:R-:W-:Y:S01]  /*a3b0*/  LEA R16, P0, R2, UR6, 0x1 ;  /* 0x0000000602107c11 */ /* 0x000fe2000f8008ff */
[----:B------:R-:W-:-:S05]  /*a3c0*/  VIADD R17, R3, UR4 ;  /* 0x0000000403117c36 */ /* 0x000fca0008000000 */
[----:B------:R-:W-:Y:S02]  /*a3d0*/  LEA.HI.X R17, R2, UR7, R17, 0x1, P0 ;  /* 0x0000000702117c11 */ /* 0x000fe400080f0c11 */
[----:B------:R-:W-:-:S13]  /*a3e0*/  ISETP.GT.AND P0, PT, R28, UR48, PT ;  /* 0x000000301c007c0c */ /* 0x000fda000bf04270 */
[----:B0-----:R-:W-:Y:S05]  /*a3f0*/  @P0 BRA `(.L_x_68) ;  /* 0xfffffff000680947 */ /* 0x001fea000383ffff */
[----:B------:R-:W-:Y:S05]  /*a400*/  BSYNC B0 ;  /* 0x0000000000007941 */ /* 0x000fea0003800000 */
.L_x_55:
[----:B------:R-:W-:-:S13]  /*a410*/  ISETP.NE.AND P0, PT, R36, 0x3, PT ;  /* 0x000000032400780c */ /* 0x000fda0003f05270 */
[----:B------:R-:W-:Y:S05]  /*a420*/  @!P0 BRA `(.L_x_69) ;  /* 0x0000000000048947 */ /* 0x000fea0003800000 */
[----:B------:R-:W-:Y:S01]  /*a430*/  BPT.TRAP 0x1 ;  /* 0x000000040000795c */ /* 0x000fe20000300000 */
.L_x_69:
[C---:B0-----:R-:W-:Y:S01]  /*a440*/  LEA R0, R21.reuse, UR45, 0x3 ;  /* 0x0000002d15007c11 */ /* 0x041fe2000f8e18ff */
[----:B------:R-:W-:Y:S01]  /*a450*/  IMAD.MOV.U32 R5, RZ, RZ, -0x60 ;  /* 0xffffffa0ff057424 */ /* 0x000fe200078e00ff */
[----:B------:R-:W-:Y:S01]  /*a460*/  SHF.L.U32 R3, R24, 0x1f, RZ ;  /* 0x0000001f18037819 */ /* 0x000fe200000006ff */
[----:B------:R-:W-:Y:S01]  /*a470*/  BSSY B0, `(.L_x_70) ;  /* 0x0000006000007945 */ /* 0x000fe20003800000 */
[----:B------:R-:W-:Y:S02]  /*a480*/  IMAD R25, R21, 0x3000, R25 ;  /* 0x0000300015197824 */ /* 0x000fe400078e0219 */
[----:B------:R-:W0:Y:S01]  /*a490*/  SYNCS.PHASECHK.TRANS64.TRYWAIT P0, [R0+URZ+0x2a860], R3 ;  /* 0x02a86003000075a7 */ /* 0x000e22000800017f */
[----:B------:R-:W-:-:S04]  /*a4a0*/  IMAD R28, R28, R5, UR43 ;  /* 0x0000002b1c1c7e24 */ /* 0x000fc8000f8e0205 */
[----:B------:R-:W-:Y:S01]  /*a4b0*/  IMAD.IADD R5, R28, 0x1, -R37 ;  /* 0x000000011c057824 */ /* 0x000fe200078e0a25 */
[----:B0-----:R-:W-:Y:S06]  /*a4c0*/  @!P0 BRA `(.L_x_71) ;  /* 0x0000002c002c8947 */ /* 0x001fec0003800000 */
.L_x_151:
[----:B------:R-:W-:Y:S05]  /*a4d0*/  BSYNC B0 ;  /* 0x0000000000007941 */ /* 0x000fea0003800000 */
.L_x_70:
[----:B------:R-:W-:-:S03]  /*a4e0*/  UMOV UR4, 0xffffffff ;  /* 0xffffffff00047882 */ /* 0x000fc60000000000 */
[----:B------:R-:W-:Y:S05]  /*a4f0*/  BRA.DIV UR4, `(.L_x_72) ;  /* 0x0000002e04347947 */ /* 0x000fea000b800000 */
[----:B0-----:R-:W-:Y:S01]  /*a500*/  SHFL.IDX PT, R3, R17, RZ, 0x181f ;  /* 0x00181fff11037589 */ /* 0x001fe200000e0000 */
[C---:B------:R-:W-:Y:S02]  /*a510*/  LOP3.LUT R4, R29.reuse, 0x1, RZ, 0xc0, !PT ;  /* 0x000000011d047812 */ /* 0x040fe400078ec0ff */
[----:B------:R-:W-:Y:S01]  /*a520*/  LOP3.LUT P0, RZ, R29, 0x2, RZ, 0xc0, !PT ;  /* 0x000000021dff7812 */ /* 0x000fe2000780c0ff */
[----:B------:R-:W0:Y:S01]  /*a530*/  SHFL.IDX PT, R2, R16, RZ, 0x181f ;  /* 0x00181fff10027589 */ /* 0x000e2200000e0000 */
[----:B------:R-:W-:Y:S02]  /*a540*/  ISETP.NE.U32.AND P1, PT, R4, 0x1, PT ;  /* 0x000000010400780c */ /* 0x000fe40003f25070 */
[C---:B------:R-:W-:Y:S01]  /*a550*/  ISETP.LT.OR P3, PT, R5.reuse, 0x1, !P0 ;  /* 0x000000010500780c */ /* 0x040fe20004761670 */
[----:B------:R-:W1:Y:S01]  /*a560*/  SHFL.IDX PT, R14, R16, 0x1, 0x181f ;  /* 0x00381f00100e7f89 */ /* 0x000e6200000e0000 */
[----:B------:R-:W-:Y:S02]  /*a570*/  ISETP.LT.OR P2, PT, R5, 0x1, P1 ;  /* 0x000000010500780c */ /* 0x000fe40000f41670 */
[----:B------:R-:W-:Y:S01]  /*a580*/  LEA R4, R25, UR45, 0x1 ;  /* 0x0000002d19047c11 */ /* 0x000fe2000f8e08ff */
[----:B------:R-:W2:Y:S01]  /*a590*/  SHFL.IDX PT, R6, R17, 0x1, 0x181f ;  /* 0x00381f0011067f89 */ /* 0x000ea200000e0000 */
[----:B------:R-:W-:-:S02]  /*a5a0*/  ISETP.LT.OR P4, PT, R5, 0x11, P1 ;  /* 0x000000110500780c */ /* 0x000fc40000f81670 */
[----:B------:R-:W-:Y:S01]  /*a5b0*/  ISETP.LT.OR P5, PT, R5, 0x11, !P0 ;  /* 0x000000110500780c */ /* 0x000fe200047a1670 */
[----:B------:R-:W3:Y:S04]  /*a5c0*/  SHFL.IDX PT, R8, R17, 0x2, 0x181f ;  /* 0x00581f0011087f89 */ /* 0x000ee800000e0000 */
[----:B------:R-:W4:Y:S04]  /*a5d0*/  SHFL.IDX PT, R9, R16, 0x2, 0x181f ;  /* 0x00581f0010097f89 */ /* 0x000f2800000e0000 */
[----:B------:R-:W-:Y:S01]  /*a5e0*/  SHFL.IDX PT, R10, R17, 0x3, 0x181f ;  /* 0x00781f00110a7f89 */ /* 0x000fe200000e0000 */
[----:B0-----:R-:W-:-:S03]  /*a5f0*/  IMAD.WIDE.U32 R2, R30, 0x2, R2 ;  /* 0x000000021e027825 */ /* 0x001fc600078e0002 */
[----:B------:R-:W0:Y:S04]  /*a600*/  SHFL.IDX PT, R19, R16, 0x3, 0x181f ;  /* 0x00781f0010137f89 */ /* 0x000e2800000e0000 */
[----:B------:R-:W-:Y:S01]  /*a610*/  LDGSTS.E.BYPASS.LTC128B.128 [R4+0x400], desc[UR38][R2.64], !P2 ;  /* 0x0040000002047fae */ /* 0x000fe2000d101d66 */
[----:B------:R-:W-:-:S03]  /*a620*/  ISETP.LT.OR P2, PT, R5, 0x21, P1 ;  /* 0x000000210500780c */ /* 0x000fc60000f41670 */
[----:B------:R-:W5:Y:S04]  /*a630*/  SHFL.IDX PT, R23, R16, 0x4, 0x181f ;  /* 0x00981f0010177f89 */ /* 0x000f6800000e0000 */
[----:B------:R1:W-:Y:S01]  /*a640*/  LDGSTS.E.BYPASS.LTC128B.128 [R4+0x3400], desc[UR38][R2.64+0x80], !P3 ;  /* 0x0340008002047fae */ /* 0x0003e2000d901d66 */
[----:B------:R-:W-:-:S03]  /*a650*/  ISETP.LT.OR P3, PT, R5, 0x21, !P0 ;  /* 0x000000210500780c */ /* 0x000fc60004761670 */
[----:B------:R-:W5:Y:S04]  /*a660*/  SHFL.IDX PT, R18, R17, 0x4, 0x181f ;  /* 0x00981f0011127f89 */ /* 0x000f6800000e0000 */
[----:B------:R-:W0:Y:S01]  /*a670*/  SHFL.IDX PT, R17, R17, 0x5, 0x181f ;  /* 0x00b81f0011117f89 */ /* 0x000e2200000e0000 */
[----:B-1----:R-:W-:Y:S01]  /*a680*/  MOV R2, R14 ;  /* 0x0000000e00027202 */ /* 0x002fe20000000f00 */
[----:B--2---:R-:W-:Y:S02]  /*a690*/  IMAD.MOV.U32 R3, RZ, RZ, R6 ;  /* 0x000000ffff037224 */ /* 0x004fe400078e0006 */
[----:B------:R1:W2:Y:S02]  /*a6a0*/  SHFL.IDX PT, R14, R16, 0x5, 0x181f ;  /* 0x00b81f00100e7f89 */ /* 0x0002a400000e0000 */
[----:B------:R-:W-:Y:S01]  /*a6b0*/  IMAD.WIDE.U32 R6, R30, 0x2, R2 ;  /* 0x000000021e067825 */ /* 0x000fe200078e0002 */
[----:B---3--:R-:W-:-:S03]  /*a6c0*/  MOV R3, R8 ;  /* 0x0000000800037202 */ /* 0x008fc60000000f00 */
[----:B----4-:R-:W-:Y:S01]  /*a6d0*/  IMAD.MOV.U32 R2, RZ, RZ, R9 ;  /* 0x000000ffff027224 */ /* 0x010fe200078e0009 */
[----:B------:R-:W-:Y:S01]  /*a6e0*/  LDGSTS.E.BYPASS.LTC128B.128 [R4+0xc00], desc[UR38][R6.64], !P4 ;  /* 0x00c0000006047fae */ /* 0x000fe2000e101d66 */
[C---:B------:R-:W-:Y:S01]  /*a6f0*/  ISETP.LT.OR P4, PT, R5.reuse, 0x31, P1 ;  /* 0x000000310500780c */ /* 0x040fe20000f81670 */
[----:B------:R-:W-:Y:S02]  /*a700*/  IMAD.MOV.U32 R8, RZ, RZ, RZ ;  /* 0x000000ffff087224 */ /* 0x000fe400078e00ff */
[----:B------:R-:W-:Y:S01]  /*a710*/  IMAD.WIDE.U32 R2, R30, 0x2, R2 ;  /* 0x000000021e027825 */ /* 0x000fe200078e0002 */
[----:B------:R-:W-:Y:S01]  /*a720*/  LDGSTS.E.BYPASS.LTC128B.128 [R4+0x3c00], desc[UR38][R6.64+0x80], !P5 ;  /* 0x03c0008006047fae */ /* 0x000fe2000e901d66 */
[----:B------:R-:W-:-:S03]  /*a730*/  ISETP.LT.OR P5, PT, R5, 0x31, !P0 ;  /* 0x000000310500780c */ /* 0x000fc600047a1670 */
[----:B------:R-:W-:Y:S01]  /*a740*/  LDGSTS.E.BYPASS.LTC128B.128 [R4+0x1400], desc[UR38][R2.64], !P2 ;  /* 0x0140000002047fae */ /* 0x000fe2000d101d66 */
[----:B------:R-:W-:-:S03]  /*a750*/  ISETP.LT.OR P2, PT, R5, 0x41, P1 ;  /* 0x000000410500780c */ /* 0x000fc60000f41670 */
[----:B------:R0:W-:Y:S01]  /*a760*/  LDGSTS.E.BYPASS.LTC128B.128 [R4+0x4400], desc[UR38][R2.64+0x80], !P3 ;  /* 0x0440008002047fae */ /* 0x0001e2000d901d66 */
[----:B------:R-:W-:Y:S01]  /*a770*/  ISETP.LT.OR P3, PT, R5, 0x41, !P0 ;  /* 0x000000410500780c */ /* 0x000fe20004761670 */
[----:B0-----:R-:W-:Y:S02]  /*a780*/  IMAD.MOV.U32 R2, RZ, RZ, R19 ;  /* 0x000000ffff027224 */ /* 0x001fe400078e0013 */
[----:B------:R-:W-:Y:S02]  /*a790*/  IMAD.MOV.U32 R3, RZ, RZ, R10 ;  /* 0x000000ffff037224 */ /* 0x000fe400078e000a */
[----:B------:R-:W-:Y:S01]  /*a7a0*/  IMAD.WIDE.U32 R6, R30, 0x2, R2 ;  /* 0x000000021e067825 */ /* 0x000fe200078e0002 */
[----:B-----5:R-:W-:-:S03]  /*a7b0*/  MOV R2, R23 ;  /* 0x0000001700027202 */ /* 0x020fc60000000f00 */
[----:B------:R-:W-:Y:S01]  /*a7c0*/  IMAD.MOV.U32 R3, RZ, RZ, R18 ;  /* 0x000000ffff037224 */ /* 0x000fe200078e0012 */
[----:B------:R1:W-:Y:S01]  /*a7d0*/  LDGSTS.E.BYPASS.LTC128B.128 [R4+0x1c00], desc[UR38][R6.64], !P4 ;  /* 0x01c0000006047fae */ /* 0x0003e2000e101d66 */
[----:B------:R-:W-:-:S03]  /*a7e0*/  IMAD.WIDE.U32 R2, R30, 0x2, R2 ;  /* 0x000000021e027825 */ /* 0x000fc600078e0002 */
[----:B------:R1:W-:Y:S04]  /*a7f0*/  LDGSTS.E.BYPASS.LTC128B.128 [R4+0x4c00], desc[UR38][R6.64+0x80], !P5 ;  /* 0x04c0008006047fae */ /* 0x0003e8000e901d66 */
[----:B------:R1:W-:Y:S04]  /*a800*/  LDGSTS.E.BYPASS.LTC128B.128 [R4+0x2400], desc[UR38][R2.64], !P2 ;  /* 0x0240000002047fae */ /* 0x0003e8000d101d66 */
[----:B--2---:R1:W-:Y:S02]  /*a810*/  LDGSTS.E.BYPASS.LTC128B.128 [R4+0x5400], desc[UR38][R2.64+0x80], !P3 ;  /* 0x0540008002047fae */ /* 0x0043e4000d901d66 */
.L_x_165:
[C---:B------:R-:W-:Y:S01]  /*a820*/  ISETP.LT.OR P1, PT, R5.reuse, 0x51, P1 ;  /* 0x000000510500780c */ /* 0x040fe20000f21670 */
[----:B-1----:R-:W-:Y:S01]  /*a830*/  IMAD.MOV.U32 R3, RZ, RZ, R17 ;  /* 0x000000ffff037224 */ /* 0x002fe200078e0011 */
[----:B------:R-:W-:Y:S02]  /*a840*/  ISETP.LT.OR P0, PT, R5, 0x51, !P0 ;  /* 0x000000510500780c */ /* 0x000fe40004701670 */
[----:B------:R-:W-:-:S05]  /*a850*/  MOV R2, R14 ;  /* 0x0000000e00027202 */ /* 0x000fca0000000f00 */
[----:B------:R-:W-:-:S05]  /*a860*/  IMAD.WIDE.U32 R2, R30, 0x2, R2 ;  /* 0x000000021e027825 */ /* 0x000fca00078e0002 */
[----:B------:R-:W-:Y:S01]  /*a870*/  @!PT LDS RZ, [RZ] ;  /* 0x00000000fffff984 */ /* 0x000fe20000000800 */
[----:B------:R-:W-:Y:S01]  /*a880*/  @!PT LDS RZ, [RZ] ;  /* 0x00000000fffff984 */ /* 0x000fe20000000800 */
[----:B------:R-:W-:Y:S01]  /*a890*/  @!PT LDS RZ, [RZ] ;  /* 0x00000000fffff984 */ /* 0x000fe20000000800 */
[----:B------:R0:W-:Y:S04]  /*a8a0*/  LDGSTS.E.BYPASS.LTC128B.128 [R4+0x2c00], desc[UR38][R2.64], !P1 ;  /* 0x02c0000002047fae */ /* 0x0001e8000c901d66 */
[----:B------:R0:W-:Y:S01]  /*a8b0*/  LDGSTS.E.BYPASS.LTC128B.128 [R4+0x5c00], desc[UR38][R2.64+0x80], !P0 ;  /* 0x05c0008002047fae */ /* 0x0001e2000c101d66 */
[----:B------:R-:W-:Y:S01]  /*a8c0*/  PLOP3.LUT P0, PT, PT, PT, PT, 0x80, 0x0 ;  /* 0x000000000000781c */ /* 0x000fe20003f0f070 */
[----:B------:R-:W-:-:S12]  /*a8d0*/  NOP ;  /* 0x0000000000007918 */ /* 0x000fd80000000000 */
.L_x_73:
        /* <DEDUP_REMOVED lines=10> */
.L_x_74:
[----:B0-----:R-:W-:Y:S01]  /*a980*/  VIADD R2, R21, 0x1 ;  /* 0x0000000115027836 */ /* 0x001fe20000000000 */
[----:B------:R0:W-:Y:S04]  /*a990*/  SYNCS.ARRIVE.TRANS64.A1T0 RZ, [R0+URZ+0x2a850], RZ ;  /* 0x02a850ff00ff79a7 */ /* 0x0001e8000810003f */
[----:B------:R-:W-:-:S04]  /*a9a0*/  ISETP.NE.AND P0, PT, R2, 0x2, PT ;  /* 0x000000020200780c */ /* 0x000fc80003f05270 */
[----:B------:R-:W-:Y:S02]  /*a9b0*/  SEL R3, RZ, 0x1, P0 ;  /* 0x00000001ff037807 */ /* 0x000fe40000000000 */
[----:B------:R-:W-:Y:S02]  /*a9c0*/  SEL R2, R2, RZ, P0 ;  /* 0x000000ff02027207 */ /* 0x000fe40000000000 */
[----:B0-----:R-:W-:-:S07]  /*a9d0*/  LOP3.LUT R0, R24, R3, RZ, 0x3c, !PT ;  /* 0x0000000318007212 */ /* 0x001fce00078e3cff */
.L_x_40:
[----:B------:R-:W0:Y:S01]  /*a9e0*/  S2R R4, SR_CgaCtaId ;  /* 0x0000000000047919 */ /* 0x000e220000008800 */
[----:B------:R-:W-:Y:S02]  /*a9f0*/  MOV R3, 0x400 ;  /* 0x0000040000037802 */ /* 0x000fe40000000f00 */
[----:B------:R-:W-:Y:S02]  /*aa00*/  SHF.L.U32 R8, R8, 0x1f, RZ ;  /* 0x0000001f08087819 */ /* 0x000fe400000006ff */
[----:B0-----:R-:W-:-:S04]  /*aa10*/  LEA R7, R4, R3, 0x18 ;  /* 0x0000000304077211 */ /* 0x001fc800078ec0ff */
[----:B------:R-:W0:Y:S02]  /*aa20*/  SYNCS.PHASECHK.TRANS64.TRYWAIT P0, [R7+URZ+0x2a820], R8 ;  /* 0x02a82008070075a7 */ /* 0x000e24000800017f */
[----:B0-----:R-:W-:Y:S05]  /*aa30*/  @!P0 BRA `(.L_x_75) ;  /* 0x0000002c00d88947 */ /* 0x001fea0003800000 */
.L_x_166:
[----:B------:R-:W-:-:S03]  /*aa40*/  UMOV UR4, 0xffffffff ;  /* 0xffffffff00047882 */ /* 0x000fc60000000000 */
[----:B------:R-:W-:Y:S05]  /*aa50*/  BRA.DIV UR4, `(.L_x_76) ;  /* 0x0000002e04e47947 */ /* 0x000fea000b800000 */
[----:B------:R-:W1:Y:S02]  /*aa60*/  S2R R3, SR_TID.X ;  /* 0x0000000000037919 */ /* 0x000e640000002100 */
[----:B-1----:R-:W-:-:S04]  /*aa70*/  SHF.R.U32.HI R3, RZ, 0x5, R3 ;  /* 0x00000005ff037819 */ /* 0x002fc80000011603 */
[----:B------:R-:W-:-:S05]  /*aa80*/  LOP3.LUT R3, R3, 0x3, RZ, 0xc0, !PT ;  /* 0x0000000303037812 */ /* 0x000fca00078ec0ff */
[----:B------:R1:W2:Y:S02]  /*aa90*/  SHFL.IDX PT, R14, R3, RZ, 0x1f ;  /* 0x00001fff030e7589 */ /* 0x0002a400000e0000 */
.L_x_169:
[----:B--2---:R-:W-:-:S13]  /*aaa0*/  ISETP.NE.AND P0, PT, R14, RZ, PT ;  /* 0x000000ff0e00720c */ /* 0x004fda0003f05270 */
[----:B------:R-:W-:Y:S05]  /*aab0*/  @P0 BRA `(.L_x_8) ;  /* 0x0000000000880947 */ /* 0x000fea0003800000 */
[----:B------:R-:W-:-:S03]  /*aac0*/  UMOV UR4, 0xffffffff ;  /* 0xffffffff00047882 */ /* 0x000fc60000000000 */
[----:B------:R-:W-:Y:S05]  /*aad0*/  BRA.DIV UR4, `(.L_x_77) ;  /* 0x0000002e04f87947 */ /* 0x000fea000b800000 */
[----:B------:R-:W-:-:S13]  /*aae0*/  ELECT P6, URZ, PT ;  /* 0x00000000003f782f */ /* 0x000fda00038c0000 */
.L_x_172:
[----:B------:R-:W-:Y:S05]  /*aaf0*/  @!P6 BRA `(.L_x_8) ;  /* 0x000000000078e947 */ /* 0x000fea0003800000 */
[----:B------:R-:W-:-:S06]  /*ab00*/  ULOP3.LUT UR4, UR36, 0x2, URZ, 0xfc, !UPT ;  /* 0x0000000224047892 */ /* 0x000fcc000f8efc3f */
[----:B-1----:R-:W-:-:S04]  /*ab10*/  MOV R3, UR4 ;  /* 0x0000000400037c02 */ /* 0x002fc80008000f00 */
[----:B------:R-:W-:-:S13]  /*ab20*/  ISETP.NE.AND P0, PT, R3, 0x3, PT ;  /* 0x000000030300780c */ /* 0x000fda0003f05270 */
[----:B------:R-:W-:Y:S05]  /*ab30*/  @!P0 BRA `(.L_x_78) ;  /* 0x0000000000048947 */ /* 0x000fea0003800000 */
[----:B------:R-:W-:Y:S01]  /*ab40*/  BPT.TRAP 0x1 ;  /* 0x000000040000795c */ /* 0x000fe20000300000 */
.L_x_78:
[----:B------:R-:W-:Y:S01]  /*ab50*/  IMAD R5, R2, 0x8, R7 ;  /* 0x0000000802057824 */ /* 0x000fe200078e0207 */
[----:B------:R-:W-:Y:S01]  /*ab60*/  SHF.L.U32 R4, R0, 0x1f, RZ ;  /* 0x0000001f00047819 */ /* 0x000fe200000006ff */
[----:B------:R-:W-:-:S03]  /*ab70*/  VIADD R2, R2, 0x1 ;  /* 0x0000000102027836 */ /* 0x000fc60000000000 */
[----:B------:R-:W1:Y:S02]  /*ab80*/  SYNCS.PHASECHK.TRANS64.TRYWAIT P1, [R5+URZ+0x2a840], R4 ;  /* 0x02a84004050075a7 */ /* 0x000e64000802017f */
[----:B------:R-:W-:-:S04]  /*ab90*/  ISETP.NE.AND P2, PT, R2, 0x2, PT ;  /* 0x000000020200780c */ /* 0x000fc80003f45270 */
[----:B------:R-:W-:Y:S01]  /*aba0*/  SEL R3, RZ, 0x1, P2 ;  /* 0x00000001ff037807 */ /* 0x000fe20001000000 */
[----:B-1----:R-:W-:Y:S08]  /*abb0*/  @!P1 BRA `(.L_x_79) ;  /* 0x0000002c00e09947 */ /* 0x002ff00003800000 */
.L_x_173:
[----:B------:R-:W-:Y:S02]  /*abc0*/  SEL R2, R2, RZ, P2 ;  /* 0x000000ff02027207 */ /* 0x000fe40001000000 */
[----:B------:R-:W-:Y:S01]  /*abd0*/  LOP3.LUT R0, R0, R3, RZ, 0x3c, !PT ;  /* 0x0000000300007212 */ /* 0x000fe200078e3cff */
[----:B------:R-:W-:Y:S06]  /*abe0*/  @!P0 BRA `(.L_x_80) ;  /* 0x0000000000048947 */ /* 0x000fec0003800000 */
[----:B------:R-:W-:Y:S01]  /*abf0*/  BPT.TRAP 0x1 ;  /* 0x000000040000795c */ /* 0x000fe20000300000 */
.L_x_80:
[----:B------:R-:W-:Y:S02]  /*ac00*/  LEA R3, R2, R7, 0x3 ;  /* 0x0000000702037211 */ /* 0x000fe400078e18ff */
[----:B------:R-:W-:-:S04]  /*ac10*/  SHF.L.U32 R0, R0, 0x1f, RZ ;  /* 0x0000001f00007819 */ /* 0x000fc800000006ff */
[----:B------:R-:W2:Y:S02]  /*ac20*/  SYNCS.PHASECHK.TRANS64.TRYWAIT P1, [R3+URZ+0x2a840], R0 ;  /* 0x02a84000030075a7 */ /* 0x000ea4000802017f */
[----:B--2---:R-:W-:Y:S05]  /*ac30*/  @!P1 BRA `(.L_x_81) ;  /* 0x0000002c00d49947 */ /* 0x004fea0003800000 */
.L_x_174:
[----:B------:R-:W-:Y:S05]  /*ac40*/  @!P0 BRA `(.L_x_82) ;  /* 0x0000000000048947 */ /* 0x000fea0003800000 */
[----:B------:R-:W-:Y:S01]  /*ac50*/  BPT.TRAP 0x1 ;  /* 0x000000040000795c */ /* 0x000fe20000300000 */
.L_x_82:
[----:B------:R-:W3:Y:S02]  /*ac60*/  SYNCS.PHASECHK.TRANS64.TRYWAIT P1, [R5+URZ+0x2a860], R4 ;  /* 0x02a86004050075a7 */ /* 0x000ee4000802017f */
[----:B---3--:R-:W-:Y:S05]  /*ac70*/  @!P1 BRA `(.L_x_83) ;  /* 0x0000002c00d89947 */ /* 0x008fea0003800000 */
.L_x_175:
[----:B------:R-:W-:Y:S05]  /*ac80*/  @!P0 BRA `(.L_x_84) ;  /* 0x0000000000048947 */ /* 0x000fea0003800000 */
[----:B------:R-:W-:Y:S01]  /*ac90*/  BPT.TRAP 0x1 ;  /* 0x000000040000795c */ /* 0x000fe20000300000 */
.L_x_84:
[----:B----4-:R4:W0:Y:S02]  /*aca0*/  SYNCS.PHASECHK.TRANS64.TRYWAIT P0, [R3+URZ+0x2a860], R0 ;  /* 0x02a86000030075a7 */ /* 0x010824000800017f */
[----:B0-----:R-:W-:Y:S05]  /*acb0*/  @!P0 NANOSLEEP.SYNCS 0x989680 ;  /* 0x009896800000895d */ /* 0x001fea0003900000 */
[----:B------:R-:W0:Y:S02]  /*acc0*/  @!P0 SYNCS.PHASECHK.TRANS64 P0, [R3+URZ+0x2a860], R0 ;  /* 0x02a86000030085a7 */ /* 0x000e24000800007f */
[----:B0-----:R-:W-:Y:S05]  /*acd0*/  @!P0 BRA `(.L_x_84) ;  /* 0xfffffffc00f08947 */ /* 0x001fea000383ffff */
.L_x_8:
[----:B------:R-:W-:Y:S05]  /*ace0*/  BSYNC B6 ;  /* 0x0000000000067941 */ /* 0x000fea0003800000 */
.L_x_5:
[----:B------:R-:W-:Y:S05]  /*acf0*/  EXIT ;  /* 0x000000000000794d */ /* 0x000fea0003800000 */
.L_x_12:
[----:B0-----:R-:W-:-:S04]  /*ad00*/  IMAD.U32 R0, RZ, RZ, UR37 ;  /* 0x00000025ff007e24 */ /* 0x001fc8000f8e00ff */
[----:B------:R0:W1:Y:S03]  /*ad10*/  SYNCS.PHASECHK.TRANS64.TRYWAIT P0, [R0+URZ+0x2a800], R3 ;  /* 0x02a80003000075a7 */ /* 0x000066000800017f */
[----:B-1----:R-:W-:Y:S05]  /*ad20*/  @!P0 NANOSLEEP.SYNCS 0x989680 ;  /* 0x009896800000895d */ /* 0x002fea0003900000 */
[----:B------:R-:W1:Y:S02]  /*ad30*/  @!P0 SYNCS.PHASECHK.TRANS64 P0, [R0+URZ+0x2a800], R3 ;  /* 0x02a80003000085a7 */ /* 0x000e64000800007f */
[----:B-1----:R-:W-:Y:S05]  /*ad40*/  @!P0 BRA `(.L_x_12) ;  /* 0xfffffffc00ec8947 */ /* 0x002fea000383ffff */
[----:B------:R-:W-:Y:S05]  /*ad50*/  BRA `(.L_x_85) ;  /* 0xffffff6400007947 */ /* 0x000fea000383ffff */
.L_x_16:
[----:B-1----:R-:W-:-:S04]  /*ad60*/  IMAD.U32 R4, RZ, RZ, UR37 ;  /* 0x00000025ff047e24 */ /* 0x002fc8000f8e00ff */
[----:B------:R1:W2:Y:S03]  /*ad70*/  SYNCS.PHASECHK.TRANS64.TRYWAIT P1, [R4+URZ+0x2a830], R3 ;  /* 0x02a83003040075a7 */ /* 0x0002a6000802017f */
[----:B--2---:R-:W-:Y:S05]  /*ad80*/  @!P1 NANOSLEEP.SYNCS 0x989680 ;  /* 0x009896800000995d */ /* 0x004fea0003900000 */
[----:B------:R-:W2:Y:S02]  /*ad90*/  @!P1 SYNCS.PHASECHK.TRANS64 P1, [R4+URZ+0x2a830], R3 ;  /* 0x02a83003040095a7 */ /* 0x000ea4000802007f */
[----:B--2---:R-:W-:Y:S05]  /*ada0*/  @!P1 BRA `(.L_x_16) ;  /* 0xfffffffc00ec9947 */ /* 0x004fea000383ffff */
[----:B------:R-:W-:Y:S05]  /*adb0*/  BRA `(.L_x_15) ;  /* 0xffffff64001c7947 */ /* 0x000fea000383ffff */
.L_x_22:
[----:B-1----:R-:W-:-:S04]  /*adc0*/  MOV R4, UR59 ;  /* 0x0000003b00047c02 */ /* 0x002fc80008000f00 */
[----:B------:R1:W2:Y:S03]  /*add0*/  SYNCS.PHASECHK.TRANS64.TRYWAIT P1, [R4+URZ+0x2a830], R3 ;  /* 0x02a83003040075a7 */ /* 0x0002a6000802017f */
[----:B--2---:R-:W-:Y:S05]  /*ade0*/  @!P1 NANOSLEEP.SYNCS 0x989680 ;  /* 0x009896800000995d */ /* 0x004fea0003900000 */
[----:B------:R-:W2:Y:S02]  /*adf0*/  @!P1 SYNCS.PHASECHK.TRANS64 P1, [R4+URZ+0x2a830], R3 ;  /* 0x02a83003040095a7 */ /* 0x000ea4000802007f */
[----:B--2---:R-:W-:Y:S05]  /*ae00*/  @!P1 BRA `(.L_x_22) ;  /* 0xfffffffc00ec9947 */ /* 0x004fea000383ffff */
[----:B------:R-:W-:Y:S05]  /*ae10*/  BRA `(.L_x_21) ;  /* 0xffffff8400587947 */ /* 0x000fea000383ffff */
.L_x_26:
[----:B-1----:R-:W-:-:S04]  /*ae20*/  IMAD.U32 R4, RZ, RZ, UR5 ;  /* 0x00000005ff047e24 */ /* 0x002fc8000f8e00ff */
[----:B------:R1:W2:Y:S03]  /*ae30*/  SYNCS.PHASECHK.TRANS64.TRYWAIT P1, [R4+URZ+0x2a850], R3 ;  /* 0x02a85003040075a7 */ /* 0x0002a6000802017f */
[----:B--2---:R-:W-:Y:S05]  /*ae40*/  @!P1 NANOSLEEP.SYNCS 0x989680 ;  /* 0x009896800000995d */ /* 0x004fea0003900000 */
[----:B------:R-:W2:Y:S02]  /*ae50*/  @!P1 SYNCS.PHASECHK.TRANS64 P1, [R4+URZ+0x2a850], R3 ;  /* 0x02a85003040095a7 */ /* 0x000ea4000802007f */
[----:B--2---:R-:W-:Y:S05]  /*ae60*/  @!P1 BRA `(.L_x_26) ;  /* 0xfffffffc00ec9947 */ /* 0x004fea000383ffff */
[----:B------:R-:W-:Y:S05]  /*ae70*/  BRA `(.L_x_25) ;  /* 0xffffff8c00647947 */ /* 0x000fea000383ffff */
.L_x_33:
[----:B-1----:R-:W-:-:S04]  /*ae80*/  IMAD.U32 R6, RZ, RZ, UR5 ;  /* 0x00000005ff067e24 */ /* 0x002fc8000f8e00ff */
[----:B------:R1:W2:Y:S03]  /*ae90*/  SYNCS.PHASECHK.TRANS64.TRYWAIT P1, [R6+URZ+0x2a850], R9 ;  /* 0x02a85009060075a7 */ /* 0x0002a6000802017f */
[----:B--2---:R-:W-:Y:S05]  /*aea0*/  @!P1 NANOSLEEP.SYNCS 0x989680 ;  /* 0x009896800000995d */ /* 0x004fea0003900000 */
[----:B------:R-:W2:Y:S02]  /*aeb0*/  @!P1 SYNCS.PHASECHK.TRANS64 P1, [R6+URZ+0x2a850], R9 ;  /* 0x02a85009060095a7 */ /* 0x000ea4000802007f */
[----:B--2---:R-:W-:Y:S05]  /*aec0*/  @!P1 BRA `(.L_x_33) ;  /* 0xfffffffc00ec9947 */ /* 0x004fea000383ffff */
[----:B------:R-:W-:Y:S05]  /*aed0*/  BRA `(.L_x_32) ;  /* 0xffffffa400047947 */ /* 0x000fea000383ffff */
.L_x_45:
[----:B------:R-:W-:Y:S01]  /*aee0*/  MOV R13, R17 ;  /* 0x00000011000d7202 */ /* 0x000fe20000000f00 */
[----:B------:R-:W-:Y:S01]  /*aef0*/  IMAD.MOV.U32 R12, RZ, RZ, RZ ;  /* 0x000000ffff0c7224 */ /* 0x000fe200078e00ff */
[----:B------:R-:W-:Y:S01]  /*af00*/  MOV R15, 0xffffffff ;  /* 0xffffffff000f7802 */ /* 0x000fe20000000f00 */
[----:B------:R-:W-:-:S07]  /*af10*/  IMAD.MOV.U32 R11, RZ, RZ, 0x1f ;  /* 0x0000001fff0b7424 */ /* 0x000fce00078e00ff */
[----:B-----5:R-:W-:Y:S05]  /*af20*/  WARPSYNC.COLLECTIVE R15, `(.L_x_86) ;  /* 0x000000000f087348 */ /* 0x020fea0003c00000 */
[----:B------:R0:W1:Y:S02]  /*af30*/  SHFL.IDX P6, R14, R13, R12, R11 ;  /* 0x0000000c0d0e7389 */ /* 0x00006400000c000b */
[----:B01---5:R-:W-:Y:S01]  /*af40*/  ENDCOLLECTIVE ;  /* 0x000000000000791b */ /* 0x023fe20003800000 */
.L_x_86:
[----:B------:R-:W-:Y:S05]  /*af50*/  BRA `(.L_x_87) ;  /* 0xffffffd000007947 */ /* 0x000fea000383ffff */
.L_x_47:
[----:B0-----:R-:W-:-:S04]  /*af60*/  IMAD.U32 R3, RZ, RZ, UR45 ;  /* 0x0000002dff037e24 */ /* 0x001fc8000f8e00ff */
[----:B------:R0:W1:Y:S03]  /*af70*/  SYNCS.PHASECHK.TRANS64.TRYWAIT P0, [R3+URZ+0x2a840], R2 ;  /* 0x02a84002030075a7 */ /* 0x000066000800017f */
[----:B-1----:R-:W-:Y:S05]  /*af80*/  @!P0 NANOSLEEP.SYNCS 0x989680 ;  /* 0x009896800000895d */ /* 0x002fea0003900000 */
[----:B------:R-:W1:Y:S02]  /*af90*/  @!P0 SYNCS.PHASECHK.TRANS64 P0, [R3+URZ+0x2a840], R2 ;  /* 0x02a84002030085a7 */ /* 0x000e64000800007f */
[----:B-1----:R-:W-:Y:S05]  /*afa0*/  @!P0 BRA `(.L_x_47) ;  /* 0xfffffffc00ec8947 */ /* 0x002fea000383ffff */
[----:B------:R-:W-:Y:S05]  /*afb0*/  BRA `(.L_x_88) ;  /* 0xffffffd400107947 */ /* 0x000fea000383ffff */
.L_x_48:
[----:B------:R-:W-:Y:S01]  /*afc0*/  BSSY B0, `(.L_x_89) ;  /* 0x0000008000007945 */ /* 0x000fe20003800000 */
[----:B------:R-:W-:Y:S01]  /*afd0*/  IMAD.MOV.U32 R13, RZ, RZ, R7 ;  /* 0x000000ffff0d7224 */ /* 0x000fe200078e0007 */
[----:B------:R-:W-:Y:S01]  /*afe0*/  MOV R12, RZ ;  /* 0x000000ff000c7202 */ /* 0x000fe20000000f00 */
[----:B------:R-:W-:Y:S02]  /*aff0*/  IMAD.MOV.U32 R11, RZ, RZ, 0x181f ;  /* 0x0000181fff0b7424 */ /* 0x000fe400078e00ff */
[----:B------:R-:W-:-:S07]  /*b000*/  IMAD.MOV.U32 R15, RZ, RZ, -0x1 ;  /* 0xffffffffff0f7424 */ /* 0x000fce00078e00ff */
[----:B------:R-:W-:Y:S05]  /*b010*/  WARPSYNC.COLLECTIVE R15, `(.L_x_90) ;  /* 0x000000000f087348 */ /* 0x000fea0003c00000 */
[----:B------:R0:W1:Y:S02]  /*b020*/  SHFL.IDX P6, R14, R13, R12, R11 ;  /* 0x0000000c0d0e7389 */ /* 0x00006400000c000b */
[----:B01----:R-:W-:Y:S01]  /*b030*/  ENDCOLLECTIVE ;  /* 0x000000000000791b */ /* 0x003fe20003800000 */
.L_x_90:
[----:B------:R-:W-:Y:S05]  /*b040*/  BSYNC B0 ;  /* 0x0000000000007941 */ /* 0x000fea0003800000 */
.L_x_89:
[----:B------:R-:W-:Y:S01]  /*b050*/  IMAD.MOV.U32 R13, RZ, RZ, R0 ;  /* 0x000000ffff0d7224 */ /* 0x000fe200078e0000 */
[----:B------:R-:W-:Y:S01]  /*b060*/  MOV R11, 0x181f ;  /* 0x0000181f000b7802 */ /* 0x000fe20000000f00 */
[----:B------:R-:W-:Y:S01]  /*b070*/  IMAD.MOV.U32 R12, RZ, RZ, RZ ;  /* 0x000000ffff0c7224 */ /* 0x000fe200078e00ff */
[----:B------:R-:W-:Y:S01]  /*b080*/  MOV R3, R14 ;  /* 0x0000000e00037202 */ /* 0x000fe20000000f00 */
[----:B------:R-:W-:Y:S01]  /*b090*/  IMAD.MOV.U32 R15, RZ, RZ, -0x1 ;  /* 0xffffffffff0f7424 */ /* 0x000fe200078e00ff */
[----:B------:R-:W-:-:S07]  /*b0a0*/  @P0 LEA R9, R25, UR45, 0x1 ;  /* 0x0000002d19090c11 */ /* 0x000fce000f8e08ff */
[----:B------:R-:W-:Y:S05]  /*b0b0*/  WARPSYNC.COLLECTIVE R15, `(.L_x_91) ;  /* 0x000000000f087348 */ /* 0x000fea0003c00000 */
[----:B------:R0:W1:Y:S02]  /*b0c0*/  SHFL.IDX P6, R14, R13, R12, R11 ;  /* 0x0000000c0d0e7389 */ /* 0x00006400000c000b */
[----:B01----:R-:W-:Y:S01]  /*b0d0*/  ENDCOLLECTIVE ;  /* 0x000000000000791b */ /* 0x003fe20003800000 */
.L_x_91:
[----:B------:R-:W-:Y:S01]  /*b0e0*/  MOV R13, R7 ;  /* 0x00000007000d7202 */ /* 0x000fe20000000f00 */
[----:B------:R-:W-:Y:S02]  /*b0f0*/  IMAD.MOV.U32 R12, RZ, RZ, 0x1 ;  /* 0x00000001ff0c7424 */ /* 0x000fe400078e00ff */
[----:B------:R-:W-:-:S07]  /*b100*/  IMAD.MOV.U32 R2, RZ, RZ, R14 ;  /* 0x000000ffff027224 */ /* 0x000fce00078e000e */
[----:B------:R-:W-:Y:S05]  /*b110*/  WARPSYNC.COLLECTIVE R15, `(.L_x_92) ;  /* 0x000000000f087348 */ /* 0x000fea0003c00000 */
[----:B------:R0:W1:Y:S02]  /*b120*/  SHFL.IDX P6, R14, R13, R12, R11 ;  /* 0x0000000c0d0e7389 */ /* 0x00006400000c000b */
[----:B01----:R-:W-:Y:S01]  /*b130*/  ENDCOLLECTIVE ;  /* 0x000000000000791b */ /* 0x003fe20003800000 */
.L_x_92:
[----:B------:R-:W-:-:S05]  /*b140*/  @P0 IMAD.WIDE.U32 R2, R30, 0x2, R2 ;  /* 0x000000021e020825 */ /* 0x000fca00078e0002 */
[----:B------:R-:W-:Y:S01]  /*b150*/  @!PT LDS RZ, [RZ] ;  /* 0x00000000fffff984 */ /* 0x000fe20000000800 */
[----:B------:R-:W-:Y:S01]  /*b160*/  @!PT LDS RZ, [RZ] ;  /* 0x00000000fffff984 */ /* 0x000fe20000000800 */
[----:B------:R-:W-:Y:S01]  /*b170*/  @!PT LDS RZ, [RZ] ;  /* 0x00000000fffff984 */ /* 0x000fe20000000800 */
[----:B------:R0:W-:Y:S04]  /*b180*/  @P0 LDGSTS.E.BYPASS.LTC128B.128 [R9+0x18400], desc[UR38][R2.64], !P3 ;  /* 0x1840000002090fae */ /* 0x0001e8000d901d66 */
[----:B------:R0:W-:Y:S01]  /*b190*/  @P0 LDGSTS.E.BYPASS.LTC128B.128 [R9+0x1b400], desc[UR38][R2.64+0x80], !P2 ;  /* 0x1b40008002090fae */ /* 0x0001e2000d101d66 */
[----:B------:R-:W-:-:S03]  /*b1a0*/  MOV R13, R0 ;  /* 0x00000000000d7202 */ /* 0x000fc60000000f00 */
[----:B------:R0:W-:Y:S01]  /*b1b0*/  @P0 LDGSTS.E.BYPASS.LTC128B.128 [R9+0x1e400], desc[UR38][R2.64+0x100], !P1 ;  /* 0x1e40010002090fae */ /* 0x0001e2000c901d66 */
[----:B------:R-:W-:Y:S01]  /*b1c0*/  ISETP.GE.AND P0, PT, R6, 0x11, PT ;  /* 0x000000110600780c */ /* 0x000fe20003f06270 */
[----:B------:R-:W-:-:S12]  /*b1d0*/  IMAD.MOV.U32 R5, RZ, RZ, R14 ;  /* 0x000000ffff057224 */ /* 0x000fd800078e000e */
[----:B0-----:R-:W-:Y:S05]  /*b1e0*/  WARPSYNC.COLLECTIVE R15, `(.L_x_93) ;  /* 0x000000000f087348 */ /* 0x001fea0003c00000 */
[----:B------:R1:W2:Y:S02]  /*b1f0*/  SHFL.IDX P6, R14, R13, R12, R11 ;  /* 0x0000000c0d0e7389 */ /* 0x0002a400000c000b */
[----:B012---:R-:W-:Y:S01]  /*b200*/  ENDCOLLECTIVE ;  /* 0x000000000000791b */ /* 0x007fe20003800000 */
.L_x_93:
[----:B------:R-:W-:Y:S01]  /*b210*/  @P0 LEA R21, R25, UR45, 0x1 ;  /* 0x0000002d19150c11 */ /* 0x000fe2000f8e08ff */
[----:B------:R-:W-:Y:S01]  /*b220*/  IMAD.MOV.U32 R13, RZ, RZ, R7 ;  /* 0x000000ffff0d7224 */ /* 0x000fe200078e0007 */
[----:B------:R-:W-:Y:S01]  /*b230*/  MOV R12, 0x2 ;  /* 0x00000002000c7802 */ /* 0x000fe20000000f00 */
[----:B------:R-:W-:-:S07]  /*b240*/  IMAD.MOV.U32 R4, RZ, RZ, R14 ;  /* 0x000000ffff047224 */ /* 0x000fce00078e000e */
[----:B------:R-:W-:Y:S05]  /*b250*/  WARPSYNC.COLLECTIVE R15, `(.L_x_94) ;  /* 0x000000000f087348 */ /* 0x000fea0003c00000 */
[----:B------:R0:W1:Y:S02]  /*b260*/  SHFL.IDX P6, R14, R13, R12, R11 ;  /* 0x0000000c0d0e7389 */ /* 0x00006400000c000b */
[----:B01----:R-:W-:Y:S01]  /*b270*/  ENDCOLLECTIVE ;  /* 0x000000000000791b */ /* 0x003fe20003800000 */
.L_x_94:
[----:B------:R-:W-:-:S05]  /*b280*/  @P0 IMAD.WIDE.U32 R4, R30, 0x2, R4 ;  /* 0x000000021e040825 */ /* 0x000fca00078e0004 */
[----:B------:R-:W-:Y:S01]  /*b290*/  @!PT LDS RZ, [RZ] ;  /* 0x00000000fffff984 */ /* 0x000fe20000000800 */
[----:B------:R-:W-:Y:S01]  /*b2a0*/  @!PT LDS RZ, [RZ] ;  /* 0x00000000fffff984 */ /* 0x000fe20000000800 */
[----:B------:R-:W-:Y:S01]  /*b2b0*/  @!PT LDS RZ, [RZ] ;  /* 0x00000000fffff984 */ /* 0x000fe20000000800 */
[----:B------:R0:W-:Y:S04]  /*b2c0*/  @P0 LDGSTS.E.BYPASS.LTC128B.128 [R21+0x18c00], desc[UR38][R4.64], !P3 ;  /* 0x18c0000004150fae */ /* 0x0001e8000d901d66 */
[----:B------:R0:W-:Y:S01]  /*b2d0*/  @P0 LDGSTS.E.BYPASS.LTC128B.128 [R21+0x1bc00], desc[UR38][R4.64+0x80], !P2 ;  /* 0x1bc0008004150fae */ /* 0x0001e2000d101d66 */
[----:B------:R-:W-:-:S03]  /*b2e0*/  IMAD.MOV.U32 R13, RZ, RZ, R0 ;  /* 0x000000ffff0d7224 */ /* 0x000fc600078e0000 */
[----:B------:R0:W-:Y:S01]  /*b2f0*/  @P0 LDGSTS.E.BYPASS.LTC128B.128 [R21+0x1ec00], desc[UR38][R4.64+0x100], !P1 ;  /* 0x1ec0010004150fae */ /* 0x0001e2000c901d66 */
[----:B------:R-:W-:Y:S01]  /*b300*/  ISETP.GE.AND P0, PT, R6, 0x21, PT ;  /* 0x000000210600780c */ /* 0x000fe20003f06270 */
[----:B------:R-:W-:-:S12]  /*b310*/  IMAD.MOV.U32 R8, RZ, RZ, R14 ;  /* 0x000000ffff087224 */ /* 0x000fd800078e000e */
[----:B0-----:R-:W-:Y:S05]  /*b320*/  WARPSYNC.COLLECTIVE R15, `(.L_x_95) ;  /* 0x000000000f087348 */ /* 0x001fea0003c00000 */
[----:B------:R1:W2:Y:S02]  /*b330*/  SHFL.IDX P6, R14, R13, R12, R11 ;  /* 0x0000000c0d0e7389 */ /* 0x0002a400000c000b */
[----:B012---:R-:W-:Y:S01]  /*b340*/  ENDCOLLECTIVE ;  /* 0x000000000000791b */ /* 0x007fe20003800000 */
.L_x_95:
[----:B------:R-:W-:Y:S01]  /*b350*/  IMAD.MOV.U32 R3, RZ, RZ, R8 ;  /* 0x000000ffff037224 */ /* 0x000fe200078e0008 */
[----:B------:R-:W-:Y:S01]  /*b360*/  @P0 LEA R35, R25, UR45, 0x1 ;  /* 0x0000002d19230c11 */ /* 0x000fe2000f8e08ff */
[----:B------:R-:W-:Y:S01]  /*b370*/  IMAD.MOV.U32 R13, RZ, RZ, R7 ;  /* 0x000000ffff0d7224 */ /* 0x000fe200078e0007 */
[----:B------:R-:W-:Y:S02]  /*b380*/  MOV R12, 0x3 ;  /* 0x00000003000c7802 */ /* 0x000fe40000000f00 */
[----:B------:R-:W-:-:S07]  /*b390*/  MOV R2, R14 ;  /* 0x0000000e00027202 */ /* 0x000fce0000000f00 */
[----:B------:R-:W-:Y:S05]  /*b3a0*/  WARPSYNC.COLLECTIVE R15, `(.L_x_96) ;  /* 0x000000000f087348 */ /* 0x000fea0003c00000 */
[----:B------:R0:W1:Y:S02]  /*b3b0*/  SHFL.IDX P6, R14, R13, R12, R11 ;  /* 0x0000000c0d0e7389 */ /* 0x00006400000c000b */
[----:B01----:R-:W-:Y:S01]  /*b3c0*/  ENDCOLLECTIVE ;  /* 0x000000000000791b */ /* 0x003fe20003800000 */
.L_x_96:
        /* <DEDUP_REMOVED lines=13> */
.L_x_97:
[----:B------:R-:W-:Y:S01]  /*b4a0*/  IMAD.MOV.U32 R5, RZ, RZ, R9 ;  /* 0x000000ffff057224 */ /* 0x000fe200078e0009 */
[----:B------:R-:W-:Y:S02]  /*b4b0*/  @P0 LEA R9, R25, UR45, 0x1 ;  /* 0x0000002d19090c11 */ /* 0x000fe4000f8e08ff */
[----:B------:R-:W-:Y:S01]  /*b4c0*/  MOV R13, R7 ;  /* 0x00000007000d7202 */ /* 0x000fe20000000f00 */
[----:B------:R-:W-:Y:S01]  /*b4d0*/  IMAD.MOV.U32 R12, RZ, RZ, 0x4 ;  /* 0x00000004ff0c7424 */ /* 0x000fe200078e00ff */
[----:B------:R-:W-:-:S07]  /*b4e0*/  MOV R10, R14 ;  /* 0x0000000e000a7202 */ /* 0x000fce0000000f00 */
[----:B------:R-:W-:Y:S05]  /*b4f0*/  WARPSYNC.COLLECTIVE R15, `(.L_x_98) ;  /* 0x000000000f087348 */ /* 0x000fea0003c00000 */
[----:B------:R0:W1:Y:S02]  /*b500*/  SHFL.IDX P6, R14, R13, R12, R11 ;  /* 0x0000000c0d0e7389 */ /* 0x00006400000c000b */
[----:B01----:R-:W-:Y:S01]  /*b510*/  ENDCOLLECTIVE ;  /* 0x000000000000791b */ /* 0x003fe20003800000 */
.L_x_98:
[----:B------:R-:W-:-:S04]  /*b520*/  IMAD.MOV.U32 R4, RZ, RZ, R10 ;  /* 0x000000ffff047224 */ /* 0x000fc800078e000a */
[----:B------:R-:W-:-:S05]  /*b530*/  @P0 IMAD.WIDE.U32 R4, R30, 0x2, R4 ;  /* 0x000000021e040825 */ /* 0x000fca00078e0004 */
[----:B------:R-:W-:Y:S01]  /*b540*/  @!PT LDS RZ, [RZ] ;  /* 0x00000000fffff984 */ /* 0x000fe20000000800 */
[----:B------:R-:W-:Y:S01]  /*b550*/  @!PT LDS RZ, [RZ] ;  /* 0x00000000fffff984 */ /* 0x000fe20000000800 */
[----:B------:R-:W-:Y:S01]  /*b560*/  @!PT LDS RZ, [RZ] ;  /* 0x00000000fffff984 */ /* 0x000fe20000000800 */
[----:B------:R0:W-:Y:S01]  /*b570*/  @P0 LDGSTS.E.BYPASS.LTC128B.128 [R9+0x19c00], desc[UR38][R4.64], !P3 ;  /* 0x19c0000004090fae */ /* 0x0001e2000d901d66 */
[----:B------:R-:W-:-:S03]  /*b580*/  MOV R13, R0 ;  /* 0x00000000000d7202 */ /* 0x000fc60000000f00 */
[----:B------:R0:W-:Y:S04]  /*b590*/  @P0 LDGSTS.E.BYPASS.LTC128B.128 [R9+0x1cc00], desc[UR38][R4.64+0x80], !P2 ;  /* 0x1cc0008004090fae */ /* 0x0001e8000d101d66 */
[----:B------:R0:W-:Y:S01]  /*b5a0*/  @P0 LDGSTS.E.BYPASS.LTC128B.128 [R9+0x1fc00], desc[UR38][R4.64+0x100], !P1 ;  /* 0x1fc0010004090fae */ /* 0x0001e2000c901d66 */
[----:B------:R-:W-:Y:S01]  /*b5b0*/  ISETP.GE.AND P0, PT, R6, 0x41, PT ;  /* 0x000000410600780c */ /* 0x000fe20003f06270 */
[----:B------:R-:W-:-:S12]  /*b5c0*/  IMAD.MOV.U32 R8, RZ, RZ, R14 ;  /* 0x000000ffff087224 */ /* 0x000fd800078e000e */
[----:B0-----:R-:W-:Y:S05]  /*b5d0*/  WARPSYNC.COLLECTIVE R15, `(.L_x_99) ;  /* 0x000000000f087348 */ /* 0x001fea0003c00000 */
[----:B------:R1:W2:Y:S02]  /*b5e0*/  SHFL.IDX P6, R14, R13, R12, R11 ;  /* 0x0000000c0d0e7389 */ /* 0x0002a400000c000b */
[----:B012---:R-:W-:Y:S01]  /*b5f0*/  ENDCOLLECTIVE ;  /* 0x000000000000791b */ /* 0x007fe20003800000 */
.L_x_99:
[----:B------:R-:W-:Y:S01]  /*b600*/  IMAD.MOV.U32 R3, RZ, RZ, R8 ;  /* 0x000000ffff037224 */ /* 0x000fe200078e0008 */
[----:B------:R-:W-:Y:S02]  /*b610*/  @P0 LEA R21, R25, UR45, 0x1 ;  /* 0x0000002d19150c11 */ /* 0x000fe4000f8e08ff */
[----:B------:R-:W-:Y:S01]  /*b620*/  MOV R13, R7 ;  /* 0x00000007000d7202 */ /* 0x000fe20000000f00 */
[----:B------:R-:W-:Y:S02]  /*b630*/  IMAD.MOV.U32 R12, RZ, RZ, 0x5 ;  /* 0x00000005ff0c7424 */ /* 0x000fe400078e00ff */
[----:B------:R-:W-:-:S07]  /*b640*/  IMAD.MOV.U32 R2, RZ, RZ, R14 ;  /* 0x000000ffff027224 */ /* 0x000fce00078e000e */
[----:B------:R-:W-:Y:S05]  /*b650*/  WARPSYNC.COLLECTIVE R15, `(.L_x_100) ;  /* 0x000000000f087348 */ /* 0x000fea0003c00000 */
[----:B------:R0:W1:Y:S02]  /*b660*/  SHFL.IDX P6, R14, R13, R12, R11 ;  /* 0x0000000c0d0e7389 */ /* 0x00006400000c000b */
[----:B01----:R-:W-:Y:S01]  /*b670*/  ENDCOLLECTIVE ;  /* 0x000000000000791b */ /* 0x003fe20003800000 */
.L_x_100:
        /* <DEDUP_REMOVED lines=8> */
[----:B------:R-:W-:-:S07]  /*b700*/  IMAD.MOV.U32 R7, RZ, RZ, R14 ;  /* 0x000000ffff077224 */ /* 0x000fce00078e000e */
[----:B0-----:R-:W-:Y:S05]  /*b710*/  WARPSYNC.COLLECTIVE R15, `(.L_x_101) ;  /* 0x000000000f087348 */ /* 0x001fea0003c00000 */
[----:B------:R1:W2:Y:S02]  /*b720*/  SHFL.IDX P6, R14, R13, R12, R11 ;  /* 0x0000000c0d0e7389 */ /* 0x0002a400000c000b */
[----:B012---:R-:W-:Y:S01]  /*b730*/  ENDCOLLECTIVE ;  /* 0x000000000000791b */ /* 0x007fe20003800000 */
.L_x_101:
[----:B------:R-:W-:Y:S05]  /*b740*/  BRA `(.L_x_102) ;  /* 0xffffffd000707947 */ /* 0x000fea000383ffff */
.L_x_51:
[----:B------:R-:W-:Y:S01]  /*b750*/  IMAD.MOV.U32 R13, RZ, RZ, R8 ;  /* 0x000000ffff0d7224 */ /* 0x000fe200078e0008 */
[----:B------:R-:W-:Y:S01]  /*b760*/  MOV R11, 0x181f ;  /* 0x0000181f000b7802 */ /* 0x000fe20000000f00 */
[----:B------:R-:W-:Y:S02]  /*b770*/  IMAD.MOV.U32 R12, RZ, RZ, RZ ;  /* 0x000000ffff0c7224 */ /* 0x000fe400078e00ff */
[----:B------:R-:W-:Y:S02]  /*b780*/  IMAD.MOV.U32 R15, RZ, RZ, -0x1 ;  /* 0xffffffffff0f7424 */ /* 0x000fe400078e00ff */
[----:B------:R-:W-:-:S07]  /*b790*/  IMAD R7, R24, 0x80, R37 ;  /* 0x0000008018077824 */ /* 0x000fce00078e0225 */
[----:B------:R-:W-:Y:S05]  /*b7a0*/  WARPSYNC.COLLECTIVE R15, `(.L_x_103) ;  /* 0x000000000f087348 */ /* 0x000fea0003c00000 */
[----:B------:R0:W1:Y:S02]  /*b7b0*/  SHFL.IDX P6, R14, R13, R12, R11 ;  /* 0x0000000c0d0e7389 */ /* 0x00006400000c000b */
[----:B01----:R-:W-:Y:S01]  /*b7c0*/  ENDCOLLECTIVE ;  /* 0x000000000000791b */ /* 0x003fe20003800000 */
.L_x_103:
[----:B------:R-:W-:Y:S02]  /*b7d0*/  IADD3 R5, R7, 0x10, RZ ;  /* 0x0000001007057810 */ /* 0x000fe40007ffe0ff */
[----:B------:R-:W-:Y:S01]  /*b7e0*/  MOV R13, R0 ;  /* 0x00000000000d7202 */ /* 0x000fe20000000f00 */
[----:B------:R-:W-:-:S07]  /*b7f0*/  IMAD.MOV.U32 R3, RZ, RZ, R14 ;  /* 0x000000ffff037224 */ /* 0x000fce00078e000e */
[----:B------:R-:W-:Y:S05]  /*b800*/  WARPSYNC.COLLECTIVE R15, `(.L_x_104) ;  /* 0x000000000f087348 */ /* 0x000fea0003c00000 */
[----:B------:R0:W1:Y:S02]  /*b810*/  SHFL.IDX P6, R14, R13, R12, R11 ;  /* 0x0000000c0d0e7389 */ /* 0x00006400000c000b */
[----:B01----:R-:W-:Y:S01]  /*b820*/  ENDCOLLECTIVE ;  /* 0x000000000000791b */ /* 0x003fe20003800000 */
.L_x_104:
[----:B------:R-:W-:Y:S02]  /*b830*/  ULDC UR4, c[0x0][0x288] ;  /* 0x0000a20000047ab9 */ /* 0x000fe40000000800 */
[----:B------:R-:W-:-:S05]  /*b840*/  IMAD R6, R6, UR4, RZ ;  /* 0x0000000406067c24 */ /* 0x000fca000f8e02ff */
[----:B------:R-:W-:Y:S01]  /*b850*/  ISETP.GE.AND P1, PT, R7, R6, PT ;  /* 0x000000060700720c */ /* 0x000fe20003f26270 */
[----:B------:R-:W-:Y:S02]  /*b860*/  IMAD.MOV.U32 R13, RZ, RZ, R8 ;  /* 0x000000ffff0d7224 */ /* 0x000fe400078e0008 */
[----:B------:R-:W-:-:S10]  /*b870*/  IMAD.MOV.U32 R12, RZ, RZ, 0x1 ;  /* 0x00000001ff0c7424 */ /* 0x000fd400078e00ff */
[----:B------:R-:W-:Y:S01]  /*b880*/  @!P1 LEA R9, R25, UR45, 0x1 ;  /* 0x0000002d19099c11 */ /* 0x000fe2000f8e08ff */
[----:B------:R-:W-:-:S07]  /*b890*/  IMAD.MOV.U32 R2, RZ, RZ, R14 ;  /* 0x000000ffff027224 */ /* 0x000fce00078e000e */
[----:B------:R-:W-:Y:S05]  /*b8a0*/  WARPSYNC.COLLECTIVE R15, `(.L_x_105) ;  /* 0x000000000f087348 */ /* 0x000fea0003c00000 */
[----:B------:R0:W1:Y:S02]  /*b8b0*/  SHFL.IDX P6, R14, R13, R12, R11 ;  /* 0x0000000c0d0e7389 */ /* 0x00006400000c000b */
[----:B01----:R-:W-:Y:S01]  /*b8c0*/  ENDCOLLECTIVE ;  /* 0x000000000000791b */ /* 0x003fe20003800000 */
.L_x_105:
[----:B------:R-:W-:-:S05]  /*b8d0*/  @!P1 IMAD.WIDE.U32 R2, R30, 0x2, R2 ;  /* 0x000000021e029825 */ /* 0x000fca00078e0002 */
[----:B------:R-:W-:Y:S01]  /*b8e0*/  @!PT LDS RZ, [RZ] ;  /* 0x00000000fffff984 */ /* 0x000fe20000000800 */
[----:B------:R-:W-:Y:S01]  /*b8f0*/  @!PT LDS RZ, [RZ] ;  /* 0x00000000fffff984 */ /* 0x000fe20000000800 */
[----:B------:R-:W-:Y:S01]  /*b900*/  @!PT LDS RZ, [RZ] ;  /* 0x00000000fffff984 */ /* 0x000fe20000000800 */
[----:B------:R0:W-:Y:S04]  /*b910*/  @!P1 LDGSTS.E.BYPASS.LTC128B.128 [R9+0xc400], desc[UR38][R2.64], !P3 ;  /* 0x0c40000002099fae */ /* 0x0001e8000d901d66 */
[----:B------:R0:W-:Y:S01]  /*b920*/  @!P1 LDGSTS.E.BYPASS.LTC128B.128 [R9+0x10400], desc[UR38][R2.64+0x80], !P2 ;  /* 0x1040008002099fae */ /* 0x0001e2000d101d66 */
[----:B------:R-:W-:-:S03]  /*b930*/  IMAD.MOV.U32 R13, RZ, RZ, R0 ;  /* 0x000000ffff0d7224 */ /* 0x000fc600078e0000 */
[----:B------:R0:W-:Y:S01]  /*b940*/  @!P1 LDGSTS.E.BYPASS.LTC128B.128 [R9+0x14400], desc[UR38][R2.64+0x100], !P0 ;  /* 0x1440010002099fae */ /* 0x0001e2000c101d66 */
[----:B------:R-:W-:Y:S02]  /*b950*/  ISETP.GE.AND P1, PT, R5, R6, PT ;  /* 0x000000060500720c */ /* 0x000fe40003f26270 */
[----:B------:R-:W-:-:S11]  /*b960*/  MOV R5, R14 ;  /* 0x0000000e00057202 */ /* 0x000fd60000000f00 */
[----:B0-----:R-:W-:Y:S05]  /*b970*/  WARPSYNC.COLLECTIVE R15, `(.L_x_106) ;  /* 0x000000000f087348 */ /* 0x001fea0003c00000 */
[----:B------:R1:W2:Y:S02]  /*b980*/  SHFL.IDX P6, R14, R13, R12, R11 ;  /* 0x0000000c0d0e7389 */ /* 0x0002a400000c000b */
[----:B012---:R-:W-:Y:S01]  /*b990*/  ENDCOLLECTIVE ;  /* 0x000000000000791b */ /* 0x007fe20003800000 */
.L_x_106:
[----:B------:R-:W-:Y:S02]  /*b9a0*/  IADD3 R3, R7, 0x20, RZ ;  /* 0x0000002007037810 */ /* 0x000fe40007ffe0ff */
[----:B------:R-:W-:Y:S01]  /*b9b0*/  @!P1 LEA R19, R25, UR45, 0x1 ;  /* 0x0000002d19139c11 */ /* 0x000fe2000f8e08ff */
[----:B------:R-:W-:Y:S02]  /*b9c0*/  IMAD.MOV.U32 R13, RZ, RZ, R8 ;  /* 0x000000ffff0d7224 */ /* 0x000fe400078e0008 */
[----:B------:R-:W-:Y:S02]  /*b9d0*/  IMAD.MOV.U32 R12, RZ, RZ, 0x2 ;  /* 0x00000002ff0c7424 */ /* 0x000fe400078e00ff */
[----:B------:R-:W-:-:S07]  /*b9e0*/  IMAD.MOV.U32 R4, RZ, RZ, R14 ;  /* 0x000000ffff047224 */ /* 0x000fce00078e000e */
[----:B------:R-:W-:Y:S05]  /*b9f0*/  WARPSYNC.COLLECTIVE R15, `(.L_x_107) ;  /* 0x000000000f087348 */ /* 0x000fea0003c00000 */
[----:B------:R0:W1:Y:S02]  /*ba00*/  SHFL.IDX P6, R14, R13, R12, R11 ;  /* 0x0000000c0d0e7389 */ /* 0x00006400000c000b */
[----:B01----:R-:W-:Y:S01]  /*ba10*/  ENDCOLLECTIVE ;  /* 0x000000000000791b */ /* 0x003fe20003800000 */
.L_x_107:
        /* <DEDUP_REMOVED lines=13> */
.L_x_108:
        /* <DEDUP_REMOVED lines=8> */
.L_x_109:
        /* <DEDUP_REMOVED lines=13> */
.L_x_110:
        /* <DEDUP_REMOVED lines=8> */
.L_x_111:
        /* <DEDUP_REMOVED lines=13> */
.L_x_112:
        /* <DEDUP_REMOVED lines=8> */
.L_x_113:
        /* <DEDUP_REMOVED lines=13> */
.L_x_114:
        /* <DEDUP_REMOVED lines=8> */
.L_x_115:
        /* <DEDUP_REMOVED lines=13> */
.L_x_116:
[----:B------:R-:W-:Y:S02]  /*c030*/  @!P1 LEA R9, R25, UR45, 0x1 ;  /* 0x0000002d19099c11 */ /* 0x000fe4000f8e08ff */
[----:B------:R-:W-:Y:S01]  /*c040*/  MOV R13, R8 ;  /* 0x00000008000d7202 */ /* 0x000fe20000000f00 */
[----:B------:R-:W-:Y:S02]  /*c050*/  IMAD.MOV.U32 R12, RZ, RZ, 0x7 ;  /* 0x00000007ff0c7424 */ /* 0x000fe400078e00ff */
[----:B------:R-:W-:-:S07]  /*c060*/  IMAD.MOV.U32 R2, RZ, RZ, R14 ;  /* 0x000000ffff027224 */ /* 0x000fce00078e000e */
[----:B------:R-:W-:Y:S05]  /*c070*/  WARPSYNC.COLLECTIVE R15, `(.L_x_117) ;  /* 0x000000000f087348 */ /* 0x000fea0003c00000 */
[----:B------:R0:W1:Y:S02]  /*c080*/  SHFL.IDX P6, R14, R13, R12, R11 ;  /* 0x0000000c0d0e7389 */ /* 0x00006400000c000b */
[----:B01----:R-:W-:Y:S01]  /*c090*/  ENDCOLLECTIVE ;  /* 0x000000000000791b */ /* 0x003fe20003800000 */
.L_x_117:
[----:B------:R-:W-:-:S05]  /*c0a0*/  @!P1 IMAD.WIDE.U32 R2, R30, 0x2, R2 ;  /* 0x000000021e029825 */ /* 0x000fca00078e0002 */
[----:B------:R-:W-:Y:S01]  /*c0b0*/  @!PT LDS RZ, [RZ] ;  /* 0x00000000fffff984 */ /* 0x000fe20000000800 */
[----:B------:R-:W-:Y:S01]  /*c0c0*/  @!PT LDS RZ, [RZ] ;  /* 0x00000000fffff984 */ /* 0x000fe20000000800 */
[----:B------:R-:W-:Y:S01]  /*c0d0*/  @!PT LDS RZ, [RZ] ;  /* 0x00000000fffff984 */ /* 0x000fe20000000800 */
[----:B------:R0:W-:Y:S04]  /*c0e0*/  @!P1 LDGSTS.E.BYPASS.LTC128B.128 [R9+0xf400], desc[UR38][R2.64], !P3 ;  /* 0x0f40000002099fae */ /* 0x0001e8000d901d66 */
[----:B------:R0:W-:Y:S01]  /*c0f0*/  @!P1 LDGSTS.E.BYPASS.LTC128B.128 [R9+0x13400], desc[UR38][R2.64+0x80], !P2 ;  /* 0x1340008002099fae */ /* 0x0001e2000d101d66 */
[----:B------:R-:W-:-:S03]  /*c100*/  MOV R13, R0 ;  /* 0x00000000000d7202 */ /* 0x000fc60000000f00 */
[----:B------:R0:W-:Y:S01]  /*c110*/  @!P1 LDGSTS.E.BYPASS.LTC128B.128 [R9+0x17400], desc[UR38][R2.64+0x100], !P0 ;  /* 0x1740010002099fae */ /* 0x0001e2000c101d66 */
[----:B------:R-:W-:-:S07]  /*c120*/  IMAD.MOV.U32 R4, RZ, RZ, R14 ;  /* 0x000000ffff047224 */ /* 0x000fce00078e000e */
[----:B0-----:R-:W-:Y:S05]  /*c130*/  WARPSYNC.COLLECTIVE R15, `(.L_x_118) ;  /* 0x000000000f087348 */ /* 0x001fea0003c00000 */
[----:B------:R1:W2:Y:S02]  /*c140*/  SHFL.IDX P6, R14, R13, R12, R11 ;  /* 0x0000000c0d0e7389 */ /* 0x0002a400000c000b */
[----:B012---:R-:W-:Y:S01]  /*c150*/  ENDCOLLECTIVE ;  /* 0x000000000000791b */ /* 0x007fe20003800000 */
.L_x_118:
[----:B------:R-:W-:Y:S05]  /*c160*/  BRA `(.L_x_119) ;  /* 0xffffffd000547947 */ /* 0x000fea000383ffff */
.L_x_54:
[----:B0-----:R-:W-:-:S04]  /*c170*/  IMAD.U32 R3, RZ, RZ, UR45 ;  /* 0x0000002dff037e24 */ /* 0x001fc8000f8e00ff */
[----:B------:R0:W1:Y:S03]  /*c180*/  SYNCS.PHASECHK.TRANS64.TRYWAIT P0, [R3+URZ+0x2a820], R0 ;  /* 0x02a82000030075a7 */ /* 0x000066000800017f */
[----:B-1----:R-:W-:Y:S05]  /*c190*/  @!P0 NANOSLEEP.SYNCS 0x989680 ;  /* 0x009896800000895d */ /* 0x002fea0003900000 */
[----:B------:R-:W1:Y:S02]  /*c1a0*/  @!P0 SYNCS.PHASECHK.TRANS64 P0, [R3+URZ+0x2a820], R0 ;  /* 0x02a82000030085a7 */ /* 0x000e64000800007f */
[----:B-1----:R-:W-:Y:S05]  /*c1b0*/  @!P0 BRA `(.L_x_54) ;  /* 0xfffffffc00ec8947 */ /* 0x002fea000383ffff */
[----:B------:R-:W-:Y:S05]  /*c1c0*/  BRA `(.L_x_120) ;  /* 0xffffffd0009c7947 */ /* 0x000fea000383ffff */
.L_x_58:
[----:B0-----:R0:W1:Y:S02]  /*c1d0*/  SYNCS.PHASECHK.TRANS64.TRYWAIT P0, [R8+URZ+0x2a840], R3 ;  /* 0x02a84003080075a7 */ /* 0x001064000800017f */
[----:B-1----:R-:W-:Y:S05]  /*c1e0*/  @!P0 NANOSLEEP.SYNCS 0x989680 ;  /* 0x009896800000895d */ /* 0x002fea0003900000 */
[----:B------:R-:W1:Y:S02]  /*c1f0*/  @!P0 SYNCS.PHASECHK.TRANS64 P0, [R8+URZ+0x2a840], R3 ;  /* 0x02a84003080085a7 */ /* 0x000e64000800007f */
[----:B-1----:R-:W-:Y:S05]  /*c200*/  @!P0 BRA `(.L_x_58) ;  /* 0xfffffffc00f08947 */ /* 0x002fea000383ffff */
[----:B------:R-:W-:Y:S05]  /*c210*/  BRA `(.L_x_121) ;  /* 0xffffffd400647947 */ /* 0x000fea000383ffff */
.L_x_59:
        /* <DEDUP_REMOVED lines=8> */
.L_x_123:
[----:B------:R-:W-:Y:S05]  /*c2a0*/  BSYNC B1 ;  /* 0x0000000000017941 */ /* 0x000fea0003800000 */
.L_x_122:
[----:B------:R-:W-:Y:S01]  /*c2b0*/  IMAD.MOV.U32 R13, RZ, RZ, R18 ;  /* 0x000000ffff0d7224 */ /* 0x000fe200078e0012 */
[----:B------:R-:W-:Y:S01]  /*c2c0*/  MOV R11, 0x181f ;  /* 0x0000181f000b7802 */ /* 0x000fe20000000f00 */
[----:B------:R-:W-:Y:S01]  /*c2d0*/  IMAD.MOV.U32 R12, RZ, RZ, RZ ;  /* 0x000000ffff0c7224 */ /* 0x000fe200078e00ff */
[----:B------:R-:W-:Y:S01]  /*c2e0*/  MOV R3, R14 ;  /* 0x0000000e00037202 */ /* 0x000fe20000000f00 */
[----:B------:R-:W-:Y:S01]  /*c2f0*/  IMAD.MOV.U32 R15, RZ, RZ, -0x1 ;  /* 0xffffffffff0f7424 */ /* 0x000fe200078e00ff */
[----:B------:R-:W-:-:S07]  /*c300*/  LEA R19, R19, UR45, 0x1 ;  /* 0x0000002d13137c11 */ /* 0x000fce000f8e08ff */
[----:B------:R-:W-:Y:S05]  /*c310*/  WARPSYNC.COLLECTIVE R15, `(.L_x_124) ;  /* 0x000000000f087348 */ /* 0x000fea0003c00000 */
[----:B------:R0:W1:Y:S02]  /*c320*/  SHFL.IDX P6, R14, R13, R12, R11 ;  /* 0x0000000c0d0e7389 */ /* 0x00006400000c000b */
[----:B01----:R-:W-:Y:S01]  /*c330*/  ENDCOLLECTIVE ;  /* 0x000000000000791b */ /* 0x003fe20003800000 */
.L_x_124:
[----:B------:R-:W-:Y:S01]  /*c340*/  MOV R13, R20 ;  /* 0x00000014000d7202 */ /* 0x000fe20000000f00 */
[----:B------:R-:W-:Y:S01]  /*c350*/  IMAD.MOV.U32 R12, RZ, RZ, 0x1 ;  /* 0x00000001ff0c7424 */ /* 0x000fe200078e00ff */
[----:B------:R-:W-:-:S13]  /*c360*/  IADD3 R2, P0, R14, R35, RZ ;  /* 0x000000230e027210 */ /* 0x000fda0007f1e0ff */
[----:B------:R-:W-:Y:S05]  /*c370*/  WARPSYNC.COLLECTIVE R15, `(.L_x_125) ;  /* 0x000000000f087348 */ /* 0x000fea0003c00000 */
[----:B------:R0:W1:Y:S02]  /*c380*/  SHFL.IDX P6, R14, R13, R12, R11 ;  /* 0x0000000c0d0e7389 */ /* 0x00006400000c000b */
[----:B01----:R-:W-:Y:S01]  /*c390*/  ENDCOLLECTIVE ;  /* 0x000000000000791b */ /* 0x003fe20003800000 */
.L_x_125:
[----:B------:R-:W-:-:S05]  /*c3a0*/  IMAD.X R3, RZ, RZ, R3, P0 ;  /* 0x000000ffff037224 */ /* 0x000fca00000e0603 */
[----:B------:R-:W-:Y:S01]  /*c3b0*/  @!PT LDS RZ, [RZ] ;  /* 0x00000000fffff984 */ /* 0x000fe20000000800 */
[----:B------:R-:W-:Y:S01]  /*c3c0*/  @!PT LDS RZ, [RZ] ;  /* 0x00000000fffff984 */ /* 0x000fe20000000800 */
[----:B------:R-:W-:Y:S01]  /*c3d0*/  @!PT LDS RZ, [RZ] ;  /* 0x00000000fffff984 */ /* 0x000fe20000000800 */
[----:B------:R0:W-:Y:S04]  /*c3e0*/  LDGSTS.E.BYPASS.LTC128B.128 [R19+0x18400], desc[UR38][R2.64], !P3 ;  /* 0x1840000002137fae */ /* 0x0001e8000d901d66 */
[----:B------:R0:W-:Y:S01]  /*c3f0*/  LDGSTS.E.BYPASS.LTC128B.128 [R19+0x1b400], desc[UR38][R2.64+0x80], !P2 ;  /* 0x1b40008002137fae */ /* 0x0001e2000d101d66 */
[----:B------:R-:W-:-:S03]  /*c400*/  MOV R13, R18 ;  /* 0x00000012000d7202 */ /* 0x000fc60000000f00 */
[----:B------:R0:W-:Y:S01]  /*c410*/  LDGSTS.E.BYPASS.LTC128B.128 [R19+0x1e400], desc[UR38][R2.64+0x100], !P1 ;  /* 0x1e40010002137fae */ /* 0x0001e2000c901d66 */
[----:B------:R-:W-:-:S07]  /*c420*/  IMAD.MOV.U32 R4, RZ, RZ, R14 ;  /* 0x000000ffff047224 */ /* 0x000fce00078e000e */
[----:B0-----:R-:W-:Y:S05]  /*c430*/  WARPSYNC.COLLECTIVE R15, `(.L_x_126) ;  /* 0x000000000f087348 */ /* 0x001fea0003c00000 */
[----:B------:R1:W2:Y:S02]  /*c440*/  SHFL.IDX P6, R14, R13, R12, R11 ;  /* 0x0000000c0d0e7389 */ /* 0x0002a400000c000b */
[----:B012---:R-:W-:Y:S01]  /*c450*/  ENDCOLLECTIVE ;  /* 0x000000000000791b */ /* 0x007fe20003800000 */
.L_x_126:
[----:B------:R-:W-:Y:S01]  /*c460*/  IMAD.MOV.U32 R13, RZ, RZ, R20 ;  /* 0x000000ffff0d7224 */ /* 0x000fe200078e0014 */
[----:B------:R-:W-:Y:S02]  /*c470*/  MOV R12, 0x2 ;  /* 0x00000002000c7802 */ /* 0x000fe40000000f00 */
[----:B------:R-:W-:-:S13]  /*c480*/  IADD3 R2, P0, R14, R35, RZ ;  /* 0x000000230e027210 */ /* 0x000fda0007f1e0ff */
[----:B------:R-:W-:Y:S05]  /*c490*/  WARPSYNC.COLLECTIVE R15, `(.L_x_127) ;  /* 0x000000000f087348 */ /* 0x000fea0003c00000 */
[----:B------:R0:W1:Y:S02]  /*c4a0*/  SHFL.IDX P6, R14, R13, R12, R11 ;  /* 0x0000000c0d0e7389 */ /* 0x00006400000c000b */
[----:B01----:R-:W-:Y:S01]  /*c4b0*/  ENDCOLLECTIVE ;  /* 0x000000000000791b */ /* 0x003fe20003800000 */
.L_x_127:
[----:B------:R-:W-:-:S05]  /*c4c0*/  IMAD.X R3, RZ, RZ, R4, P0 ;  /* 0x000000ffff037224 */ /* 0x000fca00000e0604 */
[----:B------:R-:W-:Y:S01]  /*c4d0*/  @!PT LDS RZ, [RZ] ;  /* 0x00000000fffff984 */ /* 0x000fe20000000800 */
[----:B------:R-:W-:Y:S01]  /*c4e0*/  @!PT LDS RZ, [RZ] ;  /* 0x00000000fffff984 */ /* 0x000fe20000000800 */
[----:B------:R-:W-:Y:S01]  /*c4f0*/  @!PT LDS RZ, [RZ] ;  /* 0x00000000fffff984 */ /* 0x000fe20000000800 */
[----:B------:R0:W-:Y:S04]  /*c500*/  LDGSTS.E.BYPASS.LTC128B.128 [R19+0x18c00], desc[UR38][R2.64], !P3 ;  /* 0x18c0000002137fae */ /* 0x0001e8000d901d66 */
[----:B------:R0:W-:Y:S01]  /*c510*/  LDGSTS.E.BYPASS.LTC128B.128 [R19+0x1bc00], desc[UR38][R2.64+0x80], !P2 ;  /* 0x1bc0008002137fae */ /* 0x0001e2000d101d66 */
[----:B------:R-:W-:-:S03]  /*c520*/  IMAD.MOV.U32 R13, RZ, RZ, R18 ;  /* 0x000000ffff0d7224 */ /* 0x000fc600078e0012 */
[----:B------:R0:W-:Y:S01]  /*c530*/  LDGSTS.E.BYPASS.LTC128B.128 [R19+0x1ec00], desc[UR38][R2.64+0x100], !P1 ;  /* 0x1ec0010002137fae */ /* 0x0001e2000c901d66 */
[----:B------:R-:W-:-:S07]  /*c540*/  IMAD.MOV.U32 R5, RZ, RZ, R14 ;  /* 0x000000ffff057224 */ /* 0x000fce00078e000e */
[----:B0-----:R-:W-:Y:S05]  /*c550*/  WARPSYNC.COLLECTIVE R15, `(.L_x_128) ;  /* 0x000000000f087348 */ /* 0x001fea0003c00000 */
[----:B------:R1:W2:Y:S02]  /*c560*/  SHFL.IDX P6, R14, R13, R12, R11 ;  /* 0x0000000c0d0e7389 */ /* 0x0002a400000c000b */
[----:B012---:R-:W-:Y:S01]  /*c570*/  ENDCOLLECTIVE ;  /* 0x000000000000791b */ /* 0x007fe20003800000 */
.L_x_128:
[----:B------:R-:W-:Y:S01]  /*c580*/  IMAD.MOV.U32 R13, RZ, RZ, R20 ;  /* 0x000000ffff0d7224 */ /* 0x000fe200078e0014 */
[----:B------:R-:W-:-:S04]  /*c590*/  MOV R12, R14 ;  /* 0x0000000e000c7202 */ /* 0x000fc80000000f00 */
[----:B------:R-:W-:Y:S02]  /*c5a0*/  IADD3 R2, P0, R12, R35, RZ ;  /* 0x000000230c027210 */ /* 0x000fe40007f1e0ff */
[----:B------:R-:W-:-:S03]  /*c5b0*/  MOV R12, 0x3 ;  /* 0x00000003000c7802 */ /* 0x000fc60000000f00 */
[----:B------:R-:W-:-:S08]  /*c5c0*/  IMAD.X R3, RZ, RZ, R5, P0 ;  /* 0x000000ffff037224 */ /* 0x000fd000000e0605 */
[----:B------:R-:W-:Y:S05]  /*c5d0*/  WARPSYNC.COLLECTIVE R15, `(.L_x_129) ;  /* 0x000000000f087348 */ /* 0x000fea0003c00000 */
[----:B------:R0:W1:Y:S02]  /*c5e0*/  SHFL.IDX P6, R14, R13, R12, R11 ;  /* 0x0000000c0d0e7389 */ /* 0x00006400000c000b */
[----:B01----:R-:W-:Y:S01]  /*c5f0*/  ENDCOLLECTIVE ;  /* 0x000000000000791b */ /* 0x003fe20003800000 */
.L_x_129:
[----:B------:R-:W-:Y:S01]  /*c600*/  @!PT LDS RZ, [RZ] ;  /* 0x00000000fffff984 */ /* 0x000fe20000000800 */
[----:B------:R-:W-:Y:S01]  /*c610*/  @!PT LDS RZ, [RZ] ;  /* 0x00000000fffff984 */ /* 0x000fe20000000800 */
[----:B------:R-:W-:Y:S01]  /*c620*/  @!PT LDS RZ, [RZ] ;  /* 0x00000000fffff984 */ /* 0x000fe20000000800 */
[----:B------:R-:W-:Y:S04]  /*c630*/  LDGSTS.E.BYPASS.LTC128B.128 [R19+0x19400], desc[UR38][R2.64], !P3 ;  /* 0x1940000002137fae */ /* 0x000fe8000d901d66 */
[----:B------:R-:W-:Y:S04]  /*c640*/  LDGSTS.E.BYPASS.LTC128B.128 [R19+0x1c400], desc[UR38][R2.64+0x80], !P2 ;  /* 0x1c40008002137fae */ /* 0x000fe8000d101d66 */
[----:B------:R0:W-:Y:S01]  /*c650*/  LDGSTS.E.BYPASS.LTC128B.128 [R19+0x1f400], desc[UR38][R2.64+0x100], !P1 ;  /* 0x1f40010002137fae */ /* 0x0001e2000c901d66 */
[----:B------:R-:W-:Y:S02]  /*c660*/  IMAD.MOV.U32 R13, RZ, RZ, R18 ;  /* 0x000000ffff0d7224 */ /* 0x000fe400078e0012 */
[----:B0-----:R-:W-:-:S07]  /*c670*/  IMAD.MOV.U32 R3, RZ, RZ, R14 ;  /* 0x000000ffff037224 */ /* 0x001fce00078e000e */
[----:B------:R-:W-:Y:S05]  /*c680*/  WARPSYNC.COLLECTIVE R15, `(.L_x_130) ;  /* 0x000000000f087348 */ /* 0x000fea0003c00000 */
[----:B------:R0:W1:Y:S02]  /*c690*/  SHFL.IDX P6, R14, R13, R12, R11 ;  /* 0x0000000c0d0e7389 */ /* 0x00006400000c000b */
[----:B01----:R-:W-:Y:S01]  /*c6a0*/  ENDCOLLECTIVE ;  /* 0x000000000000791b */ /* 0x003fe20003800000 */
.L_x_130:
[----:B------:R-:W-:Y:S02]  /*c6b0*/  IMAD.MOV.U32 R13, RZ, RZ, R20 ;  /* 0x000000ffff0d7224 */ /* 0x000fe400078e0014 */
[----:B------:R-:W-:Y:S01]  /*c6c0*/  IMAD.MOV.U32 R12, RZ, RZ, 0x4 ;  /* 0x00000004ff0c7424 */ /* 0x000fe200078e00ff */
[----:B------:R-:W-:-:S13]  /*c6d0*/  IADD3 R2, P0, R14, R35, RZ ;  /* 0x000000230e027210 */ /* 0x000fda0007f1e0ff */
[----:B------:R-:W-:Y:S05]  /*c6e0*/  WARPSYNC.COLLECTIVE R15, `(.L_x_131) ;  /* 0x000000000f087348 */ /* 0x000fea0003c00000 */
[----:B------:R0:W1:Y:S02]  /*c6f0*/  SHFL.IDX P6, R14, R13, R12, R11 ;  /* 0x0000000c0d0e7389 */ /* 0x00006400000c000b */
[----:B01----:R-:W-:Y:S01]  /*c700*/  ENDCOLLECTIVE ;  /* 0x000000000000791b */ /* 0x003fe20003800000 */
.L_x_131:
[----:B------:R-:W-:-:S05]  /*c710*/  IADD3.X R3, RZ, R3, RZ, P0, !PT ;  /* 0x00000003ff037210 */ /* 0x000fca00007fe4ff */
[----:B------:R-:W-:Y:S01]  /*c720*/  @!PT LDS RZ, [RZ] ;  /* 0x00000000fffff984 */ /* 0x000fe20000000800 */
[----:B------:R-:W-:Y:S01]  /*c730*/  @!PT LDS RZ, [RZ] ;  /* 0x00000000fffff984 */ /* 0x000fe20000000800 */
[----:B------:R-:W-:Y:S01]  /*c740*/  @!PT LDS RZ, [RZ] ;  /* 0x00000000fffff984 */ /* 0x000fe20000000800 */
[----:B------:R0:W-:Y:S04]  /*c750*/  LDGSTS.E.BYPASS.LTC128B.128 [R19+0x19c00], desc[UR38][R2.64], !P3 ;  /* 0x19c0000002137fae */ /* 0x0001e8000d901d66 */
[----:B------:R0:W-:Y:S01]  /*c760*/  LDGSTS.E.BYPASS.LTC128B.128 [R19+0x1cc00], desc[UR38][R2.64+0x80], !P2 ;  /* 0x1cc0008002137fae */ /* 0x0001e2000d101d66 */
[----:B------:R-:W-:-:S03]  /*c770*/  IMAD.MOV.U32 R13, RZ, RZ, R18 ;  /* 0x000000ffff0d7224 */ /* 0x000fc600078e0012 */
[----:B------:R0:W-:Y:S01]  /*c780*/  LDGSTS.E.BYPASS.LTC128B.128 [R19+0x1fc00], desc[UR38][R2.64+0x100], !P1 ;  /* 0x1fc0010002137fae */ /* 0x0001e2000c901d66 */
[----:B------:R-:W-:-:S07]  /*c790*/  MOV R4, R14 ;  /* 0x0000000e00047202 */ /* 0x000fce0000000f00 */
[----:B0-----:R-:W-:Y:S05]  /*c7a0*/  WARPSYNC.COLLECTIVE R15, `(.L_x_132) ;  /* 0x000000000f087348 */ /* 0x001fea0003c00000 */
[----:B------:R1:W2:Y:S02]  /*c7b0*/  SHFL.IDX P6, R14, R13, R12, R11 ;  /* 0x0000000c0d0e7389 */ /* 0x0002a400000c000b */
[----:B012---:R-:W-:Y:S01]  /*c7c0*/  ENDCOLLECTIVE ;  /* 0x000000000000791b */ /* 0x007fe20003800000 */
.L_x_132:
[----:B------:R-:W-:Y:S02]  /*c7d0*/  IMAD.MOV.U32 R13, RZ, RZ, R20 ;  /* 0x000000ffff0d7224 */ /* 0x000fe400078e0014 */
[----:B------:R-:W-:-:S05]  /*c7e0*/  IMAD.MOV.U32 R12, RZ, RZ, R14 ;  /* 0x000000ffff0c7224 */ /* 0x000fca00078e000e */
[----:B------:R-:W-:Y:S01]  /*c7f0*/  IADD3 R2, P0, R12, R35, RZ ;  /* 0x000000230c027210 */ /* 0x000fe20007f1e0ff */
[----:B------:R-:W-:-:S03]  /*c800*/  IMAD.MOV.U32 R12, RZ, RZ, 0x5 ;  /* 0x00000005ff0c7424 */ /* 0x000fc600078e00ff */
[----:B------:R-:W-:-:S09]  /*c810*/  IADD3.X R3, RZ, R4, RZ, P0, !PT ;  /* 0x00000004ff037210 */ /* 0x000fd200007fe4ff */
[----:B------:R-:W-:Y:S05]  /*c820*/  WARPSYNC.COLLECTIVE R15, `(.L_x_133) ;  /* 0x000000000f087348 */ /* 0x000fea0003c00000 */
[----:B------:R0:W1:Y:S02]  /*c830*/  SHFL.IDX P6, R14, R13, R12, R11 ;  /* 0x0000000c0d0e7389 */ /* 0x00006400000c000b */
[----:B01----:R-:W-:Y:S01]  /*c840*/  ENDCOLLECTIVE ;  /* 0x000000000000791b */ /* 0x003fe20003800000 */
.L_x_133:
[----:B------:R-:W-:Y:S01]  /*c850*/  @!PT LDS RZ, [RZ] ;  /* 0x00000000fffff984 */ /* 0x000fe20000000800 */
[----:B------:R-:W-:Y:S01]  /*c860*/  @!PT LDS RZ, [RZ] ;  /* 0x00000000fffff984 */ /* 0x000fe20000000800 */
[----:B------:R-:W-:Y:S01]  /*c870*/  @!PT LDS RZ, [RZ] ;  /* 0x00000000fffff984 */ /* 0x000fe20000000800 */
[----:B------:R0:W-:Y:S04]  /*c880*/  LDGSTS.E.BYPASS.LTC128B.128 [R19+0x1a400], desc[UR38][R2.64], !P3 ;  /* 0x1a40000002137fae */ /* 0x0001e8000d901d66 */
[----:B------:R0:W-:Y:S04]  /*c890*/  LDGSTS.E.BYPASS.LTC128B.128 [R19+0x1d400], desc[UR38][R2.64+0x80], !P2 ;  /* 0x1d40008002137fae */ /* 0x0001e8000d101d66 */
[----:B------:R0:W-:Y:S01]  /*c8a0*/  LDGSTS.E.BYPASS.LTC128B.128 [R19+0x20400], desc[UR38][R2.64+0x100], !P1 ;  /* 0x2040010002137fae */ /* 0x0001e2000c901d66 */
[----:B------:R-:W-:Y:S01]  /*c8b0*/  IMAD.MOV.U32 R13, RZ, RZ, R18 ;  /* 0x000000ffff0d7224 */ /* 0x000fe200078e0012 */
[----:B------:R-:W-:-:S07]  /*c8c0*/  MOV R20, R14 ;  /* 0x0000000e00147202 */ /* 0x000fce0000000f00 */
[----:B0-----:R-:W-:Y:S05]  /*c8d0*/  WARPSYNC.COLLECTIVE R15, `(.L_x_134) ;  /* 0x000000000f087348 */ /* 0x001fea0003c00000 */
[----:B------:R1:W2:Y:S02]  /*c8e0*/  SHFL.IDX P6, R14, R13, R12, R11 ;  /* 0x0000000c0d0e7389 */ /* 0x0002a400000c000b */
[----:B012---:R-:W-:Y:S01]  /*c8f0*/  ENDCOLLECTIVE ;  /* 0x000000000000791b */ /* 0x007fe20003800000 */
.L_x_134:
[----:B------:R-:W-:Y:S05]  /*c900*/  BRA `(.L_x_135) ;  /* 0xffffffd000c07947 */ /* 0x000fea000383ffff */
.L_x_64:
[----:B0-----:R0:W2:Y:S02]  /*c910*/  SYNCS.PHASECHK.TRANS64.TRYWAIT P0, [R4+URZ+0x2a860], R3 ;  /* 0x02a86003040075a7 */ /* 0x0010a4000800017f */
[----:B--2---:R-:W-:Y:S05]  /*c920*/  @!P0 NANOSLEEP.SYNCS 0x989680 ;  /* 0x009896800000895d */ /* 0x004fea0003900000 */
[----:B------:R-:W2:Y:S02]  /*c930*/  @!P0 SYNCS.PHASECHK.TRANS64 P0, [R4+URZ+0x2a860], R3 ;  /* 0x02a86003040085a7 */ /* 0x000ea4000800007f */
[----:B--2---:R-:W-:Y:S05]  /*c940*/  @!P0 BRA `(.L_x_64) ;  /* 0xfffffffc00f08947 */ /* 0x004fea000383ffff */
[----:B------:R-:W-:Y:S05]  /*c950*/  BRA `(.L_x_136) ;  /* 0xffffffd4001c7947 */ /* 0x000fea000383ffff */
.L_x_65:
[----:B------:R-:W-:Y:S01]  /*c960*/  BSSY B1, `(.L_x_137) ;  /* 0x0000008000017945 */ /* 0x000fe20003800000 */
[----:B------:R-:W-:Y:S01]  /*c970*/  IMAD.MOV.U32 R13, RZ, RZ, R17 ;  /* 0x000000ffff0d7224 */ /* 0x000fe200078e0011 */
[----:B------:R-:W-:Y:S01]  /*c980*/  MOV R12, RZ ;  /* 0x000000ff000c7202 */ /* 0x000fe20000000f00 */
[----:B------:R-:W-:Y:S02]  /*c990*/  IMAD.MOV.U32 R11, RZ, RZ, 0x181f ;  /* 0x0000181fff0b7424 */ /* 0x000fe400078e00ff */
[----:B------:R-:W-:-:S07]  /*c9a0*/  IMAD.MOV.U32 R15, RZ, RZ, -0x1 ;  /* 0xffffffffff0f7424 */ /* 0x000fce00078e00ff */
[----:B01----:R-:W-:Y:S05]  /*c9b0*/  WARPSYNC.COLLECTIVE R15, `(.L_x_138) ;  /* 0x000000000f087348 */ /* 0x003fea0003c00000 */
[----:B------:R2:W3:Y:S02]  /*c9c0*/  SHFL.IDX P6, R14, R13, R12, R11 ;  /* 0x0000000c0d0e7389 */ /* 0x0004e400000c000b */
[----:B0123--:R-:W-:Y:S01]  /*c9d0*/  ENDCOLLECTIVE ;  /* 0x000000000000791b */ /* 0x00ffe20003800000 */
.L_x_138:
[----:B------:R-:W-:Y:S05]  /*c9e0*/  BSYNC B1 ;  /* 0x0000000000017941 */ /* 0x000fea0003800000 */
.L_x_137:
        /* <DEDUP_REMOVED lines=9> */
.L_x_139:
[----:B------:R-:W-:Y:S01]  /*ca80*/  MOV R13, R17 ;  /* 0x00000011000d7202 */ /* 0x000fe20000000f00 */
[----:B------:R-:W-:Y:S01]  /*ca90*/  IMAD.MOV.U32 R12, RZ, RZ, 0x1 ;  /* 0x00000001ff0c7424 */ /* 0x000fe200078e00ff */
[----:B------:R-:W-:-:S13]  /*caa0*/  IADD3 R2, P1, R14, R35, RZ ;  /* 0x000000230e027210 */ /* 0x000fda0007f3e0ff */
[----:B------:R-:W-:Y:S05]  /*cab0*/  WARPSYNC.COLLECTIVE R15, `(.L_x_140) ;  /* 0x000000000f087348 */ /* 0x000fea0003c00000 */
[----:B------:R0:W1:Y:S02]  /*cac0*/  SHFL.IDX P6, R14, R13, R12, R11 ;  /* 0x0000000c0d0e7389 */ /* 0x00006400000c000b */
[----:B01----:R-:W-:Y:S01]  /*cad0*/  ENDCOLLECTIVE ;  /* 0x000000000000791b */ /* 0x003fe20003800000 */
.L_x_140:
[----:B------:R-:W-:Y:S01]  /*cae0*/  IMAD.X R3, RZ, RZ, R3, P1 ;  /* 0x000000ffff037224 */ /* 0x000fe200008e0603 */
[----:B------:R-:W-:-:S04]  /*caf0*/  LOP3.LUT P1, RZ, R29, 0x1, RZ, 0xc0, !PT ;  /* 0x000000011dff7812 */ /* 0x000fc8000782c0ff */
[----:B------:R-:W-:Y:S02]  /*cb00*/  ISETP.LT.OR P2, PT, R0, 0x1, !P1 ;  /* 0x000000010000780c */ /* 0x000fe40004f41670 */
[----:B------:R-:W-:-:S11]  /*cb10*/  MOV R13, R16 ;  /* 0x00000010000d7202 */ /* 0x000fd60000000f00 */
[----:B------:R-:W-:Y:S01]  /*cb20*/  @!PT LDS RZ, [RZ] ;  /* 0x00000000fffff984 */ /* 0x000fe20000000800 */
[----:B------:R-:W-:Y:S01]  /*cb30*/  @!PT LDS RZ, [RZ] ;  /* 0x00000000fffff984 */ /* 0x000fe20000000800 */
[----:B------:R-:W-:Y:S01]  /*cb40*/  @!PT LDS RZ, [RZ] ;  /* 0x00000000fffff984 */ /* 0x000fe20000000800 */
[----:B------:R0:W-:Y:S01]  /*cb50*/  LDGSTS.E.BYPASS.LTC128B.128 [R5+0x400], desc[UR38][R2.64], !P2 ;  /* 0x0040000002057fae */ /* 0x0001e2000d101d66 */
[----:B------:R-:W-:Y:S01]  /*cb60*/  ISETP.LT.OR P2, PT, R0, 0x1, !P0 ;  /* 0x000000010000780c */ /* 0x000fe20004741670 */
[----:B------:R-:W-:-:S12]  /*cb70*/  IMAD.MOV.U32 R8, RZ, RZ, R14 ;  /* 0x000000ffff087224 */ /* 0x000fd800078e000e */
[----:B0-----:R-:W-:Y:S05]  /*cb80*/  WARPSYNC.COLLECTIVE R15, `(.L_x_141) ;  /* 0x000000000f087348 */ /* 0x001fea0003c00000 */
[----:B------:R1:W2:Y:S02]  /*cb90*/  SHFL.IDX P6, R14, R13, R12, R11 ;  /* 0x0000000c0d0e7389 */ /* 0x0002a400000c000b */
[----:B012---:R-:W-:Y:S01]  /*cba0*/  ENDCOLLECTIVE ;  /* 0x000000000000791b */ /* 0x007fe20003800000 */
.L_x_141:
[----:B------:R-:W-:Y:S01]  /*cbb0*/  @!PT LDS RZ, [RZ] ;  /* 0x00000000fffff984 */ /* 0x000fe20000000800 */
[----:B------:R-:W-:Y:S01]  /*cbc0*/  @!PT LDS RZ, [RZ] ;  /* 0x00000000fffff984 */ /* 0x000fe20000000800 */
[----:B------:R-:W-:Y:S01]  /*cbd0*/  @!PT LDS RZ, [RZ] ;  /* 0x00000000fffff984 */ /* 0x000fe20000000800 */
[----:B------:R0:W-:Y:S01]  /*cbe0*/  LDGSTS.E.BYPASS.LTC128B.128 [R5+0x3400], desc[UR38][R2.64+0x80], !P2 ;  /* 0x0340008002057fae */ /* 0x0001e2000d101d66 */
[----:B------:R-:W-:Y:S01]  /*cbf0*/  IMAD.MOV.U32 R13, RZ, RZ, R17 ;  /* 0x000000ffff0d7224 */ /* 0x000fe200078e0011 */
[----:B------:R-:W-:Y:S02]  /*cc00*/  MOV R12, 0x2 ;  /* 0x00000002000c7802 */ /* 0x000fe40000000f00 */
[----:B0-----:R-:W-:-:S13]  /*cc10*/  IADD3 R2, P2, R14, R35, RZ ;  /* 0x000000230e027210 */ /* 0x001fda0007f5e0ff */
[----:B------:R-:W-:Y:S05]  /*cc20*/  WARPSYNC.COLLECTIVE R15, `(.L_x_142) ;  /* 0x000000000f087348 */ /* 0x000fea0003c00000 */
[----:B------:R0:W1:Y:S02]  /*cc30*/  SHFL.IDX P6, R14, R13, R12, R11 ;  /* 0x0000000c0d0e7389 */ /* 0x00006400000c000b */
[----:B01----:R-:W-:Y:S01]  /*cc40*/  ENDCOLLECTIVE ;  /* 0x000000000000791b */ /* 0x003fe20003800000 */
.L_x_142:
[----:B------:R-:W-:Y:S01]  /*cc50*/  IMAD.X R3, RZ, RZ, R8, P2 ;  /* 0x000000ffff037224 */ /* 0x000fe200010e0608 */
[----:B------:R-:W-:Y:S01]  /*cc60*/  ISETP.LT.OR P2, PT, R0, 0x11, !P1 ;  /* 0x000000110000780c */ /* 0x000fe20004f41670 */
[----:B------:R-:W-:-:S12]  /*cc70*/  IMAD.MOV.U32 R13, RZ, RZ, R16 ;  /* 0x000000ffff0d7224 */ /* 0x000fd800078e0010 */
        /* <DEDUP_REMOVED lines=9> */
.L_x_143:
[----:B------:R-:W-:Y:S01]  /*cd10*/  @!PT LDS RZ, [RZ] ;  /* 0x00000000fffff984 */ /* 0x000fe20000000800 */
[----:B------:R-:W-:Y:S01]  /*cd20*/  @!PT LDS RZ, [RZ] ;  /* 0x00000000fffff984 */ /* 0x000fe20000000800 */
[----:B------:R-:W-:Y:S01]  /*cd30*/  @!PT LDS RZ, [RZ] ;  /* 0x00000000fffff984 */ /* 0x000fe20000000800 */
[----:B------:R0:W-:Y:S01]  /*cd40*/  LDGSTS.E.BYPASS.LTC128B.128 [R5+0x3c00], desc[UR38][R2.64+0x80], !P2 ;  /* 0x03c0008002057fae */ /* 0x0001e2000d101d66 */
[----:B------:R-:W-:Y:S02]  /*cd50*/  IMAD.MOV.U32 R13, RZ, RZ, R17 ;  /* 0x000000ffff0d7224 */ /* 0x000fe400078e0011 */
[----:B------:R-:W-:Y:S01]  /*cd60*/  IMAD.MOV.U32 R12, RZ, RZ, 0x3 ;  /* 0x00000003ff0c7424 */ /* 0x000fe200078e00ff */
[----:B0-----:R-:W-:-:S13]  /*cd70*/  IADD3 R2, P2, R14, R35, RZ ;  /* 0x000000230e027210 */ /* 0x001fda0007f5e0ff */
[----:B------:R-:W-:Y:S05]  /*cd80*/  WARPSYNC.COLLECTIVE R15, `(.L_x_144) ;  /* 0x000000000f087348 */ /* 0x000fea0003c00000 */
[----:B------:R0:W1:Y:S02]  /*cd90*/  SHFL.IDX P6, R14, R13, R12, R11 ;  /* 0x0000000c0d0e7389 */ /* 0x00006400000c000b */
[----:B01----:R-:W-:Y:S01]  /*cda0*/  ENDCOLLECTIVE ;  /* 0x000000000000791b */ /* 0x003fe20003800000 */
.L_x_144:
[----:B------:R-:W-:Y:S02]  /*cdb0*/  IADD3.X R3, RZ, R8, RZ, P2, !PT ;  /* 0x00000008ff037210 */ /* 0x000fe400017fe4ff */
[----:B------:R-:W-:Y:S01]  /*cdc0*/  ISETP.LT.OR P2, PT, R0, 0x21, !P1 ;  /* 0x000000210000780c */ /* 0x000fe20004f41670 */
[----:B------:R-:W-:-:S12]  /*cdd0*/  IMAD.MOV.U32 R13, RZ, RZ, R16 ;  /* 0x000000ffff0d7224 */ /* 0x000fd800078e0010 */
[----:B------:R-:W-:Y:S01]  /*cde0*/  @!PT LDS RZ, [RZ] ;  /* 0x00000000fffff984 */ /* 0x000fe20000000800 */
[----:B------:R-:W-:Y:S01]  /*cdf0*/  @!PT LDS RZ, [RZ] ;  /* 0x00000000fffff984 */ /* 0x000fe20000000800 */
[----:B------:R-:W-:Y:S01]  /*ce00*/  @!PT LDS RZ, [RZ] ;  /* 0x00000000fffff984 */ /* 0x000fe20000000800 */
[----:B------:R0:W-:Y:S01]  /*ce10*/  LDGSTS.E.BYPASS.LTC128B.128 [R5+0x1400], desc[UR38][R2.64], !P2 ;  /* 0x0140000002057fae */ /* 0x0001e2000d101d66 */
[----:B------:R-:W-:Y:S02]  /*ce20*/  ISETP.LT.OR P2, PT, R0, 0x21, !P0 ;  /* 0x000000210000780c */ /* 0x000fe40004741670 */
[----:B------:R-:W-:-:S11]  /*ce30*/  MOV R8, R14 ;  /* 0x0000000e00087202 */ /* 0x000fd60000000f00 */
[----:B0-----:R-:W-:Y:S05]  /*ce40*/  WARPSYNC.COLLECTIVE R15, `(.L_x_145) ;  /* 0x000000000f087348 */ /* 0x001fea0003c00000 */
[----:B------:R1:W2:Y:S02]  /*ce50*/  SHFL.IDX P6, R14, R13, R12, R11 ;  /* 0x0000000c0d0e7389 */ /* 0x0002a400000c000b */
[----:B012---:R-:W-:Y:S01]  /*ce60*/  ENDCOLLECTIVE ;  /* 0x000000000000791b */ /* 0x007fe20003800000 */
.L_x_145:
[----:B------:R-:W-:Y:S01]  /*ce70*/  @!PT LDS RZ, [RZ] ;  /* 0x00000000fffff984 */ /* 0x000fe20000000800 */
[----:B------:R-:W-:Y:S01]  /*ce80*/  @!PT LDS RZ, [RZ] ;  /* 0x00000000fffff984 */ /* 0x000fe20000000800 */
[----:B------:R-:W-:Y:S01]  /*ce90*/  @!PT LDS RZ, [RZ] ;  /* 0x00000000fffff984 */ /* 0x000fe20000000800 */
[----:B------:R0:W-:Y:S01]  /*cea0*/  LDGSTS.E.BYPASS.LTC128B.128 [R5+0x4400], desc[UR38][R2.64+0x80], !P2 ;  /* 0x0440008002057fae */ /* 0x0001e2000d101d66 */
[----:B------:R-:W-:Y:S01]  /*ceb0*/  MOV R13, R17 ;  /* 0x00000011000d7202 */ /* 0x000fe20000000f00 */
[----:B------:R-:W-:Y:S01]  /*cec0*/  IMAD.MOV.U32 R12, RZ, RZ, 0x4 ;  /* 0x00000004ff0c7424 */ /* 0x000fe200078e00ff */
[----:B0-----:R-:W-:-:S13]  /*ced0*/  IADD3 R2, P2, R14, R35, RZ ;  /* 0x000000230e027210 */ /* 0x001fda0007f5e0ff */
[----:B------:R-:W-:Y:S05]  /*cee0*/  WARPSYNC.COLLECTIVE R15, `(.L_x_146) ;  /* 0x000000000f087348 */ /* 0x000fea0003c00000 */
[----:B------:R0:W1:Y:S02]  /*cef0*/  SHFL.IDX P6, R14, R13, R12, R11 ;  /* 0x0000000c0d0e7389 */ /* 0x00006400000c000b */
[----:B01----:R-:W-:Y:S01]  /*cf00*/  ENDCOLLECTIVE ;  /* 0x000000000000791b */ /* 0x003fe20003800000 */
.L_x_146:
[----:B------:R-:W-:Y:S01]  /*cf10*/  IMAD.X R3, RZ, RZ, R8, P2 ;  /* 0x000000ffff037224 */ /* 0x000fe200010e0608 */
        /* <DEDUP_REMOVED lines=11> */
.L_x_147:
        /* <DEDUP_REMOVED lines=10> */
.L_x_148:
        /* <DEDUP_REMOVED lines=12> */
.L_x_149:
[----:B------:R-:W-:Y:S01]  /*d130*/  @!PT LDS RZ, [RZ] ;  /* 0x00000000fffff984 */ /* 0x000fe20000000800 */
[----:B------:R-:W-:Y:S01]  /*d140*/  @!PT LDS RZ, [RZ] ;  /* 0x00000000fffff984 */ /* 0x000fe20000000800 */
[----:B------:R-:W-:Y:S01]  /*d150*/  @!PT LDS RZ, [RZ] ;  /* 0x00000000fffff984 */ /* 0x000fe20000000800 */
[----:B------:R1:W-:Y:S01]  /*d160*/  LDGSTS.E.BYPASS.LTC128B.128 [R5+0x5400], desc[UR38][R2.64+0x80], !P2 ;  /* 0x0540008002057fae */ /* 0x0003e2000d101d66 */
[----:B------:R-:W-:Y:S05]  /*d170*/  BRA `(.L_x_150) ;  /* 0xffffffcc00d87947 */ /* 0x000fea000383ffff */
.L_x_71:
[----:B0-----:R0:W1:Y:S02]  /*d180*/  SYNCS.PHASECHK.TRANS64.TRYWAIT P0, [R0+URZ+0x2a860], R3 ;  /* 0x02a86003000075a7 */ /* 0x001064000800017f */
[----:B-1----:R-:W-:Y:S05]  /*d190*/  @!P0 NANOSLEEP.SYNCS 0x989680 ;  /* 0x009896800000895d */ /* 0x002fea0003900000 */
[----:B------:R-:W1:Y:S02]  /*d1a0*/  @!P0 SYNCS.PHASECHK.TRANS64 P0, [R0+URZ+0x2a860], R3 ;  /* 0x02a86003000085a7 */ /* 0x000e64000800007f */
[----:B-1----:R-:W-:Y:S05]  /*d1b0*/  @!P0 BRA `(.L_x_71) ;  /* 0xfffffffc00f08947 */ /* 0x002fea000383ffff */
[----:B------:R-:W-:Y:S05]  /*d1c0*/  BRA `(.L_x_151) ;  /* 0xffffffd000c07947 */ /* 0x000fea000383ffff */
.L_x_72:
[----:B------:R-:W-:Y:S01]  /*d1d0*/  BSSY B0, `(.L_x_152) ;  /* 0x0000008000007945 */ /* 0x000fe20003800000 */
[----:B------:R-:W-:Y:S01]  /*d1e0*/  MOV R13, R17 ;  /* 0x00000011000d7202 */ /* 0x000fe20000000f00 */
[----:B------:R-:W-:Y:S01]  /*d1f0*/  IMAD.MOV.U32 R12, RZ, RZ, RZ ;  /* 0x000000ffff0c7224 */ /* 0x000fe200078e00ff */
[----:B------:R-:W-:Y:S01]  /*d200*/  MOV R15, 0xffffffff ;  /* 0xffffffff000f7802 */ /* 0x000fe20000000f00 */
[----:B------:R-:W-:-:S07]  /*d210*/  IMAD.MOV.U32 R11, RZ, RZ, 0x181f ;  /* 0x0000181fff0b7424 */ /* 0x000fce00078e00ff */
[----:B0-----:R-:W-:Y:S05]  /*d220*/  WARPSYNC.COLLECTIVE R15, `(.L_x_153) ;  /* 0x000000000f087348 */ /* 0x001fea0003c00000 */
[----:B------:R1:W2:Y:S02]  /*d230*/  SHFL.IDX P6, R14, R13, R12, R11 ;  /* 0x0000000c0d0e7389 */ /* 0x0002a400000c000b */
[----:B012---:R-:W-:Y:S01]  /*d240*/  ENDCOLLECTIVE ;  /* 0x000000000000791b */ /* 0x007fe20003800000 */
.L_x_153:
[----:B------:R-:W-:Y:S05]  /*d250*/  BSYNC B0 ;  /* 0x0000000000007941 */ /* 0x000fea0003800000 */
.L_x_152:
[----:B------:R-:W-:Y:S01]  /*d260*/  IMAD.MOV.U32 R13, RZ, RZ, R16 ;  /* 0x000000ffff0d7224 */ /* 0x000fe200078e0010 */
[----:B------:R-:W-:Y:S01]  /*d270*/  MOV R12, RZ ;  /* 0x000000ff000c7202 */ /* 0x000fe20000000f00 */
[----:B------:R-:W-:Y:S01]  /*d280*/  IMAD.MOV.U32 R11, RZ, RZ, 0x181f ;  /* 0x0000181fff0b7424 */ /* 0x000fe200078e00ff */
[C---:B------:R-:W-:Y:S01]  /*d290*/  LOP3.LUT R4, R29.reuse, 0x1, RZ, 0xc0, !PT ;  /* 0x000000011d047812 */ /* 0x040fe200078ec0ff */
[----:B------:R-:W-:Y:S01]  /*d2a0*/  IMAD.MOV.U32 R15, RZ, RZ, -0x1 ;  /* 0xffffffffff0f7424 */ /* 0x000fe200078e00ff */
[----:B------:R-:W-:Y:S01]  /*d2b0*/  LOP3.LUT P0, RZ, R29, 0x2, RZ, 0xc0, !PT ;  /* 0x000000021dff7812 */ /* 0x000fe2000780c0ff */
[----:B------:R-:W-:Y:S01]  /*d2c0*/  IMAD.MOV.U32 R3, RZ, RZ, R14 ;  /* 0x000000ffff037224 */ /* 0x000fe200078e000e */
[----:B------:R-:W-:-:S13]  /*d2d0*/  ISETP.NE.U32.AND P1, PT, R4, 0x1, PT ;  /* 0x000000010400780c */ /* 0x000fda0003f25070 */
[----:B------:R-:W-:Y:S05]  /*d2e0*/  WARPSYNC.COLLECTIVE R15, `(.L_x_154) ;  /* 0x000000000f087348 */ /* 0x000fea0003c00000 */
[----:B------:R0:W1:Y:S02]  /*d2f0*/  SHFL.IDX P6, R14, R13, R12, R11 ;  /* 0x0000000c0d0e7389 */ /* 0x00006400000c000b */
[----:B01----:R-:W-:Y:S01]  /*d300*/  ENDCOLLECTIVE ;  /* 0x000000000000791b */ /* 0x003fe20003800000 */
.L_x_154:
[C---:B------:R-:W-:Y:S02]  /*d310*/  ISETP.LT.OR P3, PT, R5.reuse, 0x1, !P0 ;  /* 0x000000010500780c */ /* 0x040fe40004761670 */
[----:B------:R-:W-:Y:S02]  /*d320*/  ISETP.LT.OR P2, PT, R5, 0x1, P1 ;  /* 0x000000010500780c */ /* 0x000fe40000f41670 */
[----:B------:R-:W-:Y:S01]  /*d330*/  LEA R4, R25, UR45, 0x1 ;  /* 0x0000002d19047c11 */ /* 0x000fe2000f8e08ff */
[----:B------:R-:W-:Y:S02]  /*d340*/  IMAD.MOV.U32 R13, RZ, RZ, R17 ;  /* 0x000000ffff0d7224 */ /* 0x000fe400078e0011 */
[----:B------:R-:W-:Y:S01]  /*d350*/  IMAD.MOV.U32 R12, RZ, RZ, 0x1 ;  /* 0x00000001ff0c7424 */ /* 0x000fe200078e00ff */
[----:B------:R-:W-:-:S07]  /*d360*/  MOV R2, R14 ;  /* 0x0000000e00027202 */ /* 0x000fce0000000f00 */
[----:B------:R-:W-:Y:S05]  /*d370*/  WARPSYNC.COLLECTIVE R15, `(.L_x_155) ;  /* 0x000000000f087348 */ /* 0x000fea0003c00000 */
[----:B------:R0:W1:Y:S02]  /*d380*/  SHFL.IDX P6, R14, R13, R12, R11 ;  /* 0x0000000c0d0e7389 */ /* 0x00006400000c000b */
[----:B01----:R-:W-:Y:S01]  /*d390*/  ENDCOLLECTIVE ;  /* 0x000000000000791b */ /* 0x003fe20003800000 */
.L_x_155:
[----:B------:R-:W-:-:S05]  /*d3a0*/  IMAD.WIDE.U32 R2, R30, 0x2, R2 ;  /* 0x000000021e027825 */ /* 0x000fca00078e0002 */
[----:B------:R-:W-:Y:S01]  /*d3b0*/  @!PT LDS RZ, [RZ] ;  /* 0x00000000fffff984 */ /* 0x000fe20000000800 */
[----:B------:R-:W-:Y:S01]  /*d3c0*/  @!PT LDS RZ, [RZ] ;  /* 0x00000000fffff984 */ /* 0x000fe20000000800 */
[----:B------:R-:W-:Y:S01]  /*d3d0*/  @!PT LDS RZ, [RZ] ;  /* 0x00000000fffff984 */ /* 0x000fe20000000800 */
[----:B------:R0:W-:Y:S01]  /*d3e0*/  LDGSTS.E.BYPASS.LTC128B.128 [R4+0x400], desc[UR38][R2.64], !P2 ;  /* 0x0040000002047fae */ /* 0x0001e2000d101d66 */
[----:B------:R-:W-:-:S03]  /*d3f0*/  ISETP.LT.OR P2, PT, R5, 0x11, P1 ;  /* 0x000000110500780c */ /* 0x000fc60000f41670 */
[----:B------:R0:W-:Y:S01]  /*d400*/  LDGSTS.E.BYPASS.LTC128B.128 [R4+0x3400], desc[UR38][R2.64+0x80], !P3 ;  /* 0x0340008002047fae */ /* 0x0001e2000d901d66 */
[----:B------:R-:W-:Y:S01]  /*d410*/  ISETP.LT.OR P3, PT, R5, 0x11, !P0 ;  /* 0x000000110500780c */ /* 0x000fe20004761670 */
[----:B------:R-:W-:Y:S01]  /*d420*/  IMAD.MOV.U32 R13, RZ, RZ, R16 ;  /* 0x000000ffff0d7224 */ /* 0x000fe200078e0010 */
[----:B------:R-:W-:-:S11]  /*d430*/  MOV R6, R14 ;  /* 0x0000000e00067202 */ /* 0x000fd60000000f00 */
[----:B0-----:R-:W-:Y:S05]  /*d440*/  WARPSYNC.COLLECTIVE R15, `(.L_x_156) ;  /* 0x000000000f087348 */ /* 0x001fea0003c00000 */
[----:B------:R1:W2:Y:S02]  /*d450*/  SHFL.IDX P6, R14, R13, R12, R11 ;  /* 0x0000000c0d0e7389 */ /* 0x0002a400000c000b */
[----:B012---:R-:W-:Y:S01]  /*d460*/  ENDCOLLECTIVE ;  /* 0x000000000000791b */ /* 0x007fe20003800000 */
.L_x_156:
[----:B------:R-:W-:Y:S01]  /*d470*/  MOV R3, R6 ;  /* 0x0000000600037202 */ /* 0x000fe20000000f00 */
[----:B------:R-:W-:Y:S02]  /*d480*/  IMAD.MOV.U32 R13, RZ, RZ, R17 ;  /* 0x000000ffff0d7224 */ /* 0x000fe400078e0011 */
[----:B------:R-:W-:Y:S02]  /*d490*/  IMAD.MOV.U32 R12, RZ, RZ, 0x2 ;  /* 0x00000002ff0c7424 */ /* 0x000fe400078e00ff */
[----:B------:R-:W-:-:S07]  /*d4a0*/  IMAD.MOV.U32 R2, RZ, RZ, R14 ;  /* 0x000000ffff027224 */ /* 0x000fce00078e000e */
[----:B------:R-:W-:Y:S05]  /*d4b0*/  WARPSYNC.COLLECTIVE R15, `(.L_x_157) ;  /* 0x000000000f087348 */ /* 0x000fea0003c00000 */
[----:B------:R0:W1:Y:S02]  /*d4c0*/  SHFL.IDX P6, R14, R13, R12, R11 ;  /* 0x0000000c0d0e7389 */ /* 0x00006400000c000b */
[----:B01----:R-:W-:Y:S01]  /*d4d0*/  ENDCOLLECTIVE ;  /* 0x000000000000791b */ /* 0x003fe20003800000 */
.L_x_157:
        /* <DEDUP_REMOVED lines=13> */
.L_x_158:
[----:B------:R-:W-:Y:S02]  /*d5b0*/  IMAD.MOV.U32 R3, RZ, RZ, R8 ;  /* 0x000000ffff037224 */ /* 0x000fe400078e0008 */
[----:B------:R-:W-:Y:S02]  /*d5c0*/  IMAD.MOV.U32 R8, RZ, RZ, RZ ;  /* 0x000000ffff087224 */ /* 0x000fe400078e00ff */
[----:B------:R-:W-:Y:S01]  /*d5d0*/  IMAD.MOV.U32 R13, RZ, RZ, R17 ;  /* 0x000000ffff0d7224 */ /* 0x000fe200078e0011 */
[----:B------:R-:W-:Y:S01]  /*d5e0*/  MOV R12, 0x3 ;  /* 0x00000003000c7802 */ /* 0x000fe20000000f00 */
[----:B------:R-:W-:-:S07]  /*d5f0*/  IMAD.MOV.U32 R9, RZ, RZ, R14 ;  /* 0x000000ffff097224 */ /* 0x000fce00078e000e */
[----:B------:R-:W-:Y:S05]  /*d600*/  WARPSYNC.COLLECTIVE R15, `(.L_x_159) ;  /* 0x000000000f087348 */ /* 0x000fea0003c00000 */
[----:B------:R0:W1:Y:S02]  /*d610*/  SHFL.IDX P6, R14, R13, R12, R11 ;  /* 0x0000000c0d0e7389 */ /* 0x00006400000c000b */
[----:B01----:R-:W-:Y:S01]  /*d620*/  ENDCOLLECTIVE ;  /* 0x000000000000791b */ /* 0x003fe20003800000 */
.L_x_159:
[----:B------:R-:W-:-:S05]  /*d630*/  MOV R2, R9 ;  /* 0x0000000900027202 */ /* 0x000fca0000000f00 */
[----:B------:R-:W-:-:S05]  /*d640*/  IMAD.WIDE.U32 R2, R30, 0x2, R2 ;  /* 0x000000021e027825 */ /* 0x000fca00078e0002 */
[----:B------:R-:W-:Y:S01]  /*d650*/  @!PT LDS RZ, [RZ] ;  /* 0x00000000fffff984 */ /* 0x000fe20000000800 */
[----:B------:R-:W-:Y:S01]  /*d660*/  @!PT LDS RZ, [RZ] ;  /* 0x00000000fffff984 */ /* 0x000fe20000000800 */
[----:B------:R-:W-:Y:S01]  /*d670*/  @!PT LDS RZ, [RZ] ;  /* 0x00000000fffff984 */ /* 0x000fe20000000800 */
[----:B------:R0:W-:Y:S01]  /*d680*/  LDGSTS.E.BYPASS.LTC128B.128 [R4+0x1400], desc[UR38][R2.64], !P2 ;  /* 0x0140000002047fae */ /* 0x0001e2000d101d66 */
[----:B------:R-:W-:Y:S01]  /*d690*/  IMAD.MOV.U32 R13, RZ, RZ, R16 ;  /* 0x000000ffff0d7224 */ /* 0x000fe200078e0010 */
[C---:B------:R-:W-:Y:S02]  /*d6a0*/  ISETP.LT.OR P2, PT, R5.reuse, 0x31, P1 ;  /* 0x000000310500780c */ /* 0x040fe40000f41670 */
[----:B------:R0:W-:Y:S01]  /*d6b0*/  LDGSTS.E.BYPASS.LTC128B.128 [R4+0x4400], desc[UR38][R2.64+0x80], !P3 ;  /* 0x0440008002047fae */ /* 0x0001e2000d901d66 */
[----:B------:R-:W-:Y:S01]  /*d6c0*/  ISETP.LT.OR P3, PT, R5, 0x31, !P0 ;  /* 0x000000310500780c */ /* 0x000fe20004761670 */
[----:B------:R-:W-:-:S12]  /*d6d0*/  IMAD.MOV.U32 R10, RZ, RZ, R14 ;  /* 0x000000ffff0a7224 */ /* 0x000fd800078e000e */
[----:B0-----:R-:W-:Y:S05]  /*d6e0*/  WARPSYNC.COLLECTIVE R15, `(.L_x_160) ;  /* 0x000000000f087348 */ /* 0x001fea0003c00000 */
[----:B------:R1:W2:Y:S02]  /*d6f0*/  SHFL.IDX P6, R14, R13, R12, R11 ;  /* 0x0000000c0d0e7389 */ /* 0x0002a400000c000b */
[----:B012---:R-:W-:Y:S01]  /*d700*/  ENDCOLLECTIVE ;  /* 0x000000000000791b */ /* 0x007fe20003800000 */
.L_x_160:
[----:B------:R-:W-:Y:S01]  /*d710*/  IMAD.MOV.U32 R3, RZ, RZ, R10 ;  /* 0x000000ffff037224 */ /* 0x000fe200078e000a */
[----:B------:R-:W-:Y:S01]  /*d720*/  MOV R13, R17 ;  /* 0x00000011000d7202 */ /* 0x000fe20000000f00 */
[----:B------:R-:W-:Y:S01]  /*d730*/  IMAD.MOV.U32 R12, RZ, RZ, 0x4 ;  /* 0x00000004ff0c7424 */ /* 0x000fe200078e00ff */
[----:B------:R-:W-:-:S07]  /*d740*/  MOV R19, R14 ;  /* 0x0000000e00137202 */ /* 0x000fce0000000f00 */
[----:B------:R-:W-:Y:S05]  /*d750*/  WARPSYNC.COLLECTIVE R15, `(.L_x_161) ;  /* 0x000000000f087348 */ /* 0x000fea0003c00000 */
[----:B------:R0:W1:Y:S02]  /*d760*/  SHFL.IDX P6, R14, R13, R12, R11 ;  /* 0x0000000c0d0e7389 */ /* 0x00006400000c000b */
[----:B01----:R-:W-:Y:S01]  /*d770*/  ENDCOLLECTIVE ;  /* 0x000000000000791b */ /* 0x003fe20003800000 */
.L_x_161:
[----:B------:R-:W-:-:S04]  /*d780*/  IMAD.MOV.U32 R2, RZ, RZ, R19 ;  /* 0x000000ffff027224 */ /* 0x000fc800078e0013 */
[----:B------:R-:W-:-:S05]  /*d790*/  IMAD.WIDE.U32 R2, R30, 0x2, R2 ;  /* 0x000000021e027825 */ /* 0x000fca00078e0002 */
[----:B------:R-:W-:Y:S01]  /*d7a0*/  @!PT LDS RZ, [RZ] ;  /* 0x00000000fffff984 */ /* 0x000fe20000000800 */
[----:B------:R-:W-:Y:S01]  /*d7b0*/  @!PT LDS RZ, [RZ] ;  /* 0x00000000fffff984 */ /* 0x000fe20000000800 */
[----:B------:R-:W-:Y:S01]  /*d7c0*/  @!PT LDS RZ, [RZ] ;  /* 0x00000000fffff984 */ /* 0x000fe20000000800 */
[----:B------:R0:W-:Y:S01]  /*d7d0*/  LDGSTS.E.BYPASS.LTC128B.128 [R4+0x1c00], desc[UR38][R2.64], !P2 ;  /* 0x01c0000002047fae */ /* 0x0001e2000d101d66 */
[C---:B------:R-:W-:Y:S02]  /*d7e0*/  ISETP.LT.OR P2, PT, R5.reuse, 0x41, P1 ;  /* 0x000000410500780c */ /* 0x040fe40000f41670 */
[----:B------:R-:W-:Y:S01]  /*d7f0*/  MOV R13, R16 ;  /* 0x00000010000d7202 */ /* 0x000fe20000000f00 */
[----:B------:R0:W-:Y:S01]  /*d800*/  LDGSTS.E.BYPASS.LTC128B.128 [R4+0x4c00], desc[UR38][R2.64+0x80], !P3 ;  /* 0x04c0008002047fae */ /* 0x0001e2000d901d66 */
[----:B------:R-:W-:Y:S01]  /*d810*/  ISETP.LT.OR P3, PT, R5, 0x41, !P0 ;  /* 0x000000410500780c */ /* 0x000fe20004761670 */
[----:B------:R-:W-:-:S12]  /*d820*/  IMAD.MOV.U32 R18, RZ, RZ, R14 ;  /* 0x000000ffff127224 */ /* 0x000fd800078e000e */
[----:B0-----:R-:W-:Y:S05]  /*d830*/  WARPSYNC.COLLECTIVE R15, `(.L_x_162) ;  /* 0x000000000f087348 */ /* 0x001fea0003c00000 */
[----:B------:R1:W2:Y:S02]  /*d840*/  SHFL.IDX P6, R14, R13, R12, R11 ;  /* 0x0000000c0d0e7389 */ /* 0x0002a400000c000b */
[----:B012---:R-:W-:Y:S01]  /*d850*/  ENDCOLLECTIVE ;  /* 0x000000000000791b */ /* 0x007fe20003800000 */
.L_x_162:
[----:B------:R-:W-:Y:S01]  /*d860*/  MOV R3, R18 ;  /* 0x0000001200037202 */ /* 0x000fe20000000f00 */
[----:B------:R-:W-:Y:S02]  /*d870*/  IMAD.MOV.U32 R13, RZ, RZ, R17 ;  /* 0x000000ffff0d7224 */ /* 0x000fe400078e0011 */
[----:B------:R-:W-:Y:S02]  /*d880*/  IMAD.MOV.U32 R12, RZ, RZ, 0x5 ;  /* 0x00000005ff0c7424 */ /* 0x000fe400078e00ff */
[----:B------:R-:W-:-:S07]  /*d890*/  IMAD.MOV.U32 R23, RZ, RZ, R14 ;  /* 0x000000ffff177224 */ /* 0x000fce00078e000e */
[----:B------:R-:W-:Y:S05]  /*d8a0*/  WARPSYNC.COLLECTIVE R15, `(.L_x_163) ;  /* 0x000000000f087348 */ /* 0x000fea0003c00000 */
[----:B------:R0:W1:Y:S02]  /*d8b0*/  SHFL.IDX P6, R14, R13, R12, R11 ;  /* 0x0000000c0d0e7389 */ /* 0x00006400000c000b */
[----:B01----:R-:W-:Y:S01]  /*d8c0*/  ENDCOLLECTIVE ;  /* 0x000000000000791b */ /* 0x003fe20003800000 */
.L_x_163:
[----:B------:R-:W-:-:S04]  /*d8d0*/  IMAD.MOV.U32 R2, RZ, RZ, R23 ;  /* 0x000000ffff027224 */ /* 0x000fc800078e0017 */
[----:B------:R-:W-:-:S05]  /*d8e0*/  IMAD.WIDE.U32 R2, R30, 0x2, R2 ;  /* 0x000000021e027825 */ /* 0x000fca00078e0002 */
[----:B------:R-:W-:Y:S01]  /*d8f0*/  @!PT LDS RZ, [RZ] ;  /* 0x00000000fffff984 */ /* 0x000fe20000000800 */
[----:B------:R-:W-:Y:S01]  /*d900*/  @!PT LDS RZ, [RZ] ;  /* 0x00000000fffff984 */ /* 0x000fe20000000800 */
[----:B------:R-:W-:Y:S01]  /*d910*/  @!PT LDS RZ, [RZ] ;  /* 0x00000000fffff984 */ /* 0x000fe20000000800 */
[----:B------:R0:W-:Y:S01]  /*d920*/  LDGSTS.E.BYPASS.LTC128B.128 [R4+0x2400], desc[UR38][R2.64], !P2 ;  /* 0x0240000002047fae */ /* 0x0001e2000d101d66 */
[----:B------:R-:W-:-:S03]  /*d930*/  IMAD.MOV.U32 R13, RZ, RZ, R16 ;  /* 0x000000ffff0d7224 */ /* 0x000fc600078e0010 */
[----:B------:R0:W-:Y:S01]  /*d940*/  LDGSTS.E.BYPASS.LTC128B.128 [R4+0x5400], desc[UR38][R2.64+0x80], !P3 ;  /* 0x0540008002047fae */ /* 0x0001e2000d901d66 */
[----:B------:R-:W-:-:S07]  /*d950*/  MOV R17, R14 ;  /* 0x0000000e00117202 */ /* 0x000fce0000000f00 */
[----:B0-----:R-:W-:Y:S05]  /*d960*/  WARPSYNC.COLLECTIVE R15, `(.L_x_164) ;  /* 0x000000000f087348 */ /* 0x001fea0003c00000 */
[----:B------:R1:W2:Y:S02]  /*d970*/  SHFL.IDX P6, R14, R13, R12, R11 ;  /* 0x0000000c0d0e7389 */ /* 0x0002a400000c000b */
[----:B012---:R-:W-:Y:S01]  /*d980*/  ENDCOLLECTIVE ;  /* 0x000000000000791b */ /* 0x007fe20003800000 */
.L_x_164:
[----:B------:R-:W-:Y:S05]  /*d990*/  BRA `(.L_x_165) ;  /* 0xffffffcc00a07947 */ /* 0x000fea000383ffff */
.L_x_75:
[----:B0-----:R0:W1:Y:S02]  /*d9a0*/  SYNCS.PHASECHK.TRANS64.TRYWAIT P0, [R7+URZ+0x2a820], R8 ;  /* 0x02a82008070075a7 */ /* 0x001064000800017f */
[----:B-1----:R-:W-:Y:S05]  /*d9b0*/  @!P0 NANOSLEEP.SYNCS 0x989680 ;  /* 0x009896800000895d */ /* 0x002fea0003900000 */
[----:B------:R-:W1:Y:S02]  /*d9c0*/  @!P0 SYNCS.PHASECHK.TRANS64 P0, [R7+URZ+0x2a820], R8 ;  /* 0x02a82008070085a7 */ /* 0x000e64000800007f */
[----:B-1----:R-:W-:Y:S05]  /*d9d0*/  @!P0 BRA `(.L_x_75) ;  /* 0xfffffffc00f08947 */ /* 0x002fea000383ffff */
[----:B------:R-:W-:Y:S05]  /*d9e0*/  BRA `(.L_x_166) ;  /* 0xffffffd000147947 */ /* 0x000fea000383ffff */
.L_x_76:
[----:B------:R-:W1:Y:S01]  /*d9f0*/  S2R R3, SR_TID.X ;  /* 0x0000000000037919 */ /* 0x000e620000002100 */
[----:B------:R-:W-:Y:S01]  /*da00*/  BSSY B0, `(.L_x_167) ;  /* 0x000000a000007945 */ /* 0x000fe20003800000 */
[----:B------:R-:W-:Y:S01]  /*da10*/  IMAD.MOV.U32 R12, RZ, RZ, RZ ;  /* 0x000000ffff0c7224 */ /* 0x000fe200078e00ff */
[----:B------:R-:W-:Y:S01]  /*da20*/  MOV R15, 0xffffffff ;  /* 0xffffffff000f7802 */ /* 0x000fe20000000f00 */
[----:B------:R-:W-:Y:S01]  /*da30*/  IMAD.MOV.U32 R11, RZ, RZ, 0x1f ;  /* 0x0000001fff0b7424 */ /* 0x000fe200078e00ff */
[----:B-1----:R-:W-:-:S04]  /*da40*/  SHF.R.U32.HI R3, RZ, 0x5, R3 ;  /* 0x00000005ff037819 */ /* 0x002fc80000011603 */
[----:B------:R-:W-:-:S04]  /*da50*/  LOP3.LUT R3, R3, 0x3, RZ, 0xc0, !PT ;  /* 0x0000000303037812 */ /* 0x000fc800078ec0ff */
[----:B------:R-:W-:-:S07]  /*da60*/  MOV R13, R3 ;  /* 0x00000003000d7202 */ /* 0x000fce0000000f00 */
[----:B0----5:R-:W-:Y:S05]  /*da70*/  WARPSYNC.COLLECTIVE R15, `(.L_x_168) ;  /* 0x000000000f087348 */ /* 0x021fea0003c00000 */
[----:B------:R1:W2:Y:S02]  /*da80*/  SHFL.IDX P6, R14, R13, R12, R11 ;  /* 0x0000000c0d0e7389 */ /* 0x0002a400000c000b */
[----:B012--5:R-:W-:Y:S01]  /*da90*/  ENDCOLLECTIVE ;  /* 0x000000000000791b */ /* 0x027fe20003800000 */
.L_x_168:
[----:B------:R-:W-:Y:S05]  /*daa0*/  BSYNC B0 ;  /* 0x0000000000007941 */ /* 0x000fea0003800000 */
.L_x_167:
[----:B------:R-:W-:Y:S05]  /*dab0*/  BRA `(.L_x_169) ;  /* 0xffffffcc00f87947 */ /* 0x000fea000383ffff */
.L_x_77:
[----:B------:R-:W-:Y:S01]  /*dac0*/  BSSY B0, `(.L_x_170) ;  /* 0x0000006000007945 */ /* 0x000fe20003800000 */
[----:B------:R-:W-:-:S07]  /*dad0*/  IMAD.MOV.U32 R15, RZ, RZ, -0x1 ;  /* 0xffffffffff0f7424 */ /* 0x000fce00078e00ff */
[----:B01---5:R-:W-:Y:S05]  /*dae0*/  WARPSYNC.COLLECTIVE R15, `(.L_x_171) ;  /* 0x000000000f0c7348 */ /* 0x023fea0003c00000 */
[----:B------:R-:W-:Y:S02]  /*daf0*/  ELECT P6, UR62, PT ;  /* 0x00000000003e782f */ /* 0x000fe400038c0000 */
[----:B------:R-:W-:Y:S01]  /*db00*/  MOV R14, UR62 ;  /* 0x0000003e000e7c02 */ /* 0x000fe20008000f00 */
[----:B01---5:R-:W-:Y:S10]  /*db10*/  ENDCOLLECTIVE ;  /* 0x000000000000791b */ /* 0x023ff40003800000 */
.L_x_171:
[----:B------:R-:W-:Y:S05]  /*db20*/  BSYNC B0 ;  /* 0x0000000000007941 */ /* 0x000fea0003800000 */
.L_x_170:
[----:B------:R-:W-:Y:S05]  /*db30*/  BRA `(.L_x_172) ;  /* 0xffffffcc00ec7947 */ /* 0x000fea000383ffff */
.L_x_79:
[----:B-1----:R1:W2:Y:S02]  /*db40*/  SYNCS.PHASECHK.TRANS64.TRYWAIT P1, [R5+URZ+0x2a840], R4 ;  /* 0x02a84004050075a7 */ /* 0x0022a4000802017f */
[----:B--2---:R-:W-:Y:S05]  /*db50*/  @!P1 NANOSLEEP.SYNCS 0x989680 ;  /* 0x009896800000995d */ /* 0x004fea0003900000 */
[----:B------:R-:W2:Y:S02]  /*db60*/  @!P1 SYNCS.PHASECHK.TRANS64 P1, [R5+URZ+0x2a840], R4 ;  /* 0x02a84004050095a7 */ /* 0x000ea4000802007f */
[----:B--2---:R-:W-:Y:S05]  /*db70*/  @!P1 BRA `(.L_x_79) ;  /* 0xfffffffc00f09947 */ /* 0x004fea000383ffff */
[----:B------:R-:W-:Y:S05]  /*db80*/  BRA `(.L_x_173) ;  /* 0xffffffd0000c7947 */ /* 0x000fea000383ffff */
.L_x_81:
[----:B--2---:R2:W3:Y:S02]  /*db90*/  SYNCS.PHASECHK.TRANS64.TRYWAIT P1, [R3+URZ+0x2a840], R0 ;  /* 0x02a84000030075a7 */ /* 0x0044e4000802017f */
[----:B---3--:R-:W-:Y:S05]  /*dba0*/  @!P1 NANOSLEEP.SYNCS 0x989680 ;  /* 0x009896800000995d */ /* 0x008fea0003900000 */
[----:B------:R-:W3:Y:S02]  /*dbb0*/  @!P1 SYNCS.PHASECHK.TRANS64 P1, [R3+URZ+0x2a840], R0 ;  /* 0x02a84000030095a7 */ /* 0x000ee4000802007f */
[----:B---3--:R-:W-:Y:S05]  /*dbc0*/  @!P1 BRA `(.L_x_81) ;  /* 0xfffffffc00f09947 */ /* 0x008fea000383ffff */
[----:B------:R-:W-:Y:S05]  /*dbd0*/  BRA `(.L_x_174) ;  /* 0xffffffd000187947 */ /* 0x000fea000383ffff */
.L_x_83:
[----:B---3--:R3:W4:Y:S02]  /*dbe0*/  SYNCS.PHASECHK.TRANS64.TRYWAIT P1, [R5+URZ+0x2a860], R4 ;  /* 0x02a86004050075a7 */ /* 0x008724000802017f */
[----:B----4-:R-:W-:Y:S05]  /*dbf0*/  @!P1 NANOSLEEP.SYNCS 0x989680 ;  /* 0x009896800000995d */ /* 0x010fea0003900000 */
[----:B------:R-:W4:Y:S02]  /*dc00*/  @!P1 SYNCS.PHASECHK.TRANS64 P1, [R5+URZ+0x2a860], R4 ;  /* 0x02a86004050095a7 */ /* 0x000f24000802007f */
[----:B----4-:R-:W-:Y:S05]  /*dc10*/  @!P1 BRA `(.L_x_83) ;  /* 0xfffffffc00f09947 */ /* 0x010fea000383ffff */
[----:B------:R-:W-:Y:S05]  /*dc20*/  BRA `(.L_x_175) ;  /* 0xffffffd000147947 */ /* 0x000fea000383ffff */
.L_x_176:
[----:B------:R-:W-:-:S00]  /*dc30*/  BRA `(.L_x_176) ;  /* 0xfffffffc00fc7947 */ /* 0x000fc0000383ffff */
[----:B------:R-:W-:-:S00]  /*dc40*/  NOP ;  /* 0x0000000000007918 */ /* 0x000fc00000000000 */
        /* <DEDUP_REMOVED lines=11> */
.L_x_3204:


//--------------------- .text._ZN7cutlass13device_kernelIN5flash11enable_sm90INS1_16FlashAttnFwdSm90INS1_25CollectiveMainloopFwdSm90ILi2EN4cute5tupleIJNS5_1CILi1EEES8_S8_EEENS6_IJNS7_ILi128EEENS7_ILi96EEENS7_ILi192EEEEEELi128ENS_6half_tEfNS_4arch4Sm90ELb0ELb0ELb0ELb1ELb1ELb0ELb0ELb1ELb1ELb1ELb1ELb0EEENS1_21CollectiveEpilogueFwdINS6_IJSA_SA_SB_EEES9_SE_SG_Li256ELb1ELb1ELb1ELb0EEENS1_36VarlenDynamicPersistentTileSchedulerILi128ELi96ELi256ELi128ELb1ELb1ELb1ELb0ELb1ELb1EEEEEEEEEvNT_6ParamsE --------------------------
	.section	.text._ZN7cutlass13device_kernelIN5flash11enable_sm90INS1_16FlashAttnFwdSm90INS1_25CollectiveMainloopFwdSm90ILi2EN4cute5tupleIJNS5_1CILi1EEES8_S8_EEENS6_IJNS7_ILi128EEENS7_ILi96EEENS7_ILi192EEEEEELi128ENS_6half_tEfNS_4arch4Sm90ELb0ELb0ELb0ELb1ELb1ELb0ELb0ELb1ELb1ELb1ELb1ELb0EEENS1_21CollectiveEpilogueFwdINS6_IJSA_SA_SB_EEES9_SE_SG_Li256ELb1ELb1ELb1ELb0EEENS1_36VarlenDynamicPersistentTileSchedulerILi128ELi96ELi256ELi128ELb1ELb1ELb1ELb0ELb1ELb1EEEEEEEEEvNT_6ParamsE,"ax",@progbits
	.align	128
.text._ZN7cutlass13device_kernelIN5flash11enable_sm90INS1_16FlashAttnFwdSm90INS1_25CollectiveMainloopFwdSm90ILi2EN4cute5tupleIJNS5_1CILi1EEES8_S8_EEENS6_IJNS7_ILi128EEENS7_ILi96EEENS7_ILi192EEEEEELi128ENS_6half_tEfNS_4arch4Sm90ELb0ELb0ELb0ELb1ELb1ELb0ELb0ELb1ELb1ELb1ELb1ELb0EEENS1_21CollectiveEpilogueFwdINS6_IJSA_SA_SB_EEES9_SE_SG_Li256ELb1ELb1ELb1ELb0EEENS1_36VarlenDynamicPersistentTileSchedulerILi128ELi96ELi256ELi128ELb1ELb1ELb1ELb0ELb1ELb1EEEEEEEEEvNT_6ParamsE:
        .type           _ZN7cutlass13device_kernelIN5flash11enable_sm90INS1_16FlashAttnFwdSm90INS1_25CollectiveMainloopFwdSm90ILi2EN4cute5tupleIJNS5_1CILi1EEES8_S8_EEENS6_IJNS7_ILi128EEENS7_ILi96EEENS7_ILi192EEEEEELi128ENS_6half_tEfNS_4arch4Sm90ELb0ELb0ELb0ELb1ELb1ELb0ELb0ELb1ELb1ELb1ELb1ELb0EEENS1_21CollectiveEpilogueFwdINS6_IJSA_SA_SB_EEES9_SE_SG_Li256ELb1ELb1ELb1ELb0EEENS1_36VarlenDynamicPersistentTileSchedulerILi128ELi96ELi256ELi128ELb1ELb1ELb1ELb0ELb1ELb1EEEEEEEEEvNT_6ParamsE,@function
        .size           _ZN7cutlass13device_kernelIN5flash11enable_sm90INS1_16FlashAttnFwdSm90INS1_25CollectiveMainloopFwdSm90ILi2EN4cute5tupleIJNS5_1CILi1EEES8_S8_EEENS6_IJNS7_ILi128EEENS7_ILi96EEENS7_ILi192EEEEEELi128ENS_6half_tEfNS_4arch4Sm90ELb0ELb0ELb0ELb1ELb1ELb0ELb0ELb1ELb1ELb1ELb1ELb0EEENS1_21CollectiveEpilogueFwdINS6_IJSA_SA_SB_EEES9_SE_SG_Li256ELb1ELb1ELb1ELb0EEENS1_36VarlenDynamicPersistentTileSchedulerILi128ELi96ELi256ELi128ELb1ELb1ELb1ELb0ELb1ELb1EEEEEEEEEvNT_6ParamsE,(.L_x_3205 - _ZN7cutlass13device_kernelIN5flash11enable_sm90INS1_16FlashAttnFwdSm90INS1_25CollectiveMainloopFwdSm90ILi2EN4cute5tupleIJNS5_1CILi1EEES8_S8_EEENS6_IJNS7_ILi128EEENS7_ILi96EEENS7_ILi192EEEEEELi128ENS_6half_tEfNS_4arch4Sm90ELb0ELb0ELb0ELb1ELb1ELb0ELb0ELb1ELb1ELb1ELb1ELb0EEENS1_21CollectiveEpilogueFwdINS6_IJSA_SA_SB_EEES9_SE_SG_Li256ELb1ELb1ELb1ELb0EEENS1_36VarlenDynamicPersistentTileSchedulerILi128ELi96ELi256ELi128ELb1ELb1ELb1ELb0ELb1ELb1EEEEEEEEEvNT_6ParamsE)
        .other          _ZN7cutlass13device_kernelIN5flash11enable_sm90INS1_16FlashAttnFwdSm90INS1_25CollectiveMainloopFwdSm90ILi2EN4cute5tupleIJNS5_1CILi1EEES8_S8_EEENS6_IJNS7_ILi128EEENS7_ILi96EEENS7_ILi192EEEEEELi128ENS_6half_tEfNS_4arch4Sm90ELb0ELb0ELb0ELb1ELb1ELb0ELb0ELb1ELb1ELb1ELb1ELb0EEENS1_21CollectiveEpilogueFwdINS6_IJSA_SA_SB_EEES9_SE_SG_Li256ELb1ELb1ELb1ELb0EEENS1_36VarlenDynamicPersistentTileSchedulerILi128ELi96ELi256ELi128ELb1ELb1ELb1ELb0ELb1ELb1EEEEEEEEEvNT_6ParamsE,@"STO_CUDA_ENTRY STV_DEFAULT"
_ZN7cutlass13device_kernelIN5flash11enable_sm90INS1_16FlashAttnFwdSm90INS1_25CollectiveMainloopFwdSm90ILi2EN4cute5tupleIJNS5_1CILi1EEES8_S8_EEENS6_IJNS7_ILi128EEENS7_ILi96EEENS7_ILi192EEEEEELi128ENS_6half_tEfNS_4arch4Sm90ELb0ELb0ELb0ELb1ELb1ELb0ELb0ELb1ELb1ELb1ELb1ELb0EEENS1_21CollectiveEpilogueFwdINS6_IJSA_SA_SB_EEES9_SE_SG_Li256ELb1ELb1ELb1ELb0EEENS1_36VarlenDynamicPersistentTileSchedulerILi128ELi96ELi256ELi128ELb1ELb1ELb1ELb0ELb1ELb1EEEEEEEEEvNT_6ParamsE:
[----:B------:R-:W0:Y:S02]  /*0000*/  LDC R1, c[0x0][0x28] ;  /* 0x00000a00ff017b82 */ /* 0x000e240000000800 */
[----:B0-----:R-:W-:Y:S01]  /*0010*/  VIADD R1, R1, 0xffffffe0 ;  /* 0xffffffe001017836 */ /* 0x001fe20000000000 */
[----:B------:R-:W0:Y:S01]  /*0020*/  S2R R3, SR_TID.X ;  /* 0x0000000000037919 */ /* 0x000e220000002100 */
[----:B------:R-:W-:Y:S01]  /*0030*/  ELECT P0, URZ, PT ;  /* 0x00000000003f782f */ /* 0x000fe20003800000 */
[----:B------:R-:W-:Y:S01]  /*0040*/  UMOV UR4, 0x80 ;  /* 0x0000008000047882 */ /* 0x000fe20000000000 */
[----:B------:R-:W-:Y:S01]  /*0050*/  UMOV UR7, 0x100 ;  /* 0x0000010000077882 */ /* 0x000fe20000000000 */
[----:B0-----:R-:W-:-:S05]  /*0060*/  SHF.R.U32.HI R0, RZ, 0x5, R3 ;  /* 0x00000005ff007819 */ /* 0x001fca0000011603 */
[----:B------:R-:W0:Y:S02]  /*0070*/  SHFL.IDX PT, R2, R0, RZ, 0x1f ;  /* 0x00001fff00027589 */ /* 0x000e2400000e0000 */
[C---:B0-----:R-:W-:Y:S02]  /*0080*/  ISETP.NE.OR P0, PT, R2.reuse, RZ, !P0 ;  /* 0x000000ff0200720c */ /* 0x041fe40004705670 */
[----:B------:R-:W-:Y:S02]  /*0090*/  ISETP.NE.AND P1, PT, R2, RZ, PT ;  /* 0x000000ff0200720c */ /* 0x000fe40003f25270 */
[----:B------:R-:W-:-:S06]  /*00a0*/  SHF.R.U32.HI R2, RZ, 0x7, R3 ;  /* 0x00000007ff027819 */ /* 0x000fcc0000011603 */
[----:B------:R-:W0:Y:S03]  /*00b0*/  SHFL.IDX PT, R2, R2, RZ, 0x1f ;  /* 0x00001fff02027589 */ /* 0x000e2600000e0000 */
[----:B------:R-:W-:Y:S01]  /*00c0*/  VOTEU.ALL UP0, P0 ;  /* 0x00000000003f7886 */ /* 0x000fe20000000000 */
[----:B------:R-:W-:-:S04]  /*00d0*/  VOTEU.ALL UP1, P0 ;  /* 0x00000000003f7886 */ /* 0x000fc80000020000 */
[----:B------:R-:W1:Y:S01]  /*00e0*/  @!UP0 S2UR UR8, SR_CgaCtaId ;  /* 0x00000000000889c3 */ /* 0x000e620000008800 */
[----:B------:R-:W-:Y:S01]  /*00f0*/  @!UP0 UMOV UR6, 0x400 ;  /* 0x0000040000068882 */ /* 0x000fe20000000000 */
[----:B------:R-:W-:-:S04]  /*0100*/  @!UP0 UIADD3 UR4, -UR4, 0x100000, URZ ;  /* 0x0010000004048890 */ /* 0x000fc8000fffe13f */
[----:B------:R-:W-:Y:S02]  /*0110*/  @!UP0 USHF.L.U32 UR5, UR4, 0xb, URZ ;  /* 0x0000000b04058899 */ /* 0x000fe4000800063f */
[----:B------:R-:W-:Y:S02]  /*0120*/  @!UP0 USHF.L.U32 UR4, UR4, 0x1, URZ ;  /* 0x0000000104048899 */ /* 0x000fe4000800063f */
[----:B-1----:R-:W-:Y:S02]  /*0130*/  @!UP0 ULEA UR8, UR8, UR6, 0x18 ;  /* 0x0000000608088291 */ /* 0x002fe4000f8ec03f */
[----:B------:R-:W-:-:S04]  /*0140*/  @!UP0 UIADD3 UR6, -UR7, 0x100000, URZ ;  /* 0x0010000007068890 */ /* 0x000fc8000fffe13f */
[----:B------:R-:W-:Y:S02]  /*0150*/  @!UP0 USHF.L.U32 UR7, UR6, 0xb, URZ ;  /* 0x0000000b06078899 */ /* 0x000fe4000800063f */
[----:B------:R-:W-:Y:S01]  /*0160*/  @!UP0 USHF.L.U32 UR6, UR6, 0x1, URZ ;  /* 0x0000000106068899 */ /* 0x000fe2000800063f */
[----:B------:R-:W-:-:S05]  /*0170*/  VOTEU.ALL UP0, P0 ;  /* 0x00000000003f7886 */ /* 0x000fca0000000000 */
[----:B------:R1:W2:Y:S06]  /*0180*/  @!UP0 SYNCS.EXCH.64 URZ, [UR8+0x2a800], UR4 ;  /* 0x02a80004083f85b2 */ /* 0x0002ac0008000100 */
[----:B------:R1:W3:Y:S02]  /*0190*/  @!UP1 SYNCS.EXCH.64 URZ, [UR8+0x2a820], UR6 ;  /* 0x02a82006083f95b2 */ /* 0x0002e40008000100 */
[----:B01----:R-:W-:Y:S05]  /*01a0*/  @P1 BRA `(.L_x_177) ;  /* 0x0000000000481947 */ /* 0x003fea0003800000 */
        /* <DEDUP_REMOVED lines=14> */
[----:B------:R0:W4:Y:S01]  /*0290*/  SYNCS.EXCH.64 URZ, [UR8+0x2a840], UR6 ;  /* 0x02a84006083f75b2 */ /* 0x0001220008000100 */
[----:B------:R0:W0:Y:S01]  /*02a0*/  SYNCS.EXCH.64 URZ, [UR8+0x2a838], UR4 ;  /* 0x02a83804083f75b2 */ /* 0x0000220008000100 */
[----:B------:R0:W0:Y:S01]  /*02b0*/  SYNCS.EXCH.64 URZ, [UR8+0x2a848], UR6 ;  /* 0x02a84806083f75b2 */ /* 0x0000220008000100 */
[----:B------:R-:W-:Y:S01]  /*02c0*/  NOP ;  /* 0x0000000000007918 */ /* 0x000fe20000000000 */
.L_x_177:
        /* <DEDUP_REMOVED lines=22> */
.L_x_178:
        /* <DEDUP_REMOVED lines=18> */
.L_x_179:
        /* <DEDUP_REMOVED lines=22> */
.L_x_180:
        /* <DEDUP_REMOVED lines=23> */
.L_x_181:
[----:B------:R-:W-:Y:S01]  /*0820*/  UISETP.NE.AND UP0, UPT, UR9, URZ, UPT ;  /* 0x0000003f0900728c */ /* 0x000fe2000bf05270 */
[----:B------:R-:W-:Y:S01]  /*0830*/  NOP ;  /* 0x0000000000007918 */ /* 0x000fe20000000000 */
[----:B0-----:R-:W-:Y:S01]  /*0840*/  UMOV UR4, 0x1 ;  /* 0x0000000100047882 */ /* 0x001fe20000000000 */
[----:B------:R-:W-:Y:S01]  /*0850*/  ULDC.64 UR36, c[0x0][0x208] ;  /* 0x0000820000247ab9 */ /* 0x000fe20000000a00 */
[----:B------:R-:W-:Y:S01]  /*0860*/  USEL UR4, UR4, 0x2, !UP0 ;  /* 0x0000000204047887 */ /* 0x000fe2000c000000 */
[----:B-1234-:R-:W-:Y:S01]  /*0870*/  BAR.SYNC.DEFER_BLOCKING 0x0 ;  /* 0x0000000000007b1d */ /* 0x01efe20000010000 */
[----:B------:R-:W-:-:S04]  /*0880*/  PLOP3.LUT P0, PT, PT, PT, UP0, 0x80, 0x0 ;  /* 0x000000000000781c */ /* 0x000fc80003f0f008 */
[----:B------:R-:W-:-:S05]  /*0890*/  IMAD.U32 R2, RZ, RZ, UR4 ;  /* 0x00000004ff027e24 */ /* 0x000fca000f8e00ff */
[----:B------:R0:W-:Y:S04]  /*08a0*/  STL [R1+0x1c], R2 ;  /* 0x00001c0201007387 */ /* 0x0001e80000100800 */
[----:B------:R-:W-:Y:S05]  /*08b0*/  @!P0 BRA `(.L_x_182) ;  /* 0x0000008c00748947 */ /* 0x000fea0003800000 */
.L_x_183:
[----:B------:R-:W-:-:S08]  /*08c0*/  NOP ;  /* 0x0000000000007918 */ /* 0x000fd00000000000 */
[----:B------:R-:W1:Y:S02]  /*08d0*/  USETMAXREG.TRY_ALLOC.CTAPOOL UP0, 0xe8 ;  /* 0x000000e8000079c8 */ /* 0x000e640008000600 */
[----:B-1----:R-:W-:-:S13]  /*08e0*/  PLOP3.LUT P0, PT, PT, PT, UP0, 0x80, 0x0 ;  /* 0x000000000000781c */ /* 0x002fda0003f0f008 */
[----:B------:R-:W-:Y:S05]  /*08f0*/  @!P0 BRA `(.L_x_183) ;  /* 0xfffffffc00f08947 */ /* 0x000fea000383ffff */
[----:B------:R-:W1:Y:S08]  /*0900*/  S2UR UR5, SR_CgaCtaId ;  /* 0x00000000000579c3 */ /* 0x000e700000008800 */
[----:B------:R-:W-:Y:S06]  /*0910*/  BAR.ARV 0x8, 0x180 ;  /* 0x0206000000007b1d */ /* 0x000fec0000002000 */
[----:B------:R-:W-:-:S02]  /*0920*/  UMOV UR4, 0x400 ;  /* 0x0000040000047882 */ /* 0x000fc40000000000 */
[----:B------:R-:W-:Y:S01]  /*0930*/  BAR.SYNC.DEFER_BLOCKING 0x5, 0x180 ;  /* 0x0146000000007b1d */ /* 0x000fe20000010000 */
[----:B-1----:R-:W-:-:S09]  /*0940*/  ULEA UR4, UR5, UR4, 0x18 ;  /* 0x0000000405047291 */ /* 0x002fd2000f8ec03f */
[----:B------:R-:W1:Y:S01]  /*0950*/  LDS.128 R24, [UR4+0x2a8d0] ;  /* 0x02a8d004ff187984 */ /* 0x000e620008000c00 */
[----:B------:R-:W-:Y:S01]  /*0960*/  ULDC UR4, c[0x0][0xc3c] ;  /* 0x00030f0000047ab9 */ /* 0x000fe20000000800 */
[----:B------:R-:W-:Y:S06]  /*0970*/  BAR.ARV 0x4, 0x180 ;  /* 0x0106000000007b1d */ /* 0x000fec0000002000 */
[----:B-1----:R-:W-:-:S13]  /*0980*/  ISETP.GE.AND P0, PT, R27, UR4, PT ;  /* 0x000000041b007c0c */ /* 0x002fda000bf06270 */
[----:B------:R-:W-:Y:S05]  /*0990*/  @P0 EXIT ;  /* 0x000000000000094d */ /* 0x000fea0003800000 */
[----:B0-----:R-:W2:Y:S01]  /*09a0*/  LDL R2, [R1+0x1c] ;  /* 0x00001c0001027983 */ /* 0x001ea20000100800 */
[----:B------:R-:W-:Y:S01]  /*09b0*/  R2UR UR6, R25 ;  /* 0x00000000190672ca */ /* 0x000fe200000e0000 */
[----:B------:R-:W-:Y:S01]  /*09c0*/  UMOV UR39, URZ ;  /* 0x0000003f00277c82 */ /* 0x000fe20008000000 */
[----:B------:R-:W-:Y:S01]  /*09d0*/  R2UR UR5, R26 ;  /* 0x000000001a0572ca */ /* 0x000fe200000e0000 */
[----:B------:R-:W0:Y:S01]  /*09e0*/  S2R R0, SR_TID.X ;  /* 0x0000000000007919 */ /* 0x000e220000002100 */
[----:B------:R-:W-:Y:S01]  /*09f0*/  UMOV UR38, URZ ;  /* 0x0000003f00267c82 */ /* 0x000fe20008000000 */
[----:B0-----:R-:W-:-:S05]  /*0a00*/  VIADD R202, R0, 0xffffff80 ;  /* 0xffffff8000ca7836 */ /* 0x001fca0000000000 */
[----:B------:R-:W-:-:S04]  /*0a10*/  SHF.R.S32.HI R3, RZ, 0x1f, R202 ;  /* 0x0000001fff037819 */ /* 0x000fc800000114ca */
[CC--:B------:R-:W-:Y:S02]  /*0a20*/  LEA.HI R4, R3.reuse, R202.reuse, RZ, 0x5 ;  /* 0x000000ca03047211 */ /* 0x0c0fe400078f28ff */
[----:B------:R-:W-:-:S03]  /*0a30*/  LEA.HI R0, R3, R202, RZ, 0x7 ;  /* 0x000000ca03007211 */ /* 0x000fc600078f38ff */
[----:B------:R-:W-:Y:S01]  /*0a40*/  IMAD.SHL.U32 R4, R4, 0x20, RZ ;  /* 0x0000002004047824 */ /* 0x000fe200078e00ff */
[----:B------:R-:W-:Y:S02]  /*0a50*/  LOP3.LUT R179, R0, 0xffffff80, RZ, 0xc0, !PT ;  /* 0xffffff8000b37812 */ /* 0x000fe400078ec0ff */
[----:B------:R-:W-:Y:S02]  /*0a60*/  SHF.R.S32.HI R195, RZ, 0x7, R0 ;  /* 0x00000007ffc37819 */ /* 0x000fe40000011400 */
[----:B------:R-:W-:Y:S01]  /*0a70*/  LOP3.LUT R4, R4, 0xfffffc00, RZ, 0xc0, !PT ;  /* 0xfffffc0004047812 */ /* 0x000fe200078ec0ff */
[----:B------:R-:W-:Y:S01]  /*0a80*/  IMAD.IADD R179, R202, 0x1, -R179 ;  /* 0x00000001cab37824 */ /* 0x000fe200078e0ab3 */
[----:B------:R-:W-:-:S04]  /*0a90*/  LEA.HI R0, R0, R195, RZ, 0x1 ;  /* 0x000000c300007211 */ /* 0x000fc800078f08ff */
[----:B------:R-:W-:Y:S02]  /*0aa0*/  SHF.R.S32.HI R6, RZ, 0x1f, R179 ;  /* 0x0000001fff067819 */ /* 0x000fe400000114b3 */
[----:B------:R-:W-:Y:S02]  /*0ab0*/  LOP3.LUT R0, R0, 0x3fffffe, RZ, 0xc0, !PT ;  /* 0x03fffffe00007812 */ /* 0x000fe400078ec0ff */
[CC--:B------:R-:W-:Y:S02]  /*0ac0*/  LEA.HI R8, R6.reuse, R179.reuse, RZ, 0x2 ;  /* 0x000000b306087211 */ /* 0x0c0fe400078f10ff */
[----:B------:R-:W-:Y:S01]  /*0ad0*/  LEA.HI R6, R6, R179, RZ, 0x5 ;  /* 0x000000b306067211 */ /* 0x000fe200078f28ff */
[----:B------:R-:W-:Y:S01]  /*0ae0*/  IMAD.IADD R0, R195, 0x1, -R0 ;  /* 0x00000001c3007824 */ /* 0x000fe200078e0a00 */
[--C-:B------:R-:W-:Y:S02]  /*0af0*/  SHF.R.S32.HI R9, RZ, 0x2, R8.reuse ;  /* 0x00000002ff097819 */ /* 0x100fe40000011408 */
[----:B------:R-:W-:-:S02]  /*0b00*/  SHF.R.S32.HI R10, RZ, 0x1f, R8 ;  /* 0x0000001fff0a7819 */ /* 0x000fc40000011408 */
[----:B------:R-:W-:Y:S02]  /*0b10*/  LOP3.LUT R8, R8, 0x7ffffffc, RZ, 0xc0, !PT ;  /* 0x7ffffffc08087812 */ /* 0x000fe400078ec0ff */
[----:B------:R-:W-:Y:S02]  /*0b20*/  LEA.HI R10, R10, R9, RZ, 0x3 ;  /* 0x000000090a0a7211 */ /* 0x000fe400078f18ff */
[----:B------:R-:W-:Y:S01]  /*0b30*/  SHF.R.S32.HI R6, RZ, 0x5, R6 ;  /* 0x00000005ff067819 */ /* 0x000fe20000011406 */
[----:B------:R-:W-:Y:S01]  /*0b40*/  IMAD.IADD R8, R179, 0x1, -R8 ;  /* 0x00000001b3087824 */ /* 0x000fe200078e0a08 */
[----:B------:R-:W-:-:S03]  /*0b50*/  LOP3.LUT R10, R10, 0xfffffff8, RZ, 0xc0, !PT ;  /* 0xfffffff80a0a7812 */ /* 0x000fc600078ec0ff */
[----:B------:R-:W-:Y:S01]  /*0b60*/  IMAD.SHL.U32 R173, R8, 0x2, RZ ;  /* 0x0000000208ad7824 */ /* 0x000fe200078e00ff */
[----:B------:R-:W-:-:S03]  /*0b70*/  IADD3 R9, R9, -R10, RZ ;  /* 0x8000000a09097210 */ /* 0x000fc60007ffe0ff */
[C---:B------:R-:W-:Y:S01]  /*0b80*/  VIADD R172, R173.reuse, 0x8 ;  /* 0x00000008adac7836 */ /* 0x040fe20000000000 */
[C---:B------:R-:W-:Y:S01]  /*0b90*/  IADD3 R162, R173.reuse, 0x58, RZ ;  /* 0x00000058ada27810 */ /* 0x040fe20007ffe0ff */
[----:B------:R-:W-:Y:S02]  /*0ba0*/  IMAD R9, R6, 0x10, R9 ;  /* 0x0000001006097824 */ /* 0x000fe400078e0209 */
[C---:B------:R-:W-:Y:S01]  /*0bb0*/  VIADD R171, R173.reuse, 0x10 ;  /* 0x00000010adab7836 */ /* 0x040fe20000000000 */
[----:B------:R-:W-:Y:S01]  /*0bc0*/  SHF.R.S32.HI R194, RZ, 0x1f, R172 ;  /* 0x0000001fffc27819 */ /* 0x000fe200000114ac */
        /* <DEDUP_REMOVED lines=22> */
[----:B------:R-:W-:Y:S01]  /*0d30*/  VIADD R22, R173, 0x78 ;  /* 0x00000078ad167836 */ /* 0x000fe20000000000 */
[----:B------:R-:W-:Y:S01]  /*0d40*/  SHF.R.S32.HI R182, RZ, 0x1f, R160 ;  /* 0x0000001fffb67819 */ /* 0x000fe200000114a0 */
[----:B------:R-:W-:Y:S01]  /*0d50*/  IMAD R196, R0, 0x40, R9 ;  /* 0x0000004000c47824 */ /* 0x000fe200078e0209 */
[----:B------:R-:W-:-:S02]  /*0d60*/  SHF.R.S32.HI R181, RZ, 0x1f, R23 ;  /* 0x0000001fffb57819 */ /* 0x000fc40000011417 */
[----:B------:R-:W-:Y:S02]  /*0d70*/  SHF.R.S32.HI R180, RZ, 0x1f, R22 ;  /* 0x0000001fffb47819 */ /* 0x000fe40000011416 */
[----:B--2---:R-:W-:Y:S02]  /*0d80*/  R2UR UR4, R2 ;  /* 0x00000000020472ca */ /* 0x004fe400000e0000 */
[----:B------:R-:W-:-:S04]  /*0d90*/  LEA.HI R2, R3, R202, RZ, 0x4 ;  /* 0x000000ca03027211 */ /* 0x000fc800078f20ff */
[----:B------:R-:W-:Y:S02]  /*0da0*/  SHF.R.S32.HI R7, RZ, 0x4, R2 ;  /* 0x00000004ff077819 */ /* 0x000fe40000011402 */
[C---:B------:R-:W-:Y:S02]  /*0db0*/  LOP3.LUT R5, R2.reuse, 0x3fffff0, RZ, 0xc0, !PT ;  /* 0x03fffff002057812 */ /* 0x040fe400078ec0ff */
[----:B------:R-:W-:-:S03]  /*0dc0*/  LEA.HI R2, R2, R7, RZ, 0x1 ;  /* 0x0000000702027211 */ /* 0x000fc600078f08ff */
[----:B------:R-:W-:Y:S01]  /*0dd0*/  IMAD.IADD R5, R202, 0x1, -R5 ;  /* 0x00000001ca057824 */ /* 0x000fe200078e0a05 */
[----:B------:R-:W-:Y:S01]  /*0de0*/  LOP3.LUT R2, R2, 0x1ffffffe, RZ, 0xc0, !PT ;  /* 0x1ffffffe02027812 */ /* 0x000fe200078ec0ff */
[----:B------:R-:W-:Y:S02]  /*0df0*/  ULOP3.LUT UR7, UR4, 0x1, URZ, 0xfc, !UPT ;  /* 0x0000000104077892 */ /* 0x000fe4000f8efc3f */
[----:B------:R-:W-:Y:S01]  /*0e00*/  IMAD R5, R5, 0x40, R4 ;  /* 0x0000004005057824 */ /* 0x000fe200078e0204 */
[-C--:B------:R-:W-:Y:S01]  /*0e10*/  LEA.HI R4, R3, R202.reuse, RZ, 0x2 ;  /* 0x000000ca03047211 */ /* 0x080fe200078f10ff */
[----:B------:R-:W-:Y:S01]  /*0e20*/  IMAD.IADD R2, R7, 0x1, -R2 ;  /* 0x0000000107027824 */ /* 0x000fe200078e0a02 */
[----:B------:R-:W-:Y:S01]  /*0e30*/  LEA.HI R3, R3, R202, RZ, 0x3 ;  /* 0x000000ca03037211 */ /* 0x000fe200078f18ff */
[----:B------:R-:W-:Y:S01]  /*0e40*/  UMOV UR4, URZ ;  /* 0x0000003f00047c82 */ /* 0x000fe20008000000 */
[----:B------:R-:W-:Y:S01]  /*0e50*/  LOP3.LUT R7, R4, 0xfffffffc, RZ, 0xc0, !PT ;  /* 0xfffffffc04077812 */ /* 0x000fe200078ec0ff */
[----:B------:R-:W-:Y:S01]  /*0e60*/  IMAD R198, R2, 0x8, R5 ;  /* 0x0000000802c67824 */ /* 0x000fe200078e0205 */
[----:B------:R-:W-:Y:S01]  /*0e70*/  LOP3.LUT R17, R3, 0xfffffff8, RZ, 0xc0, !PT ;  /* 0xfffffff803117812 */ /* 0x000fe200078ec0ff */
[----:B------:R-:W-:Y:S01]  /*0e80*/  IMAD.U32 R199, RZ, RZ, UR7 ;  /* 0x00000007ffc77e24 */ /* 0x000fe2000f8e00ff */
[----:B------:R-:W-:Y:S01]  /*0e90*/  MOV R177, UR4 ;  /* 0x0000000400b17c02 */ /* 0x000fe20008000f00 */
[C---:B------:R-:W-:Y:S01]  /*0ea0*/  IMAD.IADD R7, R202.reuse, 0x1, -R7 ;  /* 0x00000001ca077824 */ /* 0x040fe200078e0a07 */
[----:B------:R-:W-:Y:S01]  /*0eb0*/  SHF.R.S32.HI R176, RZ, 0x3, R3 ;  /* 0x00000003ffb07819 */ /* 0x000fe20000011403 */
[----:B------:R-:W-:-:S03]  /*0ec0*/  IMAD.IADD R17, R202, 0x1, -R17 ;  /* 0x00000001ca117824 */ /* 0x000fc600078e0a11 */
[----:B------:R-:W-:-:S04]  /*0ed0*/  LEA.HI R2, R7, R7, RZ, 0x1 ;  /* 0x0000000707027211 */ /* 0x000fc800078f08ff */
[----:B------:R-:W-:-:S05]  /*0ee0*/  LOP3.LUT R2, R2, 0x1ffffffe, RZ, 0xc0, !PT ;  /* 0x1ffffffe02027812 */ /* 0x000fca00078ec0ff */
[----:B------:R-:W-:Y:S02]  /*0ef0*/  IMAD.IADD R197, R7, 0x1, -R2 ;  /* 0x0000000107c57824 */ /* 0x000fe400078e0a02 */
[----:B------:R-:W-:Y:S02]  /*0f00*/  IMAD.SHL.U32 R2, R17, 0x8, RZ ;  /* 0x0000000811027824 */ /* 0x000fe400078e00ff */
[----:B------:R-:W-:Y:S02]  /*0f10*/  IMAD R197, R197, 0x8, R196 ;  /* 0x00000008c5c57824 */ /* 0x000fe400078e02c4 */
[----:B------:R-:W-:Y:S01]  /*0f20*/  VIADD R16, R2, 0x40 ;  /* 0x0000004002107836 */ /* 0x000fe20000000000 */
[----:B------:R-:W-:-:S04]  /*0f30*/  SHF.R.S32.HI R201, RZ, 0x1f, R2 ;  /* 0x0000001fffc97819 */ /* 0x000fc80000011402 */
[----:B------:R-:W-:-:S07]  /*0f40*/  SHF.R.S32.HI R200, RZ, 0x1f, R16 ;  /* 0x0000001fffc87819 */ /* 0x000fce0000011410 */
.L_x_233:
[----:B0-234-:R-:W0:Y:S01]  /*0f50*/  LDC.64 R4, c[0x0][0xc88] ;  /* 0x00032200ff047b82 */ /* 0x01de220000000a00 */
[----:B------:R-:W-:Y:S01]  /*0f60*/  ULDC.64 UR8, c[0x0][0xa28] ;  /* 0x00028a0000087ab9 */ /* 0x000fe20000000a00 */
[----:B------:R-:W-:Y:S01]  /*0f70*/  ULDC.64 UR10, c[0x0][0xa20] ;  /* 0x00028800000a7ab9 */ /* 0x000fe20000000a00 */
[----:B------:R-:W-:Y:S01]  /*0f80*/  ULDC UR7, c[0x0][0x2f0] ;  /* 0x0000bc0000077ab9 */ /* 0x000fe20000000800 */
[----:B0-----:R-:W-:-:S06]  /*0f90*/  IMAD.WIDE R4, R27, 0x4, R4 ;  /* 0x000000041b047825 */ /* 0x001fcc00078e0204 */
[----:B------:R-:W2:Y:S01]  /*0fa0*/  LDG.E R4, desc[UR36][R4.64] ;  /* 0x0000002404047981 */ /* 0x000ea2000c1e1900 */
[----:B------:R-:W-:Y:S02]  /*0fb0*/  UISETP.NE.U32.AND UP0, UPT, UR8, URZ, UPT ;  /* 0x0000003f0800728c */ /* 0x000fe4000bf05070 */
[----:B------:R-:W-:Y:S02]  /*0fc0*/  UISETP.NE.U32.AND UP1, UPT, UR10, URZ, UPT ;  /* 0x0000003f0a00728c */ /* 0x000fe4000bf25070 */
[----:B------:R-:W-:Y:S02]  /*0fd0*/  UISETP.NE.AND.EX UP0, UPT, UR9, URZ, UPT, UP0 ;  /* 0x0000003f0900728c */ /* 0x000fe4000bf05300 */
[----:B------:R-:W-:-:S04]  /*0fe0*/  UISETP.NE.AND.EX UP1, UPT, UR11, URZ, UPT, UP1 ;  /* 0x0000003f0b00728c */ /* 0x000fc8000bf25310 */
[----:B------:R-:W-:Y:S02]  /*0ff0*/  PLOP3.LUT P0, PT, PT, PT, UP0, 0x80, 0x0 ;  /* 0x000000000000781c */ /* 0x000fe40003f0f008 */
[----:B------:R-:W-:Y:S02]  /*1000*/  PLOP3.LUT P1, PT, PT, PT, UP1, 0x80, 0x0 ;  /* 0x000000000000781c */ /* 0x000fe40003f2f018 */
[----:B--2---:R-:W-:-:S13]  /*1010*/  R2UR UR61, R4 ;  /* 0x00000000043d72ca */ /* 0x004fda00000e0000 */
[----:B------:R-:W-:Y:S02]  /*1020*/  USHF.R.S32.HI UR4, URZ, 0x1f, UR61 ;  /* 0x0000001f3f047899 */ /* 0x000fe4000801143d */
[----:B------:R-:W-:-:S04]  /*1030*/  @UP0 ULEA UR8, UP2, UR61, UR8, 0x2 ;  /* 0x000000083d080291 */ /* 0x000fc8000f84103f */
[----:B------:R-:W-:Y:S02]  /*1040*/  @UP0 ULEA.HI.X UR9, UR61, UR9, UR4, 0x2, UP2 ;  /* 0x000000093d090291 */ /* 0x000fe400090f1404 */
[----:B------:R-:W-:Y:S01]  /*1050*/  IMAD.U32 R178, RZ, RZ, UR4 ;  /* 0x00000004ffb27e24 */ /* 0x000fe2000f8e00ff */
[----:B------:R-:W-:Y:S01]  /*1060*/  @UP1 ULEA UR10, UP0, UR61, UR10, 0x2 ;  /* 0x0000000a3d0a1291 */ /* 0x000fe2000f80103f */
[----:B------:R-:W-:-:S03]  /*1070*/  IMAD.U32 R4, RZ, RZ, UR8 ;  /* 0x00000008ff047e24 */ /* 0x000fc6000f8e00ff */
[----:B------:R-:W-:Y:S01]  /*1080*/  @UP1 ULEA.HI.X UR11, UR61, UR11, UR4, 0x2, UP0 ;  /* 0x0000000b3d0b1291 */ /* 0x000fe200080f1404 */
[----:B------:R-:W-:Y:S01]  /*1090*/  IMAD.U32 R5, RZ, RZ, UR9 ;  /* 0x00000009ff057e24 */ /* 0x000fe2000f8e00ff */
[----:B------:R-:W-:Y:S01]  /*10a0*/  ULDC.64 UR8, c[0x0][0x418] ;  /* 0x0001060000087ab9 */ /* 0x000fe20000000a00 */
[----:B------:R-:W-:Y:S01]  /*10b0*/  IMAD.U32 R6, RZ, RZ, UR10 ;  /* 0x0000000aff067e24 */ /* 0x000fe2000f8e00ff */
[----:B------:R-:W-:Y:S02]  /*10c0*/  ULDC UR4, c[0x0][0x424] ;  /* 0x0001090000047ab9 */ /* 0x000fe40000000800 */
[----:B------:R-:W-:Y:S01]  /*10d0*/  IMAD.U32 R7, RZ, RZ, UR11 ;  /* 0x0000000bff077e24 */ /* 0x000fe2000f8e00ff */
[----:B------:R-:W2:Y:S04]  /*10e0*/  @P0 LDG.E R4, desc[UR36][R4.64] ;  /* 0x0000002404040981 */ /* 0x000ea8000c1e1900 */
[----:B------:R-:W3:Y:S01]  /*10f0*/  @P1 LDG.E R6, desc[UR36][R6.64] ;  /* 0x0000002406061981 */ /* 0x000ee2000c1e1900 */
[----:B------:R-:W-:Y:S01]  /*1100*/  UISETP.NE.U32.AND UP0, UPT, UR8, URZ, UPT ;  /* 0x0000003f0800728c */ /* 0x000fe2000bf05070 */
[----:B------:R-:W-:Y:S01]  /*1110*/  MOV R175, UR6 ;  /* 0x0000000600af7c02 */ /* 0x000fe20008000f00 */
[----:B------:R-:W-:Y:S01]  /*1120*/  UMOV UR41, URZ ;  /* 0x0000003f00297c82 */ /* 0x000fe20008000000 */
[----:B------:R-:W-:-:S02]  /*1130*/  ULOP3.LUT UR8, UR5, 0xff000000, URZ, 0xc0, !UPT ;  /* 0xff00000005087892 */ /* 0x000fc4000f8ec03f */
[----:B------:R-:W-:-:S04]  /*1140*/  UISETP.NE.AND.EX UP0, UPT, UR9, URZ, UPT, UP0 ;  /* 0x0000003f0900728c */ /* 0x000fc8000bf05300 */
[----:B------:R-:W-:-:S04]  /*1150*/  USEL UR4, UR4, 0x1, UP0 ;  /* 0x0000000104047887 */ /* 0x000fc80008000000 */
[----:B------:R-:W-:Y:S01]  /*1160*/  UIMAD UR4, UR4, UR7, URZ ;  /* 0x00000007040472a4 */ /* 0x000fe2000f8e023f */
[----:B--2---:R-:W-:-:S06]  /*1170*/  @P0 R2UR UR41, R4 ;  /* 0x00000000042902ca */ /* 0x004fcc00000e0000 */
[----:B---3--:R-:W-:Y:S01]  /*1180*/  @P1 R2UR UR4, R6 ;  /* 0x00000000060412ca */ /* 0x008fe200000e0000 */
[----:B-1---5:R-:W-:-:S14]  /*1190*/  @P1 BRA `(.L_x_184) ;  /* 0x0000000000341947 */ /* 0x022fdc0003800000 */
[----:B------:R-:W-:Y:S02]  /*11a0*/  ULDC.64 UR6, c[0x0][0xa08] ;  /* 0x0002820000067ab9 */ /* 0x000fe40000000a00 */
[----:B------:R-:W-:-:S04]  /*11b0*/  ISETP.NE.U32.AND P0, PT, RZ, UR6, PT ;  /* 0x00000006ff007c0c */ /* 0x000fc8000bf05070 */
[----:B------:R-:W-:-:S13]  /*11c0*/  ISETP.NE.AND.EX P0, PT, RZ, UR7, PT, P0 ;  /* 0x00000007ff007c0c */ /* 0x000fda000bf05300 */
[----:B------:R-:W-:Y:S05]  /*11d0*/  @!P0 BRA `(.L_x_184) ;  /* 0x0000000000248947 */ /* 0x000fea0003800000 */
[----:B------:R-:W-:Y:S02]  /*11e0*/  ULDC.64 UR6, c[0x0][0xa08] ;  /* 0x0002820000067ab9 */ /* 0x000fe40000000a00 */
[----:B------:R-:W-:-:S06]  /*11f0*/  UIMAD.WIDE UR6, UR61, 0x4, UR6 ;  /* 0x000000043d0678a5 */ /* 0x000fcc000f8e0206 */
[----:B------:R-:W-:Y:S02]  /*1200*/  IMAD.U32 R4, RZ, RZ, UR6 ;  /* 0x00000006ff047e24 */ /* 0x000fe4000f8e00ff */
[----:B------:R-:W-:-:S05]  /*1210*/  IMAD.U32 R5, RZ, RZ, UR7 ;  /* 0x00000007ff057e24 */ /* 0x000fca000f8e00ff */
[----:B------:R-:W2:Y:S04]  /*1220*/  LDG.E R3, desc[UR36][R4.64] ;  /* 0x0000002404037981 */ /* 0x000ea8000c1e1900 */
[----:B------:R-:W3:Y:S01]  /*1230*/  LDG.E R0, desc[UR36][R4.64+0x4] ;  /* 0x0000042404007981 */ /* 0x000ee2000c1e1900 */
[----:B--2---:R-:W-:Y:S02]  /*1240*/  R2UR UR4, R3 ;  /* 0x00000000030472ca */ /* 0x004fe400000e0000 */
[----:B---3--:R-:W-:-:S13]  /*1250*/  R2UR UR6, R0 ;  /* 0x00000000000672ca */ /* 0x008fda00000e0000 */
[----:B------:R-:W-:-:S12]  /*1260*/  UIADD3 UR4, -UR4, UR6, URZ ;  /* 0x0000000604047290 */ /* 0x000fd8000fffe13f */
.L_x_184:
[----:B------:R-:W-:Y:S02]  /*1270*/  UIADD3 UR41, -UR41, UR4, URZ ;  /* 0x0000000429297290 */ /* 0x000fe4000fffe13f */
[----:B------:R-:W-:Y:S02]  /*1280*/  ULOP3.LUT UR4, UR5, 0xff0000, URZ, 0xc0, !UPT ;  /* 0x00ff000005047892 */ /* 0x000fe4000f8ec03f */
[----:B------:R-:W-:Y:S02]  /*1290*/  UISETP.GE.AND UP0, UPT, UR41, 0x1, UPT ;  /* 0x000000012900788c */ /* 0x000fe4000bf06270 */
[----:B------:R-:W-:Y:S02]  /*12a0*/  USHF.R.U32.HI UR8, URZ, 0x8, UR8 ;  /* 0x000000083f087899 */ /* 0x000fe40008011608 */
[----:B------:R-:W-:Y:S02]  /*12b0*/  UIADD3 UR6, UR41, 0x5f, URZ ;  /* 0x0000005f29067890 */ /* 0x000fe4000fffe03f */
[----:B------:R-:W-:Y:S01]  /*12c0*/  PLOP3.LUT P0, PT, PT, PT, UP0, 0x80, 0x0 ;  /* 0x000000000000781c */ /* 0x000fe20003f0f008 */
[----:B------:R-:W-:-:S02]  /*12d0*/  ULEA.HI UR8, UR4, UR8, URZ, 0x10 ;  /* 0x0000000804087291 */ /* 0x000fc4000f8f803f */
[----:B------:R-:W-:Y:S02]  /*12e0*/  UIMAD.WIDE UR6, UR6, 0x2aaaaaab, URZ ;  /* 0x2aaaaaab060678a5 */ /* 0x000fe4000f8e023f */
[----:B------:R-:W-:Y:S02]  /*12f0*/  ULOP3.LUT UR4, UR8, 0xff, URZ, 0xc0, !UPT ;  /* 0x000000ff08047892 */ /* 0x000fe4000f8ec03f */
[----:B------:R-:W-:Y:S02]  /*1300*/  ULOP3.LUT UR9, UR5, 0xffff, URZ, 0xc0, !UPT ;  /* 0x0000ffff05097892 */ /* 0x000fe4000f8ec03f */
[----:B------:R-:W-:Y:S02]  /*1310*/  USHF.R.U32.HI UR5, URZ, 0x10, UR8 ;  /* 0x000000103f057899 */ /* 0x000fe40008011608 */
[----:B------:R-:W-:Y:S01]  /*1320*/  USHF.R.U32.HI UR6, URZ, 0x1f, UR7 ;  /* 0x0000001f3f067899 */ /* 0x000fe20008011607 */
[----:B------:R-:W-:Y:S01]  /*1330*/  IMAD.U32 R19, RZ, RZ, UR4 ;  /* 0x00000004ff137e24 */ /* 0x000fe2000f8e00ff */
[----:B------:R-:W-:Y:S01]  /*1340*/  UMOV UR4, URZ ;  /* 0x0000003f00047c82 */ /* 0x000fe20008000000 */
[----:B------:R-:W-:Y:S01]  /*1350*/  IMAD.U32 R174, RZ, RZ, UR9 ;  /* 0x00000009ffae7e24 */ /* 0x000fe2000f8e00ff */
[----:B------:R-:W-:Y:S01]  /*1360*/  ULEA.HI.SX32 UR9, UR7, UR6, 0x1c ;  /* 0x0000000607097291 */ /* 0x000fe2000f8fe23f */
[----:B------:R-:W-:Y:S01]  /*1370*/  IMAD.U32 R18, RZ, RZ, UR5 ;  /* 0x00000005ff127e24 */ /* 0x000fe2000f8e00ff */
[----:B------:R-:W-:Y:S10]  /*1380*/  @!P0 BRA `(.L_x_185) ;  /* 0x0000000000948947 */ /* 0x000ff40003800000 */
[----:B------:R-:W-:Y:S01]  /*1390*/  R2UR UR5, R18 ;  /* 0x00000000120572ca */ /* 0x000fe200000e0000 */
[----:B------:R-:W-:-:S12]  /*13a0*/  ULDC UR4, c[0x0][0x9f0] ;  /* 0x00027c0000047ab9 */ /* 0x000fd80000000800 */
[----:B------:R-:W-:-:S04]  /*13b0*/  UISETP.NE.AND UP0, UPT, UR5, URZ, UPT ;  /* 0x0000003f0500728c */ /* 0x000fc8000bf05270 */
[----:B------:R-:W-:-:S03]  /*13c0*/  USEL UR10, UR5, UR4, UP0 ;  /* 0x00000004050a7287 */ /* 0x000fc60008000000 */
[----:B------:R-:W-:Y:S01]  /*13d0*/  UMOV UR4, URZ ;  /* 0x0000003f00047c82 */ /* 0x000fe20008000000 */
[----:B------:R-:W-:Y:S02]  /*13e0*/  UIADD3 UR6, UR9, -0x1, UR10 ;  /* 0xffffffff09067890 */ /* 0x000fe4000fffe00a */
[----:B------:R-:W-:-:S04]  /*13f0*/  IMAD.U32 R4, RZ, RZ, UR10 ;  /* 0x0000000aff047e24 */ /* 0x000fc8000f8e00ff */
[----:B------:R-:W-:Y:S01]  /*1400*/  IMAD.U32 R5, RZ, RZ, UR6 ;  /* 0x00000006ff057e24 */ /* 0x000fe2000f8e00ff */
[-C--:B------:R-:W-:Y:S01]  /*1410*/  IABS R0, R4.reuse ;  /* 0x0000000400007213 */ /* 0x080fe20000000000 */
[----:B------:R-:W-:Y:S01]  /*1420*/  ULOP3.LUT UR6, UR6, UR10, URZ, 0x3c, !UPT ;  /* 0x0000000a06067292 */ /* 0x000fe2000f8e3c3f */
[----:B------:R-:W-:Y:S02]  /*1430*/  IABS R6, R4 ;  /* 0x0000000400067213 */ /* 0x000fe40000000000 */
[----:B------:R-:W-:Y:S02]  /*1440*/  R2UR UR11, R0 ;  /* 0x00000000000b72ca */ /* 0x000fe400000e0000 */
[----:B------:R-:W-:-:S05]  /*1450*/  IABS R5, R5 ;  /* 0x0000000500057213 */ /* 0x000fca0000000000 */
[----:B------:R-:W-:-:S05]  /*1460*/  IMAD.MOV.U32 R4, RZ, RZ, R5 ;  /* 0x000000ffff047224 */ /* 0x000fca00078e0005 */
[----:B------:R-:W-:Y:S01]  /*1470*/  R2UR UR8, R4 ;  /* 0x00000000040872ca */ /* 0x000fe200000e0000 */
        /* <DEDUP_REMOVED lines=18> */
[----:B------:R-:W-:-:S05]  /*15a0*/  UISETP.NE.AND UP0, UPT, UR10, URZ, UPT ;  /* 0x0000003f0a00728c */ /* 0x000fca000bf05270 */
[----:B------:R-:W-:Y:S02]  /*15b0*/  UMOV UR4, UR5 ;  /* 0x0000000500047c82 */ /* 0x000fe40008000000 */
[----:B------:R-:W-:-:S04]  /*15c0*/  @!UP1 UIADD3 UR4, -UR4, URZ, URZ ;  /* 0x0000003f04049290 */ /* 0x000fc8000fffe13f */
[----:B------:R-:W-:-:S12]  /*15d0*/  @!UP0 ULOP3.LUT UR4, URZ, UR10, URZ, 0x33, !UPT ;  /* 0x0000000a3f048292 */ /* 0x000fd8000f8e333f */
.L_x_185:
[----:B------:R-:W-:Y:S01]  /*15e0*/  R2UR UR5, R19 ;  /* 0x00000000130572ca */ /* 0x000fe200000e0000 */
[----:B------:R-:W-:Y:S01]  /*15f0*/  IMAD.U32 R3, RZ, RZ, UR4 ;  /* 0x00000004ff037e24 */ /* 0x000fe2000f8e00ff */
[----:B------:R-:W-:Y:S02]  /*1600*/  MOV R0, UR9 ;  /* 0x0000000900007c02 */ /* 0x000fe40008000f00 */
[----:B------:R-:W-:Y:S02]  /*1610*/  CS2R R98, SRZ ;  /* 0x0000000000627805 */ /* 0x000fe4000001ff00 */
[----:B------:R-:W-:Y:S02]  /*1620*/  PLOP3.LUT P0, PT, PT, PT, PT, 0x80, 0x0 ;  /* 0x000000000000781c */ /* 0x000fe40003f0f070 */
        /* <DEDUP_REMOVED lines=8> */
[----:B------:R-:W-:Y:S01]  /*16b0*/  UIMAD UR60, UR5, UR4, URZ ;  /* 0x00000004053c72a4 */ /* 0x000fe2000f8e023f */
[----:B------:R-:W-:-:S02]  /*16c0*/  CS2R R70, SRZ ;  /* 0x0000000000467805 */ /* 0x000fc4000001ff00 */
[----:B------:R-:W-:Y:S02]  /*16d0*/  CS2R R68, SRZ ;  /* 0x0000000000447805 */ /* 0x000fe4000001ff00 */
[----:B------:R-:W-:Y:S02]  /*16e0*/  CS2R R66, SRZ ;  /* 0x0000000000427805 */ /* 0x000fe4000001ff00 */
[----:B------:R-:W-:Y:S02]  /*16f0*/  CS2R R64, SRZ ;  /* 0x0000000000407805 */ /* 0x000fe4000001ff00 */
[----:B------:R-:W-:Y:S02]  /*1700*/  CS2R R62, SRZ ;  /* 0x00000000003e7805 */ /* 0x000fe4000001ff00 */
[----:B------:R-:W-:Y:S02]  /*1710*/  VIADDMNMX R0, R3, UR60, R0, PT ;  /* 0x0000003c03007c46 */ /* 0x000fe4000b800100 */
[----:B------:R-:W-:-:S02]  /*1720*/  CS2R R60, SRZ ;  /* 0x00000000003c7805 */ /* 0x000fc4000001ff00 */
[----:B------:R-:W-:Y:S02]  /*1730*/  CS2R R58, SRZ ;  /* 0x00000000003a7805 */ /* 0x000fe4000001ff00 */
[----:B------:R-:W-:Y:S02]  /*1740*/  CS2R R56, SRZ ;  /* 0x0000000000387805 */ /* 0x000fe4000001ff00 */
[----:B------:R-:W-:Y:S02]  /*1750*/  R2UR UR40, R0 ;  /* 0x00000000002872ca */ /* 0x000fe400000e0000 */
        /* <DEDUP_REMOVED lines=12> */
[----:B------:R-:W-:Y:S01]  /*1820*/  UISETP.GT.AND UP0, UPT, UR40, UR60, UPT ;  /* 0x0000003c2800728c */ /* 0x000fe2000bf04270 */
[----:B------:R-:W-:Y:S02]  /*1830*/  CS2R R94, SRZ ;  /* 0x00000000005e7805 */ /* 0x000fe4000001ff00 */
[----:B------:R-:W-:Y:S02]  /*1840*/  CS2R R88, SRZ ;  /* 0x0000000000587805 */ /* 0x000fe4000001ff00 */
[----:B------:R-:W-:-:S02]  /*1850*/  CS2R R92, SRZ ;  /* 0x00000000005c7805 */ /* 0x000fc4000001ff00 */
[----:B------:R-:W-:Y:S02]  /*1860*/  CS2R R20, SRZ ;  /* 0x0000000000147805 */ /* 0x000fe4000001ff00 */
[----:B------:R-:W-:-:S13]  /*1870*/  PLOP3.LUT P1, PT, PT, PT, UP0, 0x80, 0x0 ;  /* 0x000000000000781c */ /* 0x000fda0003f2f008 */
[----:B------:R-:W-:Y:S05]  /*1880*/  @!P1 BRA `(.L_x_186) ;  /* 0x0000004c00689947 */ /* 0x000fea0003800000 */
[----:B------:R-:W0:Y:S01]  /*1890*/  SHFL.IDX PT, R0, R195, RZ, 0x1f ;  /* 0x00001fffc3007589 */ /* 0x000e2200000e0000 */
[----:B------:R-:W1:Y:S01]  /*18a0*/  S2UR UR42, SR_CgaCtaId ;  /* 0x00000000002a79c3 */ /* 0x000e620000008800 */
[----:B------:R-:W-:Y:S01]  /*18b0*/  UMOV UR43, 0x400 ;  /* 0x00000400002b7882 */ /* 0x000fe20000000000 */
[----:B0-----:R-:W-:Y:S01]  /*18c0*/  R2UR UR4, R0 ;  /* 0x00000000000472ca */ /* 0x001fe200000e0000 */
[----:B-1----:R-:W-:-:S04]  /*18d0*/  ULEA UR43, UR42, UR43, 0x18 ;  /* 0x0000002b2a2b7291 */ /* 0x002fc8000f8ec03f */
[----:B------:R-:W-:-:S04]  /*18e0*/  UIADD3 UR6, UR43, 0xc400, URZ ;  /* 0x0000c4002b067890 */ /* 0x000fc8000fffe03f */
[----:B------:R-:W-:-:S04]  /*18f0*/  ULOP3.LUT UP0, URZ, UR6, 0x1bf, URZ, 0xc0, !UPT ;  /* 0x000001bf063f7892 */ /* 0x000fc8000f80c03f */
[----:B------:R-:W-:Y:S02]  /*1900*/  ULEA.HI UR5, UR4, UR4, URZ, 0x1 ;  /* 0x0000000404057291 */ /* 0x000fe4000f8f083f */
[----:B------:R-:W-:Y:S02]  /*1910*/  PLOP3.LUT P0, PT, PT, PT, UP0, 0x80, 0x0 ;  /* 0x000000000000781c */ /* 0x000fe40003f0f008 */
        /* <DEDUP_REMOVED lines=13> */
[----:B------:R-:W-:Y:S02]  /*19f0*/  IMAD.U32 R10, RZ, RZ, UR6 ;  /* 0x00000006ff0a7e24 */ /* 0x000fe4000f8e00ff */
[----:B------:R-:W-:Y:S02]  /*1a00*/  IMAD.U32 R6, RZ, RZ, UR4 ;  /* 0x00000004ff067e24 */ /* 0x000fe4000f8e00ff */
[----:B------:R-:W-:-:S02]  /*1a10*/  IMAD.U32 R7, RZ, RZ, UR5 ;  /* 0x00000005ff077e24 */ /* 0x000fc4000f8e00ff */
[----:B------:R-:W-:Y:S02]  /*1a20*/  IMAD.U32 R11, RZ, RZ, UR7 ;  /* 0x00000007ff0b7e24 */ /* 0x000fe4000f8e00ff */
[----:B------:R-:W-:Y:S02]  /*1a30*/  IMAD.MOV.U32 R8, RZ, RZ, 0x70 ;  /* 0x00000070ff087424 */ /* 0x000fe400078e00ff */
[----:B------:R-:W-:Y:S02]  /*1a40*/  IMAD.MOV.U32 R12, RZ, RZ, 0x1 ;  /* 0x00000001ff0c7424 */ /* 0x000fe400078e00ff */
[----:B0-----:R-:W-:-:S07]  /*1a50*/  IMAD.MOV.U32 R13, RZ, RZ, RZ ;  /* 0x000000ffff0d7224 */ /* 0x001fce00078e00ff */
[----:B------:R-:W-:-:S07]  /*1a60*/  LEPC R20, `(.L_x_187) ;  /* 0x000000001014794e */ /* 0x000fce0000000000 */
[----:B-1----:R-:W-:Y:S05]  /*1a70*/  CALL.ABS.NOINC R14 ;  /* 0x000000000e007343 */ /* 0x002fea0003c00000 */
.L_x_187:
[----:B------:R-:W-:Y:S02]  /*1a80*/  R2UR UR6, R177 ;  /* 0x00000000b10672ca */ /* 0x000fe400000e0000 */
[----:B------:R-:W-:-:S11]  /*1a90*/  R2UR UR5, R199 ;  /* 0x00000000c70572ca */ /* 0x000fd600000e0000 */
[----:B------:R-:W-:Y:S02]  /*1aa0*/  ULEA.HI UR4, UR6, UR6, URZ, 0x1 ;  /* 0x0000000606047291 */ /* 0x000fe4000f8f083f */
[----:B------:R-:W-:Y:S02]  /*1ab0*/  IMAD.U32 R3, RZ, RZ, UR5 ;  /* 0x00000005ff037e24 */ /* 0x000fe4000f8e00ff */
[----:B------:R-:W-:-:S03]  /*1ac0*/  ULOP3.LUT UR4, UR4, 0xfffffffe, URZ, 0xc0, !UPT ;  /* 0xfffffffe04047892 */ /* 0x000fc6000f8ec03f */
[----:B------:R-:W-:Y:S01]  /*1ad0*/  ISETP.NE.AND P0, PT, R3, 0x3, PT ;  /* 0x000000030300780c */ /* 0x000fe20003f05270 */
[----:B------:R-:W-:-:S06]  /*1ae0*/  UIADD3 UR4, UR6, -UR4, URZ ;  /* 0x8000000406047290 */ /* 0x000fcc000fffe03f */
[----:B------:R-:W-:-:S04]  /*1af0*/  MOV R0, UR4 ;  /* 0x0000000400007c02 */ /* 0x000fc80008000f00 */
[----:B------:R-:W-:-:S04]  /*1b00*/  SHF.L.U32 R0, R0, 0x1f, RZ ;  /* 0x0000001f00007819 */ /* 0x000fc800000006ff */
[----:B------:R-:W0:Y:S02]  /*1b10*/  SYNCS.PHASECHK.TRANS64.TRYWAIT P1, [UR43+0x2a800], R0 ;  /* 0x02a80000ff0075a7 */ /* 0x000e24000802016b */
[----:B0-----:R-:W-:Y:S05]  /*1b20*/  @!P1 BRA `(.L_x_188) ;  /* 0x000000d400609947 */ /* 0x001fea0003800000 */
.L_x_318:
[----:B------:R-:W-:Y:S05]  /*1b30*/  @!P0 BRA `(.L_x_189) ;  /* 0x0000000000048947 */ /* 0x000fea0003800000 */
[----:B------:R-:W-:Y:S01]  /*1b40*/  BPT.TRAP 0x1 ;  /* 0x000000040000795c */ /* 0x000fe20000300000 */
.L_x_189:
[----:B------:R-:W-:Y:S02]  /*1b50*/  IMAD.U32 R8, RZ, RZ, UR38 ;  /* 0x00000026ff087e24 */ /* 0x000fe4000f8e00ff */
[----:B0-----:R-:W-:-:S03]  /*1b60*/  IMAD.U32 R3, RZ, RZ, UR39 ;  /* 0x00000027ff037e24 */ /* 0x001fc6000f8e00ff */
[----:B------:R-:W-:Y:S02]  /*1b70*/  LEA R8, R8, UR43, 0x3 ;  /* 0x0000002b08087c11 */ /* 0x000fe4000f8e18ff */
[----:B------:R-:W-:-:S04]  /*1b80*/  SHF.L.U32 R3, R3, 0x1f, RZ ;  /* 0x0000001f03037819 */ /* 0x000fc800000006ff */
[----:B------:R0:W1:Y:S01]  /*1b90*/  SYNCS.PHASECHK.TRANS64.TRYWAIT P1, [R8+URZ+0x2a830], R3 ;  /* 0x02a83003080075a7 */ /* 0x000062000802017f */
[----:B------:R-:W-:Y:S05]  /*1ba0*/  @!P0 BRA `(.L_x_190) ;  /* 0x0000000000048947 */ /* 0x000fea0003800000 */
[----:B------:R-:W-:Y:S01]  /*1bb0*/  BPT.TRAP 0x1 ;  /* 0x000000040000795c */ /* 0x000fe20000300000 */
.L_x_190:
[----:B------:R-:W-:Y:S01]  /*1bc0*/  IMAD.MOV.U32 R87, RZ, RZ, RZ ;  /* 0x000000ffff577224 */ /* 0x000fe200078e00ff */
[----:B-1----:R-:W-:Y:S06]  /*1bd0*/  @P1 BRA `(.L_x_191) ;  /* 0x0000000000081947 */ /* 0x002fec0003800000 */
[----:B------:R-:W1:Y:S02]  /*1be0*/  SYNCS.PHASECHK.TRANS64.TRYWAIT P1, [R8+URZ+0x2a830], R3 ;  /* 0x02a83003080075a7 */ /* 0x000e64000802017f */
[----:B-1----:R-:W-:Y:S05]  /*1bf0*/  @!P1 BRA `(.L_x_192) ;  /* 0x000000d400449947 */ /* 0x002fea0003800000 */
.L_x_191:
[----:B------:R-:W-:Y:S05]  /*1c00*/  WARPSYNC.ALL ;  /* 0x0000000000007948 */ /* 0x000fea0003800000 */
[----:B------:R-:W-:Y:S01]  /*1c10*/  UIADD3 UR43, UR43, 0x18400, URZ ;  /* 0x000184002b2b7890 */ /* 0x000fe2000fffe03f */
[----:B------:R-:W-:Y:S01]  /*1c20*/  WARPGROUP.ARRIVE ;  /* 0x00000000000079c5 */ /* 0x000fe20000000000 */
[----:B------:R-:W-:Y:S02]  /*1c30*/  ULOP3.LUT UR4, UR44, 0x10000, URZ, 0xfc, !UPT ;  /* 0x000100002c047892 */ /* 0x000fe4000f8efc3f */
[----:B------:R-:W-:Y:S01]  /*1c40*/  USHF.R.U32.HI UR43, URZ, 0x4, UR43 ;  /* 0x000000043f2b7899 */ /* 0x000fe2000801162b */
[----:B------:R-:W-:Y:S01]  /*1c50*/  UMOV UR13, 0x40000040 ;  /* 0x40000040000d7882 */ /* 0x000fe20000000000 */
[----:B------:R-:W-:-:S02]  /*1c60*/  UMOV UR15, 0x40000040 ;  /* 0x40000040000f7882 */ /* 0x000fc40000000000 */
[----:B------:R-:W-:Y:S01]  /*1c70*/  ULOP3.LUT UR10, UR43, 0x3fff, URZ, 0xc0, !UPT ;  /* 0x00003fff2b0a7892 */ /* 0x000fe2000f8ec03f */
[----:B------:R-:W-:Y:S01]  /*1c80*/  IMAD.U32 R5, RZ, RZ, UR13 ;  /* 0x0000000dff057e24 */ /* 0x000fe2000f8e00ff */
[----:B------:R-:W-:Y:S01]  /*1c90*/  UMOV UR12, UR4 ;  /* 0x00000004000c7c82 */ /* 0x000fe20008000000 */
[----:B------:R-:W-:Y:S01]  /*1ca0*/  UIADD3 UR6, UR4, 0x2, URZ ;  /* 0x0000000204067890 */ /* 0x000fe2000fffe03f */
[----:B------:R-:W-:Y:S01]  /*1cb0*/  IMAD.U32 R4, RZ, RZ, UR12 ;  /* 0x0000000cff047e24 */ /* 0x000fe2000f8e00ff */
[----:B------:R-:W-:Y:S02]  /*1cc0*/  ULOP3.LUT UR10, UR10, 0x10000, URZ, 0xfc, !UPT ;  /* 0x000100000a0a7892 */ /* 0x000fe4000f8efc3f */
[----:B------:R-:W-:Y:S02]  /*1cd0*/  UIADD3 UR56, UR4, 0x4, URZ ;  /* 0x0000000404387890 */ /* 0x000fe4000fffe03f */
[----:B------:R-:W-:Y:S01]  /*1ce0*/  UIMAD UR5, UR38, 0x900, UR10 ;  /* 0x00000900260578a4 */ /* 0x000fe2000f8e020a */
[----:B------:R-:W-:Y:S01]  /*1cf0*/  UMOV UR57, 0x40000040 ;  /* 0x4000004000397882 */ /* 0x000fe20000000000 */
[----:B------:R-:W-:-:S02]  /*1d00*/  UMOV UR59, 0x40000040 ;  /* 0x40000040003b7882 */ /* 0x000fc40000000000 */
[----:B------:R-:W-:Y:S02]  /*1d10*/  UIADD3 UR7, UR5, 0x2, URZ ;  /* 0x0000000205077890 */ /* 0x000fe4000fffe03f */
[----:B------:R-:W-:Y:S02]  /*1d20*/  UIADD3 UR58, UR5, 0x4, URZ ;  /* 0x00000004053a7890 */ /* 0x000fe4000fffe03f */
[----:B------:R-:W-:Y:S01]  /*1d30*/  UMOV UR14, UR5 ;  /* 0x00000005000e7c82 */ /* 0x000fe20008000000 */
[----:B------:R-:W-:Y:S01]  /*1d40*/  UIADD3 UR52, UR4, 0x6, URZ ;  /* 0x0000000604347890 */ /* 0x000fe2000fffe03f */
[----:B------:R-:W-:Y:S01]  /*1d50*/  HGMMA.64x96x16.F32 R24, gdesc[UR12], RZ, !UPT, gsb0 ;  /* 0x016000000c1879f0 */ /* 0x000fe2000c0008ff */
[----:B------:R-:W-:Y:S01]  /*1d60*/  UMOV UR12, UR6 ;  /* 0x00000006000c7c82 */ /* 0x000fe20008000000 */
[----:B------:R-:W-:Y:S01]  /*1d70*/  UMOV UR13, 0x40000040 ;  /* 0x40000040000d7882 */ /* 0x000fe20000000000 */
[----:B------:R-:W-:Y:S01]  /*1d80*/  UMOV UR14, UR7 ;  /* 0x00000007000e7c82 */ /* 0x000fe20008000000 */
[----:B------:R-:W-:Y:S01]  /*1d90*/  UMOV UR15, 0x40000040 ;  /* 0x40000040000f7882 */ /* 0x000fe20000000000 */
[----:B------:R-:W-:Y:S01]  /*1da0*/  UIADD3 UR54, UR5, 0x6, URZ ;  /* 0x0000000605367890 */ /* 0x000fe2000fffe03f */
[----:B------:R-:W-:Y:S01]  /*1db0*/  IMAD.U32 R6, RZ, RZ, UR12 ;  /* 0x0000000cff067e24 */ /* 0x000fe2000f8e00ff */
[----:B------:R-:W-:Y:S01]  /*1dc0*/  UMOV UR53, 0x40000040 ;  /* 0x4000004000357882 */ /* 0x000fe20000000000 */
[----:B------:R-:W-:Y:S01]  /*1dd0*/  UMOV UR55, 0x40000040 ;  /* 0x4000004000377882 */ /* 0x000fe20000000000 */
[----:B------:R-:W-:Y:S01]  /*1de0*/  UIADD3 UR48, UR4, 0x400, URZ ;  /* 0x0000040004307890 */ /* 0x000fe2000fffe03f */
[----:B------:R-:W-:Y:S01]  /*1df0*/  IMAD.U32 R7, RZ, RZ, UR13 ;  /* 0x0000000dff077e24 */ /* 0x000fe2000f8e00ff */
        /* <DEDUP_REMOVED lines=27> */
[----:B------:R-:W-:-:S02]  /*1fb0*/  WARPGROUP.DEPBAR.LE gsb0, 0x0 ;  /* 0x00008000000079c5 */ /* 0x000fc40000010000 */
[----:B------:R-:W-:-:S06]  /*1fc0*/  WARPGROUP.ARRIVE ;  /* 0x00000000000079c5 */ /* 0x000fcc0000000000 */
[----:B------:R-:W-:Y:S01]  /*1fd0*/  HGMMA.64x96x16.F32 R24, gdesc[UR12], R24, gsb0 ;  /* 0x016000000c1879f0 */ /* 0x000fe20008000818 */
        /* <DEDUP_REMOVED lines=37> */
.L_x_193:
[----:B------:R-:W-:Y:S01]  /*2230*/  IMAD.U32 R0, RZ, RZ, UR41 ;  /* 0x00000029ff007e24 */ /* 0x000fe2000f8e00ff */
[----:B------:R-:W-:Y:S01]  /*2240*/  ULDC UR4, c[0x0][0x988] ;  /* 0x0002620000047ab9 */ /* 0x000fe20000000800 */
[----:B01----:R-:W-:Y:S01]  /*2250*/  IMAD.U32 R3, RZ, RZ, UR40 ;  /* 0x00000028ff037e24 */ /* 0x003fe2000f8e00ff */
[----:B------:R-:W-:Y:S01]  /*2260*/  P2R R15, PR, RZ, 0x1 ;  /* 0x00000001ff0f7803 */ /* 0x000fe20000000000 */
[----:B------:R-:W-:Y:S01]  /*2270*/  UIADD3 UR40, UR40, -0x2, URZ ;  /* 0xfffffffe28287890 */ /* 0x000fe2000fffe03f */
[----:B------:R-:W-:Y:S01]  /*2280*/  IADD3 R0, R0, 0x60, -R173 ;  /* 0x0000006000007810 */ /* 0x000fe20007ffe8ad */
[--C-:B------:R-:W-:Y:S02]  /*2290*/  IMAD.MOV.U32 R85, RZ, RZ, R87.reuse ;  /* 0x000000ffff557224 */ /* 0x100fe400078e0057 */
[----:B------:R-:W-:Y:S01]  /*22a0*/  UISETP.GE.AND UP0, UPT, UR40, UR60, UPT ;  /* 0x0000003c2800728c */ /* 0x000fe2000bf06270 */
[----:B------:R-:W-:Y:S02]  /*22b0*/  IMAD.MOV.U32 R83, RZ, RZ, R87 ;  /* 0x000000ffff537224 */ /* 0x000fe400078e0057 */
[----:B------:R-:W-:-:S02]  /*22c0*/  IMAD R0, R3, -0x60, R0 ;  /* 0xffffffa003007824 */ /* 0x000fc400078e0200 */
[--C-:B------:R-:W-:Y:S02]  /*22d0*/  IMAD.MOV.U32 R81, RZ, RZ, R87.reuse ;  /* 0x000000ffff517224 */ /* 0x100fe400078e0057 */
[--C-:B------:R-:W-:Y:S01]  /*22e0*/  IMAD.MOV.U32 R79, RZ, RZ, R87.reuse ;  /* 0x000000ffff4f7224 */ /* 0x100fe200078e0057 */
[C---:B------:R-:W-:Y:S01]  /*22f0*/  ISETP.GT.AND P6, PT, R0.reuse, RZ, PT ;  /* 0x000000ff0000720c */ /* 0x040fe20003fc4270 */
[--C-:B------:R-:W-:Y:S01]  /*2300*/  IMAD.MOV.U32 R77, RZ, RZ, R87.reuse ;  /* 0x000000ffff4d7224 */ /* 0x100fe200078e0057 */
[C---:B------:R-:W-:Y:S01]  /*2310*/  ISETP.GT.AND P5, PT, R0.reuse, 0x1, PT ;  /* 0x000000010000780c */ /* 0x040fe20003fa4270 */
[--C-:B------:R-:W-:Y:S01]  /*2320*/  IMAD.MOV.U32 R75, RZ, RZ, R87.reuse ;  /* 0x000000ffff4b7224 */ /* 0x100fe200078e0057 */
[----:B------:R-:W-:Y:S01]  /*2330*/  ISETP.GT.AND P4, PT, R0, 0x8, PT ;  /* 0x000000080000780c */ /* 0x000fe20003f84270 */
[----:B------:R-:W-:Y:S01]  /*2340*/  IMAD.MOV.U32 R73, RZ, RZ, R87 ;  /* 0x000000ffff497224 */ /* 0x000fe200078e0057 */
[----:B------:R-:W-:Y:S02]  /*2350*/  FSEL R10, R24, -INF , P6 ;  /* 0xff800000180a7808 */ /* 0x000fe40003000000 */
[----:B------:R-:W-:-:S02]  /*2360*/  FSEL R25, R25, -INF , P5 ;  /* 0xff80000019197808 */ /* 0x000fc40002800000 */
[----:B------:R-:W-:Y:S02]  /*2370*/  ISETP.GT.AND P3, PT, R0, 0x9, PT ;  /* 0x000000090000780c */ /* 0x000fe40003f64270 */
[----:B------:R-:W-:Y:S02]  /*2380*/  FSEL R72, R28, -INF , P4 ;  /* 0xff8000001c487808 */ /* 0x000fe40002000000 */
[----:B------:R-:W-:Y:S02]  /*2390*/  FMNMX.FTZ R3, R10, R25, !PT ;  /* 0x000000190a037209 */ /* 0x000fe40007810000 */
[----:B------:R-:W-:Y:S02]  /*23a0*/  ISETP.GT.AND P2, PT, R0, 0x10, PT ;  /* 0x000000100000780c */ /* 0x000fe40003f44270 */
[----:B------:R-:W-:Y:S02]  /*23b0*/  FSEL R74, R29, -INF , P3 ;  /* 0xff8000001d4a7808 */ /* 0x000fe40001800000 */
[----:B------:R-:W-:-:S02]  /*23c0*/  FMNMX.FTZ R3, R72, R3, !PT ;  /* 0x0000000348037209 */ /* 0x000fc40007810000 */
[----:B------:R-:W-:Y:S02]  /*23d0*/  ISETP.GT.AND P1, PT, R0, 0x11, PT ;  /* 0x000000110000780c */ /* 0x000fe40003f24270 */
[----:B------:R-:W-:Y:S02]  /*23e0*/  FSEL R76, R32, -INF , P2 ;  /* 0xff800000204c7808 */ /* 0x000fe40001000000 */
[----:B------:R-:W-:Y:S02]  /*23f0*/  FMNMX.FTZ R3, R74, R3, !PT ;  /* 0x000000034a037209 */ /* 0x000fe40007810000 */
[----:B------:R-:W-:Y:S02]  /*2400*/  FSEL R26, R26, -INF , P6 ;  /* 0xff8000001a1a7808 */ /* 0x000fe40003000000 */
[----:B------:R-:W-:Y:S02]  /*2410*/  ISETP.GT.AND P6, PT, R0, 0x18, PT ;  /* 0x000000180000780c */ /* 0x000fe40003fc4270 */
[----:B------:R-:W-:-:S02]  /*2420*/  FSEL R78, R33, -INF , P1 ;  /* 0xff800000214e7808 */ /* 0x000fc40000800000 */
[----:B------:R-:W-:Y:S02]  /*2430*/  FMNMX.FTZ R3, R76, R3, !PT ;  /* 0x000000034c037209 */ /* 0x000fe40007810000 */
[----:B------:R-:W-:Y:S02]  /*2440*/  FSEL R27, R27, -INF , P5 ;  /* 0xff8000001b1b7808 */ /* 0x000fe40002800000 */
[----:B------:R-:W-:Y:S02]  /*2450*/  ISETP.GT.AND P5, PT, R0, 0x19, PT ;  /* 0x000000190000780c */ /* 0x000fe40003fa4270 */
[----:B------:R-:W-:Y:S02]  /*2460*/  FSEL R80, R36, -INF , P6 ;  /* 0xff80000024507808 */ /* 0x000fe40003000000 */
[----:B------:R-:W-:Y:S02]  /*2470*/  FMNMX.FTZ R3, R78, R3, !PT ;  /* 0x000000034e037209 */ /* 0x000fe40007810000 */
[----:B------:R-:W-:-:S02]  /*2480*/  FSEL R30, R30, -INF , P4 ;  /* 0xff8000001e1e7808 */ /* 0x000fc40002000000 */
        /* <DEDUP_REMOVED lines=25> */
[----:B------:R-:W-:Y:S01]  /*2620*/  FSEL R90, R49, -INF , P5 ;  /* 0xff800000315a7808 */ /* 0x000fe20002800000 */
[----:B------:R-:W-:Y:S01]  /*2630*/  IMAD.MOV.U32 R49, RZ, RZ, R87 ;  /* 0x000000ffff317224 */ /* 0x000fe200078e0057 */
[----:B------:R-:W-:Y:S02]  /*2640*/  FMNMX.FTZ R3, R48, R3, !PT ;  /* 0x0000000330037209 */ /* 0x000fe40007810000 */
[----:B------:R-:W-:Y:S02]  /*2650*/  FSEL R24, R43, -INF , P3 ;  /* 0xff8000002b187808 */ /* 0x000fe40001800000 */
[----:B------:R-:W-:Y:S02]  /*2660*/  ISETP.GT.AND P3, PT, R0, 0x39, PT ;  /* 0x000000390000780c */ /* 0x000fe40003f64270 */
[----:B------:R-:W-:-:S02]  /*2670*/  FSEL R52, R52, -INF , P4 ;  /* 0xff80000034347808 */ /* 0x000fc40002000000 */
[----:B------:R-:W-:Y:S02]  /*2680*/  FMNMX.FTZ R3, R90, R3, !PT ;  /* 0x000000035a037209 */ /* 0x000fe40007810000 */
[----:B------:R-:W-:Y:S02]  /*2690*/  FSEL R46, R46, -INF , P2 ;  /* 0xff8000002e2e7808 */ /* 0x000fe40001000000 */
[----:B------:R-:W-:Y:S02]  /*26a0*/  ISETP.GT.AND P2, PT, R0, 0x40, PT ;  /* 0x000000400000780c */ /* 0x000fe40003f44270 */
[----:B------:R-:W-:Y:S01]  /*26b0*/  FSEL R92, R53, -INF , P3 ;  /* 0xff800000355c7808 */ /* 0x000fe20001800000 */
[--C-:B------:R-:W-:Y:S01]  /*26c0*/  IMAD.MOV.U32 R53, RZ, RZ, R87.reuse ;  /* 0x000000ffff357224 */ /* 0x100fe200078e0057 */
        /* <DEDUP_REMOVED lines=8> */
[----:B------:R-:W-:Y:S01]  /*2750*/  FSEL R94, R57, -INF , P1 ;  /* 0xff800000395e7808 */ /* 0x000fe20000800000 */
[----:B------:R-:W-:Y:S01]  /*2760*/  IMAD.MOV.U32 R57, RZ, RZ, R87 ;  /* 0x000000ffff397224 */ /* 0x000fe200078e0057 */
        /* <DEDUP_REMOVED lines=8> */
[----:B------:R-:W-:Y:S01]  /*27f0*/  FSEL R96, R61, -INF , P5 ;  /* 0xff8000003d607808 */ /* 0x000fe20002800000 */
[--C-:B------:R-:W-:Y:S01]  /*2800*/  IMAD.MOV.U32 R61, RZ, RZ, R87.reuse ;  /* 0x000000ffff3d7224 */ /* 0x100fe200078e0057 */
        /* <DEDUP_REMOVED lines=16> */
[----:B------:R-:W-:Y:S01]  /*2910*/  FSEL R104, R69, -INF , P1 ;  /* 0xff80000045687808 */ /* 0x000fe20000800000 */
[----:B------:R-:W-:Y:S01]  /*2920*/  IMAD.MOV.U32 R69, RZ, RZ, R87 ;  /* 0x000000ffff457224 */ /* 0x000fe200078e0057 */
[----:B------:R-:W-:Y:S02]  /*2930*/  FMNMX.FTZ R3, R102, R3, !PT ;  /* 0x0000000366037209 */ /* 0x000fe40007810000 */
[----:B------:R-:W-:Y:S02]  /*2940*/  FSEL R62, R62, -INF , P6 ;  /* 0xff8000003e3e7808 */ /* 0x000fe40003000000 */
[----:B------:R-:W-:-:S02]  /*2950*/  FMNMX.FTZ R11, R104, R3, !PT ;  /* 0x00000003680b7209 */ /* 0x000fc40007810000 */
[----:B------:R-:W-:Y:S02]  /*2960*/  MOV R3, UR4 ;  /* 0x0000000400037c02 */ /* 0x000fe40008000f00 */
[----:B------:R-:W-:Y:S01]  /*2970*/  FSEL R64, R63, -INF , P5 ;  /* 0xff8000003f407808 */ /* 0x000fe20002800000 */
[----:B------:R-:W0:Y:S01]  /*2980*/  SHFL.BFLY PT, R0, R11, 0x2, 0x1f ;  /* 0x0c401f000b007f89 */ /* 0x000e2200000e0000 */
[----:B------:R-:W-:Y:S01]  /*2990*/  FSEL R66, R66, -INF , P4 ;  /* 0xff80000042427808 */ /* 0x000fe20002000000 */
[----:B------:R-:W-:Y:S01]  /*29a0*/  IMAD.MOV.U32 R63, RZ, RZ, R87 ;  /* 0x000000ffff3f7224 */ /* 0x000fe200078e0057 */
[----:B------:R-:W-:Y:S02]  /*29b0*/  FSEL R68, R67, -INF , P3 ;  /* 0xff80000043447808 */ /* 0x000fe40001800000 */
[----:B------:R-:W-:Y:S02]  /*29c0*/  FSEL R70, R70, -INF , P2 ;  /* 0xff80000046467808 */ /* 0x000fe40001000000 */
[----:B------:R-:W-:-:S02]  /*29d0*/  R2UR UR4, R8 ;  /* 0x00000000080472ca */ /* 0x000fc400000e0000 */
[----:B------:R-:W-:-:S11]  /*29e0*/  MOV R67, R87 ;  /* 0x0000005700437202 */ /* 0x000fd60000000f00 */
[----:B------:R-:W-:Y:S01]  /*29f0*/  UIADD3 UR4, UR4, 0x2a840, URZ ;  /* 0x0002a84004047890 */ /* 0x000fe2000fffe03f */
[----:B0-----:R-:W-:-:S03]  /*2a00*/  FMNMX.FTZ R13, R11, R0, !PT ;  /* 0x000000000b0d7209 */ /* 0x001fc60007810000 */
[----:B------:R-:W-:Y:S02]  /*2a10*/  UPRMT UR4, UR42, 0x654, UR4 ;  /* 0x000006542a047896 */ /* 0x000fe40008000004 */
[----:B------:R-:W0:Y:S07]  /*2a20*/  SHFL.BFLY PT, R0, R13, 0x1, 0x1f ;  /* 0x0c201f000d007f89 */ /* 0x000e2e00000e0000 */
[----:B------:R-:W-:Y:S01]  /*2a30*/  SYNCS.ARRIVE.TRANS64.RED.A1T0 RZ, [UR4], RZ ;  /* 0x000000ffffff79a7 */ /* 0x000fe20008100404 */
        /* <DEDUP_REMOVED lines=42> */
[----:B------:R-:W-:Y:S01]  /*2ce0*/  FFMA.FTZ R102, R102, R3, -R29 ;  /* 0x0000000366667223 */ /* 0x000fe2000001081d */
[----:B------:R-:W-:Y:S01]  /*2cf0*/  FMNMX.FTZ R13, R28, R13, !PT ;  /* 0x0000000d1c0d7209 */ /* 0x000fe20007810000 */
[----:B------:R1:W-:Y:S01]  /*2d00*/  MUFU.EX2 R11, R74 ;  /* 0x0000004a000b7308 */ /* 0x0003e20000000800 */
[----:B0-----:R-:W-:Y:S01]  /*2d10*/  FADD.FTZ R43, R136, R9 ;  /* 0x00000009882b7221 */ /* 0x001fe20000010000 */
[----:B------:R-:W-:Y:S01]  /*2d20*/  F2FP.F16.F32.PACK_AB R136, R9, R136 ;  /* 0x000000880988723e */ /* 0x000fe200000000ff */
[----:B------:R-:W-:Y:S01]  /*2d30*/  FFMA.FTZ R29, R104, R3, -R29 ;  /* 0x00000003681d7223 */ /* 0x000fe2000001081d */
[----:B------:R-:W-:Y:S01]  /*2d40*/  FMNMX.FTZ R13, R50, R13, !PT ;  /* 0x0000000d320d7209 */ /* 0x000fe20007810000 */
[----:B------:R-:W-:-:S02]  /*2d50*/  IMAD.MOV.U32 R84, RZ, RZ, R87 ;  /* 0x000000ffff547224 */ /* 0x000fc400078e0057 */
[--C-:B------:R-:W-:Y:S01]  /*2d60*/  IMAD.MOV.U32 R80, RZ, RZ, R87.reuse ;  /* 0x000000ffff507224 */ /* 0x100fe200078e0057 */
[----:B------:R-:W-:Y:S01]  /*2d70*/  FMNMX.FTZ R15, R32, R13, !PT ;  /* 0x0000000d200f7209 */ /* 0x000fe20007810000 */
[----:B------:R-:W-:Y:S01]  /*2d80*/  MUFU.EX2 R142, R142 ;  /* 0x0000008e008e7308 */ /* 0x000fe20000000800 */
[--C-:B------:R-:W-:Y:S02]  /*2d90*/  IMAD.MOV.U32 R76, RZ, RZ, R87.reuse ;  /* 0x000000ffff4c7224 */ /* 0x100fe400078e0057 */
[----:B------:R-:W-:Y:S01]  /*2da0*/  FMNMX.FTZ R15, R54, R15, !PT ;  /* 0x0000000f360f7209 */ /* 0x000fe20007810000 */
[--C-:B-1----:R-:W-:Y:S02]  /*2db0*/  IMAD.MOV.U32 R74, RZ, RZ, R87.reuse ;  /* 0x000000ffff4a7224 */ /* 0x102fe400078e0057 */
[----:B------:R-:W-:Y:S01]  /*2dc0*/  IMAD.MOV.U32 R71, RZ, RZ, R87 ;  /* 0x000000ffff477224 */ /* 0x000fe200078e0057 */
[----:B------:R-:W-:Y:S01]  /*2dd0*/  FMNMX.FTZ R15, R36, R15, !PT ;  /* 0x0000000f240f7209 */ /* 0x000fe20007810000 */
[----:B------:R0:W-:Y:S03]  /*2de0*/  MUFU.EX2 R13, R78 ;  /* 0x0000004e000d7308 */ /* 0x0001e60000000800 */
[----:B------:R-:W-:-:S04]  /*2df0*/  FMNMX.FTZ R15, R58, R15, !PT ;  /* 0x0000000f3a0f7209 */ /* 0x000fc80007810000 */
[----:B------:R-:W-:Y:S01]  /*2e00*/  FMNMX.FTZ R21, R40, R15, !PT ;  /* 0x0000000f28157209 */ /* 0x000fe20007810000 */
[----:B------:R-:W-:Y:S01]  /*2e10*/  MUFU.EX2 R144, R144 ;  /* 0x0000009000907308 */ /* 0x000fe20000000800 */
[----:B0-----:R-:W-:Y:S02]  /*2e20*/  MOV R78, R87 ;  /* 0x00000057004e7202 */ /* 0x001fe40000000f00 */
[----:B------:R-:W-:-:S04]  /*2e30*/  FMNMX.FTZ R21, R62, R21, !PT ;  /* 0x000000153e157209 */ /* 0x000fc80007810000 */
[----:B------:R-:W-:Y:S01]  /*2e40*/  FMNMX.FTZ R21, R64, R21, !PT ;  /* 0x0000001540157209 */ /* 0x000fe20007810000 */
[----:B------:R0:W-:Y:S03]  /*2e50*/  MUFU.EX2 R15, R82 ;  /* 0x00000052000f7308 */ /* 0x0001e60000000800 */
[----:B------:R-:W-:-:S04]  /*2e60*/  FMNMX.FTZ R21, R66, R21, !PT ;  /* 0x0000001542157209 */ /* 0x000fc80007810000 */
[----:B------:R-:W-:Y:S01]  /*2e70*/  FMNMX.FTZ R21, R68, R21, !PT ;  /* 0x0000001544157209 */ /* 0x000fe20007810000 */
[----:B------:R1:W-:Y:S01]  /*2e80*/  MUFU.EX2 R31, R86 ;  /* 0x00000056001f7308 */ /* 0x0003e20000000800 */
[----:B0-----:R-:W-:Y:S02]  /*2e90*/  IMAD.MOV.U32 R82, RZ, RZ, R87 ;  /* 0x000000ffff527224 */ /* 0x001fe400078e0057 */
[----:B------:R-:W-:-:S04]  /*2ea0*/  FMNMX.FTZ R21, R70, R21, !PT ;  /* 0x0000001546157209 */ /* 0x000fc80007810000 */
[----:B------:R-:W-:Y:S01]  /*2eb0*/  FMNMX.FTZ R21, R72, R21, !PT ;  /* 0x0000001548157209 */ /* 0x000fe20007810000 */
[----:B------:R-:W-:Y:S01]  /*2ec0*/  MUFU.EX2 R44, R44 ;  /* 0x0000002c002c7308 */ /* 0x000fe20000000800 */
[----:B-1----:R-:W-:-:S03]  /*2ed0*/  IMAD.MOV.U32 R86, RZ, RZ, R87 ;  /* 0x000000ffff567224 */ /* 0x002fc600078e0057 */
[----:B------:R-:W0:Y:S04]  /*2ee0*/  SHFL.BFLY PT, R10, R21, 0x2, 0x1f ;  /* 0x0c401f00150a7f89 */ /* 0x000e2800000e0000 */
[----:B------:R-:W1:Y:S08]  /*2ef0*/  MUFU.EX2 R33, R88 ;  /* 0x0000005800217308 */ /* 0x000e700000000800 */
[----:B------:R-:W-:Y:S08]  /*2f00*/  MUFU.EX2 R48, R48 ;  /* 0x0000003000307308 */ /* 0x000ff00000000800 */
[----:B------:R-:W2:Y:S01]  /*2f10*/  MUFU.EX2 R35, R90 ;  /* 0x0000005a00237308 */ /* 0x000ea20000000800 */
[----:B-1----:R-:W-:-:S02]  /*2f20*/  F2FP.F16.F32.PACK_AB R146, R33, R44 ;  /* 0x0000002c2192723e */ /* 0x002fc400000000ff */
[----:B0-----:R-:W-:-:S05]  /*2f30*/  FMNMX.FTZ R25, R21, R10, !PT ;  /* 0x0000000a15197209 */ /* 0x001fca0007810000 */
[----:B------:R-:W-:Y:S01]  /*2f40*/  MUFU.EX2 R52, R52 ;  /* 0x0000003400347308 */ /* 0x000fe20000000800 */
[----:B------:R-:W0:Y:S07]  /*2f50*/  SHFL.BFLY PT, R10, R25, 0x1, 0x1f ;  /* 0x0c201f00190a7f89 */ /* 0x000e2e00000e0000 */
[----:B------:R-:W1:Y:S01]  /*2f60*/  MUFU.EX2 R37, R92 ;  /* 0x0000005c00257308 */ /* 0x000e620000000800 */
[----:B--2---:R-:W-:-:S07]  /*2f70*/  F2FP.F16.F32.PACK_AB R148, R35, R48 ;  /* 0x000000302394723e */ /* 0x004fce00000000ff */
[----:B------:R-:W-:Y:S08]  /*2f80*/  MUFU.EX2 R56, R56 ;  /* 0x0000003800387308 */ /* 0x000ff00000000800 */
[----:B------:R-:W2:Y:S01]  /*2f90*/  MUFU.EX2 R21, R94 ;  /* 0x0000005e00157308 */ /* 0x000ea20000000800 */
[----:B0-----:R-:W-:Y:S02]  /*2fa0*/  FMNMX.FTZ R10, R25, R10, !PT ;  /* 0x0000000a190a7209 */ /* 0x001fe40007810000 */
[----:B-1----:R-:W-:-:S02]  /*2fb0*/  F2FP.F16.F32.PACK_AB R150, R37, R52 ;  /* 0x000000342596723e */ /* 0x002fc400000000ff */
[C---:B------:R-:W-:Y:S01]  /*2fc0*/  FSETP.NEU.FTZ.AND P1, PT, R10.reuse, -INF , PT ;  /* 0xff8000000a00780b */ /* 0x040fe20003f3d000 */
[----:B------:R-:W-:Y:S02]  /*2fd0*/  FMUL.FTZ R41, R10, R3 ;  /* 0x000000030a297220 */ /* 0x000fe40000410000 */
[----:B------:R-:W-:Y:S03]  /*2fe0*/  MUFU.EX2 R60, R60 ;  /* 0x0000003c003c7308 */ /* 0x000fe60000000800 */
[----:B------:R-:W-:Y:S02]  /*2ff0*/  FSEL R41, R41, RZ, P1 ;  /* 0x000000ff29297208 */ /* 0x000fe40000800000 */
[----:B------:R-:W-:-:S03]  /*3000*/  PLOP3.LUT P1, PT, PT, PT, UP0, 0x80, 0x0 ;  /* 0x000000000000781c */ /* 0x000fc60003f2f008 */
        /* <DEDUP_REMOVED lines=22> */
[----:B------:R-:W1:Y:S01]  /*3170*/  MUFU.EX2 R30, R30 ;  /* 0x0000001e001e7308 */ /* 0x000e620000000800 */
[-CC-:B------:R-:W-:Y:S01]  /*3180*/  FFMA.FTZ R66, R66, R3.reuse, -R41.reuse ;  /* 0x0000000342427223 */ /* 0x180fe20000010829 */
[-CC-:B------:R-:W-:Y:S01]  /*3190*/  FFMA.FTZ R68, R68, R3.reuse, -R41.reuse ;  /* 0x0000000344447223 */ /* 0x180fe20000010829 */
[-CC-:B------:R-:W-:Y:S01]  /*31a0*/  FFMA.FTZ R70, R70, R3.reuse, -R41.reuse ;  /* 0x0000000346467223 */ /* 0x180fe20000010829 */
[----:B------:R-:W-:Y:S01]  /*31b0*/  FFMA.FTZ R41, R72, R3, -R41 ;  /* 0x0000000348297223 */ /* 0x000fe20000010829 */
[----:B--2---:R-:W-:Y:S01]  /*31c0*/  F2FP.F16.F32.PACK_AB R152, R21, R56 ;  /* 0x000000381598723e */ /* 0x004fe200000000ff */
[----:B------:R-:W-:-:S02]  /*31d0*/  IMAD.MOV.U32 R72, RZ, RZ, R87 ;  /* 0x000000ffff487224 */ /* 0x000fc400078e0057 */
[----:B------:R2:W3:Y:S01]  /*31e0*/  MUFU.EX2 R139, R12 ;  /* 0x0000000c008b7308 */ /* 0x0004e20000000800 */
[----:B0-----:R-:W-:-:S07]  /*31f0*/  F2FP.F16.F32.PACK_AB R137, R27, R26 ;  /* 0x0000001a1b89723e */ /* 0x001fce00000000ff */
[----:B------:R-:W0:Y:S01]  /*3200*/  MUFU.EX2 R34, R34 ;  /* 0x0000002200227308 */ /* 0x000e220000000800 */
[----:B--2---:R-:W-:Y:S01]  /*3210*/  FADD.FTZ R12, R138, R43 ;  /* 0x0000002b8a0c7221 */ /* 0x004fe20000010000 */
[----:B------:R-:W-:-:S03]  /*3220*/  F2FP.F16.F32.PACK_AB R138, R11, R138 ;  /* 0x0000008a0b8a723e */ /* 0x000fc600000000ff */
[----:B------:R-:W-:-:S03]  /*3230*/  FADD.FTZ R43, R11, R12 ;  /* 0x0000000c0b2b7221 */ /* 0x000fc60000010000 */
[----:B------:R2:W4:Y:S01]  /*3240*/  MUFU.EX2 R141, R14 ;  /* 0x0000000e008d7308 */ /* 0x0005220000000800 */
[----:B------:R-:W-:Y:S01]  /*3250*/  FADD.FTZ R12, R140, R43 ;  /* 0x0000002b8c0c7221 */ /* 0x000fe20000010000 */
[----:B------:R-:W-:Y:S01]  /*3260*/  FADD.FTZ R43, R26, R27 ;  /* 0x0000001b1a2b7221 */ /* 0x000fe20000010000 */
[C---:B------:R-:W-:Y:S01]  /*3270*/  F2FP.F16.F32.PACK_AB R140, R13.reuse, R140 ;  /* 0x0000008c0d8c723e */ /* 0x040fe200000000ff */
[----:B------:R-:W-:Y:S02]  /*3280*/  IMAD.MOV.U32 R27, RZ, RZ, R87 ;  /* 0x000000ffff1b7224 */ /* 0x000fe400078e0057 */
[----:B------:R-:W-:Y:S01]  /*3290*/  FADD.FTZ R45, R13, R12 ;  /* 0x0000000c0d2d7221 */ /* 0x000fe20000010000 */
[----:B-1----:R-:W-:Y:S01]  /*32a0*/  FADD.FTZ R12, R30, R43 ;  /* 0x0000002b1e0c7221 */ /* 0x002fe20000010000 */
[----:B------:R-:W-:Y:S01]  /*32b0*/  IMAD.MOV.U32 R26, RZ, RZ, R87 ;  /* 0x000000ffff1a7224 */ /* 0x000fe200078e0057 */
[----:B------:R-:W1:Y:S01]  /*32c0*/  MUFU.EX2 R38, R38 ;  /* 0x0000002600267308 */ /* 0x000e620000000800 */
[----:B--2---:R-:W-:Y:S01]  /*32d0*/  FADD.FTZ R14, R142, R45 ;  /* 0x0000002d8e0e7221 */ /* 0x004fe20000010000 */
[C---:B---3--:R-:W-:Y:S01]  /*32e0*/  FADD.FTZ R43, R139.reuse, R12 ;  /* 0x0000000c8b2b7221 */ /* 0x048fe20000010000 */
[----:B------:R-:W-:Y:S01]  /*32f0*/  F2FP.F16.F32.PACK_AB R139, R139, R30 ;  /* 0x0000001e8b8b723e */ /* 0x000fe200000000ff */
[----:B------:R-:W-:-:S02]  /*3300*/  IMAD.MOV.U32 R30, RZ, RZ, R87 ;  /* 0x000000ffff1e7224 */ /* 0x000fc400078e0057 */
[C---:B------:R-:W-:Y:S01]  /*3310*/  FADD.FTZ R45, R15.reuse, R14 ;  /* 0x0000000e0f2d7221 */ /* 0x040fe20000010000 */
[----:B0-----:R-:W-:Y:S01]  /*3320*/  FADD.FTZ R12, R34, R43 ;  /* 0x0000002b220c7221 */ /* 0x001fe20000010000 */
[----:B------:R-:W-:Y:S01]  /*3330*/  F2FP.F16.F32.PACK_AB R142, R15, R142 ;  /* 0x0000008e0f8e723e */ /* 0x000fe200000000ff */
[----:B------:R-:W0:Y:S01]  /*3340*/  MUFU.EX2 R143, R20 ;  /* 0x00000014008f7308 */ /* 0x000e220000000800 */
[----:B------:R-:W-:Y:S01]  /*3350*/  FADD.FTZ R14, R144, R45 ;  /* 0x0000002d900e7221 */ /* 0x000fe20000010000 */
[----:B----4-:R-:W-:Y:S01]  /*3360*/  FADD.FTZ R43, R141, R12 ;  /* 0x0000000c8d2b7221 */ /* 0x010fe20000010000 */
[C---:B------:R-:W-:Y:S02]  /*3370*/  F2FP.F16.F32.PACK_AB R144, R31.reuse, R144 ;  /* 0x000000901f90723e */ /* 0x040fe400000000ff */
[----:B------:R-:W-:Y:S01]  /*3380*/  FADD.FTZ R45, R31, R14 ;  /* 0x0000000e1f2d7221 */ /* 0x000fe20000010000 */
[----:B------:R-:W-:Y:S01]  /*3390*/  F2FP.F16.F32.PACK_AB R141, R141, R34 ;  /* 0x000000228d8d723e */ /* 0x000fe200000000ff */
[----:B------:R-:W-:Y:S01]  /*33a0*/  IMAD.MOV.U32 R31, RZ, RZ, R87 ;  /* 0x000000ffff1f7224 */ /* 0x000fe200078e0057 */
[----:B------:R-:W2:Y:S01]  /*33b0*/  MUFU.EX2 R42, R42 ;  /* 0x0000002a002a7308 */ /* 0x000ea20000000800 */
[----:B-1----:R-:W-:Y:S01]  /*33c0*/  FADD.FTZ R12, R38, R43 ;  /* 0x0000002b260c7221 */ /* 0x002fe20000010000 */
[----:B------:R-:W-:Y:S01]  /*33d0*/  FADD.FTZ R14, R44, R45 ;  /* 0x0000002d2c0e7221 */ /* 0x000fe20000010000 */
[----:B------:R-:W-:Y:S01]  /*33e0*/  IMAD.MOV.U32 R44, RZ, RZ, R87 ;  /* 0x000000ffff2c7224 */ /* 0x000fe200078e0057 */
[----:B------:R-:W-:-:S02]  /*33f0*/  MOV R34, R87 ;  /* 0x0000005700227202 */ /* 0x000fc40000000f00 */
[----:B------:R-:W-:Y:S01]  /*3400*/  FADD.FTZ R45, R33, R14 ;  /* 0x0000000e212d7221 */ /* 0x000fe20000010000 */
[----:B------:R-:W-:Y:S01]  /*3410*/  IMAD.MOV.U32 R33, RZ, RZ, R87 ;  /* 0x000000ffff217224 */ /* 0x000fe200078e0057 */
[----:B------:R-:W1:Y:S01]  /*3420*/  MUFU.EX2 R145, R24 ;  /* 0x0000001800917308 */ /* 0x000e620000000800 */
[C---:B0-----:R-:W-:Y:S01]  /*3430*/  FADD.FTZ R43, R143.reuse, R12 ;  /* 0x0000000c8f2b7221 */ /* 0x041fe20000010000 */
[----:B------:R-:W-:Y:S01]  /*3440*/  FADD.FTZ R12, R48, R45 ;  /* 0x0000002d300c7221 */ /* 0x000fe20000010000 */
[----:B------:R-:W-:Y:S01]  /*3450*/  F2FP.F16.F32.PACK_AB R143, R143, R38 ;  /* 0x000000268f8f723e */ /* 0x000fe200000000ff */
[--C-:B------:R-:W-:Y:S02]  /*3460*/  IMAD.MOV.U32 R48, RZ, RZ, R87.reuse ;  /* 0x000000ffff307224 */ /* 0x100fe400078e0057 */
[----:B------:R-:W-:Y:S01]  /*3470*/  FADD.FTZ R45, R35, R12 ;  /* 0x0000000c232d7221 */ /* 0x000fe20000010000 */
[----:B------:R-:W-:Y:S01]  /*3480*/  IMAD.MOV.U32 R38, RZ, RZ, R87 ;  /* 0x000000ffff267224 */ /* 0x000fe200078e0057 */
[----:B------:R-:W0:Y:S01]  /*3490*/  MUFU.EX2 R46, R46 ;  /* 0x0000002e002e7308 */ /* 0x000e220000000800 */
[----:B--2---:R-:W-:Y:S01]  /*34a0*/  FADD.FTZ R8, R42, R43 ;  /* 0x0000002b2a087221 */ /* 0x004fe20000010000 */
[----:B------:R-:W-:Y:S01]  /*34b0*/  FADD.FTZ R12, R52, R45 ;  /* 0x0000002d340c7221 */ /* 0x000fe20000010000 */
[----:B------:R-:W-:-:S02]  /*34c0*/  IMAD.MOV.U32 R52, RZ, RZ, R87 ;  /* 0x000000ffff347224 */ /* 0x000fc400078e0057 */
[--C-:B------:R-:W-:Y:S02]  /*34d0*/  IMAD.MOV.U32 R35, RZ, RZ, R87.reuse ;  /* 0x000000ffff237224 */ /* 0x100fe400078e0057 */
[----:B------:R-:W-:Y:S01]  /*34e0*/  FADD.FTZ R45, R37, R12 ;  /* 0x0000000c252d7221 */ /* 0x000fe20000010000 */
[----:B------:R-:W-:Y:S01]  /*34f0*/  IMAD.MOV.U32 R37, RZ, RZ, R87 ;  /* 0x000000ffff257224 */ /* 0x000fe200078e0057 */
[----:B------:R2:W3:Y:S01]  /*3500*/  MUFU.EX2 R147, R28 ;  /* 0x0000001c00937308 */ /* 0x0004e20000000800 */
[C---:B-1----:R-:W-:Y:S01]  /*3510*/  FADD.FTZ R43, R145.reuse, R8 ;  /* 0x00000008912b7221 */ /* 0x042fe20000010000 */
[----:B------:R-:W-:Y:S01]  /*3520*/  FADD.FTZ R12, R56, R45 ;  /* 0x0000002d380c7221 */ /* 0x000fe20000010000 */
[----:B------:R-:W-:Y:S01]  /*3530*/  F2FP.F16.F32.PACK_AB R145, R145, R42 ;  /* 0x0000002a9191723e */ /* 0x000fe200000000ff */
[----:B------:R-:W-:Y:S01]  /*3540*/  IMAD.MOV.U32 R42, RZ, RZ, R87 ;  /* 0x000000ffff2a7224 */ /* 0x000fe200078e0057 */
[-C--:B------:R-:W-:Y:S01]  /*3550*/  MOV R56, R87.reuse ;  /* 0x0000005700387202 */ /* 0x080fe20000000f00 */
[----:B------:R-:W-:Y:S01]  /*3560*/  FADD.FTZ R11, R21, R12 ;  /* 0x0000000c150b7221 */ /* 0x000fe20000010000 */
[----:B------:R-:W-:Y:S01]  /*3570*/  MOV R45, R87 ;  /* 0x00000057002d7202 */ /* 0x000fe20000000f00 */
[----:B------:R-:W1:Y:S01]  /*3580*/  MUFU.EX2 R50, R50 ;  /* 0x0000003200327308 */ /* 0x000e620000000800 */
[----:B0-----:R-:W-:Y:S01]  /*3590*/  FADD.FTZ R8, R46, R43 ;  /* 0x0000002b2e087221 */ /* 0x001fe20000010000 */
[----:B------:R-:W-:Y:S01]  /*35a0*/  FADD.FTZ R12, R60, R11 ;  /* 0x0000000b3c0c7221 */ /* 0x000fe20000010000 */
[----:B--2---:R-:W-:-:S02]  /*35b0*/  IMAD.MOV.U32 R28, RZ, RZ, R87 ;  /* 0x000000ffff1c7224 */ /* 0x004fc400078e0057 */
[----:B------:R-:W-:-:S03]  /*35c0*/  IMAD.MOV.U32 R24, RZ, RZ, R87 ;  /* 0x000000ffff187224 */ /* 0x000fc600078e0057 */
[----:B------:R0:W2:Y:S01]  /*35d0*/  MUFU.EX2 R149, R32 ;  /* 0x0000002000957308 */ /* 0x0000a20000000800 */
[C---:B---3--:R-:W-:Y:S01]  /*35e0*/  FADD.FTZ R43, R147.reuse, R8 ;  /* 0x00000008932b7221 */ /* 0x048fe20000010000 */
[----:B------:R-:W-:Y:S01]  /*35f0*/  F2FP.F16.F32.PACK_AB R147, R147, R46 ;  /* 0x0000002e9393723e */ /* 0x000fe200000000ff */
[----:B------:R-:W-:-:S05]  /*3600*/  IMAD.MOV.U32 R46, RZ, RZ, R87 ;  /* 0x000000ffff2e7224 */ /* 0x000fca00078e0057 */
[----:B------:R-:W3:Y:S01]  /*3610*/  MUFU.EX2 R54, R54 ;  /* 0x0000003600367308 */ /* 0x000ee20000000800 */
[----:B-1----:R-:W-:Y:S01]  /*3620*/  FADD.FTZ R8, R50, R43 ;  /* 0x0000002b32087221 */ /* 0x002fe20000010000 */
[--C-:B------:R-:W-:Y:S02]  /*3630*/  IMAD.MOV.U32 R43, RZ, RZ, R87.reuse ;  /* 0x000000ffff2b7224 */ /* 0x100fe400078e0057 */
[----:B0-----:R-:W-:-:S04]  /*3640*/  IMAD.MOV.U32 R32, RZ, RZ, R87 ;  /* 0x000000ffff207224 */ /* 0x001fc800078e0057 */
[----:B------:R0:W1:Y:S01]  /*3650*/  MUFU.EX2 R151, R36 ;  /* 0x0000002400977308 */ /* 0x0000620000000800 */
[C---:B--2---:R-:W-:Y:S01]  /*3660*/  FADD.FTZ R9, R149.reuse, R8 ;  /* 0x0000000895097221 */ /* 0x044fe20000010000 */
[----:B------:R-:W-:Y:S01]  /*3670*/  F2FP.F16.F32.PACK_AB R149, R149, R50 ;  /* 0x000000329595723e */ /* 0x000fe200000000ff */
[----:B------:R-:W-:-:S05]  /*3680*/  IMAD.MOV.U32 R50, RZ, RZ, R87 ;  /* 0x000000ffff327224 */ /* 0x000fca00078e0057 */
[----:B------:R-:W2:Y:S01]  /*3690*/  MUFU.EX2 R39, R96 ;  /* 0x0000006000277308 */ /* 0x000ea20000000800 */
[----:B---3--:R-:W-:Y:S01]  /*36a0*/  FADD.FTZ R8, R54, R9 ;  /* 0x0000000936087221 */ /* 0x008fe20000010000 */
[----:B0-----:R-:W-:-:S06]  /*36b0*/  IMAD.MOV.U32 R36, RZ, RZ, R87 ;  /* 0x000000ffff247224 */ /* 0x001fcc00078e0057 */
[----:B------:R-:W0:Y:S01]  /*36c0*/  MUFU.EX2 R58, R58 ;  /* 0x0000003a003a7308 */ /* 0x000e220000000800 */
[C---:B-1----:R-:W-:Y:S01]  /*36d0*/  FADD.FTZ R9, R151.reuse, R8 ;  /* 0x0000000897097221 */ /* 0x042fe20000010000 */
[----:B------:R-:W-:Y:S01]  /*36e0*/  F2FP.F16.F32.PACK_AB R151, R151, R54 ;  /* 0x000000369797723e */ /* 0x000fe200000000ff */
[----:B------:R-:W-:-:S05]  /*36f0*/  IMAD.MOV.U32 R54, RZ, RZ, R87 ;  /* 0x000000ffff367224 */ /* 0x000fca00078e0057 */
[----:B------:R-:W1:Y:S01]  /*3700*/  MUFU.EX2 R98, R98 ;  /* 0x0000006200627308 */ /* 0x000e620000000800 */
[C---:B--2---:R-:W-:Y:S01]  /*3710*/  FADD.FTZ R11, R39.reuse, R12 ;  /* 0x0000000c270b7221 */ /* 0x044fe20000010000 */
[----:B------:R-:W-:Y:S01]  /*3720*/  F2FP.F16.F32.PACK_AB R154, R39, R60 ;  /* 0x0000003c279a723e */ /* 0x000fe200000000ff */
[--C-:B------:R-:W-:Y:S02]  /*3730*/  IMAD.MOV.U32 R60, RZ, RZ, R87.reuse ;  /* 0x000000ffff3c7224 */ /* 0x100fe400078e0057 */
[----:B------:R-:W-:-:S03]  /*3740*/  IMAD.MOV.U32 R39, RZ, RZ, R87 ;  /* 0x000000ffff277224 */ /* 0x000fc600078e0057 */
        /* <DEDUP_REMOVED lines=8> */
[----:B------:R-:W-:-:S05]  /*37d0*/  IMAD.MOV.U32 R58, RZ, RZ, R87 ;  /* 0x000000ffff3a7224 */ /* 0x000fca00078e0057 */
[----:B------:R-:W2:Y:S01]  /*37e0*/  MUFU.EX2 R102, R102 ;  /* 0x0000006600667308 */ /* 0x000ea20000000800 */
[C---:B0-----:R-:W-:Y:S01]  /*37f0*/  FADD.FTZ R11, R25.reuse, R12 ;  /* 0x0000000c190b7221 */ /* 0x041fe20000010000 */
[----:B------:R-:W-:Y:S01]  /*3800*/  F2FP.F16.F32.PACK_AB R156, R25, R98 ;  /* 0x00000062199c723e */ /* 0x000fe200000000ff */
[----:B------:R-:W-:-:S05]  /*3810*/  IMAD.MOV.U32 R25, RZ, RZ, R87 ;  /* 0x000000ffff197224 */ /* 0x000fca00078e0057 */
[----:B------:R0:W3:Y:S01]  /*3820*/  MUFU.EX2 R155, R64 ;  /* 0x00000040009b7308 */ /* 0x0000e20000000800 */
[----:B-1----:R-:W-:-:S07]  /*3830*/  FADD.FTZ R8, R62, R9 ;  /* 0x000000093e087221 */ /* 0x002fce0000010000 */
[----:B------:R-:W1:Y:S01]  /*3840*/  MUFU.EX2 R66, R66 ;  /* 0x0000004200427308 */ /* 0x000e620000000800 */
[----:B--2---:R-:W-:Y:S01]  /*3850*/  FADD.FTZ R12, R102, R11 ;  /* 0x0000000b660c7221 */ /* 0x004fe20000010000 */
[----:B0-----:R-:W-:-:S06]  /*3860*/  IMAD.MOV.U32 R64, RZ, RZ, R87 ;  /* 0x000000ffff407224 */ /* 0x001fcc00078e0057 */
[----:B------:R0:W2:Y:S01]  /*3870*/  MUFU.EX2 R157, R68 ;  /* 0x00000044009d7308 */ /* 0x0000a20000000800 */
[C---:B---3--:R-:W-:Y:S01]  /*3880*/  FADD.FTZ R11, R155.reuse, R8 ;  /* 0x000000089b0b7221 */ /* 0x048fe20000010000 */
[----:B------:R-:W-:Y:S01]  /*3890*/  F2FP.F16.F32.PACK_AB R155, R155, R62 ;  /* 0x0000003e9b9b723e */ /* 0x000fe200000000ff */
[----:B------:R-:W-:-:S05]  /*38a0*/  IMAD.MOV.U32 R62, RZ, RZ, R87 ;  /* 0x000000ffff3e7224 */ /* 0x000fca00078e0057 */
[----:B------:R-:W3:Y:S01]  /*38b0*/  MUFU.EX2 R70, R70 ;  /* 0x0000004600467308 */ /* 0x000ee20000000800 */
[----:B-1----:R-:W-:Y:S01]  /*38c0*/  FADD.FTZ R8, R66, R11 ;  /* 0x0000000b42087221 */ /* 0x002fe20000010000 */
[----:B0-----:R-:W-:-:S06]  /*38d0*/  IMAD.MOV.U32 R68, RZ, RZ, R87 ;  /* 0x000000ffff447224 */ /* 0x001fcc00078e0057 */
[----:B------:R-:W0:Y:S01]  /*38e0*/  MUFU.EX2 R29, R29 ;  /* 0x0000001d001d7308 */ /* 0x000e220000000800 */
[C---:B--2---:R-:W-:Y:S01]  /*38f0*/  FADD.FTZ R11, R157.reuse, R8 ;  /* 0x000000089d0b7221 */ /* 0x044fe20000010000 */
[----:B------:R-:W-:Y:S01]  /*3900*/  F2FP.F16.F32.PACK_AB R157, R157, R66 ;  /* 0x000000429d9d723e */ /* 0x000fe200000000ff */
[----:B------:R-:W-:-:S05]  /*3910*/  IMAD.MOV.U32 R66, RZ, RZ, R87 ;  /* 0x000000ffff427224 */ /* 0x000fca00078e0057 */
[----:B------:R-:W1:Y:S01]  /*3920*/  MUFU.EX2 R41, R41 ;  /* 0x0000002900297308 */ /* 0x000e620000000800 */
[----:B---3--:R-:W-:Y:S01]  /*3930*/  FADD.FTZ R8, R70, R11 ;  /* 0x0000000b46087221 */ /* 0x008fe20000010000 */
[----:B------:R-:W-:Y:S02]  /*3940*/  IMAD.MOV.U32 R11, RZ, RZ, 0x3f800000 ;  /* 0x3f800000ff0b7424 */ /* 0x000fe400078e00ff */
[C---:B0-----:R-:W-:Y:S01]  /*3950*/  FADD.FTZ R9, R29.reuse, R12 ;  /* 0x0000000c1d097221 */ /* 0x041fe20000010000 */
[----:B------:R-:W-:Y:S01]  /*3960*/  F2FP.F16.F32.PACK_AB R158, R29, R102 ;  /* 0x000000661d9e723e */ /* 0x000fe200000000ff */
[----:B------:R-:W-:Y:S02]  /*3970*/  IMAD.MOV.U32 R12, RZ, RZ, 0x3f800000 ;  /* 0x3f800000ff0c7424 */ /* 0x000fe400078e00ff */
[--C-:B------:R-:W-:Y:S02]  /*3980*/  IMAD.MOV.U32 R29, RZ, RZ, R87.reuse ;  /* 0x000000ffff1d7224 */ /* 0x100fe400078e0057 */
[C---:B-1----:R-:W-:Y:S01]  /*3990*/  FADD.FTZ R8, R41.reuse, R8 ;  /* 0x0000000829087221 */ /* 0x042fe20000010000 */
[----:B------:R-:W-:Y:S01]  /*39a0*/  F2FP.F16.F32.PACK_AB R159, R41, R70 ;  /* 0x00000046299f723e */ /* 0x000fe200000000ff */
[----:B------:R-:W-:-:S02]  /*39b0*/  IMAD.MOV.U32 R70, RZ, RZ, R87 ;  /* 0x000000ffff467224 */ /* 0x000fc400078e0057 */
[----:B------:R-:W-:Y:S01]  /*39c0*/  IMAD.MOV.U32 R41, RZ, RZ, R87 ;  /* 0x000000ffff297224 */ /* 0x000fe200078e0057 */
[----:B------:R-:W-:Y:S06]  /*39d0*/  @!P1 BRA `(.L_x_194) ;  /* 0x0000001c00b09947 */ /* 0x000fec0003800000 */
[----:B------:R-:W-:Y:S01]  /*39e0*/  MOV R15, R10 ;  /* 0x0000000a000f7202 */ /* 0x000fe20000000f00 */
[----:B------:R-:W-:Y:S01]  /*39f0*/  IMAD.MOV.U32 R13, RZ, RZ, R0 ;  /* 0x000000ffff0d7224 */ /* 0x000fe200078e0000 */
[----:B------:R-:W-:Y:S01]  /*3a00*/  CS2R R86, SRZ ;  /* 0x0000000000567805 */ /* 0x000fe2000001ff00 */
[----:B------:R-:W-:Y:S01]  /*3a10*/  IMAD.MOV.U32 R11, RZ, RZ, 0x3f800000 ;  /* 0x3f800000ff0b7424 */ /* 0x000fe200078e00ff */
        /* <DEDUP_REMOVED lines=31> */
[----:B------:R-:W-:Y:S01]  /*3c10*/  UMOV UR4, UR40 ;  /* 0x0000002800047c82 */ /* 0x000fe20008000000 */
[----:B------:R-:W-:Y:S01]  /*3c20*/  UMOV UR5, UR39 ;  /* 0x0000002700057c82 */ /* 0x000fe20008000000 */
[----:B------:R-:W-:-:S05]  /*3c30*/  UMOV UR6, UR38 ;  /* 0x0000002600067c82 */ /* 0x000fca0008000000 */
.L_x_205:
[----:B------:R-:W-:-:S04]  /*3c40*/  UISETP.NE.AND UP0, UPT, UR6, 0x1, UPT ;  /* 0x000000010600788c */ /* 0x000fc8000bf05270 */
[----:B------:R-:W-:-:S04]  /*3c50*/  USEL UR39, URZ, 0x1, UP0 ;  /* 0x000000013f277887 */ /* 0x000fc80008000000 */
[----:B------:R-:W-:Y:S01]  /*3c60*/  ULOP3.LUT UR39, UR5, UR39, URZ, 0x3c, !UPT ;  /* 0x0000002705277292 */ /* 0x000fe2000f8e3c3f */
[----:B------:R-:W-:Y:S11]  /*3c70*/  @!P0 BRA `(.L_x_195) ;  /* 0x0000000000048947 */ /* 0x000ff60003800000 */
[----:B------:R-:W-:Y:S01]  /*3c80*/  BPT.TRAP 0x1 ;  /* 0x000000040000795c */ /* 0x000fe20000300000 */
.L_x_195:
[----:B------:R-:W0:Y:S01]  /*3c90*/  S2UR UR11, SR_CgaCtaId ;  /* 0x00000000000b79c3 */ /* 0x000e220000008800 */
[----:B------:R-:W-:Y:S01]  /*3ca0*/  UIADD3 UR38, UR6, 0x1, URZ ;  /* 0x0000000106267890 */ /* 0x000fe2000fffe03f */
[----:B------:R-:W-:Y:S01]  /*3cb0*/  IMAD.U32 R0, RZ, RZ, UR39 ;  /* 0x00000027ff007e24 */ /* 0x000fe2000f8e00ff */
[----:B------:R-:W-:Y:S02]  /*3cc0*/  UMOV UR7, 0x400 ;  /* 0x0000040000077882 */ /* 0x000fe40000000000 */
[----:B------:R-:W-:Y:S02]  /*3cd0*/  UISETP.NE.AND UP0, UPT, UR38, 0x2, UPT ;  /* 0x000000022600788c */ /* 0x000fe4000bf05270 */
[----:B------:R-:W-:Y:S02]  /*3ce0*/  SHF.L.U32 R0, R0, 0x1f, RZ ;  /* 0x0000001f00007819 */ /* 0x000fe400000006ff */
[----:B------:R-:W-:Y:S02]  /*3cf0*/  USEL UR38, UR38, URZ, UP0 ;  /* 0x0000003f26267287 */ /* 0x000fe40008000000 */
[----:B0-----:R-:W-:-:S04]  /*3d00*/  ULEA UR7, UR11, UR7, 0x18 ;  /* 0x000000070b077291 */ /* 0x001fc8000f8ec03f */
[----:B------:R-:W-:-:S09]  /*3d10*/  ULEA UR8, UR38, UR7, 0x3 ;  /* 0x0000000726087291 */ /* 0x000fd2000f8e183f */
[----:B------:R0:W1:Y:S01]  /*3d20*/  SYNCS.PHASECHK.TRANS64.TRYWAIT P1, [UR8+0x2a830], R0 ;  /* 0x02a83000ff0075a7 */ /* 0x0000620008020148 */
[----:B------:R-:W-:Y:S05]  /*3d30*/  @!P0 BRA `(.L_x_196) ;  /* 0x0000000000048947 */ /* 0x000fea0003800000 */
[----:B------:R-:W-:Y:S01]  /*3d40*/  BPT.TRAP 0x1 ;  /* 0x000000040000795c */ /* 0x000fe20000300000 */
.L_x_196:
[----:B-1----:R-:W-:Y:S05]  /*3d50*/  @P1 BRA `(.L_x_197) ;  /* 0x0000000000081947 */ /* 0x002fea0003800000 */
[----:B------:R-:W1:Y:S02]  /*3d60*/  SYNCS.PHASECHK.TRANS64.TRYWAIT P1, [UR8+0x2a830], R0 ;  /* 0x02a83000ff0075a7 */ /* 0x000e640008020148 */
[----:B-1----:R-:W-:Y:S05]  /*3d70*/  @!P1 BRA `(.L_x_198) ;  /* 0x000000b000f89947 */ /* 0x002fea0003800000 */
.L_x_197:
[----:B------:R-:W-:Y:S01]  /*3d80*/  R2UR UR40, R4 ;  /* 0x00000000042872ca */ /* 0x000fe200000e0000 */
[----:B------:R-:W-:Y:S01]  /*3d90*/  UIMAD UR9, UR38, 0x900, UR10 ;  /* 0x00000900260978a4 */ /* 0x000fe2000f8e020a */
[----:B------:R-:W-:Y:S01]  /*3da0*/  R2UR UR41, R5 ;  /* 0x00000000052972ca */ /* 0x000fe200000e0000 */
[----:B------:R-:W-:Y:S01]  /*3db0*/  WARPGROUP.ARRIVE ;  /* 0x00000000000079c5 */ /* 0x000fe20000000000 */
[----:B------:R-:W-:Y:S01]  /*3dc0*/  UMOV UR43, 0x40000040 ;  /* 0x40000040002b7882 */ /* 0x000fe20000000000 */
[----:B------:R-:W-:Y:S01]  /*3dd0*/  UIADD3 UR14, UR9, 0x302, URZ ;  /* 0x00000302090e7890 */ /* 0x000fe2000fffe03f */
[-C--:B------:R-:W-:Y:S01]  /*3de0*/  FMUL.FTZ R24, R24, R12.reuse ;  /* 0x0000000c18187220 */ /* 0x080fe20000410000 */
[----:B------:R-:W-:Y:S01]  /*3df0*/  UMOV UR15, 0x40000040 ;  /* 0x40000040000f7882 */ /* 0x000fe20000000000 */
[----:B------:R-:W-:Y:S01]  /*3e00*/  UMOV UR42, UR9 ;  /* 0x00000009002a7c82 */ /* 0x000fe20008000000 */
[----:B------:R-:W-:Y:S01]  /*3e10*/  UIADD3 UR18, UR9, 0x304, URZ ;  /* 0x0000030409127890 */ /* 0x000fe2000fffe03f */
[-C--:B------:R-:W-:Y:S01]  /*3e20*/  FMUL.FTZ R25, R25, R12.reuse ;  /* 0x0000000c19197220 */ /* 0x080fe20000410000 */
[----:B------:R-:W-:Y:S01]  /*3e30*/  UMOV UR19, 0x40000040 ;  /* 0x4000004000137882 */ /* 0x000fe20000000000 */
[----:B------:R-:W-:Y:S01]  /*3e40*/  UIADD3 UR22, UR9, 0x306, URZ ;  /* 0x0000030609167890 */ /* 0x000fe2000fffe03f */
[-C--:B------:R-:W-:Y:S01]  /*3e50*/  FMUL.FTZ R28, R28, R12.reuse ;  /* 0x0000000c1c1c7220 */ /* 0x080fe20000410000 */
[----:B------:R-:W-:Y:S01]  /*3e60*/  UMOV UR23, 0x40000040 ;  /* 0x4000004000177882 */ /* 0x000fe20000000000 */
[----:B------:R-:W-:Y:S01]  /*3e70*/  HGMMA.64x96x16.F32 R88, gdesc[UR40], RZ, !UPT, gsb0 ;  /* 0x01600000285879f0 */ /* 0x000fe2000c0008ff */
[----:B------:R-:W-:Y:S01]  /*3e80*/  R2UR UR40, R6 ;  /* 0x00000000062872ca */ /* 0x000fe200000e0000 */
[----:B------:R-:W-:Y:S01]  /*3e90*/  UIADD3 UR42, UR9, 0x2, URZ ;  /* 0x00000002092a7890 */ /* 0x000fe2000fffe03f */
[----:B------:R-:W-:Y:S01]  /*3ea0*/  R2UR UR41, R7 ;  /* 0x00000000072972ca */ /* 0x000fe200000e0000 */
[----:B------:R-:W-:Y:S01]  /*3eb0*/  UMOV UR43, 0x40000040 ;  /* 0x40000040002b7882 */ /* 0x000fe20000000000 */
[----:B------:R-:W-:Y:S01]  /*3ec0*/  UIADD3 UR26, UR9, 0x600, URZ ;  /* 0x00000600091a7890 */ /* 0x000fe2000fffe03f */
[-C--:B------:R-:W-:Y:S01]  /*3ed0*/  FMUL.FTZ R29, R29, R12.reuse ;  /* 0x0000000c1d1d7220 */ /* 0x080fe20000410000 */
[----:B------:R-:W-:Y:S01]  /*3ee0*/  UMOV UR27, 0x40000040 ;  /* 0x40000040001b7882 */ /* 0x000fe20000000000 */
[----:B------:R-:W-:Y:S01]  /*3ef0*/  UIADD3 UR30, UR9, 0x602, URZ ;  /* 0x00000602091e7890 */ /* 0x000fe2000fffe03f */
[-C--:B------:R-:W-:Y:S01]  /*3f00*/  FMUL.FTZ R32, R32, R12.reuse ;  /* 0x0000000c20207220 */ /* 0x080fe20000410000 */
[----:B------:R-:W-:Y:S01]  /*3f10*/  UMOV UR31, 0x40000040 ;  /* 0x40000040001f7882 */ /* 0x000fe20000000000 */
        /* <DEDUP_REMOVED lines=63> */
[----:B------:R-:W-:Y:S01]  /*4310*/  HGMMA.64x96x16.F32 R88, gdesc[UR40], R88, gsb0 ;  /* 0x01600000285879f0 */ /* 0x000fe20008000858 */
[----:B------:R-:W-:Y:S01]  /*4320*/  UIADD3 UR42, UR9, 0x4, URZ ;  /* 0x00000004092a7890 */ /* 0x000fe2000fffe03f */
[----:B------:R-:W-:Y:S01]  /*4330*/  UMOV UR40, UR56 ;  /* 0x0000003800287c82 */ /* 0x000fe20008000000 */
[----:B------:R-:W-:Y:S01]  /*4340*/  UMOV UR41, UR57 ;  /* 0x0000003900297c82 */ /* 0x000fe20008000000 */
[----:B------:R-:W-:Y:S01]  /*4350*/  UMOV UR43, 0x40000040 ;  /* 0x40000040002b7882 */ /* 0x000fe20000000000 */
[----:B------:R-:W-:Y:S02]  /*4360*/  WARPGROUP.DEPBAR.LE gsb0, 0x0 ;  /* 0x00008000000079c5 */ /* 0x000fe40000010000 */
        /* <DEDUP_REMOVED lines=44> */
.L_x_199:
[----:B------:R-:W-:Y:S01]  /*4630*/  ULEA UR9, UR6, UR7, 0x3 ;  /* 0x0000000706097291 */ /* 0x000fe2000f8e183f */
[----:B01----:R-:W-:-:S05]  /*4640*/  IMAD.U32 R0, RZ, RZ, UR5 ;  /* 0x00000005ff007e24 */ /* 0x003fca000f8e00ff */
[----:B------:R-:W-:-:S04]  /*4650*/  SHF.L.U32 R0, R0, 0x1f, RZ ;  /* 0x0000001f00007819 */ /* 0x000fc800000006ff */
[----:B------:R0:W1:Y:S01]  /*4660*/  SYNCS.PHASECHK.TRANS64.TRYWAIT P1, [UR9+0x2a850], R0 ;  /* 0x02a85000ff0075a7 */ /* 0x0000620008020149 */
[----:B------:R-:W-:Y:S05]  /*4670*/  @!P0 BRA `(.L_x_200) ;  /* 0x0000000000048947 */ /* 0x000fea0003800000 */
[----:B------:R-:W-:Y:S01]  /*4680*/  BPT.TRAP 0x1 ;  /* 0x000000040000795c */ /* 0x000fe20000300000 */
.L_x_200:
[----:B-1----:R-:W-:Y:S05]  /*4690*/  @P1 BRA `(.L_x_201) ;  /* 0x0000000000081947 */ /* 0x002fea0003800000 */
[----:B------:R-:W1:Y:S02]  /*46a0*/  SYNCS.PHASECHK.TRANS64.TRYWAIT P1, [UR9+0x2a850], R0 ;  /* 0x02a85000ff0075a7 */ /* 0x000e640008020149 */
[----:B-1----:R-:W-:Y:S05]  /*46b0*/  @!P1 BRA `(.L_x_202) ;  /* 0x000000a800c09947 */ /* 0x002fea0003800000 */
.L_x_201:
[----:B------:R-:W-:Y:S01]  /*46c0*/  UIADD3 UR7, UR7, 0x400, URZ ;  /* 0x0000040007077890 */ /* 0x000fe2000fffe03f */
[----:B------:R-:W-:-:S03]  /*46d0*/  WARPGROUP.ARRIVE ;  /* 0x00000000000079c5 */ /* 0x000fc60000000000 */
[----:B------:R-:W-:-:S04]  /*46e0*/  USHF.R.U32.HI UR7, URZ, 0x4, UR7 ;  /* 0x000000043f077899 */ /* 0x000fc80008011607 */
[----:B------:R-:W-:-:S04]  /*46f0*/  ULOP3.LUT UR7, UR7, 0x3fff, URZ, 0xc0, !UPT ;  /* 0x00003fff07077892 */ /* 0x000fc8000f8ec03f */
[----:B------:R-:W-:-:S03]  /*4700*/  ULOP3.LUT UR5, UR7, 0x3000000, URZ, 0xfc, !UPT ;  /* 0x0300000007057892 */ /* 0x000fc6000f8efc3f */
[----:B------:R-:W-:Y:S01]  /*4710*/  UMOV UR7, 0x40000040 ;  /* 0x4000004000077882 */ /* 0x000fe20000000000 */
[----:B------:R-:W-:-:S07]  /*4720*/  UIMAD UR5, UR6, 0x600, UR5 ;  /* 0x00000600060578a4 */ /* 0x000fce000f8e0205 */
[----:B------:R-:W-:Y:S02]  /*4730*/  UMOV UR6, UR5 ;  /* 0x0000000500067c82 */ /* 0x000fe40008000000 */
        /* <DEDUP_REMOVED lines=25> */
[----:B------:R-:W-:Y:S03]  /*48d0*/  HGMMA.64x128x16.F32 R24, R156, gdesc[UR4].tnspB, R24, gsb0 ;  /* 0x41e000049c187df0 */ /* 0x000fe60008000818 */
[----:B------:R-:W-:Y:S02]  /*48e0*/  WARPGROUP.DEPBAR.LE gsb0, 0x0 ;  /* 0x00008000000079c5 */ /* 0x000fe40000010000 */
[----:B------:R-:W-:Y:S05]  /*48f0*/  @!P0 BRA `(.L_x_203) ;  /* 0x0000000000048947 */ /* 0x000fea0003800000 */
[----:B------:R-:W-:Y:S01]  /*4900*/  BPT.TRAP 0x1 ;  /* 0x000000040000795c */ /* 0x000fe20000300000 */
.L_x_203:
[----:B01----:R-:W-:Y:S01]  /*4910*/  FMNMX.FTZ R0, R88, R13, !PT ;  /* 0x0000000d58007209 */ /* 0x003fe20007810000 */
[----:B------:R-:W-:Y:S01]  /*4920*/  UIADD3 UR8, UR8, 0x2a840, URZ ;  /* 0x0002a84008087890 */ /* 0x000fe2000fffe03f */
[----:B------:R-:W-:Y:S02]  /*4930*/  FMNMX.FTZ R10, R90, R15, !PT ;  /* 0x0000000f5a0a7209 */ /* 0x000fe40007810000 */
[----:B------:R-:W-:Y:S01]  /*4940*/  FMNMX.FTZ R3, R89, R0, !PT ;  /* 0x0000000059037209 */ /* 0x000fe20007810000 */
        /* <DEDUP_REMOVED lines=56> */
[C---:B------:R-:W-:Y:S01]  /*4cd0*/  FADD.FTZ R136, -R0.reuse, R13 ;  /* 0x0000000d00887221 */ /* 0x040fe20000010100 */
[----:B-1----:R-:W-:-:S03]  /*4ce0*/  FMUL.FTZ R204, R0, R3 ;  /* 0x0000000300cc7220 */ /* 0x002fc60000410000 */
[-C--:B------:R-:W-:Y:S01]  /*4cf0*/  FMUL.FTZ R21, R136, R3.reuse ;  /* 0x0000000388157220 */ /* 0x080fe20000410000 */
[C---:B------:R-:W-:Y:S01]  /*4d00*/  FADD.FTZ R136, -R10.reuse, R15 ;  /* 0x0000000f0a887221 */ /* 0x040fe20000010100 */
[-C--:B------:R-:W-:Y:S01]  /*4d10*/  FMUL.FTZ R14, R10, R3.reuse ;  /* 0x000000030a0e7220 */ /* 0x080fe20000410000 */
[-C--:B------:R-:W-:Y:S01]  /*4d20*/  FFMA.FTZ R13, R88, R3.reuse, -R204 ;  /* 0x00000003580d7223 */ /* 0x080fe200000108cc */
[----:B------:R0:W-:Y:S01]  /*4d30*/  MUFU.EX2 R12, R21 ;  /* 0x00000015000c7308 */ /* 0x0001e20000000800 */
[-C--:B------:R-:W-:Y:S01]  /*4d40*/  FMUL.FTZ R11, R136, R3.reuse ;  /* 0x00000003880b7220 */ /* 0x080fe20000410000 */
        /* <DEDUP_REMOVED lines=10> */
[-C--:B0-----:R-:W-:Y:S01]  /*4df0*/  FFMA.FTZ R21, R97, R3.reuse, -R204 ;  /* 0x0000000361157223 */ /* 0x081fe200000108cc */
        /* <DEDUP_REMOVED lines=10> */
[----:B------:R-:W-:Y:S01]  /*4ea0*/  FFMA.FTZ R146, R108, R3, -R204 ;  /* 0x000000036c927223 */ /* 0x000fe200000108cc */
        /* <DEDUP_REMOVED lines=15> */
[-C--:B------:R-:W-:Y:S01]  /*4fa0*/  FFMA.FTZ R153, R122, R3.reuse, -R14 ;  /* 0x000000037a997223 */ /* 0x080fe2000001080e */
[----:B------:R-:W2:Y:S01]  /*4fb0*/  MUFU.EX2 R137, R137 ;  /* 0x0000008900897308 */ /* 0x000ea20000000800 */
[----:B0-----:R-:W-:Y:S01]  /*4fc0*/  FFMA.FTZ R8, R11, R8, R20 ;  /* 0x000000080b087223 */ /* 0x001fe20000010014 */
[-CC-:B------:R-:W-:Y:S01]  /*4fd0*/  FFMA.FTZ R109, R121, R3.reuse, -R204.reuse ;  /* 0x00000003796d7223 */ /* 0x180fe200000108cc */
[-C--:B------:R-:W-:Y:S01]  /*4fe0*/  FFMA.FTZ R154, R124, R3.reuse, -R204 ;  /* 0x000000037c9a7223 */ /* 0x080fe200000108cc */
[-C--:B------:R-:W-:Y:S01]  /*4ff0*/  FFMA.FTZ R155, R126, R3.reuse, -R14 ;  /* 0x000000037e9b7223 */ /* 0x080fe2000001080e */
[-C--:B------:R-:W-:Y:S01]  /*5000*/  FFMA.FTZ R113, R125, R3.reuse, -R204 ;  /* 0x000000037d717223 */ /* 0x080fe200000108cc */
[-C--:B------:R-:W-:Y:S01]  /*5010*/  FFMA.FTZ R127, R127, R3.reuse, -R14 ;  /* 0x000000037f7f7223 */ /* 0x080fe2000001080e */
[-C--:B------:R-:W-:Y:S01]  /*5020*/  FFMA.FTZ R156, R128, R3.reuse, -R204 ;  /* 0x00000003809c7223 */ /* 0x080fe200000108cc */
[----:B------:R-:W0:Y:S01]  /*5030*/  MUFU.EX2 R138, R138 ;  /* 0x0000008a008a7308 */ /* 0x000e220000000800 */
[----:B-1----:R-:W-:Y:S01]  /*5040*/  FADD.FTZ R9, R136, R9 ;  /* 0x0000000988097221 */ /* 0x002fe20000010000 */
[-C--:B------:R-:W-:Y:S01]  /*5050*/  FFMA.FTZ R130, R130, R3.reuse, -R14 ;  /* 0x0000000382827223 */ /* 0x080fe2000001080e */
[-C--:B------:R-:W-:Y:S01]  /*5060*/  FFMA.FTZ R117, R129, R3.reuse, -R204 ;  /* 0x0000000381757223 */ /* 0x080fe200000108cc */
[-C--:B------:R-:W-:Y:S01]  /*5070*/  FFMA.FTZ R131, R131, R3.reuse, -R14 ;  /* 0x0000000383837223 */ /* 0x080fe2000001080e */
[-C--:B------:R-:W-:Y:S01]  /*5080*/  FFMA.FTZ R158, R132, R3.reuse, -R204 ;  /* 0x00000003849e7223 */ /* 0x080fe200000108cc */
[-C--:B------:R-:W-:Y:S01]  /*5090*/  FFMA.FTZ R134, R134, R3.reuse, -R14 ;  /* 0x0000000386867223 */ /* 0x080fe2000001080e */
[----:B------:R-:W-:Y:S01]  /*50a0*/  FFMA.FTZ R121, R133, R3, -R204 ;  /* 0x0000000385797223 */ /* 0x000fe200000108cc */
        /* <DEDUP_REMOVED lines=16> */
[-CC-:B------:R-:W-:Y:S01]  /*51b0*/  FFMA.FTZ R102, R123, R3.reuse, -R14.reuse ;  /* 0x000000037b667223 */ /* 0x180fe2000001080e */
[----:B------:R-:W-:-:S05]  /*51c0*/  FFMA.FTZ R14, R135, R3, -R14 ;  /* 0x00000003870e7223 */ /* 0x000fca000001080e */
        /* <DEDUP_REMOVED lines=69> */
[----:B--2---:R-:W-:Y:S01]  /*5620*/  FADD.FTZ R8, R159, R8 ;  /* 0x000000089f087221 */ /* 0x004fe20000010000 */
[----:B0-----:R-:W-:-:S03]  /*5630*/  FADD.FTZ R9, R121, R104 ;  /* 0x0000006879097221 */ /* 0x001fc60000010000 */
[----:B-1----:R-:W-:Y:S01]  /*5640*/  FADD.FTZ R8, R14, R8 ;  /* 0x000000080e087221 */ /* 0x002fe20000010000 */
[----:B------:R-:W-:Y:S06]  /*5650*/  @!P0 BRA `(.L_x_204) ;  /* 0x0000000000048947 */ /* 0x000fec0003800000 */
[----:B------:R-:W-:Y:S01]  /*5660*/  BPT.TRAP 0x1 ;  /* 0x000000040000795c */ /* 0x000fe20000300000 */
.L_x_204:
[----:B------:R-:W-:Y:S01]  /*5670*/  UISETP.GT.AND UP0, UPT, UR4, UR60, UPT ;  /* 0x0000003c0400728c */ /* 0x000fe2000bf04270 */
[----:B------:R-:W-:Y:S01]  /*5680*/  F2FP.F16.F32.PACK_AB R136, R136, R13 ;  /* 0x0000000d8888723e */ /* 0x000fe200000000ff */
[----:B------:R-:W-:Y:S01]  /*5690*/  UIADD3 UR9, UR9, 0x2a860, URZ ;  /* 0x0002a86009097890 */ /* 0x000fe2000fffe03f */
[----:B------:R-:W-:Y:S01]  /*56a0*/  F2FP.F16.F32.PACK_AB R138, R15, R138 ;  /* 0x0000008a0f8a723e */ /* 0x000fe200000000ff */
[----:B------:R-:W-:Y:S01]  /*56b0*/  UIADD3 UR4, UR4, -0x1, URZ ;  /* 0xffffffff04047890 */ /* 0x000fe2000fffe03f */
[----:B------:R-:W-:Y:S01]  /*56c0*/  F2FP.F16.F32.PACK_AB R137, R137, R20 ;  /* 0x000000148989723e */ /* 0x000fe200000000ff */
[----:B------:R-:W-:Y:S01]  /*56d0*/  UPRMT UR9, UR11, 0x654, UR9 ;  /* 0x000006540b097896 */ /* 0x000fe20008000009 */
[----:B------:R-:W-:Y:S01]  /*56e0*/  PLOP3.LUT P1, PT, PT, PT, UP0, 0x80, 0x0 ;  /* 0x000000000000781c */ /* 0x000fe20003f2f008 */
[----:B------:R-:W-:Y:S01]  /*56f0*/  UMOV UR5, UR39 ;  /* 0x0000002700057c82 */ /* 0x000fe20008000000 */
[----:B------:R-:W-:Y:S01]  /*5700*/  UMOV UR6, UR38 ;  /* 0x0000002600067c82 */ /* 0x000fe20008000000 */
[----:B------:R-:W-:Y:S01]  /*5710*/  F2FP.F16.F32.PACK_AB R139, R88, R139 ;  /* 0x0000008b588b723e */ /* 0x000fe200000000ff */
[----:B------:R-:W-:Y:S01]  /*5720*/  IMAD.MOV.U32 R15, RZ, RZ, R10 ;  /* 0x000000ffff0f7224 */ /* 0x000fe200078e000a */
[----:B------:R-:W-:Y:S01]  /*5730*/  F2FP.F16.F32.PACK_AB R140, R21, R140 ;  /* 0x0000008c158c723e */ /* 0x000fe200000000ff */
[----:B------:R-:W-:Y:S01]  /*5740*/  IMAD.MOV.U32 R13, RZ, RZ, R0 ;  /* 0x000000ffff0d7224 */ /* 0x000fe200078e0000 */
[----:B------:R-:W-:Y:S01]  /*5750*/  F2FP.F16.F32.PACK_AB R141, R90, R141 ;  /* 0x0000008d5a8d723e */ /* 0x000fe200000000ff */
[----:B------:R-:W-:Y:S01]  /*5760*/  SYNCS.ARRIVE.TRANS64.RED.A1T0 RZ, [UR9], RZ ;  /* 0x000000ffffff79a7 */ /* 0x000fe20008100409 */
        /* <DEDUP_REMOVED lines=17> */
[----:B------:R-:W-:Y:S01]  /*5880*/  F2FP.F16.F32.PACK_AB R159, R14, R159 ;  /* 0x0000009f0e9f723e */ /* 0x000fe200000000ff */
[----:B------:R-:W-:Y:S06]  /*5890*/  @P1 BRA `(.L_x_205) ;  /* 0xffffffe000e81947 */ /* 0x000fec000383ffff */
.L_x_194:
        /* <DEDUP_REMOVED lines=67> */
.L_x_206:
[----:B------:R-:W0:Y:S01]  /*5cd0*/  S2UR UR8, SR_CgaCtaId ;  /* 0x00000000000879c3 */ /* 0x000e220000008800 */
[----:B------:R-:W-:Y:S01]  /*5ce0*/  UMOV UR4, 0x400 ;  /* 0x0000040000047882 */ /* 0x000fe20000000000 */
[----:B------:R-:W-:-:S05]  /*5cf0*/  IMAD.U32 R4, RZ, RZ, UR39 ;  /* 0x00000027ff047e24 */ /* 0x000fca000f8e00ff */
[----:B------:R-:W-:Y:S01]  /*5d00*/  SHF.L.U32 R4, R4, 0x1f, RZ ;  /* 0x0000001f04047819 */ /* 0x000fe200000006ff */
[----:B0-----:R-:W-:-:S04]  /*5d10*/  ULEA UR4, UR8, UR4, 0x18 ;  /* 0x0000000408047291 */ /* 0x001fc8000f8ec03f */
[----:B------:R-:W-:-:S09]  /*5d20*/  ULEA UR5, UR38, UR4, 0x3 ;  /* 0x0000000426057291 */ /* 0x000fd2000f8e183f */
[----:B------:R0:W1:Y:S01]  /*5d30*/  SYNCS.PHASECHK.TRANS64.TRYWAIT P1, [UR5+0x2a850], R4 ;  /* 0x02a85004ff0075a7 */ /* 0x0000620008020145 */
[----:B------:R-:W-:Y:S05]  /*5d40*/  @!P0 BRA `(.L_x_207) ;  /* 0x0000000000048947 */ /* 0x000fea0003800000 */
[----:B------:R-:W-:Y:S01]  /*5d50*/  BPT.TRAP 0x1 ;  /* 0x000000040000795c */ /* 0x000fe20000300000 */
.L_x_207:
[----:B-1----:R-:W-:Y:S05]  /*5d60*/  @P1 BRA `(.L_x_208) ;  /* 0x0000000000081947 */ /* 0x002fea0003800000 */
[----:B------:R-:W1:Y:S02]  /*5d70*/  SYNCS.PHASECHK.TRANS64.TRYWAIT P1, [UR5+0x2a850], R4 ;  /* 0x02a85004ff0075a7 */ /* 0x000e640008020145 */
[----:B-1----:R-:W-:Y:S05]  /*5d80*/  @!P1 BRA `(.L_x_209) ;  /* 0x0000009400249947 */ /* 0x002fea0003800000 */
.L_x_208:
[----:B------:R-:W-:Y:S01]  /*5d90*/  UIADD3 UR4, UR4, 0x400, URZ ;  /* 0x0000040004047890 */ /* 0x000fe2000fffe03f */
[----:B------:R-:W-:Y:S01]  /*5da0*/  WARPGROUP.ARRIVE ;  /* 0x00000000000079c5 */ /* 0x000fe20000000000 */
[----:B------:R-:W-:Y:S01]  /*5db0*/  UMOV UR7, 0x40000040 ;  /* 0x4000004000077882 */ /* 0x000fe20000000000 */
[----:B01----:R-:W0:Y:S01]  /*5dc0*/  SHFL.BFLY PT, R4, R9, 0x2, 0x1f ;  /* 0x0c401f0009047f89 */ /* 0x003e2200000e0000 */
[----:B------:R-:W-:Y:S01]  /*5dd0*/  USHF.R.U32.HI UR4, URZ, 0x4, UR4 ;  /* 0x000000043f047899 */ /* 0x000fe20008011604 */
[----:B------:R-:W-:Y:S01]  /*5de0*/  IMAD.MOV.U32 R99, RZ, RZ, -0x800000 ;  /* 0xff800000ff637424 */ /* 0x000fe200078e00ff */
[----:B------:R-:W-:Y:S01]  /*5df0*/  MOV R98, 0xff800000 ;  /* 0xff80000000627802 */ /* 0x000fe20000000f00 */
[----:B------:R-:W1:Y:S01]  /*5e00*/  SHFL.BFLY PT, R5, R8, 0x2, 0x1f ;  /* 0x0c401f0008057f89 */ /* 0x000e6200000e0000 */
[----:B------:R-:W-:-:S04]  /*5e10*/  ULOP3.LUT UR4, UR4, 0x3fff, URZ, 0xc0, !UPT ;  /* 0x00003fff04047892 */ /* 0x000fc8000f8ec03f */
[----:B------:R-:W-:-:S04]  /*5e20*/  ULOP3.LUT UR4, UR4, 0x3000000, URZ, 0xfc, !UPT ;  /* 0x0300000004047892 */ /* 0x000fc8000f8efc3f */
[----:B------:R-:W-:-:S07]  /*5e30*/  UIMAD UR4, UR38, 0x600, UR4 ;  /* 0x00000600260478a4 */ /* 0x000fce000f8e0204 */
[----:B------:R-:W-:Y:S02]  /*5e40*/  UMOV UR6, UR4 ;  /* 0x0000000400067c82 */ /* 0x000fe40008000000 */
[----:B------:R-:W-:Y:S01]  /*5e50*/  HGMMA.64x128x16.F32 R24, R136, gdesc[UR4].tnspB, R24, gsb0 ;  /* 0x41e0000488187df0 */ /* 0x000fe20008000818 */
[----:B------:R-:W-:Y:S01]  /*5e60*/  UIADD3 UR6, UR4, 0x80, URZ ;  /* 0x0000008004067890 */ /* 0x000fe2000fffe03f */
[----:B0-----:R-:W-:Y:S01]  /*5e70*/  FADD.FTZ R4, R4, R9 ;  /* 0x0000000904047221 */ /* 0x001fe20000010000 */
[----:B------:R-:W-:Y:S01]  /*5e80*/  UMOV UR7, 0x40000040 ;  /* 0x4000004000077882 */ /* 0x000fe20000000000 */
[----:B------:R-:W-:Y:S02]  /*5e90*/  IMAD.MOV.U32 R9, RZ, RZ, RZ ;  /* 0x000000ffff097224 */ /* 0x000fe400078e00ff */
[----:B-1----:R-:W-:Y:S02]  /*5ea0*/  FADD.FTZ R6, R5, R8 ;  /* 0x0000000805067221 */ /* 0x002fe40000010000 */
[----:B------:R-:W0:Y:S04]  /*5eb0*/  SHFL.BFLY PT, R5, R4, 0x1, 0x1f ;  /* 0x0c201f0004057f89 */ /* 0x000e2800000e0000 */
[----:B------:R-:W1:Y:S01]  /*5ec0*/  SHFL.BFLY PT, R7, R6, 0x1, 0x1f ;  /* 0x0c201f0006077f89 */ /* 0x000e6200000e0000 */
[----:B0-----:R-:W-:Y:S01]  /*5ed0*/  FADD.FTZ R12, R4, R5 ;  /* 0x00000005040c7221 */ /* 0x001fe20000010000 */
[----:B------:R-:W-:-:S02]  /*5ee0*/  IMAD.MOV.U32 R5, RZ, RZ, RZ ;  /* 0x000000ffff057224 */ /* 0x000fc400078e00ff */
[----:B-1----:R-:W-:Y:S02]  /*5ef0*/  FADD.FTZ R13, R6, R7 ;  /* 0x00000007060d7221 */ /* 0x002fe40000010000 */
        /* <DEDUP_REMOVED lines=39> */
.L_x_210:
[----:B------:R-:W-:Y:S01]  /*6170*/  R2UR UR6, R177 ;  /* 0x00000000b10672ca */ /* 0x000fe200000e0000 */
[----:B------:R-:W-:Y:S01]  /*6180*/  UIADD3 UR4, UR5, 0x2a860, URZ ;  /* 0x0002a86005047890 */ /* 0x000fe2000fffe03f */
[-C--:B------:R-:W-:Y:S01]  /*6190*/  FMUL.FTZ R20, R24, R5.reuse ;  /* 0x0000000518147220 */ /* 0x080fe20000410000 */
[----:B------:R-:W-:Y:S01]  /*61a0*/  UIADD3 UR38, UR38, 0x1, URZ ;  /* 0x0000000126267890 */ /* 0x000fe2000fffe03f */
[-C--:B------:R-:W-:Y:S01]  /*61b0*/  FMUL.FTZ R21, R25, R5.reuse ;  /* 0x0000000519157220 */ /* 0x080fe20000410000 */
[----:B------:R-:W-:Y:S01]  /*61c0*/  UPRMT UR4, UR8, 0x654, UR4 ;  /* 0x0000065408047896 */ /* 0x000fe20008000004 */
[-C--:B------:R-:W-:Y:S01]  /*61d0*/  FMUL.FTZ R88, R28, R5.reuse ;  /* 0x000000051c587220 */ /* 0x080fe20000410000 */
[----:B------:R-:W-:Y:S01]  /*61e0*/  UISETP.NE.AND UP0, UPT, UR38, 0x2, UPT ;  /* 0x000000022600788c */ /* 0x000fe2000bf05270 */
[-C--:B------:R-:W-:Y:S01]  /*61f0*/  FMUL.FTZ R89, R29, R5.reuse ;  /* 0x000000051d597220 */ /* 0x080fe20000410000 */
[-C--:B------:R-:W-:Y:S01]  /*6200*/  FMUL.FTZ R90, R32, R5.reuse ;  /* 0x00000005205a7220 */ /* 0x080fe20000410000 */
[-C--:B------:R-:W-:Y:S01]  /*6210*/  FMUL.FTZ R91, R33, R5.reuse ;  /* 0x00000005215b7220 */ /* 0x080fe20000410000 */
[-C--:B------:R-:W-:Y:S01]  /*6220*/  FMUL.FTZ R36, R36, R5.reuse ;  /* 0x0000000524247220 */ /* 0x080fe20000410000 */
[-C--:B------:R-:W-:Y:S01]  /*6230*/  FMUL.FTZ R37, R37, R5.reuse ;  /* 0x0000000525257220 */ /* 0x080fe20000410000 */
[----:B------:R-:W-:Y:S01]  /*6240*/  UIADD3 UR6, UR6, 0x1, URZ ;  /* 0x0000000106067890 */ /* 0x000fe2000fffe03f */
[----:B------:R-:W-:Y:S01]  /*6250*/  SYNCS.ARRIVE.TRANS64.RED.A1T0 RZ, [UR4], RZ ;  /* 0x000000ffffff79a7 */ /* 0x000fe20008100404 */
[----:B------:R-:W-:Y:S01]  /*6260*/  USEL UR4, URZ, 0x1, UP0 ;  /* 0x000000013f047887 */ /* 0x000fe20008000000 */
        /* <DEDUP_REMOVED lines=26> */
[----:B------:R-:W-:Y:S01]  /*6410*/  FMUL.FTZ R93, R27, R9 ;  /* 0x000000091b5d7220 */ /* 0x000fe20000410000 */
[----:B------:R-:W-:-:S02]  /*6420*/  IMAD.U32 R177, RZ, RZ, UR6 ;  /* 0x00000006ffb17e24 */ /* 0x000fc4000f8e00ff */
        /* <DEDUP_REMOVED lines=30> */
[----:B------:R-:W-:-:S02]  /*6610*/  USEL UR38, UR38, URZ, UP0 ;  /* 0x0000003f26267287 */ /* 0x000fc40008000000 */
[----:B------:R-:W-:-:S12]  /*6620*/  ULOP3.LUT UR39, UR39, UR4, URZ, 0x3c, !UPT ;  /* 0x0000000427277292 */ /* 0x000fd8000f8e3c3f */
.L_x_186:
[----:B------:R-:W0:Y:S01]  /*6630*/  S2R R3, SR_CgaCtaId ;  /* 0x0000000000037919 */ /* 0x000e220000008800 */
[----:B------:R-:W-:Y:S01]  /*6640*/  MOV R0, 0x400 ;  /* 0x0000040000007802 */ /* 0x000fe20000000f00 */
[----:B------:R-:W-:Y:S01]  /*6650*/  BSSY B0, `(.L_x_211) ;  /* 0x00002ff000007945 */ /* 0x000fe20003800000 */
[----:B------:R-:W-:Y:S02]  /*6660*/  BAR.SYNC.DEFER_BLOCKING 0x5, 0x180 ;  /* 0x0146000000007b1d */ /* 0x000fe40000010000 */
[----:B0-----:R-:W-:-:S05]  /*6670*/  LEA R0, R3, R0, 0x18 ;  /* 0x0000000003007211 */ /* 0x001fca00078ec0ff */
[----:B------:R-:W0:Y:S02]  /*6680*/  LDS.128 R24, [R0+0x2a8d0] ;  /* 0x02a8d00000187984 */ /* 0x000e240000000c00 */
[----:B0-----:R-:W-:Y:S02]  /*6690*/  R2UR UR6, R25 ;  /* 0x00000000190672ca */ /* 0x001fe400000e0000 */
[----:B------:R-:W-:Y:S01]  /*66a0*/  R2UR UR5, R26 ;  /* 0x000000001a0572ca */ /* 0x000fe200000e0000 */
[----:B------:R-:W-:Y:S06]  /*66b0*/  BAR.ARV 0x4, 0x180 ;  /* 0x0106000000007b1d */ /* 0x000fec0000002000 */
[----:B------:R-:W-:Y:S08]  /*66c0*/  @P0 BRA `(.L_x_212) ;  /* 0x0000002000940947 */ /* 0x000ff00003800000 */
[----:B------:R-:W0:Y:S01]  /*66d0*/  S2R R3, SR_SWINHI ;  /* 0x0000000000037919 */ /* 0x000e220000002f00 */
[----:B------:R-:W-:Y:S01]  /*66e0*/  R2UR UR16, R18 ;  /* 0x00000000121072ca */ /* 0x000fe200000e0000 */
[----:B------:R-:W-:Y:S01]  /*66f0*/  USHF.L.U32 UR4, UR61, 0x2, URZ ;  /* 0x000000023d047899 */ /* 0x000fe2000800063f */
[----:B------:R-:W-:Y:S01]  /*6700*/  R2UR UR13, R178 ;  /* 0x00000000b20d72ca */ /* 0x000fe200000e0000 */
[----:B------:R-:W-:Y:S01]  /*6710*/  BAR.SYNC.DEFER_BLOCKING 0x1, 0x100 ;  /* 0x0044000000007b1d */ /* 0x000fe20000010000 */
[----:B------:R-:W-:Y:S02]  /*6720*/  R2UR UR15, R175 ;  /* 0x00000000af0f72ca */ /* 0x000fe400000e0000 */
[----:B------:R-:W-:Y:S02]  /*6730*/  R2UR UR14, R19 ;  /* 0x00000000130e72ca */ /* 0x000fe400000e0000 */
[----:B------:R-:W-:Y:S01]  /*6740*/  R2UR UR18, R174 ;  /* 0x00000000ae1272ca */ /* 0x000fe200000e0000 */
[----:B------:R-:W-:-:S02]  /*6750*/  ULDC.64 UR10, c[0x0][0xc00] ;  /* 0x00030000000a7ab9 */ /* 0x000fc40000000a00 */
[----:B------:R-:W-:-:S04]  /*6760*/  UIADD3 UR7, UP0, UR4, UR10, URZ ;  /* 0x0000000a04077290 */ /* 0x000fc8000ff1e03f */
[----:B------:R-:W-:-:S04]  /*6770*/  USHF.L.U64.HI UR12, UR61, 0x2, UR13 ;  /* 0x000000023d0c7899 */ /* 0x000fc8000801020d */
[----:B------:R-:W-:Y:S01]  /*6780*/  UIADD3.X UR8, UR12, UR11, URZ, UP0, !UPT ;  /* 0x0000000b0c087290 */ /* 0x000fe200087fe43f */
[----:B------:R-:W-:Y:S02]  /*6790*/  MOV R24, R0 ;  /* 0x0000000000187202 */ /* 0x000fe40000000f00 */
[----:B0-----:R-:W-:-:S03]  /*67a0*/  MOV R25, R3 ;  /* 0x0000000300197202 */ /* 0x001fc60000000f00 */
[----:B------:R-:W-:-:S03]  /*67b0*/  IMAD.WIDE R4, R198, 0x2, R24 ;  /* 0x00000002c6047825 */ /* 0x000fc600078e0218 */
[C---:B------:R-:W-:Y:S02]  /*67c0*/  LOP3.LUT R3, R4.reuse, 0x380, RZ, 0xc0, !PT ;  /* 0x0000038004037812 */ /* 0x040fe400078ec0ff */
[C---:B------:R-:W-:Y:S02]  /*67d0*/  IADD3 R6, P6, R4.reuse, 0x20, RZ ;  /* 0x0000002004067810 */ /* 0x040fe40007fde0ff */
[----:B------:R-:W-:Y:S02]  /*67e0*/  SHF.R.U64 R3, R3, 0x3, RZ ;  /* 0x0000000303037819 */ /* 0x000fe400000012ff */
[C---:B------:R-:W-:Y:S01]  /*67f0*/  IADD3 R8, P5, R4.reuse, 0x40, RZ ;  /* 0x0000004004087810 */ /* 0x040fe20007fbe0ff */
[--C-:B------:R-:W-:Y:S01]  /*6800*/  IMAD.X R33, RZ, RZ, R5.reuse, P6 ;  /* 0x000000ffff217224 */ /* 0x100fe200030e0605 */
[C---:B------:R-:W-:Y:S02]  /*6810*/  IADD3 R35, P4, R4.reuse, 0x60, RZ ;  /* 0x0000006004237810 */ /* 0x040fe40007f9e0ff */
[C---:B------:R-:W-:Y:S01]  /*6820*/  IADD3 R101, P3, R4.reuse, 0x4000, RZ ;  /* 0x0000400004657810 */ /* 0x040fe20007f7e0ff */
[--C-:B------:R-:W-:Y:S01]  /*6830*/  IMAD.X R31, RZ, RZ, R5.reuse, P5 ;  /* 0x000000ffff1f7224 */ /* 0x100fe200028e0605 */
[C---:B------:R-:W-:Y:S01]  /*6840*/  IADD3 R26, P2, R4.reuse, 0x4020, RZ ;  /* 0x00004020041a7810 */ /* 0x040fe20007f5e0ff */
[--C-:B------:R-:W-:Y:S01]  /*6850*/  IMAD.X R29, RZ, RZ, R5.reuse, P4 ;  /* 0x000000ffff1d7224 */ /* 0x100fe200020e0605 */
[C---:B------:R-:W-:Y:S01]  /*6860*/  IADD3 R103, P1, R4.reuse, 0x4040, RZ ;  /* 0x0000404004677810 */ /* 0x040fe20007f3e0ff */
[--C-:B------:R-:W-:Y:S01]  /*6870*/  IMAD.X R15, RZ, RZ, R5.reuse, P3 ;  /* 0x000000ffff0f7224 */ /* 0x100fe200018e0605 */
[----:B------:R-:W-:Y:S01]  /*6880*/  IADD3 R105, P0, R4, 0x4060, RZ ;  /* 0x0000406004697810 */ /* 0x000fe20007f1e0ff */
[--C-:B------:R-:W-:Y:S01]  /*6890*/  IMAD.X R13, RZ, RZ, R5.reuse, P2 ;  /* 0x000000ffff0d7224 */ /* 0x100fe200010e0605 */
[----:B------:R-:W-:Y:S01]  /*68a0*/  LOP3.LUT R4, R3, R4, RZ, 0x3c, !PT ;  /* 0x0000000403047212 */ /* 0x000fe200078e3cff */
[--C-:B------:R-:W-:Y:S01]  /*68b0*/  IMAD.X R11, RZ, RZ, R5.reuse, P1 ;  /* 0x000000ffff0b7224 */ /* 0x100fe200008e0605 */
[----:B------:R-:W-:Y:S01]  /*68c0*/  LOP3.LUT R3, R6, 0x380, RZ, 0xc0, !PT ;  /* 0x0000038006037812 */ /* 0x000fe200078ec0ff */
[----:B------:R-:W-:Y:S01]  /*68d0*/  IMAD.X R9, RZ, RZ, R5, P0 ;  /* 0x000000ffff097224 */ /* 0x000fe200000e0605 */
[----:B------:R-:W-:-:S02]  /*68e0*/  LOP3.LUT R7, R8, 0x380, RZ, 0xc0, !PT ;  /* 0x0000038008077812 */ /* 0x000fc400078ec0ff */
[----:B------:R-:W-:Y:S02]  /*68f0*/  SHF.R.U64 R3, R3, 0x3, RZ ;  /* 0x0000000303037819 */ /* 0x000fe400000012ff */
[----:B------:R-:W-:Y:S02]  /*6900*/  LOP3.LUT R12, R101, 0x380, RZ, 0xc0, !PT ;  /* 0x00000380650c7812 */ /* 0x000fe400078ec0ff */
[----:B------:R-:W-:Y:S02]  /*6910*/  SHF.R.U64 R7, R7, 0x3, RZ ;  /* 0x0000000307077819 */ /* 0x000fe400000012ff */
[----:B------:R-:W-:Y:S02]  /*6920*/  LOP3.LUT R32, R3, R6, RZ, 0x3c, !PT ;  /* 0x0000000603207212 */ /* 0x000fe400078e3cff */
[----:B------:R-:W-:Y:S02]  /*6930*/  LOP3.LUT R3, R26, 0x380, RZ, 0xc0, !PT ;  /* 0x000003801a037812 */ /* 0x000fe400078ec0ff */
[----:B------:R-:W-:-:S02]  /*6940*/  LOP3.LUT R10, R35, 0x380, RZ, 0xc0, !PT ;  /* 0x00000380230a7812 */ /* 0x000fc400078ec0ff */
[----:B------:R-:W-:Y:S02]  /*6950*/  SHF.R.U64 R12, R12, 0x3, RZ ;  /* 0x000000030c0c7819 */ /* 0x000fe400000012ff */
[----:B------:R-:W-:Y:S02]  /*6960*/  LOP3.LUT R30, R7, R8, RZ, 0x3c, !PT ;  /* 0x00000008071e7212 */ /* 0x000fe400078e3cff */
[----:B------:R-:W-:Y:S02]  /*6970*/  LOP3.LUT R8, R103, 0x380, RZ, 0xc0, !PT ;  /* 0x0000038067087812 */ /* 0x000fe400078ec0ff */
[----:B------:R-:W-:Y:S02]  /*6980*/  SHF.R.U64 R3, R3, 0x3, RZ ;  /* 0x0000000303037819 */ /* 0x000fe400000012ff */
[----:B------:R-:W-:Y:S02]  /*6990*/  SHF.R.U64 R10, R10, 0x3, RZ ;  /* 0x000000030a0a7819 */ /* 0x000fe400000012ff */
[----:B------:R-:W-:-:S02]  /*69a0*/  LOP3.LUT R34, R105, 0x380, RZ, 0xc0, !PT ;  /* 0x0000038069227812 */ /* 0x000fc400078ec0ff */
[----:B------:R-:W-:Y:S02]  /*69b0*/  LOP3.LUT R14, R12, R101, RZ, 0x3c, !PT ;  /* 0x000000650c0e7212 */ /* 0x000fe400078e3cff */
[----:B------:R-:W-:Y:S02]  /*69c0*/  SHF.R.U64 R8, R8, 0x3, RZ ;  /* 0x0000000308087819 */ /* 0x000fe400000012ff */
[----:B------:R-:W-:Y:S02]  /*69d0*/  LOP3.LUT R12, R3, R26, RZ, 0x3c, !PT ;  /* 0x0000001a030c7212 */ /* 0x000fe400078e3cff */
[----:B------:R-:W-:Y:S02]  /*69e0*/  LOP3.LUT R28, R10, R35, RZ, 0x3c, !PT ;  /* 0x000000230a1c7212 */ /* 0x000fe400078e3cff */
[----:B------:R-:W-:Y:S02]  /*69f0*/  SHF.R.U64 R34, R34, 0x3, RZ ;  /* 0x0000000322227819 */ /* 0x000fe400000012ff */
[----:B------:R-:W-:-:S02]  /*6a00*/  MOV R18, R4 ;  /* 0x0000000400127202 */ /* 0x000fc40000000f00 */
[----:B------:R-:W-:Y:S02]  /*6a10*/  F2FP.F16.F32.PACK_AB R4, R21, R20 ;  /* 0x000000141504723e */ /* 0x000fe400000000ff */
[----:B------:R-:W-:Y:S02]  /*6a20*/  F2FP.F16.F32.PACK_AB R5, R93, R92 ;  /* 0x0000005c5d05723e */ /* 0x000fe400000000ff */
[----:B------:R-:W-:Y:S02]  /*6a30*/  F2FP.F16.F32.PACK_AB R6, R89, R88 ;  /* 0x000000585906723e */ /* 0x000fe400000000ff */
[----:B------:R-:W-:Y:S02]  /*6a40*/  F2FP.F16.F32.PACK_AB R7, R95, R94 ;  /* 0x0000005e5f07723e */ /* 0x000fe400000000ff */
[----:B------:R-:W-:Y:S02]  /*6a50*/  LOP3.LUT R10, R8, R103, RZ, 0x3c, !PT ;  /* 0x00000067080a7212 */ /* 0x000fe400078e3cff */
[----:B------:R-:W-:Y:S01]  /*6a60*/  MOV R101, R14 ;  /* 0x0000000e00657202 */ /* 0x000fe20000000f00 */
[----:B------:R0:W-:Y:S01]  /*6a70*/  STSM.16.M88.4 [R18], R4 ;  /* 0x0000000412007844 */ /* 0x0001e20000000200 */
[----:B------:R-:W-:-:S02]  /*6a80*/  MOV R100, R12 ;  /* 0x0000000c00647202 */ /* 0x000fc40000000f00 */
[----:B------:R-:W-:Y:S02]  /*6a90*/  LOP3.LUT R8, R34, R105, RZ, 0x3c, !PT ;  /* 0x0000006922087212 */ /* 0x000fe400078e3cff */
[----:B------:R-:W-:Y:S02]  /*6aa0*/  MOV R103, R32 ;  /* 0x0000002000677202 */ /* 0x000fe40000000f00 */
[----:B------:R-:W-:Y:S02]  /*6ab0*/  MOV R102, R30 ;  /* 0x0000001e00667202 */ /* 0x000fe40000000f00 */
[----:B------:R-:W-:Y:S02]  /*6ac0*/  MOV R26, R28 ;  /* 0x0000001c001a7202 */ /* 0x000fe40000000f00 */
[----:B------:R-:W-:Y:S02]  /*6ad0*/  F2FP.F16.F32.PACK_AB R12, R91, R90 ;  /* 0x0000005a5b0c723e */ /* 0x000fe400000000ff */
[----:B------:R-:W-:-:S02]  /*6ae0*/  F2FP.F16.F32.PACK_AB R13, R97, R96 ;  /* 0x00000060610d723e */ /* 0x000fc400000000ff */
[----:B------:R-:W-:Y:S02]  /*6af0*/  F2FP.F16.F32.PACK_AB R14, R37, R36 ;  /* 0x00000024250e723e */ /* 0x000fe400000000ff */
[----:B------:R-:W-:Y:S02]  /*6b00*/  F2FP.F16.F32.PACK_AB R15, R39, R38 ;  /* 0x00000026270f723e */ /* 0x000fe400000000ff */
[----:B------:R-:W-:Y:S02]  /*6b10*/  F2FP.F16.F32.PACK_AB R28, R41, R40 ;  /* 0x00000028291c723e */ /* 0x000fe400000000ff */
[----:B------:R-:W-:Y:S01]  /*6b20*/  F2FP.F16.F32.PACK_AB R29, R43, R42 ;  /* 0x0000002a2b1d723e */ /* 0x000fe200000000ff */
[----:B------:R-:W-:Y:S01]  /*6b30*/  STSM.16.M88.4 [R103], R12 ;  /* 0x0000000c67007844 */ /* 0x000fe20000000200 */
[----:B------:R-:W-:Y:S02]  /*6b40*/  F2FP.F16.F32.PACK_AB R30, R45, R44 ;  /* 0x0000002c2d1e723e */ /* 0x000fe400000000ff */
[----:B------:R-:W-:-:S02]  /*6b50*/  F2FP.F16.F32.PACK_AB R31, R47, R46 ;  /* 0x0000002e2f1f723e */ /* 0x000fc400000000ff */
[----:B------:R-:W-:Y:S02]  /*6b60*/  F2FP.F16.F32.PACK_AB R32, R49, R48 ;  /* 0x000000303120723e */ /* 0x000fe400000000ff */
[----:B------:R-:W-:Y:S01]  /*6b70*/  F2FP.F16.F32.PACK_AB R33, R51, R50 ;  /* 0x000000323321723e */ /* 0x000fe200000000ff */
[----:B------:R-:W-:Y:S01]  /*6b80*/  STSM.16.M88.4 [R102], R28 ;  /* 0x0000001c66007844 */ /* 0x000fe20000000200 */
[----:B------:R-:W-:Y:S02]  /*6b90*/  F2FP.F16.F32.PACK_AB R34, R53, R52 ;  /* 0x000000343522723e */ /* 0x000fe400000000ff */
[----:B------:R-:W-:Y:S02]  /*6ba0*/  F2FP.F16.F32.PACK_AB R35, R55, R54 ;  /* 0x000000363723723e */ /* 0x000fe400000000ff */
[----:B------:R-:W-:Y:S02]  /*6bb0*/  MOV R3, R10 ;  /* 0x0000000a00037202 */ /* 0x000fe40000000f00 */
[----:B0-----:R-:W-:Y:S01]  /*6bc0*/  MOV R18, R8 ;  /* 0x0000000800127202 */ /* 0x001fe20000000f00 */
[----:B------:R0:W-:Y:S01]  /*6bd0*/  STSM.16.M88.4 [R26], R32 ;  /* 0x000000201a007844 */ /* 0x0001e20000000200 */
[----:B------:R-:W-:-:S02]  /*6be0*/  F2FP.F16.F32.PACK_AB R4, R57, R56 ;  /* 0x000000383904723e */ /* 0x000fc400000000ff */
[----:B------:R-:W-:Y:S02]  /*6bf0*/  F2FP.F16.F32.PACK_AB R5, R59, R58 ;  /* 0x0000003a3b05723e */ /* 0x000fe400000000ff */
[----:B------:R-:W-:Y:S02]  /*6c00*/  F2FP.F16.F32.PACK_AB R6, R61, R60 ;  /* 0x0000003c3d06723e */ /* 0x000fe400000000ff */
[----:B------:R-:W-:Y:S02]  /*6c10*/  F2FP.F16.F32.PACK_AB R7, R63, R62 ;  /* 0x0000003e3f07723e */ /* 0x000fe400000000ff */
[----:B------:R-:W-:Y:S02]  /*6c20*/  F2FP.F16.F32.PACK_AB R8, R65, R64 ;  /* 0x000000404108723e */ /* 0x000fe400000000ff */
[----:B------:R-:W-:Y:S01]  /*6c30*/  F2FP.F16.F32.PACK_AB R9, R67, R66 ;  /* 0x000000424309723e */ /* 0x000fe200000000ff */
[----:B------:R-:W-:Y:S01]  /*6c40*/  STSM.16.M88.4 [R101], R4 ;  /* 0x0000000465007844 */ /* 0x000fe20000000200 */
[----:B------:R-:W-:-:S02]  /*6c50*/  F2FP.F16.F32.PACK_AB R10, R69, R68 ;  /* 0x00000044450a723e */ /* 0x000fc400000000ff */
[----:B------:R-:W-:Y:S01]  /*6c60*/  F2FP.F16.F32.PACK_AB R11, R71, R70 ;  /* 0x00000046470b723e */ /* 0x000fe200000000ff */
[----:B0-----:R-:W-:Y:S01]  /*6c70*/  IMAD.U32 R32, RZ, RZ, UR7 ;  /* 0x00000007ff207e24 */ /* 0x001fe2000f8e00ff */
[----:B------:R-:W-:Y:S01]  /*6c80*/  F2FP.F16.F32.PACK_AB R12, R73, R72 ;  /* 0x00000048490c723e */ /* 0x000fe200000000ff */
[----:B------:R-:W-:Y:S01]  /*6c90*/  IMAD.U32 R33, RZ, RZ, UR8 ;  /* 0x00000008ff217e24 */ /* 0x000fe2000f8e00ff */
[----:B------:R-:W-:Y:S01]  /*6ca0*/  F2FP.F16.F32.PACK_AB R13, R75, R74 ;  /* 0x0000004a4b0d723e */ /* 0x000fe200000000ff */
[----:B------:R-:W-:Y:S01]  /*6cb0*/  STSM.16.M88.4 [R100], R8 ;  /* 0x0000000864007844 */ /* 0x000fe20000000200 */
[----:B------:R-:W-:Y:S01]  /*6cc0*/  F2FP.F16.F32.PACK_AB R14, R77, R76 ;  /* 0x0000004c4d0e723e */ /* 0x000fe200000000ff */
[----:B------:R-:W-:Y:S01]  /*6cd0*/  ULDC.64 UR8, c[0x0][0xc08] ;  /* 0x0003020000087ab9 */ /* 0x000fe20000000a00 */
[----:B------:R-:W-:Y:S02]  /*6ce0*/  F2FP.F16.F32.PACK_AB R15, R79, R78 ;  /* 0x0000004e4f0f723e */ /* 0x000fe400000000ff */
[----:B------:R-:W-:-:S02]  /*6cf0*/  F2FP.F16.F32.PACK_AB R28, R81, R80 ;  /* 0x00000050511c723e */ /* 0x000fc400000000ff */
[----:B------:R-:W-:Y:S01]  /*6d00*/  F2FP.F16.F32.PACK_AB R29, R83, R82 ;  /* 0x00000052531d723e */ /* 0x000fe200000000ff */
[----:B------:R-:W-:Y:S01]  /*6d10*/  STSM.16.M88.4 [R3], R12 ;  /* 0x0000000c03007844 */ /* 0x000fe20000000200 */
[----:B------:R-:W-:Y:S02]  /*6d20*/  F2FP.F16.F32.PACK_AB R30, R85, R84 ;  /* 0x00000054551e723e */ /* 0x000fe400000000ff */
[----:B------:R-:W-:Y:S02]  /*6d30*/  F2FP.F16.F32.PACK_AB R31, R87, R86 ;  /* 0x00000056571f723e */ /* 0x000fe400000000ff */
[----:B------:R-:W-:-:S03]  /*6d40*/  ISETP.NE.U32.AND P0, PT, RZ, UR10, PT ;  /* 0x0000000aff007c0c */ /* 0x000fc6000bf05070 */
[----:B------:R0:W-:Y:S01]  /*6d50*/  STSM.16.M88.4 [R18], R28 ;  /* 0x0000001c12007844 */ /* 0x0001e20000000200 */
[----:B------:R-:W-:Y:S01]  /*6d60*/  BAR.SYNC.DEFER_BLOCKING 0x1, 0x100 ;  /* 0x0044000000007b1d */ /* 0x000fe20000010000 */
[----:B------:R-:W-:-:S07]  /*6d70*/  ISETP.NE.AND.EX P0, PT, RZ, UR11, PT, P0 ;  /* 0x0000000bff007c0c */ /* 0x000fce000bf05300 */
[----:B0-----:R-:W0:Y:S06]  /*6d80*/  LDC R18, c[0x0][0xbe8] ;  /* 0x0002fa00ff127b82 */ /* 0x001e2c0000000800 */
[----:B------:R-:W2:Y:S01]  /*6d90*/  @P0 LDG.E R26, desc[UR36][R32.64] ;  /* 0x00000024201a0981 */ /* 0x000ea2000c1e1900 */
[----:B------:R-:W-:-:S04]  /*6da0*/  UISETP.NE.U32.AND UP0, UPT, UR8, URZ, UPT ;  /* 0x0000003f0800728c */ /* 0x000fc8000bf05070 */
[----:B------:R-:W-:-:S06]  /*6db0*/  UISETP.NE.AND.EX UP0, UPT, UR9, URZ, UPT, UP0 ;  /* 0x0000003f0900728c */ /* 0x000fcc000bf05300 */
[----:B------:R-:W-:Y:S02]  /*6dc0*/  PLOP3.LUT P4, PT, PT, PT, UP0, 0x80, 0x0 ;  /* 0x000000000000781c */ /* 0x000fe40003f8f008 */
[----:B0-----:R-:W-:-:S03]  /*6dd0*/  ISETP.NE.AND P1, PT, R18, 0x1, PT ;  /* 0x000000011200780c */ /* 0x001fc60003f25270 */
[----:B------:R-:W-:-:S03]  /*6de0*/  @UP0 UIADD3 UR8, UP1, UR4, UR8, URZ ;  /* 0x0000000804080290 */ /* 0x000fc6000ff3e03f */
[----:B------:R-:W-:Y:S01]  /*6df0*/  ULDC UR4, c[0x0][0xa88] ;  /* 0x0002a20000047ab9 */ /* 0x000fe20000000800 */
[----:B------:R-:W-:Y:S01]  /*6e00*/  @UP0 UIADD3.X UR9, UR12, UR9, URZ, UP1, !UPT ;  /* 0x000000090c090290 */ /* 0x000fe20008ffe43f */
[----:B------:R-:W-:Y:S01]  /*6e10*/  MOV R3, UR4 ;  /* 0x0000000400037c02 */ /* 0x000fe20008000f00 */
[----:B------:R-:W-:Y:S01]  /*6e20*/  UISETP.NE.AND UP0, UPT, UR16, URZ, UPT ;  /* 0x0000003f1000728c */ /* 0x000fe2000bf05270 */
[----:B------:R-:W-:Y:S01]  /*6e30*/  IMAD.U32 R4, RZ, RZ, UR8 ;  /* 0x00000008ff047e24 */ /* 0x000fe2000f8e00ff */
[----:B------:R-:W-:Y:S02]  /*6e40*/  ULDC UR4, c[0x0][0xad4] ;  /* 0x0002b50000047ab9 */ /* 0x000fe40000000800 */
[----:B------:R-:W0:Y:S01]  /*6e50*/  @P1 LDC R6, c[0x0][0xbec] ;  /* 0x0002fb00ff061b82 */ /* 0x000e220000000800 */
[----:B------:R-:W-:Y:S01]  /*6e60*/  USEL UR4, UR16, UR4, UP0 ;  /* 0x0000000410047287 */ /* 0x000fe20008000000 */
[----:B------:R-:W-:Y:S01]  /*6e70*/  IMAD.U32 R5, RZ, RZ, UR9 ;  /* 0x00000009ff057e24 */ /* 0x000fe2000f8e00ff */
[----:B------:R-:W-:-:S02]  /*6e80*/  UMOV UR17, 0x9b8 ;  /* 0x000009b800117882 */ /* 0x000fc40000000000 */
[----:B------:R-:W-:-:S03]  /*6e90*/  UISETP.GT.AND UP1, UPT, UR4, 0x1, UPT ;  /* 0x000000010400788c */ /* 0x000fc6000bf24270 */
[----:B------:R-:W1:Y:S01]  /*6ea0*/  @P1 LDC R9, c[0x0][0xbf0] ;  /* 0x0002fc00ff091b82 */ /* 0x000e620000000800 */
[----:B------:R-:W-:Y:S01]  /*6eb0*/  USEL UR17, UR17, 0x978, UP1 ;  /* 0x0000097811117887 */ /* 0x000fe20008800000 */
[----:B------:R3:W5:Y:S01]  /*6ec0*/  @P4 LDG.E R3, desc[UR36][R4.64] ;  /* 0x0000002404034981 */ /* 0x000762000c1e1900 */
[----:B------:R-:W-:Y:S01]  /*6ed0*/  UISETP.NE.U32.AND UP0, UPT, UR10, URZ, UPT ;  /* 0x0000003f0a00728c */ /* 0x000fe2000bf05070 */
[----:B------:R-:W-:Y:S01]  /*6ee0*/  UMOV UR4, URZ ;  /* 0x0000003f00047c82 */ /* 0x000fe20008000000 */
[----:B------:R-:W-:Y:S02]  /*6ef0*/  USEL UR7, UR14, URZ, UP1 ;  /* 0x0000003f0e077287 */ /* 0x000fe40008800000 */
[----:B------:R-:W-:Y:S01]  /*6f00*/  UISETP.NE.AND.EX UP0, UPT, UR11, URZ, UPT, UP0 ;  /* 0x0000003f0b00728c */ /* 0x000fe2000bf05300 */
[----:B---3--:R-:W-:-:S03]  /*6f10*/  IMAD.U32 R4, RZ, RZ, UR15 ;  /* 0x0000000fff047e24 */ /* 0x008fc6000f8e00ff */
[----:B------:R-:W-:Y:S02]  /*6f20*/  USEL UR61, UR61, URZ, !UP0 ;  /* 0x0000003f3d3d7287 */ /* 0x000fe4000c000000 */
[----:B------:R-:W-:Y:S01]  /*6f30*/  ULDC.64 UR8, c[0x0][UR17+0x218] ;  /* 0x0000860011087abb */ /* 0x000fe20008000a00 */
[----:B------:R-:W-:Y:S01]  /*6f40*/  IMAD R11, R4, 0x80, R197 ;  /* 0x00000080040b7824 */ /* 0x000fe200078e02c5 */
[----:B------:R-:W-:Y:S01]  /*6f50*/  ULDC.64 UR10, c[0x0][UR17+0x220] ;  /* 0x00008800110a7abb */ /* 0x000fe20008000a00 */
[----:B------:R-:W-:Y:S02]  /*6f60*/  USEL UR16, UR13, URZ, !UP0 ;  /* 0x0000003f0d107287 */ /* 0x000fe4000c000000 */
[----:B0-----:R-:W-:Y:S01]  /*6f70*/  @P1 IMAD.HI.U32 R4, R11, R6, RZ ;  /* 0x000000060b041227 */ /* 0x001fe200078e00ff */
[----:B------:R-:W-:Y:S01]  /*6f80*/  ULDC.64 UR12, c[0x0][UR17+0x228] ;  /* 0x00008a00110c7abb */ /* 0x000fe20008000a00 */
[----:B------:R-:W-:Y:S02]  /*6f90*/  UIMAD.WIDE.U32 UR14, UR8, UR18, URZ ;  /* 0x00000012080e72a5 */ /* 0x000fe4000f8e003f */
[----:B------:R-:W-:Y:S01]  /*6fa0*/  UIMAD UR11, UR11, UR61, URZ ;  /* 0x0000003d0b0b72a4 */ /* 0x000fe2000f8e023f */
[----:B------:R-:W-:Y:S01]  /*6fb0*/  IMAD.MOV.U32 R7, RZ, RZ, R11 ;  /* 0x000000ffff077224 */ /* 0x000fe200078e000b */
[----:B------:R-:W-:Y:S01]  /*6fc0*/  UIMAD UR18, UR9, UR18, URZ ;  /* 0x00000012091272a4 */ /* 0x000fe2000f8e023f */
[----:B-1----:R-:W-:Y:S01]  /*6fd0*/  @P1 SHF.R.U32.HI R7, RZ, R9, R4 ;  /* 0x00000009ff071219 */ /* 0x002fe20000011604 */
[----:B------:R-:W-:-:S02]  /*6fe0*/  UIMAD.WIDE.U32 UR8, UR10, UR61, URZ ;  /* 0x0000003d0a0872a5 */ /* 0x000fc4000f8e003f */
[----:B------:R-:W-:Y:S02]  /*6ff0*/  UIMAD.WIDE.U32 UR20, UR12, UR7, URZ ;  /* 0x000000070c1472a5 */ /* 0x000fe4000f8e003f */
[----:B------:R-:W-:Y:S01]  /*7000*/  UIMAD UR7, UR13, UR7, URZ ;  /* 0x000000070d0772a4 */ /* 0x000fe2000f8e023f */
[--C-:B------:R-:W-:Y:S01]  /*7010*/  IMAD.MOV R9, RZ, RZ, -R7.reuse ;  /* 0x000000ffff097224 */ /* 0x100fe200078e0a07 */
[----:B------:R-:W-:Y:S02]  /*7020*/  UIMAD UR11, UR10, UR16, UR11 ;  /* 0x000000100a0b72a4 */ /* 0x000fe4000f8e020b */
[----:B------:R-:W-:Y:S01]  /*7030*/  UIADD3 UR18, UR15, UR18, URZ ;  /* 0x000000120f127290 */ /* 0x000fe2000fffe03f */
[----:B------:R-:W-:Y:S02]  /*7040*/  IMAD.U32 R4, RZ, RZ, UR20 ;  /* 0x00000014ff047e24 */ /* 0x000fe4000f8e00ff */
[----:B------:R-:W-:Y:S01]  /*7050*/  IMAD.U32 R5, RZ, RZ, UR21 ;  /* 0x00000015ff057e24 */ /* 0x000fe2000f8e00ff */
[----:B------:R-:W-:Y:S01]  /*7060*/  SHF.R.S32.HI R5, RZ, 0x1f, R7 ;  /* 0x0000001fff057819 */ /* 0x000fe20000011407 */
[----:B------:R-:W-:-:S05]  /*7070*/  IMAD R9, R18, R9, R11 ;  /* 0x0000000912097224 */ /* 0x000fca00078e020b */
[----:B------:R-:W-:Y:S02]  /*7080*/  SHF.R.S32.HI R6, RZ, 0x1f, R9 ;  /* 0x0000001fff067819 */ /* 0x000fe40000011409 */
[----:B--2---:R-:W-:-:S13]  /*7090*/  @P0 R2UR UR4, R26 ;  /* 0x000000001a0402ca */ /* 0x004fda00000e0000 */
[----:B------:R-:W-:Y:S02]  /*70a0*/  UIADD3 UR14, UP0, UP2, UR8, UR14, UR4 ;  /* 0x0000000e080e7290 */ /* 0x000fe4000fa1e004 */
[----:B------:R-:W-:Y:S02]  /*70b0*/  UIADD3 UR8, UR21, UR7, URZ ;  /* 0x0000000715087290 */ /* 0x000fe4000fffe03f */
[----:B------:R-:W-:Y:S02]  /*70c0*/  UIADD3 UR7, UR9, UR11, URZ ;  /* 0x0000000b09077290 */ /* 0x000fe4000fffe03f */
[----:B------:R-:W-:Y:S01]  /*70d0*/  USHF.R.S32.HI UR12, URZ, 0x1f, UR4 ;  /* 0x0000001f3f0c7899 */ /* 0x000fe20008011404 */
[----:B------:R-:W-:Y:S01]  /*70e0*/  IADD3 R4, P2, P3, R7, UR14, R4 ;  /* 0x0000000e07047c10 */ /* 0x000fe2000fb5e004 */
[----:B------:R-:W-:Y:S01]  /*70f0*/  IMAD.U32 R8, RZ, RZ, UR8 ;  /* 0x00000008ff087e24 */ /* 0x000fe2000f8e00ff */
[----:B------:R-:W-:Y:S01]  /*7100*/  ULDC.64 UR8, c[0x0][UR17+0x210] ;  /* 0x0000840011087abb */ /* 0x000fe20008000a00 */
[----:B------:R-:W-:Y:S01]  /*7110*/  UIADD3.X UR7, UR7, UR18, UR12, UP0, UP2 ;  /* 0x0000001207077290 */ /* 0x000fe200087e440c */
[----:B------:R-:W-:Y:S01]  /*7120*/  IMAD R7, R9, UR9, RZ ;  /* 0x0000000909077c24 */ /* 0x000fe2000f8e02ff */
[----:B------:R-:W-:Y:S01]  /*7130*/  ULDC.64 UR10, c[0x0][0xba8] ;  /* 0x0002ea00000a7ab9 */ /* 0x000fe20000000a00 */
[----:B------:R-:W-:Y:S01]  /*7140*/  @!UP1 ULDC UR10, c[0x0][0xb50] ;  /* 0x0002d400000a9ab9 */ /* 0x000fe20000000800 */
[----:B------:R-:W-:Y:S01]  /*7150*/  @!UP1 ULDC UR11, c[0x0][0xb54] ;  /* 0x0002d500000b9ab9 */ /* 0x000fe20000000800 */
[----:B------:R-:W-:Y:S01]  /*7160*/  IMAD R7, R6, UR8, R7 ;  /* 0x0000000806077c24 */ /* 0x000fe2000f8e0207 */
[----:B------:R-:W-:-:S03]  /*7170*/  IADD3.X R5, R5, UR7, R8, P2, P3 ;  /* 0x0000000705057c10 */ /* 0x000fc600097e6408 */
[----:B------:R-:W-:-:S04]  /*7180*/  IMAD.WIDE.U32 R4, R9, UR8, R4 ;  /* 0x0000000809047c25 */ /* 0x000fc8000f8e0004 */
[----:B------:R-:W-:Y:S01]  /*7190*/  IMAD.IADD R5, R5, 0x1, R7 ;  /* 0x0000000105057824 */ /* 0x000fe200078e0207 */
[----:B------:R-:W-:-:S04]  /*71a0*/  LEA R9, P2, R4, UR10, 0x2 ;  /* 0x0000000a04097c11 */ /* 0x000fc8000f8410ff */
[----:B------:R-:W-:Y:S01]  /*71b0*/  LEA.HI.X R10, R4, UR11, R5, 0x2, P2 ;  /* 0x0000000b040a7c11 */ /* 0x000fe200090f1405 */
[----:B------:R-:W-:Y:S08]  /*71c0*/  @P4 BRA `(.L_x_213) ;  /* 0x0000000000104947 */ /* 0x000ff00003800000 */
[----:B------:R-:W-:Y:S05]  /*71d0*/  @!P0 BRA `(.L_x_213) ;  /* 0x00000000000c8947 */ /* 0x000fea0003800000 */
[----:B------:R-:W2:Y:S04]  /*71e0*/  LDG.E R4, desc[UR36][R32.64] ;  /* 0x0000002420047981 */ /* 0x000ea8000c1e1900 */
[----:B-----5:R-:W2:Y:S02]  /*71f0*/  LDG.E R3, desc[UR36][R32.64+0x4] ;  /* 0x0000042420037981 */ /* 0x020ea4000c1e1900 */
[----:B--2---:R-:W-:-:S07]  /*7200*/  IADD3 R3, -R4, R3, RZ ;  /* 0x0000000304037210 */ /* 0x004fce0007ffe1ff */
.L_x_213:
[----:B------:R-:W-:Y:S01]  /*7210*/  R2UR UR7, R175 ;  /* 0x00000000af0772ca */ /* 0x000fe200000e0000 */
[----:B------:R-:W-:Y:S01]  /*7220*/  SHFL.IDX PT, R4, R9, RZ, 0x1c1f ;  /* 0x001c1fff09047589 */ /* 0x000fe200000e0000 */
[----:B-----5:R-:W-:Y:S01]  /*7230*/  IMAD R3, R3, R18, RZ ;  /* 0x0000001203037224 */ /* 0x020fe200078e02ff */
[----:B------:R-:W-:Y:S02]  /*7240*/  LOP3.LUT P0, RZ, R179, 0x3, RZ, 0xc0, !PT ;  /* 0x00000003b3ff7812 */ /* 0x000fe4000780c0ff */
[----:B------:R-:W0:Y:S01]  /*7250*/  SHFL.IDX PT, R5, R10, RZ, 0x1c1f ;  /* 0x001c1fff0a057589 */ /* 0x000e2200000e0000 */
[----:B------:R-:W-:-:S03]  /*7260*/  PLOP3.LUT P3, PT, PT, PT, UP1, 0x80, 0x0 ;  /* 0x000000000000781c */ /* 0x000fc60003f6f018 */
[----:B------:R-:W-:Y:S04]  /*7270*/  SHFL.IDX PT, R6, R9, 0x1, 0x1c1f ;  /* 0x003c1f0009067f89 */ /* 0x000fe800000e0000 */
[----:B------:R-:W-:Y:S01]  /*7280*/  IMAD.U32 R13, RZ, RZ, UR7 ;  /* 0x00000007ff0d7e24 */ /* 0x000fe2000f8e00ff */
[----:B------:R-:W1:Y:S03]  /*7290*/  SHFL.IDX PT, R7, R10, 0x1, 0x1c1f ;  /* 0x003c1f000a077f89 */ /* 0x000e6600000e0000 */
[----:B------:R-:W-:-:S04]  /*72a0*/  IMAD R12, R13, 0x80, R196 ;  /* 0x000000800d0c7824 */ /* 0x000fc800078e02c4 */
[C---:B------:R-:W-:Y:S01]  /*72b0*/  VIADD R8, R12.reuse, 0x8 ;  /* 0x000000080c087836 */ /* 0x040fe20000000000 */
[----:B------:R-:W-:-:S04]  /*72c0*/  ISETP.GE.OR P2, PT, R12, R3, P0 ;  /* 0x000000030c00720c */ /* 0x000fc80000746670 */
[----:B------:R-:W-:-:S09]  /*72d0*/  ISETP.GE.OR P0, PT, R8, R3, P0 ;  /* 0x000000030800720c */ /* 0x000fd20000706670 */
[----:B0-----:R0:W-:Y:S01]  /*72e0*/  @!P2 ST.E desc[UR36][R4.64], R99 ;  /* 0x000000630400a985 */ /* 0x0011e2000c101924 */
[----:B------:R-:W-:-:S03]  /*72f0*/  ISETP.GE.AND P2, PT, R12, R3, PT ;  /* 0x000000030c00720c */ /* 0x000fc60003f46270 */
[----:B-1----:R0:W-:Y:S01]  /*7300*/  @!P0 ST.E desc[UR36][R6.64], R98 ;  /* 0x0000006206008985 */ /* 0x0021e2000c101924 */
[----:B------:R-:W-:Y:S01]  /*7310*/  ISETP.GE.AND P0, PT, R8, R3, PT ;  /* 0x000000030800720c */ /* 0x000fe20003f06270 */
[----:B------:R-:W-:-:S12]  /*7320*/  @P3 BRA `(.L_x_214) ;  /* 0x0000000800983947 */ /* 0x000fd80003800000 */
[----:B0-----:R-:W-:Y:S01]  /*7330*/  IMAD R5, R176, 0x40, R2 ;  /* 0x00000040b0057824 */ /* 0x001fe200078e0202 */
[----:B------:R-:W0:Y:S01]  /*7340*/  @P1 LDC R21, c[0x0][0xbec] ;  /* 0x0002fb00ff151b82 */ /* 0x000e220000000800 */
[----:B------:R-:W-:Y:S01]  /*7350*/  R2UR UR14, R175 ;  /* 0x00000000af0e72ca */ /* 0x000fe200000e0000 */
[----:B------:R-:W-:Y:S01]  /*7360*/  ULDC.64 UR10, c[0x0][0xaa0] ;  /* 0x0002a800000a7ab9 */ /* 0x000fe20000000a00 */
[----:B------:R-:W-:Y:S01]  /*7370*/  IMAD.WIDE R24, R5, 0x2, R24 ;  /* 0x0000000205187825 */ /* 0x000fe200078e0218 */
[----:B------:R-:W-:Y:S02]  /*7380*/  R2UR UR15, R174 ;  /* 0x00000000ae0f72ca */ /* 0x000fe400000e0000 */
[C---:B------:R-:W-:Y:S02]  /*7390*/  IADD3 R9, P6, R24.reuse, 0x1000, RZ ;  /* 0x0000100018097810 */ /* 0x040fe40007fde0ff */
[----:B------:R-:W-:Y:S02]  /*73a0*/  IADD3 R13, P5, R24, 0x2000, RZ ;  /* 0x00002000180d7810 */ /* 0x000fe40007fbe0ff */
[----:B------:R-:W-:-:S02]  /*73b0*/  LOP3.LUT R8, R9, 0x380, RZ, 0xc0, !PT ;  /* 0x0000038009087812 */ /* 0x000fc400078ec0ff */
[----:B------:R-:W-:Y:S02]  /*73c0*/  IADD3 R29, P4, R24, 0x3000, RZ ;  /* 0x00003000181d7810 */ /* 0x000fe40007f9e0ff */
[----:B------:R-:W-:Y:S02]  /*73d0*/  SHF.R.U64 R8, R8, 0x3, RZ ;  /* 0x0000000308087819 */ /* 0x000fe400000012ff */
[----:B------:R-:W-:Y:S02]  /*73e0*/  IADD3 R33, P3, R24, 0x4000, RZ ;  /* 0x0000400018217810 */ /* 0x000fe40007f7e0ff */
[----:B------:R-:W-:Y:S01]  /*73f0*/  LOP3.LUT R8, R8, R9, RZ, 0x3c, !PT ;  /* 0x0000000908087212 */ /* 0x000fe200078e3cff */
[----:B------:R-:W-:Y:S01]  /*7400*/  IMAD.X R9, RZ, RZ, R25, P6 ;  /* 0x000000ffff097224 */ /* 0x000fe200030e0619 */
[C---:B------:R-:W-:Y:S02]  /*7410*/  IADD3 R5, P6, R24.reuse, 0x7000, RZ ;  /* 0x0000700018057810 */ /* 0x040fe40007fde0ff */
[----:B------:R-:W-:-:S02]  /*7420*/  IADD3 R37, P2, R24, 0x5000, RZ ;  /* 0x0000500018257810 */ /* 0x000fc40007f5e0ff */
[C---:B------:R-:W-:Y:S01]  /*7430*/  IADD3 R41, P0, R24.reuse, 0x6000, RZ ;  /* 0x0000600018297810 */ /* 0x040fe20007f1e0ff */
[----:B------:R-:W-:Y:S01]  /*7440*/  UIMAD UR7, UR12, UR10, URZ ;  /* 0x0000000a0c0772a4 */ /* 0x000fe2000f8e023f */
[----:B------:R-:W-:Y:S01]  /*7450*/  LOP3.LUT R7, R24, 0x380, RZ, 0xc0, !PT ;  /* 0x0000038018077812 */ /* 0x000fe200078ec0ff */
[----:B------:R-:W-:Y:S01]  /*7460*/  UIMAD.WIDE.U32 UR8, UR4, UR10, URZ ;  /* 0x0000000a040872a5 */ /* 0x000fe2000f8e003f */
[----:B------:R-:W-:Y:S01]  /*7470*/  LOP3.LUT R4, R5, 0x380, RZ, 0xc0, !PT ;  /* 0x0000038005047812 */ /* 0x000fe200078ec0ff */
[----:B------:R-:W-:Y:S01]  /*7480*/  IMAD R19, R17, 0x20, R176 ;  /* 0x0000002011137824 */ /* 0x000fe200078e02b0 */
[----:B------:R-:W-:Y:S01]  /*7490*/  LOP3.LUT R12, R13, 0x380, RZ, 0xc0, !PT ;  /* 0x000003800d0c7812 */ /* 0x000fe200078ec0ff */
[----:B------:R-:W-:Y:S01]  /*74a0*/  IMAD.U32 R26, RZ, RZ, UR14 ;  /* 0x0000000eff1a7e24 */ /* 0x000fe2000f8e00ff */
[----:B------:R-:W-:Y:S01]  /*74b0*/  LOP3.LUT R28, R29, 0x380, RZ, 0xc0, !PT ;  /* 0x000003801d1c7812 */ /* 0x000fe200078ec0ff */
[----:B------:R-:W-:Y:S01]  /*74c0*/  ULDC.64 UR12, c[0x0][0xaf0] ;  /* 0x0002bc00000c7ab9 */ /* 0x000fe20000000a00 */
[----:B------:R-:W-:Y:S01]  /*74d0*/  LOP3.LUT R32, R33, 0x380, RZ, 0xc0, !PT ;  /* 0x0000038021207812 */ /* 0x000fe200078ec0ff */
[----:B------:R-:W5:Y:S01]  /*74e0*/  LD.E.128 R8, desc[UR36][R8.64] ;  /* 0x0000002408087980 */ /* 0x000f62000c101d00 */
[----:B------:R-:W-:-:S02]  /*74f0*/  LOP3.LUT R36, R37, 0x380, RZ, 0xc0, !PT ;  /* 0x0000038025247812 */ /* 0x000fc400078ec0ff */
[----:B------:R-:W-:Y:S02]  /*7500*/  LOP3.LUT R40, R41, 0x380, RZ, 0xc0, !PT ;  /* 0x0000038029287812 */ /* 0x000fe400078ec0ff */
[----:B------:R-:W-:Y:S02]  /*7510*/  SHF.R.U64 R7, R7, 0x3, RZ ;  /* 0x0000000307077819 */ /* 0x000fe400000012ff */
[----:B------:R-:W-:Y:S02]  /*7520*/  SHF.R.U64 R4, R4, 0x3, RZ ;  /* 0x0000000304047819 */ /* 0x000fe400000012ff */
[----:B------:R-:W-:Y:S02]  /*7530*/  SHF.R.U64 R12, R12, 0x3, RZ ;  /* 0x000000030c0c7819 */ /* 0x000fe400000012ff */
[----:B------:R-:W-:Y:S02]  /*7540*/  SHF.R.U64 R28, R28, 0x3, RZ ;  /* 0x000000031c1c7819 */ /* 0x000fe400000012ff */
[----:B------:R-:W-:-:S02]  /*7550*/  SHF.R.U64 R32, R32, 0x3, RZ ;  /* 0x0000000320207819 */ /* 0x000fc400000012ff */
[----:B------:R-:W-:Y:S02]  /*7560*/  SHF.R.U64 R36, R36, 0x3, RZ ;  /* 0x0000000324247819 */ /* 0x000fe400000012ff */
[----:B------:R-:W-:Y:S02]  /*7570*/  SHF.R.U64 R40, R40, 0x3, RZ ;  /* 0x0000000328287819 */ /* 0x000fe400000012ff */
[----:B------:R-:W-:Y:S02]  /*7580*/  LOP3.LUT R24, R7, R24, RZ, 0x3c, !PT ;  /* 0x0000001807187212 */ /* 0x000fe400078e3cff */
[----:B------:R-:W-:Y:S01]  /*7590*/  LOP3.LUT R12, R12, R13, RZ, 0x3c, !PT ;  /* 0x0000000d0c0c7212 */ /* 0x000fe200078e3cff */
[--C-:B------:R-:W-:Y:S01]  /*75a0*/  IMAD.X R13, RZ, RZ, R25.reuse, P5 ;  /* 0x000000ffff0d7224 */ /* 0x100fe200028e0619 */
[----:B------:R-:W-:Y:S01]  /*75b0*/  LOP3.LUT R28, R28, R29, RZ, 0x3c, !PT ;  /* 0x0000001d1c1c7212 */ /* 0x000fe200078e3cff */
[--C-:B------:R-:W-:Y:S01]  /*75c0*/  IMAD.X R29, RZ, RZ, R25.reuse, P4 ;  /* 0x000000ffff1d7224 */ /* 0x100fe200020e0619 */
[----:B------:R-:W-:Y:S01]  /*75d0*/  LOP3.LUT R32, R32, R33, RZ, 0x3c, !PT ;  /* 0x0000002120207212 */ /* 0x000fe200078e3cff */
[--C-:B------:R-:W-:Y:S01]  /*75e0*/  IMAD.X R33, RZ, RZ, R25.reuse, P3 ;  /* 0x000000ffff217224 */ /* 0x100fe200018e0619 */
[----:B------:R-:W-:Y:S01]  /*75f0*/  LOP3.LUT R36, R36, R37, RZ, 0x3c, !PT ;  /* 0x0000002524247212 */ /* 0x000fe200078e3cff */
[--C-:B------:R-:W-:Y:S01]  /*7600*/  IMAD.X R37, RZ, RZ, R25.reuse, P2 ;  /* 0x000000ffff257224 */ /* 0x100fe200010e0619 */
[----:B------:R-:W-:Y:S01]  /*7610*/  LOP3.LUT R40, R40, R41, RZ, 0x3c, !PT ;  /* 0x0000002928287212 */ /* 0x000fe200078e3cff */
[----:B------:R-:W-:Y:S01]  /*7620*/  IMAD.X R41, RZ, RZ, R25, P0 ;  /* 0x000000ffff297224 */ /* 0x000fe200000e0619 */
[----:B------:R-:W-:-:S02]  /*7630*/  LOP3.LUT R44, R4, R5, RZ, 0x3c, !PT ;  /* 0x00000005042c7212 */ /* 0x000fc400078e3cff */
[----:B------:R-:W-:Y:S01]  /*7640*/  IADD3.X R45, RZ, R25, RZ, P6, !PT ;  /* 0x00000019ff2d7210 */ /* 0x000fe200037fe4ff */
[----:B------:R1:W5:Y:S01]  /*7650*/  LD.E.128 R4, desc[UR36][R24.64] ;  /* 0x0000002418047980 */ /* 0x000362000c101d00 */
[----:B------:R-:W-:Y:S01]  /*7660*/  UIMAD UR7, UR4, UR11, UR7 ;  /* 0x0000000b040772a4 */ /* 0x000fe2000f8e0207 */
[----:B------:R-:W-:Y:S02]  /*7670*/  IMAD R26, R26, 0x80, R19 ;  /* 0x000000801a1a7824 */ /* 0x000fe400078e0213 */
[----:B------:R-:W-:Y:S01]  /*7680*/  ULDC.64 UR10, c[0x0][0xae8] ;  /* 0x0002ba00000a7ab9 */ /* 0x000fe20000000a00 */
[----:B------:R-:W5:Y:S04]  /*7690*/  LD.E.128 R12, desc[UR36][R12.64] ;  /* 0x000000240c0c7980 */ /* 0x000f68000c101d00 */
[----:B------:R-:W5:Y:S01]  /*76a0*/  LD.E.128 R28, desc[UR36][R28.64] ;  /* 0x000000241c1c7980 */ /* 0x000f62000c101d00 */
[----:B-1----:R-:W1:Y:S01]  /*76b0*/  @P1 LDC R25, c[0x0][0xbf0] ;  /* 0x0002fc00ff191b82 */ /* 0x002e620000000800 */
[----:B------:R-:W-:-:S02]  /*76c0*/  UIADD3 UR9, UR9, UR7, URZ ;  /* 0x0000000709097290 */ /* 0x000fc4000fffe03f */
[----:B------:R-:W-:Y:S01]  /*76d0*/  USHF.R.S32.HI UR4, URZ, 0x1f, UR61 ;  /* 0x0000001f3f047899 */ /* 0x000fe2000801143d */
[----:B------:R-:W5:Y:S01]  /*76e0*/  LD.E.128 R32, desc[UR36][R32.64] ;  /* 0x0000002420207980 */ /* 0x000f62000c101d00 */
[----:B------:R-:W-:Y:S01]  /*76f0*/  UIMAD.WIDE.U32 UR8, UR15, UR10, UR8 ;  /* 0x0000000a0f0872a5 */ /* 0x000fe2000f8e0008 */
[----:B0-----:R-:W-:Y:S01]  /*7700*/  @P1 IMAD.HI.U32 R20, R26, R21, RZ ;  /* 0x000000151a141227 */ /* 0x001fe200078e00ff */
[----:B------:R-:W-:Y:S01]  /*7710*/  UIMAD UR4, UR4, UR12, URZ ;  /* 0x0000000c040472a4 */ /* 0x000fe2000f8e023f */
[----:B------:R-:W5:Y:S01]  /*7720*/  LD.E.128 R36, desc[UR36][R36.64] ;  /* 0x0000002424247980 */ /* 0x000f62000c101d00 */
[----:B------:R-:W-:Y:S01]  /*7730*/  UIMAD UR9, UR15, UR11, UR9 ;  /* 0x0000000b0f0972a4 */ /* 0x000fe2000f8e0209 */
[----:B------:R-:W-:Y:S01]  /*7740*/  IMAD.MOV.U32 R19, RZ, RZ, R26 ;  /* 0x000000ffff137224 */ /* 0x000fe200078e001a */
[----:B------:R-:W-:Y:S01]  /*7750*/  UIMAD UR4, UR61, UR13, UR4 ;  /* 0x0000000d3d0472a4 */ /* 0x000fe2000f8e0204 */
[----:B------:R-:W5:Y:S01]  /*7760*/  LD.E.128 R40, desc[UR36][R40.64] ;  /* 0x0000002428287980 */ /* 0x000f62000c101d00 */
[----:B------:R-:W-:Y:S01]  /*7770*/  UIMAD.WIDE.U32 UR8, UR61, UR12, UR8 ;  /* 0x0000000c3d0872a5 */ /* 0x000fe2000f8e0008 */
[----:B------:R-:W-:-:S02]  /*7780*/  ULDC.64 UR10, c[0x0][0xae0] ;  /* 0x0002b800000a7ab9 */ /* 0x000fc40000000a00 */
[----:B------:R-:W5:Y:S01]  /*7790*/  LD.E.128 R44, desc[UR36][R44.64] ;  /* 0x000000242c2c7980 */ /* 0x000f62000c101d00 */
[----:B------:R-:W-:Y:S01]  /*77a0*/  UIADD3 UR4, UR9, UR4, URZ ;  /* 0x0000000409047290 */ /* 0x000fe2000fffe03f */
[----:B-1----:R-:W-:Y:S01]  /*77b0*/  @P1 SHF.R.U32.HI R19, RZ, R25, R20 ;  /* 0x00000019ff131219 */ /* 0x002fe20000011614 */
[----:B------:R-:W-:Y:S01]  /*77c0*/  IMAD.U32 R21, RZ, RZ, UR9 ;  /* 0x00000009ff157e24 */ /* 0x000fe2000f8e00ff */
[----:B------:R-:W-:Y:S01]  /*77d0*/  @!PT LDS RZ, [RZ] ;  /* 0x00000000fffff984 */ /* 0x000fe20000000800 */
[----:B------:R-:W-:Y:S01]  /*77e0*/  @!PT LDS RZ, [RZ] ;  /* 0x00000000fffff984 */ /* 0x000fe20000000800 */
[----:B------:R-:W-:Y:S01]  /*77f0*/  @!PT LDS RZ, [RZ] ;  /* 0x00000000fffff984 */ /* 0x000fe20000000800 */
[----:B------:R-:W-:Y:S01]  /*7800*/  @!PT LDS RZ, [RZ] ;  /* 0x00000000fffff984 */ /* 0x000fe20000000800 */
[----:B------:R0:W-:Y:S06]  /*7810*/  MEMBAR.ALL.CTA ;  /* 0x0000000000007992 */ /* 0x0001ec0000008000 */
[----:B0-----:R-:W0:Y:S01]  /*7820*/  FENCE.VIEW.ASYNC.S ;  /* 0x00000000000073c6 */ /* 0x001e220000000000 */
[--C-:B------:R-:W-:Y:S01]  /*7830*/  SHF.R.S32.HI R24, RZ, 0x1f, R19.reuse ;  /* 0x0000001fff187819 */ /* 0x100fe20000011413 */
[----:B------:R-:W-:-:S02]  /*7840*/  IMAD.MOV R25, RZ, RZ, -R19 ;  /* 0x000000ffff197224 */ /* 0x000fc400078e0a13 */
[----:B------:R-:W-:Y:S01]  /*7850*/  IMAD.U32 R20, RZ, RZ, UR8 ;  /* 0x00000008ff147e24 */ /* 0x000fe2000f8e00ff */
[----:B------:R-:W-:Y:S01]  /*7860*/  ULDC.64 UR8, c[0x0][0xad8] ;  /* 0x0002b60000087ab9 */ /* 0x000fe20000000a00 */
[----:B------:R-:W-:Y:S02]  /*7870*/  IMAD R24, R24, UR10, RZ ;  /* 0x0000000a18187c24 */ /* 0x000fe4000f8e02ff */
[----:B------:R-:W-:Y:S02]  /*7880*/  IMAD.U32 R21, RZ, RZ, UR4 ;  /* 0x00000004ff157e24 */ /* 0x000fe4000f8e00ff */
[----:B------:R-:W-:Y:S02]  /*7890*/  IMAD R25, R18, R25, R26 ;  /* 0x0000001912197224 */ /* 0x000fe400078e021a */
[C---:B------:R-:W-:Y:S02]  /*78a0*/  IMAD R49, R19.reuse, UR11, R24 ;  /* 0x0000000b13317c24 */ /* 0x040fe4000f8e0218 */
[----:B------:R-:W-:Y:S01]  /*78b0*/  IMAD.WIDE.U32 R18, R19, UR10, R20 ;  /* 0x0000000a13127c25 */ /* 0x000fe2000f8e0014 */
[----:B------:R-:W-:-:S03]  /*78c0*/  SHF.R.S32.HI R20, RZ, 0x1f, R25 ;  /* 0x0000001fff147819 */ /* 0x000fc60000011419 */
[----:B------:R-:W-:Y:S01]  /*78d0*/  IMAD.U32 R21, RZ, RZ, UR14 ;  /* 0x0000000eff157e24 */ /* 0x000fe2000f8e00ff */
[----:B------:R-:W-:Y:S01]  /*78e0*/  IADD3 R19, R19, R49, RZ ;  /* 0x0000003113137210 */ /* 0x000fe20007ffe0ff */
[----:B------:R-:W-:Y:S02]  /*78f0*/  IMAD R24, R20, UR8, RZ ;  /* 0x0000000814187c24 */ /* 0x000fe4000f8e02ff */
[----:B------:R-:W-:Y:S02]  /*7900*/  IMAD R26, R21, 0x80, R176 ;  /* 0x00000080151a7824 */ /* 0x000fe400078e02b0 */
[C---:B------:R-:W-:Y:S02]  /*7910*/  IMAD R21, R25.reuse, UR9, R24 ;  /* 0x0000000919157c24 */ /* 0x040fe4000f8e0218 */
[----:B------:R-:W-:Y:S01]  /*7920*/  IMAD.WIDE.U32 R18, R25, UR8, R18 ;  /* 0x0000000819127c25 */ /* 0x000fe2000f8e0012 */
[----:B------:R-:W-:Y:S01]  /*7930*/  ISETP.GE.AND P2, PT, R26, R3, PT ;  /* 0x000000031a00720c */ /* 0x000fe20003f46270 */
[----:B------:R-:W-:-:S02]  /*7940*/  ULDC.64 UR8, c[0x0][0xa80] ;  /* 0x0002a00000087ab9 */ /* 0x000fc40000000a00 */
[----:B------:R-:W-:Y:S01]  /*7950*/  IMAD.IADD R19, R19, 0x1, R21 ;  /* 0x0000000113137824 */ /* 0x000fe200078e0215 */
[----:B------:R-:W-:Y:S01]  /*7960*/  LEA R24, P3, R18, UR8, 0x1 ;  /* 0x0000000812187c11 */ /* 0x000fe2000f8608ff */
[----:B------:R-:W-:Y:S02]  /*7970*/  VIADD R0, R0, 0x2a820 ;  /* 0x0002a82000007836 */ /* 0x000fe40000000000 */
[----:B------:R-:W-:Y:S01]  /*7980*/  VIADD R20, R26, 0x20 ;  /* 0x000000201a147836 */ /* 0x000fe20000000000 */
[----:B------:R-:W-:Y:S02]  /*7990*/  LEA.HI.X R25, R18, UR9, R19, 0x1, P3 ;  /* 0x0000000912197c11 */ /* 0x000fe400098f0c13 */
[----:B------:R-:W-:Y:S02]  /*79a0*/  PRMT R0, RZ, 0x654, R0 ;  /* 0x00000654ff007816 */ /* 0x000fe40000000000 */
[-C--:B------:R-:W-:Y:S01]  /*79b0*/  ISETP.GE.AND P0, PT, R20, R3.reuse, PT ;  /* 0x000000031400720c */ /* 0x080fe20003f06270 */
[----:B------:R-:W-:Y:S01]  /*79c0*/  VIADD R20, R26, 0x40 ;  /* 0x000000401a147836 */ /* 0x000fe20000000000 */
[----:B0-----:R0:W-:Y:S01]  /*79d0*/  SYNCS.ARRIVE.TRANS64.RED.A1T0 RZ, [R0+URZ], RZ ;  /* 0x000000ff00ff79a7 */ /* 0x0011e2000810043f */
[----:B------:R0:W1:Y:S01]  /*79e0*/  SHFL.IDX PT, R19, R24, RZ, 0x181f ;  /* 0x00181fff18137589 */ /* 0x00006200000e0000 */
[----:B------:R-:W-:Y:S03]  /*79f0*/  BSSY B1, `(.L_x_215) ;  /* 0x000000d000017945 */ /* 0x000fe60003800000 */
[----:B------:R0:W2:Y:S01]  /*7a00*/  SHFL.IDX PT, R21, R25, RZ, 0x181f ;  /* 0x00181fff19157589 */ /* 0x0000a200000e0000 */
[----:B------:R-:W-:Y:S01]  /*7a10*/  ISETP.GE.AND P1, PT, R20, R3, PT ;  /* 0x000000031400720c */ /* 0x000fe20003f26270 */
[----:B------:R-:W-:-:S12]  /*7a20*/  @P2 BRA `(.L_x_216) ;  /* 0x0000000000242947 */ /* 0x000fd80003800000 */
[----:B------:R-:W-:Y:S02]  /*7a30*/  ULDC UR4, c[0x0][0xac8] ;  /* 0x0002b20000047ab9 */ /* 0x000fe40000000800 */
[----:B------:R-:W-:Y:S02]  /*7a40*/  ISETP.GE.AND P2, PT, R2, UR4, PT ;  /* 0x0000000402007c0c */ /* 0x000fe4000bf46270 */
[----:B------:R-:W-:-:S11]  /*7a50*/  ISETP.GE.AND P3, PT, R16, UR4, PT ;  /* 0x0000000410007c0c */ /* 0x000fd6000bf66270 */
[-C--:B-1----:R-:W-:Y:S02]  /*7a60*/  @!P2 LEA R18, P4, R2, R19.reuse, 0x1 ;  /* 0x000000130212a211 */ /* 0x082fe400078808ff */
[----:B------:R-:W-:Y:S02]  /*7a70*/  @!P3 LEA R20, P5, R16, R19, 0x1 ;  /* 0x000000131014b211 */ /* 0x000fe400078a08ff */
[-C--:B--2---:R-:W-:Y:S02]  /*7a80*/  @!P2 LEA.HI.X R19, R2, R21.reuse, R201, 0x1, P4 ;  /* 0x000000150213a211 */ /* 0x084fe400020f0cc9 */
[----:B------:R-:W-:-:S03]  /*7a90*/  @!P3 LEA.HI.X R21, R16, R21, R200, 0x1, P5 ;  /* 0x000000151015b211 */ /* 0x000fc600028f0cc8 */
[----:B-----5:R3:W-:Y:S04]  /*7aa0*/  @!P2 ST.E.128 desc[UR36][R18.64], R4 ;  /* 0x000000041200a985 */ /* 0x0207e8000c101d24 */
[----:B------:R3:W-:Y:S02]  /*7ab0*/  @!P3 ST.E.128 desc[UR36][R20.64], R32 ;  /* 0x000000201400b985 */ /* 0x0007e4000c101d24 */
.L_x_216:
[----:B------:R-:W-:Y:S05]  /*7ac0*/  BSYNC B1 ;  /* 0x0000000000017941 */ /* 0x000fea0003800000 */
.L_x_215:
[----:B---3-5:R3:W4:Y:S01]  /*7ad0*/  SHFL.IDX PT, R7, R25, 0x1, 0x181f ;  /* 0x00381f0019077f89 */ /* 0x02872200000e0000 */
[----:B------:R-:W-:Y:S03]  /*7ae0*/  BSSY B1, `(.L_x_217) ;  /* 0x000000c000017945 */ /* 0x000fe60003800000 */
[----:B------:R3:W0:Y:S01]  /*7af0*/  SHFL.IDX PT, R5, R24, 0x1, 0x181f ;  /* 0x00381f0018057f89 */ /* 0x00062200000e0000 */
[----:B------:R-:W-:Y:S05]  /*7b00*/  @P0 BRA `(.L_x_218) ;  /* 0x0000000000240947 */ /* 0x000fea0003800000 */
[----:B------:R-:W-:Y:S02]  /*7b10*/  ULDC UR4, c[0x0][0xac8] ;  /* 0x0002b20000047ab9 */ /* 0x000fe40000000800 */
[----:B------:R-:W-:Y:S02]  /*7b20*/  ISETP.GE.AND P3, PT, R2, UR4, PT ;  /* 0x0000000402007c0c */ /* 0x000fe4000bf66270 */
[----:B------:R-:W-:-:S11]  /*7b30*/  ISETP.GE.AND P4, PT, R16, UR4, PT ;  /* 0x0000000410007c0c */ /* 0x000fd6000bf86270 */
[-C--:B0-----:R-:W-:Y:S02]  /*7b40*/  @!P3 LEA R4, P0, R2, R5.reuse, 0x1 ;  /* 0x000000050204b211 */ /* 0x081fe400078008ff */
[----:B------:R-:W-:Y:S02]  /*7b50*/  @!P4 LEA R6, P2, R16, R5, 0x1 ;  /* 0x000000051006c211 */ /* 0x000fe400078408ff */
[-C--:B----4-:R-:W-:Y:S02]  /*7b60*/  @!P3 LEA.HI.X R5, R2, R7.reuse, R201, 0x1, P0 ;  /* 0x000000070205b211 */ /* 0x090fe400000f0cc9 */
[----:B------:R-:W-:-:S03]  /*7b70*/  @!P4 LEA.HI.X R7, R16, R7, R200, 0x1, P2 ;  /* 0x000000071007c211 */ /* 0x000fc600010f0cc8 */
[----:B------:R0:W-:Y:S04]  /*7b80*/  @!P3 ST.E.128 desc[UR36][R4.64], R8 ;  /* 0x000000080400b985 */ /* 0x0001e8000c101d24 */
[----:B------:R0:W-:Y:S02]  /*7b90*/  @!P4 ST.E.128 desc[UR36][R6.64], R36 ;  /* 0x000000240600c985 */ /* 0x0001e4000c101d24 */
.L_x_218:
[----:B------:R-:W-:Y:S05]  /*7ba0*/  BSYNC B1 ;  /* 0x0000000000017941 */ /* 0x000fea0003800000 */
.L_x_217:
[----:B0---4-:R0:W4:Y:S01]  /*7bb0*/  SHFL.IDX PT, R7, R25, 0x2, 0x181f ;  /* 0x00581f0019077f89 */ /* 0x01112200000e0000 */
        /* <DEDUP_REMOVED lines=12> */
.L_x_220:
[----:B------:R-:W-:Y:S05]  /*7c80*/  BSYNC B1 ;  /* 0x0000000000017941 */ /* 0x000fea0003800000 */
.L_x_219:
[----:B------:R-:W-:Y:S01]  /*7c90*/  VIADD R0, R26, 0x60 ;  /* 0x000000601a007836 */ /* 0x000fe20000000000 */
[----:B0--3--:R-:W0:Y:S04]  /*7ca0*/  SHFL.IDX PT, R25, R25, 0x3, 0x181f ;  /* 0x00781f0019197f89 */ /* 0x009e2800000e0000 */
[----:B------:R-:W-:Y:S01]  /*7cb0*/  ISETP.GE.AND P0, PT, R0, R3, PT ;  /* 0x000000030000720c */ /* 0x000fe20003f06270 */
[----:B----4-:R3:W4:-:S12]  /*7cc0*/  SHFL.IDX PT, R7, R24, 0x3, 0x181f ;  /* 0x00781f0018077f89 */ /* 0x01071800000e0000 */
[----:B---3--:R-:W-:Y:S05]  /*7cd0*/  @P0 BRA `(.L_x_221) ;  /* 0x0000001800580947 */ /* 0x008fea0003800000 */
[----:B------:R-:W-:Y:S02]  /*7ce0*/  ULDC UR4, c[0x0][0xac8] ;  /* 0x0002b20000047ab9 */ /* 0x000fe40000000800 */
[----:B------:R-:W-:-:S13]  /*7cf0*/  ISETP.GE.AND P1, PT, R2, UR4, PT ;  /* 0x0000000402007c0c */ /* 0x000fda000bf26270 */
[----:B----4-:R-:W-:-:S04]  /*7d00*/  @!P1 LEA R4, P0, R2, R7, 0x1 ;  /* 0x0000000702049211 */ /* 0x010fc800078008ff */
[----:B0-----:R-:W-:Y:S02]  /*7d10*/  @!P1 LEA.HI.X R5, R2, R25, R201, 0x1, P0 ;  /* 0x0000001902059211 */ /* 0x001fe400000f0cc9 */
[----:B------:R-:W-:-:S03]  /*7d20*/  ISETP.GE.AND P0, PT, R16, UR4, PT ;  /* 0x0000000410007c0c */ /* 0x000fc6000bf06270 */
[----:B------:R3:W-:Y:S10]  /*7d30*/  @!P1 ST.E.128 desc[UR36][R4.64], R28 ;  /* 0x0000001c04009985 */ /* 0x0007f4000c101d24 */
[----:B------:R-:W-:Y:S05]  /*7d40*/  @P0 BRA `(.L_x_221) ;  /* 0x00000018003c0947 */ /* 0x000fea0003800000 */
[----:B---3--:R-:W-:-:S04]  /*7d50*/  LEA R4, P0, R16, R7, 0x1 ;  /* 0x0000000710047211 */ /* 0x008fc800078008ff */
[----:B------:R-:W-:-:S05]  /*7d60*/  LEA.HI.X R5, R16, R25, R200, 0x1, P0 ;  /* 0x0000001910057211 */ /* 0x000fca00000f0cc8 */
[----:B------:R0:W-:Y:S01]  /*7d70*/  ST.E.128 desc[UR36][R4.64], R44 ;  /* 0x0000002c04007985 */ /* 0x0001e2000c101d24 */
[----:B------:R-:W-:Y:S05]  /*7d80*/  BRA `(.L_x_221) ;  /* 0x00000018002c7947 */ /* 0x000fea0003800000 */
.L_x_214:
[----:B------:R-:W-:Y:S01]  /*7d90*/  ULDC.64 UR10, c[0x0][0xb08] ;  /* 0x0002c200000a7ab9 */ /* 0x000fe20000000a00 */
[----:B------:R-:W-:Y:S01]  /*7da0*/  R2UR UR14, R174 ;  /* 0x00000000ae0e72ca */ /* 0x000fe200000e0000 */
[----:B------:R-:W-:Y:S01]  /*7db0*/  UIMAD UR7, UR12, UR10, URZ ;  /* 0x0000000a0c0772a4 */ /* 0x000fe2000f8e023f */
[----:B0-----:R-:W0:Y:S01]  /*7dc0*/  @P1 LDC R4, c[0x0][0xbec] ;  /* 0x0002fb00ff041b82 */ /* 0x001e220000000800 */
[----:B------:R-:W-:Y:S01]  /*7dd0*/  UIMAD.WIDE.U32 UR8, UR4, UR10, URZ ;  /* 0x0000000a040872a5 */ /* 0x000fe2000f8e003f */
[----:B------:R-:W-:Y:S01]  /*7de0*/  R2UR UR13, R19 ;  /* 0x00000000130d72ca */ /* 0x000fe200000e0000 */
[----:B------:R-:W-:Y:S01]  /*7df0*/  UIMAD UR7, UR4, UR11, UR7 ;  /* 0x0000000b040772a4 */ /* 0x000fe2000f8e0207 */
[----:B------:R-:W-:Y:S01]  /*7e00*/  IMAD.MOV.U32 R3, RZ, RZ, R11 ;  /* 0x000000ffff037224 */ /* 0x000fe200078e000b */
[----:B------:R-:W-:Y:S01]  /*7e10*/  USHF.R.S32.HI UR4, URZ, 0x1f, UR61 ;  /* 0x0000001f3f047899 */ /* 0x000fe2000801143d */
[----:B------:R-:W-:Y:S01]  /*7e20*/  BSSY B1, `(.L_x_222) ;  /* 0x000006a000017945 */ /* 0x000fe20003800000 */
[----:B------:R-:W-:Y:S01]  /*7e30*/  UIADD3 UR9, UR9, UR7, URZ ;  /* 0x0000000709097290 */ /* 0x000fe2000fffe03f */
[----:B------:R-:W1:Y:S01]  /*7e40*/  @P1 LDC R5, c[0x0][0xbf0] ;  /* 0x0002fc00ff051b82 */ /* 0x000e620000000800 */
[----:B------:R-:W-:-:S02]  /*7e50*/  ULDC.64 UR10, c[0x0][0xb38] ;  /* 0x0002ce00000a7ab9 */ /* 0x000fc40000000a00 */
[----:B------:R-:W-:-:S04]  /*7e60*/  UIMAD.WIDE.U32 UR8, UR14, UR10, UR8 ;  /* 0x0000000a0e0872a5 */ /* 0x000fc8000f8e0008 */
[----:B------:R-:W-:-:S03]  /*7e70*/  UIMAD UR9, UR14, UR11, UR9 ;  /* 0x0000000b0e0972a4 */ /* 0x000fc6000f8e0209 */
[----:B------:R-:W-:Y:S02]  /*7e80*/  ULDC.64 UR10, c[0x0][0xb40] ;  /* 0x0002d000000a7ab9 */ /* 0x000fe40000000a00 */
[----:B------:R-:W-:Y:S02]  /*7e90*/  UIMAD UR4, UR4, UR10, URZ ;  /* 0x0000000a040472a4 */ /* 0x000fe4000f8e023f */
[----:B------:R-:W-:Y:S02]  /*7ea0*/  UIMAD.WIDE.U32 UR8, UR61, UR10, UR8 ;  /* 0x0000000a3d0872a5 */ /* 0x000fe4000f8e0008 */
[----:B------:R-:W-:Y:S01]  /*7eb0*/  UIMAD UR4, UR61, UR11, UR4 ;  /* 0x0000000b3d0472a4 */ /* 0x000fe2000f8e0204 */
[----:B0-----:R-:W-:Y:S02]  /*7ec0*/  @P1 IMAD.HI.U32 R4, R11, R4, RZ ;  /* 0x000000040b041227 */ /* 0x001fe400078e00ff */
[----:B------:R-:W-:Y:S01]  /*7ed0*/  ULDC.64 UR10, c[0x0][0xb48] ;  /* 0x0002d200000a7ab9 */ /* 0x000fe20000000a00 */
[----:B------:R-:W-:-:S02]  /*7ee0*/  UIADD3 UR9, UR9, UR4, URZ ;  /* 0x0000000409097290 */ /* 0x000fc4000fffe03f */
[----:B-1----:R-:W-:Y:S02]  /*7ef0*/  @P1 SHF.R.U32.HI R3, RZ, R5, R4 ;  /* 0x00000005ff031219 */ /* 0x002fe40000011604 */
[----:B------:R-:W-:Y:S02]  /*7f00*/  UIMAD.WIDE.U32 UR8, UR13, UR10, UR8 ;  /* 0x0000000a0d0872a5 */ /* 0x000fe4000f8e0008 */
[--C-:B------:R-:W-:Y:S02]  /*7f10*/  SHF.R.S32.HI R4, RZ, 0x1f, R3.reuse ;  /* 0x0000001fff047819 */ /* 0x100fe40000011403 */
[----:B------:R-:W-:Y:S01]  /*7f20*/  UIMAD UR4, UR13, UR11, UR9 ;  /* 0x0000000b0d0472a4 */ /* 0x000fe2000f8e0209 */
[----:B------:R-:W-:Y:S02]  /*7f30*/  IMAD.MOV R7, RZ, RZ, -R3 ;  /* 0x000000ffff077224 */ /* 0x000fe400078e0a03 */
[----:B------:R-:W-:Y:S01]  /*7f40*/  ULDC.64 UR10, c[0x0][0xb30] ;  /* 0x0002cc00000a7ab9 */ /* 0x000fe20000000a00 */
[----:B------:R-:W-:-:S02]  /*7f50*/  IMAD.U32 R5, RZ, RZ, UR9 ;  /* 0x00000009ff057e24 */ /* 0x000fc4000f8e00ff */
[----:B------:R-:W-:Y:S02]  /*7f60*/  IMAD R6, R4, UR10, RZ ;  /* 0x0000000a04067c24 */ /* 0x000fe4000f8e02ff */
[----:B------:R-:W-:Y:S02]  /*7f70*/  IMAD R7, R18, R7, R11 ;  /* 0x0000000712077224 */ /* 0x000fe400078e020b */
[----:B------:R-:W-:Y:S01]  /*7f80*/  IMAD.U32 R4, RZ, RZ, UR8 ;  /* 0x00000008ff047e24 */ /* 0x000fe2000f8e00ff */
[----:B------:R-:W-:Y:S01]  /*7f90*/  ULDC.64 UR8, c[0x0][0xb28] ;  /* 0x0002ca0000087ab9 */ /* 0x000fe20000000a00 */
[----:B------:R-:W-:Y:S02]  /*7fa0*/  IMAD.U32 R5, RZ, RZ, UR4 ;  /* 0x00000004ff057e24 */ /* 0x000fe4000f8e00ff */
[C---:B------:R-:W-:Y:S01]  /*7fb0*/  IMAD R9, R3.reuse, UR11, R6 ;  /* 0x0000000b03097c24 */ /* 0x040fe2000f8e0206 */
[----:B------:R-:W-:Y:S01]  /*7fc0*/  SHF.R.S32.HI R6, RZ, 0x1f, R7 ;  /* 0x0000001fff067819 */ /* 0x000fe20000011407 */
[----:B------:R-:W-:-:S04]  /*7fd0*/  IMAD.WIDE.U32 R4, R3, UR10, R4 ;  /* 0x0000000a03047c25 */ /* 0x000fc8000f8e0004 */
[----:B------:R-:W-:Y:S01]  /*7fe0*/  IMAD R6, R6, UR8, RZ ;  /* 0x0000000806067c24 */ /* 0x000fe2000f8e02ff */
[----:B------:R-:W-:-:S03]  /*7ff0*/  IADD3 R5, R5, R9, RZ ;  /* 0x0000000905057210 */ /* 0x000fc60007ffe0ff */
[C---:B------:R-:W-:Y:S02]  /*8000*/  IMAD R3, R7.reuse, UR9, R6 ;  /* 0x0000000907037c24 */ /* 0x040fe4000f8e0206 */
[----:B------:R-:W-:Y:S01]  /*8010*/  IMAD.WIDE.U32 R4, R7, UR8, R4 ;  /* 0x0000000807047c25 */ /* 0x000fe2000f8e0004 */
[----:B------:R-:W-:-:S03]  /*8020*/  ULDC.64 UR8, c[0x0][0xb00] ;  /* 0x0002c00000087ab9 */ /* 0x000fc60000000a00 */
[----:B------:R-:W-:Y:S01]  /*8030*/  VIADD R6, R0, 0x2a820 ;  /* 0x0002a82000067836 */ /* 0x000fe20000000000 */
[----:B------:R-:W-:Y:S01]  /*8040*/  LEA R0, P1, R4, UR8, 0x2 ;  /* 0x0000000804007c11 */ /* 0x000fe2000f8210ff */
[----:B------:R-:W-:-:S03]  /*8050*/  IMAD.IADD R3, R5, 0x1, R3 ;  /* 0x0000000105037824 */ /* 0x000fc600078e0203 */
[----:B------:R-:W-:Y:S02]  /*8060*/  PRMT R6, RZ, 0x654, R6 ;  /* 0x00000654ff067816 */ /* 0x000fe40000000006 */
[----:B------:R-:W-:Y:S02]  /*8070*/  LEA.HI.X R3, R4, UR9, R3, 0x2, P1 ;  /* 0x0000000904037c11 */ /* 0x000fe400088f1403 */
[----:B------:R0:W-:Y:S03]  /*8080*/  SYNCS.ARRIVE.TRANS64.RED.A1T0 RZ, [R6+URZ], RZ ;  /* 0x000000ff06ff79a7 */ /* 0x0001e6000810043f */
[----:B------:R1:W2:Y:S04]  /*8090*/  SHFL.IDX PT, R7, R3, RZ, 0x1c1f ;  /* 0x001c1fff03077589 */ /* 0x0002a800000e0000 */
[----:B0-----:R1:W0:Y:S01]  /*80a0*/  SHFL.IDX PT, R6, R0, RZ, 0x1c1f ;  /* 0x001c1fff00067589 */ /* 0x00122200000e0000 */
[----:B------:R-:W-:Y:S05]  /*80b0*/  @P2 BRA `(.L_x_223) ;  /* 0x0000000400002947 */ /* 0x000fea0003800000 */
[----:B------:R-:W-:Y:S02]  /*80c0*/  ULDC UR4, c[0x0][0xac8] ;  /* 0x0002b20000047ab9 */ /* 0x000fe40000000800 */
[----:B------:R-:W-:Y:S02]  /*80d0*/  ISETP.GE.AND P3, PT, R172, UR4, PT ;  /* 0x00000004ac007c0c */ /* 0x000fe4000bf66270 */
[----:B------:R-:W-:Y:S02]  /*80e0*/  ISETP.GE.AND P1, PT, R173, UR4, PT ;  /* 0x00000004ad007c0c */ /* 0x000fe4000bf26270 */
[----:B------:R-:W-:Y:S02]  /*80f0*/  ISETP.GE.AND P4, PT, R171, UR4, PT ;  /* 0x00000004ab007c0c */ /* 0x000fe4000bf86270 */
[----:B------:R-:W-:-:S07]  /*8100*/  ISETP.GE.AND P2, PT, R170, UR4, PT ;  /* 0x00000004aa007c0c */ /* 0x000fce000bf46270 */
[CC--:B0-----:R-:W-:Y:S02]  /*8110*/  @!P3 LEA R8, P5, R172.reuse, R6.reuse, 0x2 ;  /* 0x00000006ac08b211 */ /* 0x0c1fe400078a10ff */
[----:B--2---:R-:W-:Y:S02]  /*8120*/  @!P1 IMAD.WIDE R4, R173, 0x4, R6 ;  /* 0x00000004ad049825 */ /* 0x004fe400078e0206 */
[----:B------:R-:W-:Y:S02]  /*8130*/  @!P3 LEA.HI.X R9, R172, R7, R194, 0x2, P5 ;  /* 0x00000007ac09b211 */ /* 0x000fe400028f14c2 */
[-C--:B------:R-:W-:Y:S01]  /*8140*/  @!P4 LEA R10, P5, R171, R6.reuse, 0x2 ;  /* 0x00000006ab0ac211 */ /* 0x080fe200078a10ff */
[----:B------:R0:W-:Y:S01]  /*8150*/  @!P1 ST.E.64 desc[UR36][R4.64], R20 ;  /* 0x0000001404009985 */ /* 0x0001e2000c101b24 */
[----:B------:R-:W-:Y:S02]  /*8160*/  ISETP.GE.AND P1, PT, R169, UR4, PT ;  /* 0x00000004a9007c0c */ /* 0x000fe4000bf26270 */
[----:B------:R-:W-:Y:S01]  /*8170*/  @!P2 LEA R12, P6, R170, R6, 0x2 ;  /* 0x00000006aa0ca211 */ /* 0x000fe200078c10ff */
[----:B------:R2:W-:Y:S01]  /*8180*/  @!P3 ST.E.64 desc[UR36][R8.64], R88 ;  /* 0x000000580800b985 */ /* 0x0005e2000c101b24 */
[----:B------:R-:W-:-:S02]  /*8190*/  ISETP.GE.AND P3, PT, R168, UR4, PT ;  /* 0x00000004a8007c0c */ /* 0x000fc4000bf66270 */
[-C--:B------:R-:W-:Y:S02]  /*81a0*/  @!P4 LEA.HI.X R11, R171, R7.reuse, R193, 0x2, P5 ;  /* 0x00000007ab0bc211 */ /* 0x080fe400028f14c1 */
[----:B------:R-:W-:Y:S02]  /*81b0*/  @!P2 LEA.HI.X R13, R170, R7, R192, 0x2, P6 ;  /* 0x00000007aa0da211 */ /* 0x000fe400030f14c0 */
[----:B------:R-:W-:Y:S01]  /*81c0*/  ISETP.GE.AND P5, PT, R167, UR4, PT ;  /* 0x00000004a7007c0c */ /* 0x000fe2000bfa6270 */
[----:B------:R3:W-:Y:S02]  /*81d0*/  @!P4 ST.E.64 desc[UR36][R10.64], R90 ;  /* 0x0000005a0a00c985 */ /* 0x0007e4000c101b24 */
[----:B------:R-:W-:Y:S02]  /*81e0*/  @!P1 LEA R14, P4, R169, R6, 0x2 ;  /* 0x00000006a90e9211 */ /* 0x000fe400078810ff */
[----:B------:R4:W-:Y:S01]  /*81f0*/  @!P2 ST.E.64 desc[UR36][R12.64], R36 ;  /* 0x000000240c00a985 */ /* 0x0009e2000c101b24 */
[----:B------:R-:W-:-:S02]  /*8200*/  ISETP.GE.AND P2, PT, R166, UR4, PT ;  /* 0x00000004a6007c0c */ /* 0x000fc4000bf46270 */
[CC--:B0-----:R-:W-:Y:S02]  /*8210*/  @!P3 LEA R4, P6, R168.reuse, R6.reuse, 0x2 ;  /* 0x00000006a804b211 */ /* 0x0c1fe400078c10ff */
[-C--:B------:R-:W-:Y:S02]  /*8220*/  @!P1 LEA.HI.X R15, R169, R7.reuse, R191, 0x2, P4 ;  /* 0x00000007a90f9211 */ /* 0x080fe400020f14bf */
[----:B------:R-:W-:Y:S02]  /*8230*/  @!P3 LEA.HI.X R5, R168, R7, R190, 0x2, P6 ;  /* 0x00000007a805b211 */ /* 0x000fe400030f14be */
[----:B------:R-:W-:Y:S01]  /*8240*/  ISETP.GE.AND P4, PT, R165, UR4, PT ;  /* 0x00000004a5007c0c */ /* 0x000fe2000bf86270 */
[----:B------:R0:W-:Y:S01]  /*8250*/  @!P1 ST.E.64 desc[UR36][R14.64], R40 ;  /* 0x000000280e009985 */ /* 0x0001e2000c101b24 */
[----:B--2---:R-:W-:-:S03]  /*8260*/  @!P5 LEA R8, P1, R167, R6, 0x2 ;  /* 0x00000006a708d211 */ /* 0x004fc600078210ff */
[----:B------:R2:W-:Y:S01]  /*8270*/  @!P3 ST.E.64 desc[UR36][R4.64], R44 ;  /* 0x0000002c0400b985 */ /* 0x0005e2000c101b24 */
[-C--:B---3--:R-:W-:Y:S02]  /*8280*/  @!P2 LEA R10, P6, R166, R6.reuse, 0x2 ;  /* 0x00000006a60aa211 */ /* 0x088fe400078c10ff */
[----:B------:R-:W-:Y:S02]  /*8290*/  ISETP.GE.AND P3, PT, R164, UR4, PT ;  /* 0x00000004a4007c0c */ /* 0x000fe4000bf66270 */
[-C--:B------:R-:W-:Y:S02]  /*82a0*/  @!P5 LEA.HI.X R9, R167, R7.reuse, R189, 0x2, P1 ;  /* 0x00000007a709d211 */ /* 0x080fe400008f14bd */
[----:B------:R-:W-:Y:S02]  /*82b0*/  ISETP.GE.AND P1, PT, R163, UR4, PT ;  /* 0x00000004a3007c0c */ /* 0x000fe4000bf26270 */
[----:B------:R-:W-:Y:S01]  /*82c0*/  @!P2 LEA.HI.X R11, R166, R7, R188, 0x2, P6 ;  /* 0x00000007a60ba211 */ /* 0x000fe200030f14bc */
[----:B------:R3:W-:Y:S01]  /*82d0*/  @!P5 ST.E.64 desc[UR36][R8.64], R48 ;  /* 0x000000300800d985 */ /* 0x0007e2000c101b24 */
[----:B----4-:R-:W-:-:S03]  /*82e0*/  @!P4 LEA R12, P6, R165, R6, 0x2 ;  /* 0x00000006a50cc211 */ /* 0x010fc600078c10ff */
[----:B------:R4:W-:Y:S01]  /*82f0*/  @!P2 ST.E.64 desc[UR36][R10.64], R52 ;  /* 0x000000340a00a985 */ /* 0x0009e2000c101b24 */
[----:B------:R-:W-:Y:S02]  /*8300*/  ISETP.GE.AND P2, PT, R162, UR4, PT ;  /* 0x00000004a2007c0c */ /* 0x000fe4000bf46270 */
[-C--:B------:R-:W-:Y:S02]  /*8310*/  @!P4 LEA.HI.X R13, R165, R7.reuse, R187, 0x2, P6 ;  /* 0x00000007a50dc211 */ /* 0x080fe400030f14bb */
[CC--:B0-----:R-:W-:Y:S02]  /*8320*/  @!P3 LEA R14, P5, R164.reuse, R6.reuse, 0x2 ;  /* 0x00000006a40eb211 */ /* 0x0c1fe400078a10ff */
[----:B--2---:R-:W-:Y:S01]  /*8330*/  @!P1 LEA R4, P6, R163, R6, 0x2 ;  /* 0x00000006a3049211 */ /* 0x004fe200078c10ff */
[----:B------:R0:W-:Y:S01]  /*8340*/  @!P4 ST.E.64 desc[UR36][R12.64], R56 ;  /* 0x000000380c00c985 */ /* 0x0001e2000c101b24 */
[----:B------:R-:W-:Y:S02]  /*8350*/  @!P3 LEA.HI.X R15, R164, R7, R186, 0x2, P5 ;  /* 0x00000007a40fb211 */ /* 0x000fe400028f14ba */
[----:B------:R-:W-:-:S02]  /*8360*/  ISETP.GE.AND P4, PT, R161, UR4, PT ;  /* 0x00000004a1007c0c */ /* 0x000fc4000bf86270 */
[-C--:B------:R-:W-:Y:S01]  /*8370*/  @!P1 LEA.HI.X R5, R163, R7.reuse, R185, 0x2, P6 ;  /* 0x00000007a3059211 */ /* 0x080fe200030f14b9 */
[----:B------:R2:W-:Y:S01]  /*8380*/  @!P3 ST.E.64 desc[UR36][R14.64], R60 ;  /* 0x0000003c0e00b985 */ /* 0x0005e2000c101b24 */
[----:B------:R-:W-:Y:S02]  /*8390*/  ISETP.GE.AND P5, PT, R160, UR4, PT ;  /* 0x00000004a0007c0c */ /* 0x000fe4000bfa6270 */
[----:B---3--:R-:W-:Y:S01]  /*83a0*/  @!P2 LEA R8, P6, R162, R6, 0x2 ;  /* 0x00000006a208a211 */ /* 0x008fe200078c10ff */
[----:B------:R3:W-:Y:S01]  /*83b0*/  @!P1 ST.E.64 desc[UR36][R4.64], R64 ;  /* 0x0000004004009985 */ /* 0x0007e2000c101b24 */
[----:B------:R-:W-:Y:S02]  /*83c0*/  ISETP.GE.AND P3, PT, R23, UR4, PT ;  /* 0x0000000417007c0c */ /* 0x000fe4000bf66270 */
[----:B------:R-:W-:Y:S02]  /*83d0*/  ISETP.GE.AND P1, PT, R22, UR4, PT ;  /* 0x0000000416007c0c */ /* 0x000fe4000bf26270 */
[----:B------:R-:W-:-:S02]  /*83e0*/  @!P2 LEA.HI.X R9, R162, R7, R184, 0x2, P6 ;  /* 0x00000007a209a211 */ /* 0x000fc400030f14b8 */
[----:B----4-:R-:W-:-:S03]  /*83f0*/  @!P4 LEA R10, P6, R161, R6, 0x2 ;  /* 0x00000006a10ac211 */ /* 0x010fc600078c10ff */
[----:B------:R3:W-:Y:S01]  /*8400*/  @!P2 ST.E.64 desc[UR36][R8.64], R68 ;  /* 0x000000440800a985 */ /* 0x0007e2000c101b24 */
[CC--:B0-----:R-:W-:Y:S02]  /*8410*/  @!P5 LEA R12, P2, R160.reuse, R6.reuse, 0x2 ;  /* 0x00000006a00cd211 */ /* 0x0c1fe400078410ff */
[-C--:B------:R-:W-:Y:S02]  /*8420*/  @!P4 LEA.HI.X R11, R161, R7.reuse, R183, 0x2, P6 ;  /* 0x00000007a10bc211 */ /* 0x080fe400030f14b7 */
[CC--:B--2---:R-:W-:Y:S02]  /*8430*/  @!P3 LEA R14, P6, R23.reuse, R6.reuse, 0x2 ;  /* 0x00000006170eb211 */ /* 0x0c4fe400078c10ff */
[-C--:B------:R-:W-:Y:S01]  /*8440*/  @!P5 LEA.HI.X R13, R160, R7.reuse, R182, 0x2, P2 ;  /* 0x00000007a00dd211 */ /* 0x080fe200010f14b6 */
[----:B------:R3:W-:Y:S01]  /*8450*/  @!P4 ST.E.64 desc[UR36][R10.64], R72 ;  /* 0x000000480a00c985 */ /* 0x0007e2000c101b24 */
[C---:B------:R-:W-:Y:S02]  /*8460*/  @!P1 LEA R6, P2, R22.reuse, R6, 0x2 ;  /* 0x0000000616069211 */ /* 0x040fe400078410ff */
[-C--:B------:R-:W-:Y:S01]  /*8470*/  @!P3 LEA.HI.X R15, R23, R7.reuse, R181, 0x2, P6 ;  /* 0x00000007170fb211 */ /* 0x080fe200030f14b5 */
[----:B------:R3:W-:Y:S01]  /*8480*/  @!P5 ST.E.64 desc[UR36][R12.64], R76 ;  /* 0x0000004c0c00d985 */ /* 0x0007e2000c101b24 */
[----:B------:R-:W-:-:S03]  /*8490*/  @!P1 LEA.HI.X R7, R22, R7, R180, 0x2, P2 ;  /* 0x0000000716079211 */ /* 0x000fc600010f14b4 */
[----:B------:R3:W-:Y:S04]  /*84a0*/  @!P3 ST.E.64 desc[UR36][R14.64], R80 ;  /* 0x000000500e00b985 */ /* 0x0007e8000c101b24 */
[----:B------:R3:W-:Y:S02]  /*84b0*/  @!P1 ST.E.64 desc[UR36][R6.64], R84 ;  /* 0x0000005406009985 */ /* 0x0007e4000c101b24 */
.L_x_223:
[----:B------:R-:W-:Y:S05]  /*84c0*/  BSYNC B1 ;  /* 0x0000000000017941 */ /* 0x000fea0003800000 */
.L_x_222:
[----:B--23--:R2:W3:Y:S04]  /*84d0*/  SHFL.IDX PT, R7, R3, 0x1, 0x1c1f ;  /* 0x003c1f0003077f89 */ /* 0x00c4e800000e0000 */
[----:B0-----:R2:W0:Y:S01]  /*84e0*/  SHFL.IDX PT, R6, R0, 0x1, 0x1c1f ;  /* 0x003c1f0000067f89 */ /* 0x00142200000e0000 */
[----:B------:R-:W-:Y:S05]  /*84f0*/  @P0 BRA `(.L_x_221) ;  /* 0x0000001000500947 */ /* 0x000fea0003800000 */
[----:B------:R-:W-:Y:S02]  /*8500*/  ULDC UR4, c[0x0][0xac8] ;  /* 0x0002b20000047ab9 */ /* 0x000fe40000000800 */
[----:B------:R-:W-:Y:S02]  /*8510*/  ISETP.GE.AND P1, PT, R172, UR4, PT ;  /* 0x00000004ac007c0c */ /* 0x000fe4000bf26270 */
[----:B------:R-:W-:Y:S02]  /*8520*/  ISETP.GE.AND P0, PT, R171, UR4, PT ;  /* 0x00000004ab007c0c */ /* 0x000fe4000bf06270 */
[----:B------:R-:W-:Y:S02]  /*8530*/  ISETP.GE.AND P2, PT, R173, UR4, PT ;  /* 0x00000004ad007c0c */ /* 0x000fe4000bf46270 */
[----:B------:R-:W-:Y:S02]  /*8540*/  ISETP.GE.AND P4, PT, R169, UR4, PT ;  /* 0x00000004a9007c0c */ /* 0x000fe4000bf86270 */
[----:B------:R-:W-:-:S05]  /*8550*/  ISETP.GE.AND P3, PT, R170, UR4, PT ;  /* 0x00000004aa007c0c */ /* 0x000fca000bf66270 */
[CC--:B0-----:R-:W-:Y:S02]  /*8560*/  @!P1 LEA R8, P5, R172.reuse, R6.reuse, 0x2 ;  /* 0x00000006ac089211 */ /* 0x0c1fe400078a10ff */
[-C--:B------:R-:W-:Y:S02]  /*8570*/  @!P0 LEA R10, P6, R171, R6.reuse, 0x2 ;  /* 0x00000006ab0a8211 */ /* 0x080fe400078c10ff */
[-C--:B---3--:R-:W-:Y:S01]  /*8580*/  @!P1 LEA.HI.X R9, R172, R7.reuse, R194, 0x2, P5 ;  /* 0x00000007ac099211 */ /* 0x088fe200028f14c2 */
[----:B------:R-:W-:Y:S01]  /*8590*/  @!P2 IMAD.WIDE R4, R173, 0x4, R6 ;  /* 0x00000004ad04a825 */ /* 0x000fe200078e0206 */
[----:B------:R-:W-:Y:S02]  /*85a0*/  ISETP.GE.AND P5, PT, R168, UR4, PT ;  /* 0x00000004a8007c0c */ /* 0x000fe4000bfa6270 */
[----:B------:R-:W-:Y:S02]  /*85b0*/  @!P0 LEA.HI.X R11, R171, R7, R193, 0x2, P6 ;  /* 0x00000007ab0b8211 */ /* 0x000fe400030f14c1 */
[----:B------:R0:W-:Y:S01]  /*85c0*/  @!P2 ST.E.64 desc[UR36][R4.64], R92 ;  /* 0x0000005c0400a985 */ /* 0x0001e2000c101b24 */
[----:B------:R-:W-:-:S02]  /*85d0*/  @!P4 LEA R14, P2, R169, R6, 0x2 ;  /* 0x00000006a90ec211 */ /* 0x000fc400078410ff */
[----:B------:R-:W-:Y:S01]  /*85e0*/  @!P3 LEA R12, P6, R170, R6, 0x2 ;  /* 0x00000006aa0cb211 */ /* 0x000fe200078c10ff */
[----:B------:R-:W-:Y:S01]  /*85f0*/  @!P1 ST.E.64 desc[UR36][R8.64], R94 ;  /* 0x0000005e08009985 */ /* 0x000fe2000c101b24 */
[----:B------:R-:W-:Y:S02]  /*8600*/  ISETP.GE.AND P1, PT, R166, UR4, PT ;  /* 0x00000004a6007c0c */ /* 0x000fe4000bf26270 */
[-C--:B------:R-:W-:Y:S01]  /*8610*/  @!P4 LEA.HI.X R15, R169, R7.reuse, R191, 0x2, P2 ;  /* 0x00000007a90fc211 */ /* 0x080fe200010f14bf */
[----:B------:R3:W-:Y:S01]  /*8620*/  @!P0 ST.E.64 desc[UR36][R10.64], R96 ;  /* 0x000000600a008985 */ /* 0x0007e2000c101b24 */
[----:B------:R-:W-:Y:S02]  /*8630*/  ISETP.GE.AND P0, PT, R167, UR4, PT ;  /* 0x00000004a7007c0c */ /* 0x000fe4000bf06270 */
[----:B------:R-:W-:Y:S02]  /*8640*/  ISETP.GE.AND P2, PT, R165, UR4, PT ;  /* 0x00000004a5007c0c */ /* 0x000fe4000bf46270 */
[----:B------:R-:W-:-:S02]  /*8650*/  @!P3 LEA.HI.X R13, R170, R7, R192, 0x2, P6 ;  /* 0x00000007aa0db211 */ /* 0x000fc400030f14c0 */
[----:B------:R-:W-:-:S03]  /*8660*/  @!P5 LEA R18, P6, R168, R6, 0x2 ;  /* 0x00000006a812d211 */ /* 0x000fc600078c10ff */
[----:B------:R4:W-:Y:S01]  /*8670*/  @!P3 ST.E.64 desc[UR36][R12.64], R38 ;  /* 0x000000260c00b985 */ /* 0x0009e2000c101b24 */
[-C--:B------:R-:W-:Y:S02]  /*8680*/  @!P5 LEA.HI.X R19, R168, R7.reuse, R190, 0x2, P6 ;  /* 0x00000007a813d211 */ /* 0x080fe400030f14be */
[----:B------:R-:W-:Y:S01]  /*8690*/  ISETP.GE.AND P3, PT, R164, UR4, PT ;  /* 0x00000004a4007c0c */ /* 0x000fe2000bf66270 */
[----:B------:R5:W-:Y:S01]  /*86a0*/  @!P4 ST.E.64 desc[UR36][R14.64], R42 ;  /* 0x0000002a0e00c985 */ /* 0x000be2000c101b24 */
[-C--:B0-----:R-:W-:Y:S02]  /*86b0*/  @!P0 LEA R4, P4, R167, R6.reuse, 0x2 ;  /* 0x00000006a7048211 */ /* 0x081fe400078810ff */
[-C--:B---3--:R-:W-:Y:S01]  /*86c0*/  @!P2 LEA R10, P6, R165, R6.reuse, 0x2 ;  /* 0x00000006a50aa211 */ /* 0x088fe200078c10ff */
[----:B------:R-:W-:Y:S01]  /*86d0*/  @!P5 ST.E.64 desc[UR36][R18.64], R46 ;  /* 0x0000002e1200d985 */ /* 0x000fe2000c101b24 */
[----:B------:R-:W-:Y:S02]  /*86e0*/  @!P1 LEA R8, P5, R166, R6, 0x2 ;  /* 0x00000006a6089211 */ /* 0x000fe400078a10ff */
[----:B------:R-:W-:-:S02]  /*86f0*/  @!P0 LEA.HI.X R5, R167, R7, R189, 0x2, P4 ;  /* 0x00000007a7058211 */ /* 0x000fc400020f14bd */
[-C--:B------:R-:W-:Y:S02]  /*8700*/  @!P1 LEA.HI.X R9, R166, R7.reuse, R188, 0x2, P5 ;  /* 0x00000007a6099211 */ /* 0x080fe400028f14bc */
[----:B------:R-:W-:Y:S01]  /*8710*/  ISETP.GE.AND P4, PT, R163, UR4, PT ;  /* 0x00000004a3007c0c */ /* 0x000fe2000bf86270 */
[----:B------:R-:W-:Y:S01]  /*8720*/  @!P0 ST.E.64 desc[UR36][R4.64], R50 ;  /* 0x0000003204008985 */ /* 0x000fe2000c101b24 */
[----:B------:R-:W-:Y:S02]  /*8730*/  @!P2 LEA.HI.X R11, R165, R7, R187, 0x2, P6 ;  /* 0x00000007a50ba211 */ /* 0x000fe400030f14bb */
[----:B----4-:R-:W-:Y:S01]  /*8740*/  @!P3 LEA R12, P5, R164, R6, 0x2 ;  /* 0x00000006a40cb211 */ /* 0x010fe200078a10ff */
[----:B------:R0:W-:Y:S01]  /*8750*/  @!P1 ST.E.64 desc[UR36][R8.64], R54 ;  /* 0x0000003608009985 */ /* 0x0001e2000c101b24 */
[----:B------:R-:W-:Y:S02]  /*8760*/  ISETP.GE.AND P1, PT, R161, UR4, PT ;  /* 0x00000004a1007c0c */ /* 0x000fe4000bf26270 */
[----:B------:R-:W-:Y:S01]  /*8770*/  ISETP.GE.AND P0, PT, R160, UR4, PT ;  /* 0x00000004a0007c0c */ /* 0x000fe2000bf06270 */
[----:B------:R3:W-:Y:S01]  /*8780*/  @!P2 ST.E.64 desc[UR36][R10.64], R58 ;  /* 0x0000003a0a00a985 */ /* 0x0007e2000c101b24 */
[----:B------:R-:W-:-:S02]  /*8790*/  ISETP.GE.AND P2, PT, R162, UR4, PT ;  /* 0x00000004a2007c0c */ /* 0x000fc4000bf46270 */
[-C--:B------:R-:W-:Y:S02]  /*87a0*/  @!P3 LEA.HI.X R13, R164, R7.reuse, R186, 0x2, P5 ;  /* 0x00000007a40db211 */ /* 0x080fe400028f14ba */
[----:B------:R-:W-:Y:S02]  /*87b0*/  ISETP.GE.AND P5, PT, R23, UR4, PT ;  /* 0x0000000417007c0c */ /* 0x000fe4000bfa6270 */
[CC--:B-----5:R-:W-:Y:S01]  /*87c0*/  @!P4 LEA R14, P6, R163.reuse, R6.reuse, 0x2 ;  /* 0x00000006a30ec211 */ /* 0x0e0fe200078c10ff */
[----:B------:R4:W-:Y:S03]  /*87d0*/  @!P3 ST.E.64 desc[UR36][R12.64], R62 ;  /* 0x0000003e0c00b985 */ /* 0x0009e6000c101b24 */
[----:B------:R-:W-:Y:S02]  /*87e0*/  @!P4 LEA.HI.X R15, R163, R7, R185, 0x2, P6 ;  /* 0x00000007a30fc211 */ /* 0x000fe400030f14b9 */
[----:B0-----:R-:W-:-:S02]  /*87f0*/  @!P1 LEA R8, P6, R161, R6, 0x2 ;  /* 0x00000006a1089211 */ /* 0x001fc400078c10ff */
[-C--:B------:R-:W-:Y:S01]  /*8800*/  @!P2 LEA R4, P3, R162, R6.reuse, 0x2 ;  /* 0x00000006a204a211 */ /* 0x080fe200078610ff */
[----:B------:R4:W-:Y:S01]  /*8810*/  @!P4 ST.E.64 desc[UR36][R14.64], R66 ;  /* 0x000000420e00c985 */ /* 0x0009e2000c101b24 */
[-C--:B---3--:R-:W-:Y:S02]  /*8820*/  @!P0 LEA R10, P4, R160, R6.reuse, 0x2 ;  /* 0x00000006a00a8211 */ /* 0x088fe400078810ff */
[-C--:B------:R-:W-:Y:S02]  /*8830*/  @!P2 LEA.HI.X R5, R162, R7.reuse, R184, 0x2, P3 ;  /* 0x00000007a205a211 */ /* 0x080fe400018f14b8 */
[----:B------:R-:W-:Y:S02]  /*8840*/  @!P5 LEA R18, P3, R23, R6, 0x2 ;  /* 0x000000061712d211 */ /* 0x000fe400078610ff */
[-C--:B------:R-:W-:Y:S01]  /*8850*/  @!P1 LEA.HI.X R9, R161, R7.reuse, R183, 0x2, P6 ;  /* 0x00000007a1099211 */ /* 0x080fe200030f14b7 */
[----:B------:R4:W-:Y:S01]  /*8860*/  @!P2 ST.E.64 desc[UR36][R4.64], R70 ;  /* 0x000000460400a985 */ /* 0x0009e2000c101b24 */
[----:B------:R-:W-:-:S02]  /*8870*/  @!P0 LEA.HI.X R11, R160, R7, R182, 0x2, P4 ;  /* 0x00000007a00b8211 */ /* 0x000fc400020f14b6 */
[----:B------:R-:W-:Y:S01]  /*8880*/  @!P5 LEA.HI.X R19, R23, R7, R181, 0x2, P3 ;  /* 0x000000071713d211 */ /* 0x000fe200018f14b5 */
[----:B------:R4:W-:Y:S04]  /*8890*/  @!P1 ST.E.64 desc[UR36][R8.64], R74 ;  /* 0x0000004a08009985 */ /* 0x0009e8000c101b24 */
[----:B------:R4:W-:Y:S01]  /*88a0*/  @!P0 ST.E.64 desc[UR36][R10.64], R78 ;  /* 0x0000004e0a008985 */ /* 0x0009e2000c101b24 */
[----:B------:R-:W-:-:S03]  /*88b0*/  ISETP.GE.AND P0, PT, R22, UR4, PT ;  /* 0x0000000416007c0c */ /* 0x000fc6000bf06270 */
[----:B------:R4:W-:Y:S10]  /*88c0*/  @!P5 ST.E.64 desc[UR36][R18.64], R82 ;  /* 0x000000521200d985 */ /* 0x0009f4000c101b24 */
[----:B------:R-:W-:Y:S05]  /*88d0*/  @P0 BRA `(.L_x_221) ;  /* 0x0000000c00580947 */ /* 0x000fea0003800000 */
[----:B----4-:R-:W-:-:S04]  /*88e0*/  LEA R4, P0, R22, R6, 0x2 ;  /* 0x0000000616047211 */ /* 0x010fc800078010ff */
[----:B------:R-:W-:-:S05]  /*88f0*/  LEA.HI.X R5, R22, R7, R180, 0x2, P0 ;  /* 0x0000000716057211 */ /* 0x000fca00000f14b4 */
[----:B------:R0:W-:Y:S01]  /*8900*/  ST.E.64 desc[UR36][R4.64], R86 ;  /* 0x0000005604007985 */ /* 0x0001e2000c101b24 */
[----:B------:R-:W-:Y:S05]  /*8910*/  BRA `(.L_x_221) ;  /* 0x0000000c00487947 */ /* 0x000fea0003800000 */
.L_x_212:
[----:B------:R-:W-:Y:S01]  /*8920*/  ULDC.64 UR8, c[0x0][0xc00] ;  /* 0x0003000000087ab9 */ /* 0x000fe20000000a00 */
[----:B------:R-:W-:Y:S01]  /*8930*/  R2UR UR7, R18 ;  /* 0x00000000120772ca */ /* 0x000fe200000e0000 */
[----:B------:R-:W-:-:S04]  /*8940*/  UISETP.NE.U32.AND UP0, UPT, UR8, URZ, UPT ;  /* 0x0000003f0800728c */ /* 0x000fc8000bf05070 */
[----:B------:R-:W-:-:S03]  /*8950*/  UISETP.NE.AND.EX UP0, UPT, UR9, URZ, UPT, UP0 ;  /* 0x0000003f0900728c */ /* 0x000fc6000bf05300 */
[----:B------:R-:W-:Y:S02]  /*8960*/  ULDC.64 UR8, c[0x0][0xc00] ;  /* 0x0003000000087ab9 */ /* 0x000fe40000000a00 */
[----:B------:R-:W-:Y:S01]  /*8970*/  UIMAD.WIDE UR8, UR61, 0x4, UR8 ;  /* 0x000000043d0878a5 */ /* 0x000fe2000f8e0208 */
[----:B------:R-:W-:-:S05]  /*8980*/  PLOP3.LUT P1, PT, PT, PT, UP0, 0x80, 0x0 ;  /* 0x000000000000781c */ /* 0x000fca0003f2f008 */
[----:B------:R-:W-:Y:S02]  /*8990*/  IMAD.U32 R4, RZ, RZ, UR8 ;  /* 0x00000008ff047e24 */ /* 0x000fe4000f8e00ff */
[----:B------:R-:W-:Y:S01]  /*89a0*/  IMAD.U32 R5, RZ, RZ, UR9 ;  /* 0x00000009ff057e24 */ /* 0x000fe2000f8e00ff */
[----:B------:R-:W-:Y:S02]  /*89b0*/  ULDC.64 UR8, c[0x0][0xc08] ;  /* 0x0003020000087ab9 */ /* 0x000fe40000000a00 */
[----:B------:R-:W-:-:S03]  /*89c0*/  UISETP.NE.U32.AND UP1, UPT, UR8, URZ, UPT ;  /* 0x0000003f0800728c */ /* 0x000fc6000bf25070 */
[----:B------:R-:W2:Y:S01]  /*89d0*/  @P1 LDG.E R3, desc[UR36][R4.64] ;  /* 0x0000002404031981 */ /* 0x000ea2000c1e1900 */
[----:B------:R-:W-:Y:S01]  /*89e0*/  UISETP.NE.AND.EX UP1, UPT, UR9, URZ, UPT, UP1 ;  /* 0x0000003f0900728c */ /* 0x000fe2000bf25310 */
[----:B------:R-:W-:Y:S02]  /*89f0*/  ULDC UR4, c[0x0][0xa88] ;  /* 0x0002a20000047ab9 */ /* 0x000fe40000000800 */
[----:B------:R-:W-:-:S03]  /*8a00*/  IMAD.U32 R0, RZ, RZ, UR4 ;  /* 0x00000004ff007e24 */ /* 0x000fc6000f8e00ff */
[----:B------:R-:W-:-:S05]  /*8a10*/  PLOP3.LUT P2, PT, PT, PT, UP1, 0x80, 0x0 ;  /* 0x000000000000781c */ /* 0x000fca0003f4f018 */
[----:B------:R-:W-:Y:S02]  /*8a20*/  @UP1 ULDC.64 UR8, c[0x0][0xc08] ;  /* 0x0003020000081ab9 */ /* 0x000fe40000000a00 */
[----:B------:R-:W-:-:S06]  /*8a30*/  @UP1 UIMAD.WIDE UR8, UR61, 0x4, UR8 ;  /* 0x000000043d0818a5 */ /* 0x000fcc000f8e0208 */
[----:B------:R-:W-:Y:S02]  /*8a40*/  IMAD.U32 R6, RZ, RZ, UR8 ;  /* 0x00000008ff067e24 */ /* 0x000fe4000f8e00ff */
[----:B------:R-:W-:-:S05]  /*8a50*/  IMAD.U32 R7, RZ, RZ, UR9 ;  /* 0x00000009ff077e24 */ /* 0x000fca000f8e00ff */
[----:B------:R0:W5:Y:S01]  /*8a60*/  @P2 LDG.E R0, desc[UR36][R6.64] ;  /* 0x0000002406002981 */ /* 0x000162000c1e1900 */
[----:B------:R-:W-:Y:S01]  /*8a70*/  UMOV UR4, URZ ;  /* 0x0000003f00047c82 */ /* 0x000fe20008000000 */
[----:B------:R-:W-:Y:S01]  /*8a80*/  UISETP.NE.AND UP1, UPT, UR7, URZ, UPT ;  /* 0x0000003f0700728c */ /* 0x000fe2000bf25270 */
[----:B------:R-:W-:-:S10]  /*8a90*/  ISETP.GT.AND P0, PT, R202, 0x7f, PT ;  /* 0x0000007fca00780c */ /* 0x000fd40003f04270 */
[----:B------:R-:W-:Y:S02]  /*8aa0*/  @!UP1 ULDC UR7, c[0x0][0xad4] ;  /* 0x0002b50000079ab9 */ /* 0x000fe40000000800 */
[----:B------:R-:W-:Y:S01]  /*8ab0*/  IMAD.U32 R18, RZ, RZ, UR7 ;  /* 0x00000007ff127e24 */ /* 0x000fe2000f8e00ff */
[----:B--2---:R-:W-:-:S13]  /*8ac0*/  @P1 R2UR UR4, R3 ;  /* 0x00000000030412ca */ /* 0x004fda00000e0000 */
[----:B------:R-:W-:Y:S01]  /*8ad0*/  USHF.R.S32.HI UR19, URZ, 0x1f, UR4 ;  /* 0x0000001f3f137899 */ /* 0x000fe20008011404 */
[----:B0-----:R-:W-:Y:S11]  /*8ae0*/  @P2 BRA `(.L_x_224) ;  /* 0x0000000000102947 */ /* 0x001ff60003800000 */
[----:B------:R-:W-:Y:S05]  /*8af0*/  @!P1 BRA `(.L_x_224) ;  /* 0x00000000000c9947 */ /* 0x000fea0003800000 */
[----:B------:R-:W2:Y:S04]  /*8b00*/  LDG.E R3, desc[UR36][R4.64] ;  /* 0x0000002404037981 */ /* 0x000ea8000c1e1900 */
[----:B-----5:R-:W2:Y:S02]  /*8b10*/  LDG.E R0, desc[UR36][R4.64+0x4] ;  /* 0x0000042404007981 */ /* 0x020ea4000c1e1900 */
[----:B--2---:R-:W-:-:S07]  /*8b20*/  IMAD.IADD R0, R0, 0x1, -R3 ;  /* 0x0000000100007824 */ /* 0x004fce00078e0a03 */
.L_x_224:
[----:B------:R-:W-:Y:S01]  /*8b30*/  R2UR UR7, R178 ;  /* 0x00000000b20772ca */ /* 0x000fe200000e0000 */
[----:B------:R-:W-:Y:S01]  /*8b40*/  USEL UR61, UR61, URZ, !UP0 ;  /* 0x0000003f3d3d7287 */ /* 0x000fe2000c000000 */
[----:B------:R-:W-:Y:S11]  /*8b50*/  BSSY B1, `(.L_x_225) ;  /* 0x000003d000017945 */ /* 0x000ff60003800000 */
[----:B------:R-:W-:Y:S01]  /*8b60*/  USEL UR7, UR7, URZ, !UP0 ;  /* 0x0000003f07077287 */ /* 0x000fe2000c000000 */
[----:B------:R-:W-:Y:S11]  /*8b70*/  @P0 BRA `(.L_x_226) ;  /* 0x0000000000e80947 */ /* 0x000ff60003800000 */
[----:B------:R-:W0:Y:S01]  /*8b80*/  S2R R4, SR_TID.X ;  /* 0x0000000000047919 */ /* 0x000e220000002100 */
[----:B------:R-:W1:Y:S01]  /*8b90*/  LDC R9, c[0x0][0xbe8] ;  /* 0x0002fa00ff097b82 */ /* 0x000e620000000800 */
[----:B------:R-:W-:-:S13]  /*8ba0*/  R2UR UR8, R175 ;  /* 0x00000000af0872ca */ /* 0x000fda00000e0000 */
[----:B------:R-:W-:-:S05]  /*8bb0*/  IMAD.U32 R3, RZ, RZ, UR8 ;  /* 0x00000008ff037e24 */ /* 0x000fca000f8e00ff */
[----:B0-----:R-:W-:Y:S01]  /*8bc0*/  LEA R3, R3, R4, 0x7 ;  /* 0x0000000403037211 */ /* 0x001fe200078e38ff */
[----:B-1---5:R-:W-:-:S04]  /*8bd0*/  IMAD R4, R0, R9, RZ ;  /* 0x0000000900047224 */ /* 0x022fc800078e02ff */
[----:B------:R-:W-:-:S05]  /*8be0*/  VIADD R6, R3, 0xffffff80 ;  /* 0xffffff8003067836 */ /* 0x000fca0000000000 */
[----:B------:R-:W-:-:S13]  /*8bf0*/  ISETP.GE.AND P0, PT, R6, R4, PT ;  /* 0x000000040600720c */ /* 0x000fda0003f06270 */
[----:B------:R-:W-:Y:S05]  /*8c00*/  @P0 BRA `(.L_x_226) ;  /* 0x0000000000c40947 */ /* 0x000fea0003800000 */
[----:B------:R-:W-:Y:S01]  /*8c10*/  ISETP.NE.AND P0, PT, R9, 0x1, PT ;  /* 0x000000010900780c */ /* 0x000fe20003f05270 */
[----:B------:R-:W-:Y:S01]  /*8c20*/  UMOV UR17, 0x9b8 ;  /* 0x000009b800117882 */ /* 0x000fe20000000000 */
[----:B------:R-:W-:Y:S02]  /*8c30*/  R2UR UR9, R18 ;  /* 0x00000000120972ca */ /* 0x000fe400000e0000 */
[----:B------:R-:W-:Y:S02]  /*8c40*/  R2UR UR8, R19 ;  /* 0x00000000130872ca */ /* 0x000fe400000e0000 */
[----:B------:R-:W-:-:S07]  /*8c50*/  R2UR UR18, R174 ;  /* 0x00000000ae1272ca */ /* 0x000fce00000e0000 */
[----:B------:R-:W0:Y:S02]  /*8c60*/  @P0 LDC R3, c[0x0][0xbec] ;  /* 0x0002fb00ff030b82 */ /* 0x000e240000000800 */
[----:B------:R-:W-:-:S04]  /*8c70*/  UISETP.GT.AND UP0, UPT, UR9, 0x1, UPT ;  /* 0x000000010900788c */ /* 0x000fc8000bf04270 */
[----:B------:R-:W-:Y:S02]  /*8c80*/  USEL UR17, UR17, 0x978, UP0 ;  /* 0x0000097811117887 */ /* 0x000fe40008000000 */
[----:B------:R-:W1:Y:S01]  /*8c90*/  @P0 LDC R5, c[0x0][0xbf0] ;  /* 0x0002fc00ff050b82 */ /* 0x000e620000000800 */
[----:B------:R-:W-:-:S09]  /*8ca0*/  USEL UR16, UR8, URZ, UP0 ;  /* 0x0000003f08107287 */ /* 0x000fd20008000000 */
[----:B------:R-:W-:Y:S01]  /*8cb0*/  ULDC.64 UR10, c[0x0][UR17+0x220] ;  /* 0x00008800110a7abb */ /* 0x000fe20008000a00 */
[----:B------:R-:W-:Y:S01]  /*8cc0*/  ULDC.64 UR8, c[0x0][UR17+0x218] ;  /* 0x0000860011087abb */ /* 0x000fe20008000a00 */
[----:B------:R-:W-:Y:S01]  /*8cd0*/  ULDC.64 UR12, c[0x0][UR17+0x228] ;  /* 0x00008a00110c7abb */ /* 0x000fe20008000a00 */
[----:B------:R-:W-:Y:S02]  /*8ce0*/  UIMAD UR11, UR11, UR61, URZ ;  /* 0x0000003d0b0b72a4 */ /* 0x000fe4000f8e023f */
[----:B------:R-:W-:Y:S01]  /*8cf0*/  UIMAD.WIDE.U32 UR14, UR8, UR18, URZ ;  /* 0x00000012080e72a5 */ /* 0x000fe2000f8e003f */
[----:B0-----:R-:W-:Y:S01]  /*8d00*/  @P0 IMAD.HI.U32 R4, R6, R3, RZ ;  /* 0x0000000306040227 */ /* 0x001fe200078e00ff */
[----:B------:R-:W-:Y:S02]  /*8d10*/  UIMAD.WIDE.U32 UR20, UR12, UR16, URZ ;  /* 0x000000100c1472a5 */ /* 0x000fe4000f8e003f */
[----:B------:R-:W-:Y:S01]  /*8d20*/  UIMAD UR18, UR9, UR18, URZ ;  /* 0x00000012091272a4 */ /* 0x000fe2000f8e023f */
[----:B------:R-:W-:Y:S01]  /*8d30*/  IMAD.MOV.U32 R3, RZ, RZ, R6 ;  /* 0x000000ffff037224 */ /* 0x000fe200078e0006 */
[----:B------:R-:W-:-:S02]  /*8d40*/  UIMAD UR12, UR13, UR16, URZ ;  /* 0x000000100d0c72a4 */ /* 0x000fc4000f8e023f */
[----:B------:R-:W-:Y:S01]  /*8d50*/  UIMAD.WIDE.U32 UR8, UR10, UR61, URZ ;  /* 0x0000003d0a0872a5 */ /* 0x000fe2000f8e003f */
[----:B-1----:R-:W-:Y:S01]  /*8d60*/  @P0 SHF.R.U32.HI R3, RZ, R5, R4 ;  /* 0x00000005ff030219 */ /* 0x002fe20000011604 */
[----:B------:R-:W-:Y:S01]  /*8d70*/  UIMAD UR11, UR10, UR7, UR11 ;  /* 0x000000070a0b72a4 */ /* 0x000fe2000f8e020b */
[----:B------:R-:W-:Y:S01]  /*8d80*/  IMAD.U32 R4, RZ, RZ, UR20 ;  /* 0x00000014ff047e24 */ /* 0x000fe2000f8e00ff */
[----:B------:R-:W-:Y:S02]  /*8d90*/  UIADD3 UR12, UR21, UR12, URZ ;  /* 0x0000000c150c7290 */ /* 0x000fe4000fffe03f */
[----:B------:R-:W-:Y:S01]  /*8da0*/  IMAD.U32 R5, RZ, RZ, UR21 ;  /* 0x00000015ff057e24 */ /* 0x000fe2000f8e00ff */
[----:B------:R-:W-:Y:S01]  /*8db0*/  UIADD3 UR18, UR15, UR18, URZ ;  /* 0x000000120f127290 */ /* 0x000fe2000fffe03f */
[--C-:B------:R-:W-:Y:S01]  /*8dc0*/  IMAD.MOV R7, RZ, RZ, -R3.reuse ;  /* 0x000000ffff077224 */ /* 0x100fe200078e0a03 */
[----:B------:R-:W-:Y:S01]  /*8dd0*/  UIADD3 UR14, UP1, UP2, UR8, UR14, UR4 ;  /* 0x0000000e080e7290 */ /* 0x000fe2000fa3e004 */
[----:B------:R-:W-:Y:S01]  /*8de0*/  SHF.R.S32.HI R5, RZ, 0x1f, R3 ;  /* 0x0000001fff057819 */ /* 0x000fe20000011403 */
[----:B------:R-:W-:Y:S01]  /*8df0*/  UIADD3 UR10, UR9, UR11, URZ ;  /* 0x0000000b090a7290 */ /* 0x000fe2000fffe03f */
[----:B------:R-:W-:-:S02]  /*8e00*/  IMAD R7, R9, R7, R6 ;  /* 0x0000000709077224 */ /* 0x000fc400078e0206 */
[----:B------:R-:W-:Y:S01]  /*8e10*/  IMAD.U32 R8, RZ, RZ, UR12 ;  /* 0x0000000cff087e24 */ /* 0x000fe2000f8e00ff */
[----:B------:R-:W-:Y:S01]  /*8e20*/  UIADD3.X UR10, UR10, UR18, UR19, UP1, UP2 ;  /* 0x000000120a0a7290 */ /* 0x000fe20008fe4413 */
[----:B------:R-:W-:Y:S01]  /*8e30*/  IADD3 R4, P0, P1, R3, UR14, R4 ;  /* 0x0000000e03047c10 */ /* 0x000fe2000f91e004 */
[----:B------:R-:W-:Y:S01]  /*8e40*/  ULDC.64 UR8, c[0x0][UR17+0x210] ;  /* 0x0000840011087abb */ /* 0x000fe20008000a00 */
[----:B------:R-:W-:Y:S01]  /*8e50*/  SHF.R.S32.HI R3, RZ, 0x1f, R7 ;  /* 0x0000001fff037819 */ /* 0x000fe20000011407 */
[----:B------:R-:W-:Y:S02]  /*8e60*/  IMAD R6, R7, UR9, RZ ;  /* 0x0000000907067c24 */ /* 0x000fe4000f8e02ff */
[----:B------:R-:W-:Y:S01]  /*8e70*/  IADD3.X R5, R5, UR10, R8, P0, P1 ;  /* 0x0000000a05057c10 */ /* 0x000fe200087e2408 */
[----:B------:R-:W-:Y:S01]  /*8e80*/  ULDC.64 UR10, c[0x0][0xba8] ;  /* 0x0002ea00000a7ab9 */ /* 0x000fe20000000a00 */
[----:B------:R-:W-:Y:S01]  /*8e90*/  IMAD R3, R3, UR8, R6 ;  /* 0x0000000803037c24 */ /* 0x000fe2000f8e0206 */
[----:B------:R-:W-:Y:S01]  /*8ea0*/  @!UP0 ULDC UR10, c[0x0][0xb50] ;  /* 0x0002d400000a8ab9 */ /* 0x000fe20000000800 */
[----:B------:R-:W-:Y:S01]  /*8eb0*/  @!UP0 ULDC UR11, c[0x0][0xb54] ;  /* 0x0002d500000b8ab9 */ /* 0x000fe20000000800 */
[----:B------:R-:W-:-:S04]  /*8ec0*/  IMAD.WIDE.U32 R4, R7, UR8, R4 ;  /* 0x0000000807047c25 */ /* 0x000fc8000f8e0004 */
[----:B------:R-:W-:Y:S01]  /*8ed0*/  IMAD.IADD R3, R5, 0x1, R3 ;  /* 0x0000000105037824 */ /* 0x000fe200078e0203 */
[----:B------:R-:W-:-:S04]  /*8ee0*/  LEA R6, P0, R4, UR10, 0x2 ;  /* 0x0000000a04067c11 */ /* 0x000fc8000f8010ff */
[----:B------:R-:W-:Y:S01]  /*8ef0*/  LEA.HI.X R7, R4, UR11, R3, 0x2, P0 ;  /* 0x0000000b04077c11 */ /* 0x000fe200080f1403 */
[----:B------:R-:W-:-:S05]  /*8f00*/  IMAD.MOV.U32 R3, RZ, RZ, -0x800000 ;  /* 0xff800000ff037424 */ /* 0x000fca00078e00ff */
[----:B------:R0:W-:Y:S03]  /*8f10*/  STG.E desc[UR36][R6.64], R3 ;  /* 0x0000000306007986 */ /* 0x0001e6000c101924 */
.L_x_226:
[----:B------:R-:W-:Y:S05]  /*8f20*/  BSYNC B1 ;  /* 0x0000000000017941 */ /* 0x000fea0003800000 */
.L_x_225:
[----:B------:R-:W-:-:S13]  /*8f30*/  R2UR UR8, R18 ;  /* 0x00000000120872ca */ /* 0x000fda00000e0000 */
[----:B------:R-:W-:-:S06]  /*8f40*/  UISETP.GT.AND UP0, UPT, UR8, 0x1, UPT ;  /* 0x000000010800788c */ /* 0x000fcc000bf04270 */
[----:B------:R-:W-:-:S13]  /*8f50*/  PLOP3.LUT P0, PT, PT, PT, UP0, 0x80, 0x0 ;  /* 0x000000000000781c */ /* 0x000fda0003f0f008 */
[----:B------:R-:W-:Y:S05]  /*8f60*/  @P0 BRA `(.L_x_221) ;  /* 0x0000000400b40947 */ /* 0x000fea0003800000 */
[----:B------:R-:W1:Y:S01]  /*8f70*/  LDC R11, c[0x0][0xbe8] ;  /* 0x0002fa00ff0b7b82 */ /* 0x000e620000000800 */
[----:B------:R-:W-:Y:S01]  /*8f80*/  R2UR UR14, R175 ;  /* 0x00000000af0e72ca */ /* 0x000fe200000e0000 */
[----:B------:R-:W-:Y:S01]  /*8f90*/  ULDC.64 UR12, c[0x0][0xaa0] ;  /* 0x0002a800000c7ab9 */ /* 0x000fe20000000a00 */
[----:B------:R-:W-:Y:S01]  /*8fa0*/  R2UR UR15, R174 ;  /* 0x00000000ae0f72ca */ /* 0x000fe200000e0000 */
[----:B------:R-:W-:Y:S01]  /*8fb0*/  UIMAD UR10, UR19, UR12, URZ ;  /* 0x0000000c130a72a4 */ /* 0x000fe2000f8e023f */
[----:B0-----:R-:W-:Y:S01]  /*8fc0*/  IMAD R3, R17, 0x20, R176 ;  /* 0x0000002011037824 */ /* 0x001fe200078e02b0 */
[----:B------:R-:W-:Y:S01]  /*8fd0*/  UIMAD.WIDE.U32 UR8, UR4, UR12, URZ ;  /* 0x0000000c040872a5 */ /* 0x000fe2000f8e003f */
[----:B------:R-:W-:Y:S01]  /*8fe0*/  BSSY B1, `(.L_x_227) ;  /* 0x000003b000017945 */ /* 0x000fe20003800000 */
[----:B------:R-:W-:-:S04]  /*8ff0*/  UIMAD UR10, UR4, UR13, UR10 ;  /* 0x0000000d040a72a4 */ /* 0x000fc8000f8e020a */
[----:B------:R-:W-:Y:S02]  /*9000*/  UIADD3 UR9, UR9, UR10, URZ ;  /* 0x0000000a09097290 */ /* 0x000fe4000fffe03f */
[----:B------:R-:W-:Y:S01]  /*9010*/  IMAD.U32 R8, RZ, RZ, UR14 ;  /* 0x0000000eff087e24 */ /* 0x000fe2000f8e00ff */
[----:B------:R-:W-:Y:S01]  /*9020*/  ULDC.64 UR10, c[0x0][0xae8] ;  /* 0x0002ba00000a7ab9 */ /* 0x000fe20000000a00 */
[----:B------:R-:W-:Y:S01]  /*9030*/  IMAD.U32 R13, RZ, RZ, UR14 ;  /* 0x0000000eff0d7e24 */ /* 0x000fe2000f8e00ff */
[----:B------:R-:W-:Y:S02]  /*9040*/  UIMAD.WIDE.U32 UR8, UR15, UR10, UR8 ;  /* 0x0000000a0f0872a5 */ /* 0x000fe4000f8e0008 */
[----:B------:R-:W-:Y:S02]  /*9050*/  LEA R8, R8, R3, 0x7 ;  /* 0x0000000308087211 */ /* 0x000fe400078e38ff */
[----:B------:R-:W-:Y:S01]  /*9060*/  UIMAD UR9, UR15, UR11, UR9 ;  /* 0x0000000b0f0972a4 */ /* 0x000fe2000f8e0209 */
[----:B-1----:R-:W-:-:S02]  /*9070*/  ISETP.NE.AND P0, PT, R11, 0x1, PT ;  /* 0x000000010b00780c */ /* 0x002fc40003f05270 */
[----:B------:R-:W-:Y:S01]  /*9080*/  ULDC.64 UR10, c[0x0][0xaf0] ;  /* 0x0002bc00000a7ab9 */ /* 0x000fe20000000a00 */
[----:B------:R-:W-:Y:S01]  /*9090*/  IMAD.MOV.U32 R3, RZ, RZ, R8 ;  /* 0x000000ffff037224 */ /* 0x000fe200078e0008 */
[----:B------:R-:W-:Y:S02]  /*90a0*/  UIMAD UR7, UR7, UR10, URZ ;  /* 0x0000000a070772a4 */ /* 0x000fe4000f8e023f */
[----:B------:R-:W-:Y:S02]  /*90b0*/  UIMAD.WIDE.U32 UR8, UR61, UR10, UR8 ;  /* 0x0000000a3d0872a5 */ /* 0x000fe4000f8e0008 */
[----:B------:R-:W-:-:S03]  /*90c0*/  UIMAD UR4, UR61, UR11, UR7 ;  /* 0x0000000b3d0472a4 */ /* 0x000fc6000f8e0207 */
[----:B------:R-:W-:Y:S01]  /*90d0*/  ULDC.64 UR10, c[0x0][0xae0] ;  /* 0x0002b800000a7ab9 */ /* 0x000fe20000000a00 */
[----:B------:R-:W-:Y:S01]  /*90e0*/  UIADD3 UR4, UR9, UR4, URZ ;  /* 0x0000000409047290 */ /* 0x000fe2000fffe03f */
[----:B------:R-:W0:Y:S08]  /*90f0*/  @P0 LDC R5, c[0x0][0xbec] ;  /* 0x0002fb00ff050b82 */ /* 0x000e300000000800 */
[----:B------:R-:W1:Y:S01]  /*9100*/  @P0 LDC R7, c[0x0][0xbf0] ;  /* 0x0002fc00ff070b82 */ /* 0x000e620000000800 */
[----:B0-----:R-:W-:-:S04]  /*9110*/  @P0 IMAD.HI.U32 R4, R8, R5, RZ ;  /* 0x0000000508040227 */ /* 0x001fc800078e00ff */
[----:B------:R-:W-:Y:S02]  /*9120*/  IMAD.U32 R5, RZ, RZ, UR9 ;  /* 0x00000009ff057e24 */ /* 0x000fe4000f8e00ff */
[----:B------:R-:W-:Y:S01]  /*9130*/  IMAD.U32 R5, RZ, RZ, UR4 ;  /* 0x00000004ff057e24 */ /* 0x000fe2000f8e00ff */
[----:B-1----:R-:W-:-:S04]  /*9140*/  @P0 SHF.R.U32.HI R3, RZ, R7, R4 ;  /* 0x00000007ff030219 */ /* 0x002fc80000011604 */
[--C-:B------:R-:W-:Y:S01]  /*9150*/  SHF.R.S32.HI R4, RZ, 0x1f, R3.reuse ;  /* 0x0000001fff047819 */ /* 0x100fe20000011403 */
[----:B------:R-:W-:-:S04]  /*9160*/  IMAD.MOV R7, RZ, RZ, -R3 ;  /* 0x000000ffff077224 */ /* 0x000fc800078e0a03 */
[----:B------:R-:W-:Y:S02]  /*9170*/  IMAD R6, R4, UR10, RZ ;  /* 0x0000000a04067c24 */ /* 0x000fe4000f8e02ff */
[----:B------:R-:W-:Y:S01]  /*9180*/  IMAD.U32 R4, RZ, RZ, UR8 ;  /* 0x00000008ff047e24 */ /* 0x000fe2000f8e00ff */
[----:B------:R-:W-:Y:S01]  /*9190*/  ULDC.64 UR8, c[0x0][0xad8] ;  /* 0x0002b60000087ab9 */ /* 0x000fe20000000a00 */
[----:B------:R-:W-:Y:S02]  /*91a0*/  IMAD R7, R11, R7, R8 ;  /* 0x000000070b077224 */ /* 0x000fe400078e0208 */
[C---:B------:R-:W-:Y:S02]  /*91b0*/  IMAD R9, R3.reuse, UR11, R6 ;  /* 0x0000000b03097c24 */ /* 0x040fe4000f8e0206 */
[----:B------:R-:W-:Y:S01]  /*91c0*/  IMAD.WIDE.U32 R4, R3, UR10, R4 ;  /* 0x0000000a03047c25 */ /* 0x000fe2000f8e0004 */
[----:B------:R-:W-:-:S03]  /*91d0*/  SHF.R.S32.HI R3, RZ, 0x1f, R7 ;  /* 0x0000001fff037819 */ /* 0x000fc60000011407 */
[----:B------:R-:W-:Y:S02]  /*91e0*/  IMAD.IADD R5, R5, 0x1, R9 ;  /* 0x0000000105057824 */ /* 0x000fe400078e0209 */
[----:B------:R-:W-:Y:S02]  /*91f0*/  IMAD R6, R3, UR8, RZ ;  /* 0x0000000803067c24 */ /* 0x000fe4000f8e02ff */
[----:B------:R-:W-:Y:S02]  /*9200*/  IMAD R8, R13, 0x80, R176 ;  /* 0x000000800d087824 */ /* 0x000fe400078e02b0 */
[----:B-----5:R-:W-:Y:S02]  /*9210*/  IMAD R11, R0, R11, RZ ;  /* 0x0000000b000b7224 */ /* 0x020fe400078e02ff */
[C---:B------:R-:W-:Y:S02]  /*9220*/  IMAD R3, R7.reuse, UR9, R6 ;  /* 0x0000000907037c24 */ /* 0x040fe4000f8e0206 */
[----:B------:R-:W-:Y:S01]  /*9230*/  IMAD.WIDE.U32 R4, R7, UR8, R4 ;  /* 0x0000000807047c25 */ /* 0x000fe2000f8e0004 */
[----:B------:R-:W-:Y:S01]  /*9240*/  ISETP.GE.AND P2, PT, R8, R11, PT ;  /* 0x0000000b0800720c */ /* 0x000fe20003f46270 */
[----:B------:R-:W-:-:S02]  /*9250*/  ULDC.64 UR8, c[0x0][0xa80] ;  /* 0x0002a00000087ab9 */ /* 0x000fc40000000a00 */
[----:B------:R-:W-:Y:S01]  /*9260*/  VIADD R0, R8, 0x20 ;  /* 0x0000002008007836 */ /* 0x000fe20000000000 */
[----:B------:R-:W-:Y:S02]  /*9270*/  IADD3 R3, R5, R3, RZ ;  /* 0x0000000305037210 */ /* 0x000fe40007ffe0ff */
[----:B------:R-:W-:Y:S02]  /*9280*/  LEA R6, P3, R4, UR8, 0x1 ;  /* 0x0000000804067c11 */ /* 0x000fe4000f8608ff */
[-C--:B------:R-:W-:Y:S01]  /*9290*/  ISETP.GE.AND P1, PT, R0, R11.reuse, PT ;  /* 0x0000000b0000720c */ /* 0x080fe20003f26270 */
[----:B------:R-:W-:Y:S01]  /*92a0*/  VIADD R0, R8, 0x40 ;  /* 0x0000004008007836 */ /* 0x000fe20000000000 */
[----:B------:R-:W-:Y:S01]  /*92b0*/  LEA.HI.X R3, R4, UR9, R3, 0x1, P3 ;  /* 0x0000000904037c11 */ /* 0x000fe200098f0c03 */
[----:B------:R0:W1:Y:S03]  /*92c0*/  SHFL.IDX PT, R7, R6, RZ, 0x181f ;  /* 0x00181fff06077589 */ /* 0x00006600000e0000 */
[----:B------:R-:W-:Y:S01]  /*92d0*/  ISETP.GE.AND P0, PT, R0, R11, PT ;  /* 0x0000000b0000720c */ /* 0x000fe20003f06270 */
[----:B------:R0:W2:Y:S01]  /*92e0*/  SHFL.IDX PT, R5, R3, RZ, 0x181f ;  /* 0x00181fff03057589 */ /* 0x0000a200000e0000 */
[----:B------:R-:W-:Y:S11]  /*92f0*/  @P2 BRA `(.L_x_228) ;  /* 0x0000000000242947 */ /* 0x000ff60003800000 */
[----:B------:R-:W-:Y:S02]  /*9300*/  ULDC UR4, c[0x0][0xac8] ;  /* 0x0002b20000047ab9 */ /* 0x000fe40000000800 */
[----:B------:R-:W-:Y:S02]  /*9310*/  ISETP.GE.AND P4, PT, R2, UR4, PT ;  /* 0x0000000402007c0c */ /* 0x000fe4000bf86270 */
[----:B------:R-:W-:-:S11]  /*9320*/  ISETP.GE.AND P5, PT, R16, UR4, PT ;  /* 0x0000000410007c0c */ /* 0x000fd6000bfa6270 */
[-C--:B-1----:R-:W-:Y:S02]  /*9330*/  @!P4 LEA R12, P2, R2, R7.reuse, 0x1 ;  /* 0x00000007020cc211 */ /* 0x082fe400078408ff */
[----:B------:R-:W-:Y:S02]  /*9340*/  @!P5 LEA R4, P3, R16, R7, 0x1 ;  /* 0x000000071004d211 */ /* 0x000fe400078608ff */
[-C--:B--2---:R-:W-:Y:S02]  /*9350*/  @!P4 LEA.HI.X R13, R2, R5.reuse, R201, 0x1, P2 ;  /* 0x00000005020dc211 */ /* 0x084fe400010f0cc9 */
[----:B------:R-:W-:-:S03]  /*9360*/  @!P5 LEA.HI.X R5, R16, R5, R200, 0x1, P3 ;  /* 0x000000051005d211 */ /* 0x000fc600018f0cc8 */
[----:B------:R3:W-:Y:S04]  /*9370*/  @!P4 ST.E.128 desc[UR36][R12.64], RZ ;  /* 0x000000ff0c00c985 */ /* 0x0007e8000c101d24 */
[----:B------:R3:W-:Y:S02]  /*9380*/  @!P5 ST.E.128 desc[UR36][R4.64], RZ ;  /* 0x000000ff0400d985 */ /* 0x0007e4000c101d24 */
.L_x_228:
[----:B------:R-:W-:Y:S05]  /*9390*/  BSYNC B1 ;  /* 0x0000000000017941 */ /* 0x000fea0003800000 */
.L_x_227:
[----:B--23--:R2:W3:Y:S01]  /*93a0*/  SHFL.IDX PT, R5, R3, 0x1, 0x181f ;  /* 0x00381f0003057f89 */ /* 0x00c4e200000e0000 */
[----:B------:R-:W-:Y:S03]  /*93b0*/  BSSY B1, `(.L_x_229) ;  /* 0x000000c000017945 */ /* 0x000fe60003800000 */
[----:B-1----:R2:W1:Y:S01]  /*93c0*/  SHFL.IDX PT, R7, R6, 0x1, 0x181f ;  /* 0x00381f0006077f89 */ /* 0x00246200000e0000 */
[----:B------:R-:W-:Y:S05]  /*93d0*/  @P1 BRA `(.L_x_230) ;  /* 0x0000000000241947 */ /* 0x000fea0003800000 */
[----:B------:R-:W-:Y:S02]  /*93e0*/  ULDC UR4, c[0x0][0xac8] ;  /* 0x0002b20000047ab9 */ /* 0x000fe40000000800 */
[----:B------:R-:W-:Y:S02]  /*93f0*/  ISETP.GE.AND P3, PT, R2, UR4, PT ;  /* 0x0000000402007c0c */ /* 0x000fe4000bf66270 */
[----:B------:R-:W-:-:S11]  /*9400*/  ISETP.GE.AND P4, PT, R16, UR4, PT ;  /* 0x0000000410007c0c */ /* 0x000fd6000bf86270 */
[-C--:B-1----:R-:W-:Y:S02]  /*9410*/  @!P3 LEA R12, P1, R2, R7.reuse, 0x1 ;  /* 0x00000007020cb211 */ /* 0x082fe400078208ff */
[----:B------:R-:W-:Y:S02]  /*9420*/  @!P4 LEA R4, P2, R16, R7, 0x1 ;  /* 0x000000071004c211 */ /* 0x000fe400078408ff */
[-C--:B---3--:R-:W-:Y:S02]  /*9430*/  @!P3 LEA.HI.X R13, R2, R5.reuse, R201, 0x1, P1 ;  /* 0x00000005020db211 */ /* 0x088fe400008f0cc9 */
[----:B------:R-:W-:-:S03]  /*9440*/  @!P4 LEA.HI.X R5, R16, R5, R200, 0x1, P2 ;  /* 0x000000051005c211 */ /* 0x000fc600010f0cc8 */
[----:B------:R4:W-:Y:S04]  /*9450*/  @!P3 ST.E.128 desc[UR36][R12.64], RZ ;  /* 0x000000ff0c00b985 */ /* 0x0009e8000c101d24 */
[----:B------:R4:W-:Y:S02]  /*9460*/  @!P4 ST.E.128 desc[UR36][R4.64], RZ ;  /* 0x000000ff0400c985 */ /* 0x0009e4000c101d24 */
.L_x_230:
[----:B------:R-:W-:Y:S05]  /*9470*/  BSYNC B1 ;  /* 0x0000000000017941 */ /* 0x000fea0003800000 */
.L_x_229:
[----:B---34-:R3:W4:Y:S01]  /*9480*/  SHFL.IDX PT, R5, R3, 0x2, 0x181f ;  /* 0x00581f0003057f89 */ /* 0x01872200000e0000 */
        /* <DEDUP_REMOVED lines=8> */
[-C--:B----4-:R-:W-:Y:S02]  /*9510*/  @!P2 LEA.HI.X R13, R2, R5.reuse, R201, 0x1, P0 ;  /* 0x00000005020da211 */ /* 0x090fe400000f0cc9 */
[----:B------:R-:W-:-:S03]  /*9520*/  @!P3 LEA.HI.X R5, R16, R5, R200, 0x1, P1 ;  /* 0x000000051005b211 */ /* 0x000fc600008f0cc8 */
[----:B------:R1:W-:Y:S04]  /*9530*/  @!P2 ST.E.128 desc[UR36][R12.64], RZ ;  /* 0x000000ff0c00a985 */ /* 0x0003e8000c101d24 */
[----:B------:R1:W-:Y:S02]  /*9540*/  @!P3 ST.E.128 desc[UR36][R4.64], RZ ;  /* 0x000000ff0400b985 */ /* 0x0003e4000c101d24 */
.L_x_232:
[----:B------:R-:W-:Y:S05]  /*9550*/  BSYNC B1 ;  /* 0x0000000000017941 */ /* 0x000fea0003800000 */
.L_x_231:
[----:B------:R-:W-:Y:S01]  /*9560*/  VIADD R0, R8, 0x60 ;  /* 0x0000006008007836 */ /* 0x000fe20000000000 */
[----:B0-23--:R-:W0:Y:S04]  /*9570*/  SHFL.IDX PT, R3, R3, 0x3, 0x181f ;  /* 0x00781f0003037f89 */ /* 0x00de2800000e0000 */
[----:B------:R-:W-:Y:S01]  /*9580*/  ISETP.GE.AND P0, PT, R0, R11, PT ;  /* 0x0000000b0000720c */ /* 0x000fe20003f06270 */
[----:B-1--4-:R1:W2:-:S12]  /*9590*/  SHFL.IDX PT, R5, R6, 0x3, 0x181f ;  /* 0x00781f0006057f89 */ /* 0x01229800000e0000 */
[----:B-1----:R-:W-:Y:S05]  /*95a0*/  @P0 BRA `(.L_x_221) ;  /* 0x0000000000240947 */ /* 0x002fea0003800000 */
[----:B------:R-:W-:Y:S02]  /*95b0*/  ULDC UR4, c[0x0][0xac8] ;  /* 0x0002b20000047ab9 */ /* 0x000fe40000000800 */
[----:B------:R-:W-:Y:S02]  /*95c0*/  ISETP.GE.AND P2, PT, R2, UR4, PT ;  /* 0x0000000402007c0c */ /* 0x000fe4000bf46270 */
[----:B------:R-:W-:-:S11]  /*95d0*/  ISETP.GE.AND P3, PT, R16, UR4, PT ;  /* 0x0000000410007c0c */ /* 0x000fd6000bf66270 */
[-C--:B--2---:R-:W-:Y:S02]  /*95e0*/  @!P2 LEA R6, P0, R2, R5.reuse, 0x1 ;  /* 0x000000050206a211 */ /* 0x084fe400078008ff */
[----:B------:R-:W-:Y:S02]  /*95f0*/  @!P3 LEA R4, P1, R16, R5, 0x1 ;  /* 0x000000051004b211 */ /* 0x000fe400078208ff */
[-C--:B0-----:R-:W-:Y:S02]  /*9600*/  @!P2 LEA.HI.X R7, R2, R3.reuse, R201, 0x1, P0 ;  /* 0x000000030207a211 */ /* 0x081fe400000f0cc9 */
[----:B------:R-:W-:-:S03]  /*9610*/  @!P3 LEA.HI.X R5, R16, R3, R200, 0x1, P1 ;  /* 0x000000031005b211 */ /* 0x000fc600008f0cc8 */
[----:B------:R0:W-:Y:S04]  /*9620*/  @!P2 ST.E.128 desc[UR36][R6.64], RZ ;  /* 0x000000ff0600a985 */ /* 0x0001e8000c101d24 */
[----:B------:R0:W-:Y:S02]  /*9630*/  @!P3 ST.E.128 desc[UR36][R4.64], RZ ;  /* 0x000000ff0400b985 */ /* 0x0001e4000c101d24 */
.L_x_221:
[----:B------:R-:W-:Y:S05]  /*9640*/  BSYNC B0 ;  /* 0x0000000000007941 */ /* 0x000fea0003800000 */
.L_x_211:
[----:B------:R-:W-:Y:S02]  /*9650*/  ULDC UR4, c[0x0][0xc3c] ;  /* 0x00030f0000047ab9 */ /* 0x000fe40000000800 */
[----:B------:R-:W-:-:S13]  /*9660*/  ISETP.GE.AND P0, PT, R27, UR4, PT ;  /* 0x000000041b007c0c */ /* 0x000fda000bf06270 */
[----:B------:R-:W-:Y:S05]  /*9670*/  @!P0 BRA `(.L_x_233) ;  /* 0xffffff7800348947 */ /* 0x000fea000383ffff */
[----:B------:R-:W-:Y:S05]  /*9680*/  EXIT ;  /* 0x000000000000794d */ /* 0x000fea0003800000 */
.L_x_182:
[----:B------:R-:W-:-:S08]  /*9690*/  NOP ;  /* 0x0000000000007918 */ /* 0x000fd00000000000 */
[----:B0-----:R-:W0:-:S00]  /*96a0*/  USETMAXREG.DEALLOC.CTAPOOL 0x28 ;  /* 0x00000028000079c8 */ /* 0x001e0000080e0500 */
[----:B0-----:R-:W-:Y:S02]  /*96b0*/  LOP3.LUT R0, R0, 0x3, RZ, 0xc0, !PT ;  /* 0x0000000300007812 */ /* 0x001fe400078ec0ff */
[----:B------:R-:W-:-:S04]  /*96c0*/  LOP3.LUT R23, R23, 0xffffff7f, RZ, 0xc0, !PT ;  /* 0xffffff7f17177812 */ /* 0x000fc800078ec0ff */
[----:B------:R-:W0:Y:S02]  /*96d0*/  SHFL.IDX PT, R0, R0, RZ, 0x1f ;  /* 0x00001fff00007589 */ /* 0x000e2400000e0000 */
[----:B0-----:R-:W-:Y:S01]  /*96e0*/  ISETP.NE.AND P0, PT, R0, RZ, PT ;  /* 0x000000ff0000720c */ /* 0x001fe20003f05270 */
[----:B------:R-:W-:-:S12]  /*96f0*/  IMAD.MOV.U32 R0, RZ, RZ, RZ ;  /* 0x000000ffff007224 */ /* 0x000fd800078e00ff */
[----:B------:R-:W-:Y:S01]  /*9700*/  @P0 LOP3.LUT R23, R23, 0x80, RZ, 0xfc, !PT ;  /* 0x0000008017170812 */ /* 0x000fe200078efcff */
[----:B------:R-:W-:Y:S06]  /*9710*/  @!P0 BRA `(.L_x_234) ;  /* 0x00000000001c8947 */ /* 0x000fec0003800000 */
[----:B------:R-:W0:Y:S08]  /*9720*/  S2UR UR5, SR_CgaCtaId ;  /* 0x00000000000579c3 */ /* 0x000e300000008800 */
[----:B------:R-:W-:Y:S06]  /*9730*/  BAR.SYNC.DEFER_BLOCKING 0x5, 0x180 ;  /* 0x0146000000007b1d */ /* 0x000fec0000010000 */
[----:B------:R-:W-:-:S02]  /*9740*/  UMOV UR4, 0x400 ;  /* 0x0000040000047882 */ /* 0x000fc40000000000 */
[----:B0-----:R-:W-:-:S09]  /*9750*/  ULEA UR4, UR5, UR4, 0x18 ;  /* 0x0000000405047291 */ /* 0x001fd2000f8ec03f */
[----:B------:R-:W0:Y:S01]  /*9760*/  LDS.128 R16, [UR4+0x2a8d0] ;  /* 0x02a8d004ff107984 */ /* 0x000e220008000c00 */
[----:B------:R-:W-:Y:S06]  /*9770*/  BAR.ARV 0x4, 0x180 ;  /* 0x0106000000007b1d */ /* 0x000fec0000002000 */
[----:B------:R-:W-:Y:S05]  /*9780*/  BRA `(.L_x_235) ;  /* 0x0000000800947947 */ /* 0x000fea0003800000 */
.L_x_234:
[----:B------:R-:W0:Y:S01]  /*9790*/  S2R R2, SR_TID.X ;  /* 0x0000000000027919 */ /* 0x000e220000002100 */
[----:B------:R-:W-:Y:S01]  /*97a0*/  ULDC UR4, c[0x0][0xc3c] ;  /* 0x00030f0000047ab9 */ /* 0x000fe20000000800 */
[----:B------:R-:W-:Y:S01]  /*97b0*/  IMAD.MOV.U32 R9, RZ, RZ, RZ ;  /* 0x000000ffff097224 */ /* 0x000fe200078e00ff */
[----:B------:R-:W1:Y:S01]  /*97c0*/  S2UR UR6, SR_CTAID.X ;  /* 0x00000000000679c3 */ /* 0x000e620000002500 */
[----:B------:R-:W-:Y:S01]  /*97d0*/  ULDC UR5, c[0x0][0xc38] ;  /* 0x00030e0000057ab9 */ /* 0x000fe20000000800 */
[----:B0-----:R-:W-:-:S04]  /*97e0*/  LOP3.LUT R7, R2, 0x1f, RZ, 0xc0, !PT ;  /* 0x0000001f02077812 */ /* 0x001fc800078ec0ff */
[----:B------:R-:W-:-:S04]  /*97f0*/  ISETP.NE.AND P0, PT, R7, 0x1f, PT ;  /* 0x0000001f0700780c */ /* 0x000fc80003f05270 */
[----:B------:R-:W-:-:S13]  /*9800*/  ISETP.GE.OR P1, PT, R7, UR4, !P0 ;  /* 0x0000000407007c0c */ /* 0x000fda000c726670 */
[----:B------:R-:W0:Y:S08]  /*9810*/  @!P1 LDC.64 R4, c[0x0][0xc80] ;  /* 0x00032000ff049b82 */ /* 0x000e300000000a00 */
[----:B------:R-:W2:Y:S01]  /*9820*/  @!P1 LDC.64 R2, c[0x0][0xc78] ;  /* 0x00031e00ff029b82 */ /* 0x000ea20000000a00 */
[----:B0-----:R-:W-:-:S05]  /*9830*/  @!P1 IMAD.WIDE.U32 R4, R7, 0x4, R4 ;  /* 0x0000000407049825 */ /* 0x001fca00078e0004 */
[----:B------:R-:W3:Y:S01]  /*9840*/  @!P1 LDG.E R0, desc[UR36][R4.64] ;  /* 0x0000002404009981 */ /* 0x000ee2000c1e1900 */
[----:B--2---:R-:W-:-:S05]  /*9850*/  @!P1 IMAD.WIDE.U32 R2, R7, 0x4, R2 ;  /* 0x0000000407029825 */ /* 0x004fca00078e0002 */
[----:B------:R-:W3:Y:S01]  /*9860*/  @!P1 LDG.E R9, desc[UR36][R2.64] ;  /* 0x0000002402099981 */ /* 0x000ee2000c1e1900 */
[C---:B------:R-:W-:Y:S02]  /*9870*/  ISETP.NE.AND P1, PT, R7.reuse, RZ, PT ;  /* 0x000000ff0700720c */ /* 0x040fe40003f25270 */
[C---:B------:R-:W-:Y:S02]  /*9880*/  ISETP.GE.U32.AND P2, PT, R7.reuse, 0x2, PT ;  /* 0x000000020700780c */ /* 0x040fe40003f46070 */
[C---:B------:R-:W-:Y:S02]  /*9890*/  ISETP.GE.U32.AND P3, PT, R7.reuse, 0x4, PT ;  /* 0x000000040700780c */ /* 0x040fe40003f66070 */
[C---:B------:R-:W-:Y:S02]  /*98a0*/  ISETP.GE.U32.AND P4, PT, R7.reuse, 0x8, PT ;  /* 0x000000080700780c */ /* 0x040fe40003f86070 */
[----:B------:R-:W-:Y:S01]  /*98b0*/  ISETP.GE.U32.AND P5, PT, R7, 0x10, PT ;  /* 0x000000100700780c */ /* 0x000fe20003fa6070 */
[----:B------:R-:W-:Y:S01]  /*98c0*/  UMOV UR4, URZ ;  /* 0x0000003f00047c82 */ /* 0x000fe20008000000 */
[----:B---3--:R-:W-:-:S05]  /*98d0*/  IMAD R6, R0, R9, RZ ;  /* 0x0000000900067224 */ /* 0x008fca00078e02ff */
[----:B------:R-:W0:Y:S02]  /*98e0*/  SHFL.UP PT, R8, R6, 0x1, RZ ;  /* 0x0420000006087989 */ /* 0x000e2400000e00ff */
[----:B0-----:R-:W-:-:S05]  /*98f0*/  SEL R11, R8, RZ, P1 ;  /* 0x000000ff080b7207 */ /* 0x001fca0000800000 */
[----:B------:R-:W-:-:S05]  /*9900*/  IMAD.IADD R11, R6, 0x1, R11 ;  /* 0x00000001060b7824 */ /* 0x000fca00078e020b */
        /* <DEDUP_REMOVED lines=12> */
[----:B------:R-:W0:Y:S02]  /*99d0*/  SHFL.IDX PT, R6, R5, 0x1f, 0x1f ;  /* 0x03e01f0005067f89 */ /* 0x000e2400000e0000 */
[----:B0-----:R-:W-:-:S05]  /*99e0*/  IMAD R6, R6, UR5, RZ ;  /* 0x0000000506067c24 */ /* 0x001fca000f8e02ff */
[----:B-1----:R-:W-:Y:S01]  /*99f0*/  ISETP.GT.AND P6, PT, R6, UR6, PT ;  /* 0x0000000606007c0c */ /* 0x002fe2000bfc4270 */
[----:B------:R-:W-:-:S12]  /*9a00*/  IMAD.MOV.U32 R3, RZ, RZ, R6 ;  /* 0x000000ffff037224 */ /* 0x000fd800078e0006 */
[----:B------:R-:W-:Y:S05]  /*9a10*/  @P6 BRA `(.L_x_236) ;  /* 0x0000000000986947 */ /* 0x000fea0003800000 */
[----:B------:R-:W-:Y:S01]  /*9a20*/  IMAD.MOV.U32 R6, RZ, RZ, R3 ;  /* 0x000000ffff067224 */ /* 0x000fe200078e0003 */
[----:B------:R-:W-:Y:S01]  /*9a30*/  UMOV UR4, URZ ;  /* 0x0000003f00047c82 */ /* 0x000fe20008000000 */
[----:B------:R-:W-:-:S05]  /*9a40*/  ULDC UR5, c[0x0][0xc38] ;  /* 0x00030e0000057ab9 */ /* 0x000fca0000000800 */
.L_x_238:
[----:B------:R-:W0:Y:S01]  /*9a50*/  LDC R0, c[0x0][0xc3c] ;  /* 0x00030f00ff007b82 */ /* 0x000e220000000800 */
[----:B------:R-:W-:-:S06]  /*9a60*/  UIADD3 UR4, UR4, 0x1f, URZ ;  /* 0x0000001f04047890 */ /* 0x000fcc000fffe03f */
[----:B0-----:R-:W-:-:S13]  /*9a70*/  ISETP.LE.AND P6, PT, R0, UR4, PT ;  /* 0x0000000400007c0c */ /* 0x001fda000bfc3270 */
[----:B------:R-:W-:Y:S05]  /*9a80*/  @P6 BRA `(.L_x_237) ;  /* 0x0000000400a86947 */ /* 0x000fea0003800000 */
[----:B------:R-:W-:-:S04]  /*9a90*/  IADD3 R9, R7, UR4, RZ ;  /* 0x0000000407097c10 */ /* 0x000fc8000fffe0ff */
[----:B------:R-:W-:Y:S01]  /*9aa0*/  ISETP.GE.OR P6, PT, R9, R0, !P0 ;  /* 0x000000000900720c */ /* 0x000fe200047c6670 */
[----:B------:R-:W-:-:S12]  /*9ab0*/  IMAD.MOV.U32 R0, RZ, RZ, RZ ;  /* 0x000000ffff007224 */ /* 0x000fd800078e00ff */
[----:B------:R-:W0:Y:S08]  /*9ac0*/  @!P6 LDC.64 R4, c[0x0][0xc80] ;  /* 0x00032000ff04eb82 */ /* 0x000e300000000a00 */
[----:B------:R-:W1:Y:S01]  /*9ad0*/  @!P6 LDC.64 R2, c[0x0][0xc78] ;  /* 0x00031e00ff02eb82 */ /* 0x000e620000000a00 */
[----:B0-----:R-:W-:-:S05]  /*9ae0*/  @!P6 IMAD.WIDE R4, R9, 0x4, R4 ;  /* 0x000000040904e825 */ /* 0x001fca00078e0204 */
[----:B------:R-:W2:Y:S01]  /*9af0*/  @!P6 LDG.E R0, desc[UR36][R4.64] ;  /* 0x000000240400e981 */ /* 0x000ea2000c1e1900 */
[----:B-1----:R-:W-:-:S04]  /*9b00*/  @!P6 IMAD.WIDE R2, R9, 0x4, R2 ;  /* 0x000000040902e825 */ /* 0x002fc800078e0202 */
[----:B------:R-:W-:-:S06]  /*9b10*/  IMAD.MOV.U32 R9, RZ, RZ, RZ ;  /* 0x000000ffff097224 */ /* 0x000fcc00078e00ff */
[----:B------:R-:W2:Y:S02]  /*9b20*/  @!P6 LDG.E R9, desc[UR36][R2.64] ;  /* 0x000000240209e981 */ /* 0x000ea4000c1e1900 */
[----:B--2---:R-:W-:-:S05]  /*9b30*/  IMAD R13, R0, R9, RZ ;  /* 0x00000009000d7224 */ /* 0x004fca00078e02ff */
        /* <DEDUP_REMOVED lines=16> */
[----:B0-----:R-:W-:-:S04]  /*9c40*/  IMAD R3, R2, UR5, RZ ;  /* 0x0000000502037c24 */ /* 0x001fc8000f8e02ff */
[----:B------:R-:W-:-:S05]  /*9c50*/  IMAD.IADD R6, R3, 0x1, R6 ;  /* 0x0000000103067824 */ /* 0x000fca00078e0206 */
[----:B------:R-:W-:-:S13]  /*9c60*/  ISETP.GT.AND P6, PT, R6, UR6, PT ;  /* 0x0000000606007c0c */ /* 0x000fda000bfc4270 */
[----:B------:R-:W-:Y:S05]  /*9c70*/  @!P6 BRA `(.L_x_238) ;  /* 0xfffffffc0074e947 */ /* 0x000fea000383ffff */
.L_x_236:
[----:B------:R-:W-:Y:S02]  /*9c80*/  IMAD.IADD R10, R6, 0x1, -R3 ;  /* 0x00000001060a7824 */ /* 0x000fe400078e0a03 */
[----:B------:R-:W-:Y:S02]  /*9c90*/  IMAD.MOV.U32 R16, RZ, RZ, RZ ;  /* 0x000000ffff107224 */ /* 0x000fe400078e00ff */
[----:B------:R-:W-:-:S05]  /*9ca0*/  IMAD R2, R5, UR5, R10 ;  /* 0x0000000505027c24 */ /* 0x000fca000f8e020a */
[----:B------:R-:W-:-:S13]  /*9cb0*/  ISETP.GT.AND P0, PT, R2, UR6, PT ;  /* 0x0000000602007c0c */ /* 0x000fda000bf04270 */
[----:B------:R-:W-:-:S04]  /*9cc0*/  VOTE.ANY R6, PT, !P0 ;  /* 0x0000000000067806 */ /* 0x000fc800040e0100 */
[----:B------:R-:W0:Y:S01]  /*9cd0*/  POPC R19, R6 ;  /* 0x0000000600137309 */ /* 0x000e220000000000 */
[----:B------:R-:W-:Y:S01]  /*9ce0*/  ISETP.NE.AND P0, PT, R6, RZ, PT ;  /* 0x000000ff0600720c */ /* 0x000fe20003f05270 */
[----:B0-----:R-:W0:Y:S04]  /*9cf0*/  SHFL.IDX PT, R0, R0, R19, 0x1f ;  /* 0x00001f1300007589 */ /* 0x001e2800000e0000 */
[----:B------:R1:W2:Y:S01]  /*9d00*/  SHFL.IDX PT, R9, R9, R19, 0x1f ;  /* 0x00001f1309097589 */ /* 0x0002a200000e0000 */
[----:B0-----:R-:W-:-:S04]  /*9d10*/  IABS R4, R0 ;  /* 0x0000000000047213 */ /* 0x001fc80000000000 */
[----:B------:R-:W0:Y:S08]  /*9d20*/  I2F.RP R8, R4 ;  /* 0x0000000400087306 */ /* 0x000e300000209400 */
[----:B0-----:R-:W0:Y:S02]  /*9d30*/  MUFU.RCP R8, R8 ;  /* 0x0000000800087308 */ /* 0x001e240000001000 */
[----:B0-----:R-:W-:-:S06]  /*9d40*/  VIADD R2, R8, 0xffffffe ;  /* 0x0ffffffe08027836 */ /* 0x001fcc0000000000 */
[----:B------:R-:W0:Y:S02]  /*9d50*/  F2I.FTZ.U32.TRUNC.NTZ R3, R2 ;  /* 0x0000000200037305 */ /* 0x000e24000021f000 */
[----:B0-----:R-:W-:Y:S01]  /*9d60*/  IADD3 R11, RZ, -R3, RZ ;  /* 0x80000003ff0b7210 */ /* 0x001fe20007ffe0ff */
[----:B-12---:R-:W-:Y:S06]  /*9d70*/  @!P0 BRA `(.L_x_239) ;  /* 0x0000000000088947 */ /* 0x006fec0003800000 */
[----:B------:R-:W-:-:S06]  /*9d80*/  VIADD R16, R19, 0xffffffff ;  /* 0xffffffff13107836 */ /* 0x000fcc0000000000 */
[----:B------:R0:W1:Y:S02]  /*9d90*/  SHFL.IDX PT, R16, R5, R16, 0x1f ;  /* 0x00001f1005107589 */ /* 0x00006400000e0000 */
.L_x_239:
[----:B-1----:R-:W-:Y:S01]  /*9da0*/  IMAD R16, R16, UR5, R10 ;  /* 0x0000000510107c24 */ /* 0x002fe2000f8e020a */
[----:B------:R-:W-:Y:S01]  /*9db0*/  IABS R10, R0 ;  /* 0x00000000000a7213 */ /* 0x000fe20000000000 */
[----:B------:R-:W-:Y:S01]  /*9dc0*/  IMAD R11, R11, R4, RZ ;  /* 0x000000040b0b7224 */ /* 0x000fe200078e02ff */
[----:B0-----:R-:W-:Y:S01]  /*9dd0*/  IABS R5, R9 ;  /* 0x0000000900057213 */ /* 0x001fe20000000000 */
[----:B------:R-:W-:Y:S01]  /*9de0*/  IMAD.MOV.U32 R2, RZ, RZ, RZ ;  /* 0x000000ffff027224 */ /* 0x000fe200078e00ff */
[----:B------:R-:W-:Y:S01]  /*9df0*/  IADD3 R17, -R16, UR6, RZ ;  /* 0x0000000610117c10 */ /* 0x000fe2000fffe1ff */
[----:B------:R-:W-:Y:S01]  /*9e00*/  IMAD.MOV R10, RZ, RZ, -R10 ;  /* 0x000000ffff0a7224 */ /* 0x000fe200078e0a0a */
[----:B------:R-:W0:Y:S01]  /*9e10*/  I2F.RP R6, R5 ;  /* 0x0000000500067306 */ /* 0x000e220000209400 */
[----:B------:R-:W-:Y:S01]  /*9e20*/  IMAD.HI.U32 R2, R3, R11, R2 ;  /* 0x0000000b03027227 */ /* 0x000fe200078e0002 */
[----:B------:R-:W-:-:S03]  /*9e30*/  IABS R8, R17 ;  /* 0x0000001100087213 */ /* 0x000fc60000000000 */
[----:B------:R-:W-:Y:S02]  /*9e40*/  VIADD R19, R19, UR4 ;  /* 0x0000000413137c36 */ /* 0x000fe40008000000 */
[----:B------:R-:W-:Y:S02]  /*9e50*/  IMAD.MOV.U32 R3, RZ, RZ, R8 ;  /* 0x000000ffff037224 */ /* 0x000fe400078e0008 */
[----:B------:R-:W-:Y:S02]  /*9e60*/  IMAD.MOV.U32 R8, RZ, RZ, R10 ;  /* 0x000000ffff087224 */ /* 0x000fe400078e000a */
[----:B------:R-:W-:-:S04]  /*9e70*/  IMAD.HI.U32 R2, R2, R3, RZ ;  /* 0x0000000302027227 */ /* 0x000fc800078e00ff */
[----:B------:R-:W-:Y:S01]  /*9e80*/  IMAD R3, R2, R8, R3 ;  /* 0x0000000802037224 */ /* 0x000fe200078e0203 */
[----:B0-----:R-:W0:Y:S04]  /*9e90*/  MUFU.RCP R6, R6 ;  /* 0x0000000600067308 */ /* 0x001e280000001000 */
[----:B------:R-:W-:-:S13]  /*9ea0*/  ISETP.GT.U32.AND P1, PT, R4, R3, PT ;  /* 0x000000030400720c */ /* 0x000fda0003f24070 */
[----:B------:R-:W-:Y:S02]  /*9eb0*/  @!P1 IMAD.IADD R3, R3, 0x1, -R4 ;  /* 0x0000000103039824 */ /* 0x000fe400078e0a04 */
[----:B0-----:R-:W-:Y:S02]  /*9ec0*/  VIADD R8, R6, 0xffffffe ;  /* 0x0ffffffe06087836 */ /* 0x001fe40000000000 */
[----:B------:R-:W-:Y:S01]  /*9ed0*/  @!P1 VIADD R2, R2, 0x1 ;  /* 0x0000000102029836 */ /* 0x000fe20000000000 */
[----:B------:R-:W-:Y:S02]  /*9ee0*/  ISETP.GE.U32.AND P0, PT, R3, R4, PT ;  /* 0x000000040300720c */ /* 0x000fe40003f06070 */
[----:B------:R-:W-:Y:S01]  /*9ef0*/  LOP3.LUT R4, R17, R0, RZ, 0x3c, !PT ;  /* 0x0000000011047212 */ /* 0x000fe200078e3cff */
[----:B------:R0:W1:Y:S01]  /*9f00*/  F2I.FTZ.U32.TRUNC.NTZ R3, R8 ;  /* 0x0000000800037305 */ /* 0x000062000021f000 */
[----:B------:R-:W-:Y:S02]  /*9f10*/  ISETP.NE.AND P1, PT, R0, RZ, PT ;  /* 0x000000ff0000720c */ /* 0x000fe40003f25270 */
[----:B------:R-:W-:-:S02]  /*9f20*/  ISETP.GE.AND P2, PT, R4, RZ, PT ;  /* 0x000000ff0400720c */ /* 0x000fc40003f46270 */
[----:B0-----:R-:W-:-:S05]  /*9f30*/  IABS R8, R9 ;  /* 0x0000000900087213 */ /* 0x001fca0000000000 */
[----:B------:R-:W-:Y:S02]  /*9f40*/  @P0 VIADD R2, R2, 0x1 ;  /* 0x0000000102020836 */ /* 0x000fe40000000000 */
[----:B------:R-:W-:-:S03]  /*9f50*/  IMAD.MOV R8, RZ, RZ, -R8 ;  /* 0x000000ffff087224 */ /* 0x000fc600078e0a08 */
[----:B------:R-:W-:Y:S01]  /*9f60*/  MOV R6, R2 ;  /* 0x0000000200067202 */ /* 0x000fe20000000f00 */
[----:B-1----:R-:W-:-:S04]  /*9f70*/  IMAD.MOV R2, RZ, RZ, -R3 ;  /* 0x000000ffff027224 */ /* 0x002fc800078e0a03 */
[----:B------:R-:W-:Y:S01]  /*9f80*/  @!P2 IMAD.MOV R6, RZ, RZ, -R6 ;  /* 0x000000ffff06a224 */ /* 0x000fe200078e0a06 */
[----:B------:R-:W-:Y:S01]  /*9f90*/  @!P1 LOP3.LUT R6, RZ, R0, RZ, 0x33, !PT ;  /* 0x00000000ff069212 */ /* 0x000fe200078e33ff */
[----:B------:R-:W-:Y:S02]  /*9fa0*/  IMAD R11, R2, R5, RZ ;  /* 0x00000005020b7224 */ /* 0x000fe400078e02ff */
[----:B------:R-:W-:Y:S01]  /*9fb0*/  IMAD.MOV.U32 R2, RZ, RZ, RZ ;  /* 0x000000ffff027224 */ /* 0x000fe200078e00ff */
[-C--:B------:R-:W-:Y:S01]  /*9fc0*/  IABS R4, R6.reuse ;  /* 0x0000000600047213 */ /* 0x080fe20000000000 */
[----:B------:R-:W-:Y:S02]  /*9fd0*/  IMAD R0, R0, R6, RZ ;  /* 0x0000000600007224 */ /* 0x000fe400078e02ff */
[----:B------:R-:W-:-:S04]  /*9fe0*/  IMAD.HI.U32 R2, R3, R11, R2 ;  /* 0x0000000b03027227 */ /* 0x000fc800078e0002 */
[----:B------:R-:W-:Y:S02]  /*9ff0*/  IMAD.MOV.U32 R3, RZ, RZ, R4 ;  /* 0x000000ffff037224 */ /* 0x000fe400078e0004 */
[----:B------:R-:W-:Y:S02]  /*a000*/  IMAD.MOV.U32 R4, RZ, RZ, R8 ;  /* 0x000000ffff047224 */ /* 0x000fe400078e0008 */
[----:B------:R-:W-:-:S04]  /*a010*/  IMAD.HI.U32 R2, R2, R3, RZ ;  /* 0x0000000302027227 */ /* 0x000fc800078e00ff */
[----:B------:R-:W-:Y:S01]  /*a020*/  IMAD R4, R2, R4, R3 ;  /* 0x0000000402047224 */ /* 0x000fe200078e0203 */
[----:B------:R-:W-:Y:S01]  /*a030*/  LOP3.LUT R3, R6, R9, RZ, 0x3c, !PT ;  /* 0x0000000906037212 */ /* 0x000fe200078e3cff */
[----:B------:R-:W-:-:S03]  /*a040*/  IMAD.IADD R17, R17, 0x1, -R0 ;  /* 0x0000000111117824 */ /* 0x000fc600078e0a00 */
[----:B------:R-:W-:Y:S02]  /*a050*/  ISETP.GT.U32.AND P1, PT, R5, R4, PT ;  /* 0x000000040500720c */ /* 0x000fe40003f24070 */
[----:B------:R-:W-:-:S11]  /*a060*/  ISETP.GE.AND P2, PT, R3, RZ, PT ;  /* 0x000000ff0300720c */ /* 0x000fd60003f46270 */
[----:B------:R-:W-:Y:S02]  /*a070*/  @!P1 IMAD.IADD R4, R4, 0x1, -R5 ;  /* 0x0000000104049824 */ /* 0x000fe400078e0a05 */
[----:B------:R-:W-:Y:S01]  /*a080*/  @!P1 VIADD R2, R2, 0x1 ;  /* 0x0000000102029836 */ /* 0x000fe20000000000 */
[----:B------:R-:W-:Y:S02]  /*a090*/  ISETP.NE.AND P1, PT, R9, RZ, PT ;  /* 0x000000ff0900720c */ /* 0x000fe40003f25270 */
[----:B------:R-:W-:-:S13]  /*a0a0*/  ISETP.GE.U32.AND P0, PT, R4, R5, PT ;  /* 0x000000050400720c */ /* 0x000fda0003f06070 */
[----:B------:R-:W-:-:S04]  /*a0b0*/  @P0 VIADD R2, R2, 0x1 ;  /* 0x0000000102020836 */ /* 0x000fc80000000000 */
[----:B------:R-:W-:Y:S01]  /*a0c0*/  @!P2 IMAD.MOV R2, RZ, RZ, -R2 ;  /* 0x000000ffff02a224 */ /* 0x000fe200078e0a02 */
[----:B------:R-:W-:-:S04]  /*a0d0*/  @!P1 LOP3.LUT R2, RZ, R9, RZ, 0x33, !PT ;  /* 0x00000009ff029212 */ /* 0x000fc800078e33ff */
[----:B------:R-:W-:-:S05]  /*a0e0*/  IADD3 R18, -R2, RZ, RZ ;  /* 0x000000ff02127210 */ /* 0x000fca0007ffe1ff */
[C---:B------:R-:W-:Y:S02]  /*a0f0*/  IMAD R18, R9.reuse, R18, R6 ;  /* 0x0000001209127224 */ /* 0x040fe400078e0206 */
[----:B------:R-:W-:-:S04]  /*a100*/  IMAD R9, R9, 0x1000000, R2 ;  /* 0x0100000009097824 */ /* 0x000fc800078e0202 */
[----:B------:R-:W-:Y:S01]  /*a110*/  IMAD R18, R18, 0x10000, R9 ;  /* 0x0001000012127824 */ /* 0x000fe200078e0209 */
[----:B------:R-:W-:Y:S06]  /*a120*/  BRA `(.L_x_240) ;  /* 0x0000000000147947 */ /* 0x000fec0003800000 */
.L_x_237:
[----:B------:R-:W-:Y:S01]  /*a130*/  ULDC UR4, c[0x0][0xc3c] ;  /* 0x00030f0000047ab9 */ /* 0x000fe20000000800 */
[----:B------:R-:W-:Y:S02]  /*a140*/  IMAD.MOV.U32 R17, RZ, RZ, RZ ;  /* 0x000000ffff117224 */ /* 0x000fe400078e00ff */
[----:B------:R-:W-:Y:S02]  /*a150*/  IMAD.U32 R16, RZ, RZ, UR6 ;  /* 0x00000006ff107e24 */ /* 0x000fe4000f8e00ff */
[----:B------:R-:W-:Y:S02]  /*a160*/  IMAD.MOV.U32 R18, RZ, RZ, RZ ;  /* 0x000000ffff127224 */ /* 0x000fe400078e00ff */
[----:B------:R-:W-:-:S07]  /*a170*/  IMAD.U32 R19, RZ, RZ, UR4 ;  /* 0x00000004ff137e24 */ /* 0x000fce000f8e00ff */
.L_x_240:
[----:B------:R-:W-:-:S13]  /*a180*/  ISETP.NE.AND P0, PT, R7, RZ, PT ;  /* 0x000000ff0700720c */ /* 0x000fda0003f05270 */
[----:B------:R-:W0:Y:S01]  /*a190*/  @!P0 S2R R3, SR_CgaCtaId ;  /* 0x0000000000038919 */ /* 0x000e220000008800 */
[----:B------:R-:W-:-:S04]  /*a1a0*/  @!P0 MOV R0, 0x400 ;  /* 0x0000040000008802 */ /* 0x000fc80000000f00 */
[----:B0-----:R-:W-:-:S05]  /*a1b0*/  @!P0 LEA R0, R3, R0, 0x18 ;  /* 0x0000000003008211 */ /* 0x001fca00078ec0ff */
[----:B------:R1:W-:Y:S01]  /*a1c0*/  @!P0 STS.128 [R0+0x2a8d0], R16 ;  /* 0x02a8d01000008388 */ /* 0x0003e20000000c00 */
[----:B------:R-:W-:Y:S06]  /*a1d0*/  BAR.ARV 0x5, 0x180 ;  /* 0x0146000000007b1d */ /* 0x000fec0000002000 */
.L_x_235:
[----:B------:R2:W-:Y:S01]  /*a1e0*/  STL [R1+0x18], RZ ;  /* 0x000018ff01007387 */ /* 0x0005e20000100800 */
[----:B------:R-:W-:Y:S01]  /*a1f0*/  ULDC UR4, c[0x0][0xc3c] ;  /* 0x00030f0000047ab9 */ /* 0x000fe20000000800 */
[----:B------:R-:W-:Y:S01]  /*a200*/  IMAD.MOV.U32 R28, RZ, RZ, 0x1 ;  /* 0x00000001ff1c7424 */ /* 0x000fe200078e00ff */
[----:B0-----:R-:W-:Y:S01]  /*a210*/  ISETP.GE.AND P0, PT, R19, UR4, PT ;  /* 0x0000000413007c0c */ /* 0x001fe2000bf06270 */
[----:B------:R-:W-:-:S12]  /*a220*/  IMAD.MOV.U32 R27, RZ, RZ, RZ ;  /* 0x000000ffff1b7224 */ /* 0x000fd800078e00ff */
[----:B--2---:R-:W-:Y:S05]  /*a230*/  @P0 BRA `(.L_x_241) ;  /* 0x0000004800ac0947 */ /* 0x004fea0003800000 */
[----:B-1----:R-:W2:Y:S01]  /*a240*/  LDL R0, [R1+0x1c] ;  /* 0x00001c0001007983 */ /* 0x002ea20000100800 */
[----:B------:R-:W0:Y:S01]  /*a250*/  S2UR UR5, SR_CgaCtaId ;  /* 0x00000000000579c3 */ /* 0x000e220000008800 */
[----:B------:R-:W-:Y:S01]  /*a260*/  BSSY B8, `(.L_x_241) ;  /* 0x00004a8000087945 */ /* 0x000fe20003800000 */
[----:B------:R-:W-:Y:S01]  /*a270*/  IMAD.MOV.U32 R28, RZ, RZ, 0x1 ;  /* 0x00000001ff1c7424 */ /* 0x000fe200078e00ff */
[----:B------:R-:W1:Y:S01]  /*a280*/  S2R R5, SR_TID.X ;  /* 0x0000000000057919 */ /* 0x000e620000002100 */
[----:B------:R-:W-:Y:S01]  /*a290*/  IMAD.MOV.U32 R27, RZ, RZ, RZ ;  /* 0x000000ffff1b7224 */ /* 0x000fe200078e00ff */
[----:B------:R-:W-:Y:S01]  /*a2a0*/  ULDC UR39, c[0x0][0xc] ;  /* 0x0000030000277ab9 */ /* 0x000fe20000000800 */
[----:B------:R3:W-:Y:S01]  /*a2b0*/  STL [R1+0x18], RZ ;  /* 0x000018ff01007387 */ /* 0x0007e20000100800 */
[----:B-1----:R-:W-:Y:S02]  /*a2c0*/  LOP3.LUT R4, R5, 0x7f, RZ, 0xc0, !PT ;  /* 0x0000007f05047812 */ /* 0x002fe400078ec0ff */
[----:B--2---:R-:W-:-:S02]  /*a2d0*/  R2UR UR4, R0 ;  /* 0x00000000000472ca */ /* 0x004fc400000e0000 */
[----:B------:R-:W-:-:S04]  /*a2e0*/  SHF.L.U32 R0, R5, 0x3, RZ ;  /* 0x0000000305007819 */ /* 0x000fc800000006ff */
[----:B------:R-:W-:-:S04]  /*a2f0*/  LOP3.LUT R2, R0, 0x1f8, RZ, 0xc0, !PT ;  /* 0x000001f800027812 */ /* 0x000fc800078ec0ff */
[----:B------:R-:W-:Y:S01]  /*a300*/  LOP3.LUT R3, R2, 0x38, R5, 0x78, !PT ;  /* 0x0000003802037812 */ /* 0x000fe200078e7805 */
[----:B------:R-:W-:Y:S01]  /*a310*/  IMAD.SHL.U32 R2, R5, 0x10, RZ ;  /* 0x0000001005027824 */ /* 0x000fe200078e00ff */
[----:B------:R-:W-:Y:S01]  /*a320*/  SHF.R.U32.HI R5, RZ, 0x3, R4 ;  /* 0x00000003ff057819 */ /* 0x000fe20000011604 */
[----:B------:R-:W-:Y:S01]  /*a330*/  ULOP3.LUT UR38, UR4, 0x2, URZ, 0xfc, !UPT ;  /* 0x0000000204267892 */ /* 0x000fe2000f8efc3f */
[----:B------:R-:W-:Y:S02]  /*a340*/  LOP3.LUT R32, R3, 0x200, R0, 0xf8, !PT ;  /* 0x0000020003207812 */ /* 0x000fe400078ef800 */
[----:B------:R-:W-:Y:S01]  /*a350*/  UMOV UR4, 0x400 ;  /* 0x0000040000047882 */ /* 0x000fe20000000000 */
[----:B------:R-:W-:Y:S01]  /*a360*/  LOP3.LUT R4, R0, 0x38, RZ, 0xc0, !PT ;  /* 0x0000003800047812 */ /* 0x000fe200078ec0ff */
[----:B0-----:R-:W-:Y:S01]  /*a370*/  ULEA UR4, UR5, UR4, 0x18 ;  /* 0x0000000405047291 */ /* 0x001fe2000f8ec03f */
[----:B------:R-:W-:Y:S02]  /*a380*/  LOP3.LUT R3, R5, 0x70, R2, 0xf8, !PT ;  /* 0x0000007005037812 */ /* 0x000fe400078ef802 */
[----:B------:R-:W-:-:S02]  /*a390*/  LOP3.LUT R2, R4, 0x40, RZ, 0xfc, !PT ;  /* 0x0000004004027812 */ /* 0x000fc400078efcff */
[----:B------:R-:W-:Y:S01]  /*a3a0*/  LOP3.LUT R0, R4, 0x80, RZ, 0xfc, !PT ;  /* 0x0000008004007812 */ /* 0x000fe200078efcff */
[----:B------:R-:W-:-:S04]  /*a3b0*/  IMAD.U32 R22, RZ, RZ, UR4 ;  /* 0x00000004ff167e24 */ /* 0x000fc8000f8e00ff */
[----:B---3--:R-:W-:-:S07]  /*a3c0*/  IMAD R33, R32, 0x2, R22 ;  /* 0x0000000220217824 */ /* 0x008fce00078e0216 */
.L_x_304:
[----:B0-----:R-:W0:Y:S02]  /*a3d0*/  LDC.64 R30, c[0x0][0xc88] ;  /* 0x00032200ff1e7b82 */ /* 0x001e240000000a00 */
[----:B0-----:R-:W-:-:S06]  /*a3e0*/  IMAD.WIDE R30, R19, 0x4, R30 ;  /* 0x00000004131e7825 */ /* 0x001fcc00078e021e */
[----:B--2---:R-:W2:Y:S01]  /*a3f0*/  LDG.E R30, desc[UR36][R30.64] ;  /* 0x000000241e1e7981 */ /* 0x004ea2000c1e1900 */
[----:B------:R-:W-:Y:S05]  /*a400*/  YIELD ;  /* 0x0000000000007946 */ /* 0x000fea0003800000 */
[----:B------:R-:W-:Y:S01]  /*a410*/  ULDC.64 UR4, c[0x0][0xa28] ;  /* 0x00028a0000047ab9 */ /* 0x000fe20000000a00 */
[----:B------:R-:W-:Y:S01]  /*a420*/  IMAD.MOV.U32 R37, RZ, RZ, RZ ;  /* 0x000000ffff257224 */ /* 0x000fe200078e00ff */
[----:B------:R-:W-:Y:S01]  /*a430*/  ISETP.NE.U32.AND P0, PT, RZ, UR4, PT ;  /* 0x00000004ff007c0c */ /* 0x000fe2000bf05070 */
[----:B------:R-:W-:-:S03]  /*a440*/  ULDC.64 UR6, c[0x0][0xa18] ;  /* 0x0002860000067ab9 */ /* 0x000fc60000000a00 */
[----:B------:R-:W-:Y:S01]  /*a450*/  ISETP.NE.AND.EX P0, PT, RZ, UR5, PT, P0 ;  /* 0x00000005ff007c0c */ /* 0x000fe2000bf05300 */
[----:B------:R-:W-:Y:S01]  /*a460*/  IMAD.MOV.U32 R35, RZ, RZ, RZ ;  /* 0x000000ffff237224 */ /* 0x000fe200078e00ff */
[----:B--2---:R-:W-:-:S11]  /*a470*/  SHF.R.S32.HI R0, RZ, 0x1f, R30 ;  /* 0x0000001fff007819 */ /* 0x004fd6000001141e */
[C---:B------:R-:W-:Y:S01]  /*a480*/  @P0 LEA R2, P1, R30.reuse, UR4, 0x2 ;  /* 0x000000041e020c11 */ /* 0x040fe2000f8210ff */
[C---:B------:R-:W-:Y:S01]  /*a490*/  IMAD.SHL.U32 R24, R30.reuse, 0x4, RZ ;  /* 0x000000041e187824 */ /* 0x040fe200078e00ff */
[C-C-:B------:R-:W-:Y:S01]  /*a4a0*/  SHF.L.U64.HI R25, R30.reuse, 0x2, R0.reuse ;  /* 0x000000021e197819 */ /* 0x140fe20000010200 */
[----:B------:R0:W-:Y:S01]  /*a4b0*/  STL [R1+0x4], R0 ;  /* 0x0000040001007387 */ /* 0x0001e20000100800 */
[----:B------:R-:W-:Y:S01]  /*a4c0*/  @P0 LEA.HI.X R3, R30, UR5, R0, 0x2, P1 ;  /* 0x000000051e030c11 */ /* 0x000fe200088f1400 */
[----:B------:R-:W-:-:S04]  /*a4d0*/  ULDC.64 UR4, c[0x0][0xa00] ;  /* 0x0002800000047ab9 */ /* 0x000fc80000000a00 */
[----:B------:R1:W5:Y:S01]  /*a4e0*/  @P0 LDG.E R37, desc[UR36][R2.64] ;  /* 0x0000002402250981 */ /* 0x000362000c1e1900 */
[----:B------:R-:W-:Y:S02]  /*a4f0*/  ISETP.NE.U32.AND P0, PT, RZ, UR4, PT ;  /* 0x00000004ff007c0c */ /* 0x000fe4000bf05070 */
[----:B------:R-:W-:Y:S02]  /*a500*/  LOP3.LUT R23, R23, 0xffffffbf, RZ, 0xc0, !PT ;  /* 0xffffffbf17177812 */ /* 0x000fe400078ec0ff */
[----:B------:R-:W-:Y:S02]  /*a510*/  ISETP.NE.AND.EX P2, PT, RZ, UR5, PT, P0 ;  /* 0x00000005ff007c0c */ /* 0x000fe4000bf45300 */
[----:B------:R-:W-:Y:S02]  /*a520*/  ISETP.NE.U32.AND P0, PT, RZ, UR6, PT ;  /* 0x00000006ff007c0c */ /* 0x000fe4000bf05070 */
[----:B-1----:R-:W-:Y:S02]  /*a530*/  IADD3 R2, P1, R24, UR4, RZ ;  /* 0x0000000418027c10 */ /* 0x002fe4000ff3e0ff */
[----:B------:R-:W-:-:S02]  /*a540*/  ISETP.NE.AND.EX P0, PT, RZ, UR7, PT, P0 ;  /* 0x00000007ff007c0c */ /* 0x000fc4000bf05300 */
[----:B------:R-:W-:Y:S01]  /*a550*/  IADD3.X R3, R25, UR5, RZ, P1, !PT ;  /* 0x0000000519037c10 */ /* 0x000fe20008ffe4ff */
[----:B------:R-:W-:-:S04]  /*a560*/  ULDC.64 UR4, c[0x0][0x418] ;  /* 0x0001060000047ab9 */ /* 0x000fc80000000a00 */
[----:B------:R-:W-:Y:S01]  /*a570*/  @P2 LOP3.LUT R23, R23, 0x40, RZ, 0xfc, !PT ;  /* 0x0000004017172812 */ /* 0x000fe200078efcff */
[----:B------:R1:W5:Y:S05]  /*a580*/  @P2 LDG.E R35, desc[UR36][R2.64] ;  /* 0x0000002402232981 */ /* 0x00036a000c1e1900 */
[----:B------:R-:W-:-:S04]  /*a590*/  @P0 IADD3 R4, P1, R24, UR6, RZ ;  /* 0x0000000618040c10 */ /* 0x000fc8000ff3e0ff */
[----:B------:R-:W-:-:S05]  /*a5a0*/  @P0 IADD3.X R5, R25, UR7, RZ, P1, !PT ;  /* 0x0000000719050c10 */ /* 0x000fca0008ffe4ff */
[----:B0-----:R-:W2:Y:S01]  /*a5b0*/  @P0 LDG.E R0, desc[UR36][R4.64] ;  /* 0x0000002404000981 */ /* 0x001ea2000c1e1900 */
[----:B------:R-:W-:-:S03]  /*a5c0*/  UISETP.NE.U32.AND UP0, UPT, UR4, URZ, UPT ;  /* 0x0000003f0400728c */ /* 0x000fc6000bf05070 */
[----:B------:R-:W-:Y:S01]  /*a5d0*/  ULDC UR4, c[0x0][0x424] ;  /* 0x0001090000047ab9 */ /* 0x000fe20000000800 */
[----:B------:R-:W-:-:S03]  /*a5e0*/  UISETP.NE.AND.EX UP0, UPT, UR5, URZ, UPT, UP0 ;  /* 0x0000003f0500728c */ /* 0x000fc6000bf05300 */
[----:B------:R-:W-:Y:S01]  /*a5f0*/  ULDC UR5, c[0x0][0x2f0] ;  /* 0x0000bc0000057ab9 */ /* 0x000fe20000000800 */
[----:B------:R-:W-:-:S04]  /*a600*/  USEL UR4, UR4, 0x1, UP0 ;  /* 0x0000000104047887 */ /* 0x000fc80008000000 */
[----:B------:R-:W-:-:S06]  /*a610*/  UIMAD UR4, UR4, UR5, URZ ;  /* 0x00000005040472a4 */ /* 0x000fcc000f8e023f */
[----:B------:R-:W-:Y:S01]  /*a620*/  IMAD.U32 R34, RZ, RZ, UR4 ;  /* 0x00000004ff227e24 */ /* 0x000fe2000f8e00ff */
[----:B--2---:R1:W-:Y:S01]  /*a630*/  @P0 STL [R1+0x10], R0 ;  /* 0x0000100001000387 */ /* 0x0043e20000100800 */
[----:B------:R-:W-:Y:S05]  /*a640*/  @P0 BRA `(.L_x_242) ;  /* 0x0000000000200947 */ /* 0x000fea0003800000 */
[----:B------:R-:W-:Y:S02]  /*a650*/  ULDC UR4, c[0x0][0x288] ;  /* 0x0000a20000047ab9 */ /* 0x000fe40000000800 */
[----:B-1----:R-:W-:-:S05]  /*a660*/  IMAD.U32 R0, RZ, RZ, UR4 ;  /* 0x00000004ff007e24 */ /* 0x002fca000f8e00ff */
[----:B------:R0:W-:Y:S01]  /*a670*/  STL [R1+0x10], R0 ;  /* 0x0000100001007387 */ /* 0x0001e20000100800 */
[----:B------:R-:W-:Y:S05]  /*a680*/  @!P2 BRA `(.L_x_242) ;  /* 0x000000000010a947 */ /* 0x000fea0003800000 */
[----:B------:R-:W2:Y:S04]  /*a690*/  LDG.E R5, desc[UR36][R2.64] ;  /* 0x0000002402057981 */ /* 0x000ea8000c1e1900 */
[----:B0-----:R-:W2:Y:S02]  /*a6a0*/  LDG.E R0, desc[UR36][R2.64+0x4] ;  /* 0x0000042402007981 */ /* 0x001ea4000c1e1900 */
[----:B--2---:R-:W-:-:S05]  /*a6b0*/  IADD3 R0, -R5, R0, RZ ;  /* 0x0000000005007210 */ /* 0x004fca0007ffe1ff */
[----:B------:R2:W-:Y:S02]  /*a6c0*/  STL [R1+0x10], R0 ;  /* 0x0000100001007387 */ /* 0x0005e40000100800 */
.L_x_242:
[----:B------:R-:W-:Y:S01]  /*a6d0*/  ULDC.64 UR4, c[0x0][0xa20] ;  /* 0x0002880000047ab9 */ /* 0x000fe20000000a00 */
[----:B------:R-:W-:Y:S01]  /*a6e0*/  IMAD.MOV.U32 R31, RZ, RZ, R30 ;  /* 0x000000ffff1f7224 */ /* 0x000fe200078e001e */
[----:B------:R-:W-:-:S04]  /*a6f0*/  ISETP.NE.U32.AND P0, PT, RZ, UR4, PT ;  /* 0x00000004ff007c0c */ /* 0x000fc8000bf05070 */
[----:B------:R-:W-:-:S13]  /*a700*/  ISETP.NE.AND.EX P0, PT, RZ, UR5, PT, P0 ;  /* 0x00000005ff007c0c */ /* 0x000fda000bf05300 */
[----:B------:R-:W-:Y:S05]  /*a710*/  @!P0 BRA `(.L_x_243) ;  /* 0x0000000000108947 */ /* 0x000fea0003800000 */
[----:B-1----:R-:W-:-:S04]  /*a720*/  IADD3 R2, P0, R24, UR4, RZ ;  /* 0x0000000418027c10 */ /* 0x002fc8000ff1e0ff */
[----:B------:R-:W-:-:S05]  /*a730*/  IADD3.X R3, R25, UR5, RZ, P0, !PT ;  /* 0x0000000519037c10 */ /* 0x000fca00087fe4ff */
[----:B------:R1:W5:Y:S01]  /*a740*/  LDG.E R34, desc[UR36][R2.64] ;  /* 0x0000002402227981 */ /* 0x000362000c1e1900 */
[----:B------:R-:W-:Y:S05]  /*a750*/  BRA `(.L_x_244) ;  /* 0x0000000000247947 */ /* 0x000fea0003800000 */
.L_x_243:
[----:B------:R-:W-:Y:S02]  /*a760*/  ULDC.64 UR4, c[0x0][0xa08] ;  /* 0x0002820000047ab9 */ /* 0x000fe40000000a00 */
[----:B------:R-:W-:-:S04]  /*a770*/  ISETP.NE.U32.AND P0, PT, RZ, UR4, PT ;  /* 0x00000004ff007c0c */ /* 0x000fc8000bf05070 */
[----:B------:R-:W-:-:S13]  /*a780*/  ISETP.NE.AND.EX P0, PT, RZ, UR5, PT, P0 ;  /* 0x00000005ff007c0c */ /* 0x000fda000bf05300 */
[----:B------:R-:W-:Y:S05]  /*a790*/  @!P0 BRA `(.L_x_244) ;  /* 0x0000000000148947 */ /* 0x000fea0003800000 */
[----:B-1----:R-:W1:Y:S02]  /*a7a0*/  LDC.64 R2, c[0x0][0xa08] ;  /* 0x00028200ff027b82 */ /* 0x002e640000000a00 */
[----:B-1----:R-:W-:-:S05]  /*a7b0*/  IMAD.WIDE R2, R31, 0x4, R2 ;  /* 0x000000041f027825 */ /* 0x002fca00078e0202 */
[----:B------:R-:W3:Y:S04]  /*a7c0*/  LDG.E R34, desc[UR36][R2.64] ;  /* 0x0000002402227981 */ /* 0x000ee8000c1e1900 */
[----:B------:R-:W3:Y:S02]  /*a7d0*/  LDG.E R5, desc[UR36][R2.64+0x4] ;  /* 0x0000042402057981 */ /* 0x000ee4000c1e1900 */
[----:B---3--:R-:W-:-:S07]  /*a7e0*/  IMAD.IADD R34, R5, 0x1, -R34 ;  /* 0x0000000105227824 */ /* 0x008fce00078e0a22 */
.L_x_244:
[----:B-----5:R-:W-:Y:S01]  /*a7f0*/  IMAD.IADD R34, R34, 0x1, -R37 ;  /* 0x0000000122227824 */ /* 0x020fe200078e0a25 */
[----:B012---:R-:W-:Y:S01]  /*a800*/  LOP3.LUT R0, R18, 0xff000000, RZ, 0xc0, !PT ;  /* 0xff00000012007812 */ /* 0x007fe200078ec0ff */
[----:B------:R-:W-:Y:S02]  /*a810*/  BSSY B0, `(.L_x_245) ;  /* 0x0000029000007945 */ /* 0x000fe40003800000 */
[C---:B------:R-:W-:Y:S01]  /*a820*/  VIADD R2, R34.reuse, 0x5f ;  /* 0x0000005f22027836 */ /* 0x040fe20000000000 */
[----:B------:R-:W-:Y:S02]  /*a830*/  ISETP.GE.AND P0, PT, R34, 0x1, PT ;  /* 0x000000012200780c */ /* 0x000fe40003f06270 */
[----:B------:R-:W-:Y:S01]  /*a840*/  SHF.R.U32.HI R3, RZ, 0x8, R0 ;  /* 0x00000008ff037819 */ /* 0x000fe20000011600 */
[----:B------:R-:W-:Y:S01]  /*a850*/  IMAD.HI R2, R2, 0x2aaaaaab, RZ ;  /* 0x2aaaaaab02027827 */ /* 0x000fe200078e02ff */
[----:B------:R-:W-:-:S04]  /*a860*/  LOP3.LUT R0, R18, 0xff0000, RZ, 0xc0, !PT ;  /* 0x00ff000012007812 */ /* 0x000fc800078ec0ff */
[----:B------:R-:W-:Y:S01]  /*a870*/  LEA.HI R0, R0, R3, RZ, 0x10 ;  /* 0x0000000300007211 */ /* 0x000fe200078f80ff */
[----:B------:R-:W-:Y:S01]  /*a880*/  IMAD.MOV.U32 R3, RZ, RZ, RZ ;  /* 0x000000ffff037224 */ /* 0x000fe200078e00ff */
[----:B------:R-:W-:Y:S02]  /*a890*/  SHF.R.U32.HI R5, RZ, 0x1f, R2 ;  /* 0x0000001fff057819 */ /* 0x000fe40000011602 */
[----:B------:R-:W-:Y:S02]  /*a8a0*/  LOP3.LUT R36, R0, 0xff, RZ, 0xc0, !PT ;  /* 0x000000ff00247812 */ /* 0x000fe400078ec0ff */
[----:B------:R-:W-:Y:S01]  /*a8b0*/  LEA.HI.SX32 R5, R2, R5, 0x1c ;  /* 0x0000000502057211 */ /* 0x000fe200078fe2ff */
[----:B------:R-:W-:Y:S06]  /*a8c0*/  @!P0 BRA `(.L_x_246) ;  /* 0x0000000000748947 */ /* 0x000fec0003800000 */
[----:B------:R-:W-:-:S04]  /*a8d0*/  SHF.R.U32.HI R0, RZ, 0x10, R0 ;  /* 0x00000010ff007819 */ /* 0x000fc80000011600 */
[----:B------:R-:W-:-:S13]  /*a8e0*/  ISETP.NE.AND P0, PT, R0, RZ, PT ;  /* 0x000000ff0000720c */ /* 0x000fda0003f05270 */
[----:B------:R-:W0:Y:S02]  /*a8f0*/  @!P0 LDC R0, c[0x0][0x9f0] ;  /* 0x00027c00ff008b82 */ /* 0x000e240000000800 */
[-C--:B0-----:R-:W-:Y:S02]  /*a900*/  IABS R4, R0.reuse ;  /* 0x0000000000047213 */ /* 0x081fe40000000000 */
[----:B------:R-:W-:Y:S02]  /*a910*/  IADD3 R7, R0, -0x1, R5 ;  /* 0xffffffff00077810 */ /* 0x000fe40007ffe005 */
[----:B------:R-:W0:Y:S02]  /*a920*/  I2F.RP R6, R4 ;  /* 0x0000000400067306 */ /* 0x000e240000209400 */
[----:B------:R-:W-:-:S04]  /*a930*/  LOP3.LUT R2, R7, R0, RZ, 0x3c, !PT ;  /* 0x0000000007027212 */ /* 0x000fc800078e3cff */
[----:B------:R-:W-:Y:S01]  /*a940*/  ISETP.GE.AND P2, PT, R2, RZ, PT ;  /* 0x000000ff0200720c */ /* 0x000fe20003f46270 */
[----:B------:R-:W-:Y:S01]  /*a950*/  IMAD.MOV.U32 R2, RZ, RZ, RZ ;  /* 0x000000ffff027224 */ /* 0x000fe200078e00ff */
[----:B0-----:R-:W0:Y:S02]  /*a960*/  MUFU.RCP R6, R6 ;  /* 0x0000000600067308 */ /* 0x001e240000001000 */
[----:B0-----:R-:W-:Y:S01]  /*a970*/  VIADD R3, R6, 0xffffffe ;  /* 0x0ffffffe06037836 */ /* 0x001fe20000000000 */
[----:B------:R-:W-:-:S05]  /*a980*/  IABS R6, R0 ;  /* 0x0000000000067213 */ /* 0x000fca0000000000 */
[----:B------:R-:W0:Y:S01]  /*a990*/  F2I.FTZ.U32.TRUNC.NTZ R3, R3 ;  /* 0x0000000300037305 */ /* 0x000e22000021f000 */
[----:B------:R-:W-:Y:S02]  /*a9a0*/  IMAD.MOV R6, RZ, RZ, -R6 ;  /* 0x000000ffff067224 */ /* 0x000fe400078e0a06 */
[----:B0-----:R-:W-:-:S04]  /*a9b0*/  IMAD.MOV R9, RZ, RZ, -R3 ;  /* 0x000000ffff097224 */ /* 0x001fc800078e0a03 */
[----:B------:R-:W-:-:S04]  /*a9c0*/  IMAD R9, R9, R4, RZ ;  /* 0x0000000409097224 */ /* 0x000fc800078e02ff */
[----:B------:R-:W-:Y:S01]  /*a9d0*/  IMAD.HI.U32 R2, R3, R9, R2 ;  /* 0x0000000903027227 */ /* 0x000fe200078e0002 */
[----:B------:R-:W-:-:S05]  /*a9e0*/  IABS R3, R7 ;  /* 0x0000000700037213 */ /* 0x000fca0000000000 */
[----:B------:R-:W-:-:S04]  /*a9f0*/  IMAD.HI.U32 R2, R2, R3, RZ ;  /* 0x0000000302027227 */ /* 0x000fc800078e00ff */
[----:B------:R-:W-:-:S05]  /*aa00*/  IMAD R3, R2, R6, R3 ;  /* 0x0000000602037224 */ /* 0x000fca00078e0203 */
[----:B------:R-:W-:-:S13]  /*aa10*/  ISETP.GT.U32.AND P1, PT, R4, R3, PT ;  /* 0x000000030400720c */ /* 0x000fda0003f24070 */
[----:B------:R-:W-:Y:S01]  /*aa20*/  @!P1 IMAD.IADD R3, R3, 0x1, -R4 ;  /* 0x0000000103039824 */ /* 0x000fe200078e0a04 */
[----:B------:R-:W-:Y:S02]  /*aa30*/  @!P1 IADD3 R2, R2, 0x1, RZ ;  /* 0x0000000102029810 */ /* 0x000fe40007ffe0ff */
[----:B------:R-:W-:Y:S02]  /*aa40*/  ISETP.NE.AND P1, PT, R0, RZ, PT ;  /* 0x000000ff0000720c */ /* 0x000fe40003f25270 */
[----:B------:R-:W-:-:S13]  /*aa50*/  ISETP.GE.U32.AND P0, PT, R3, R4, PT ;  /* 0x000000040300720c */ /* 0x000fda0003f06070 */
[----:B------:R-:W-:-:S04]  /*aa60*/  @P0 VIADD R2, R2, 0x1 ;  /* 0x0000000102020836 */ /* 0x000fc80000000000 */
[----:B------:R-:W-:Y:S01]  /*aa70*/  @!P2 IMAD.MOV R2, RZ, RZ, -R2 ;  /* 0x000000ffff02a224 */ /* 0x000fe200078e0a02 */
[----:B------:R-:W-:-:S05]  /*aa80*/  @!P1 LOP3.LUT R2, RZ, R0, RZ, 0x33, !PT ;  /* 0x00000000ff029212 */ /* 0x000fca00078e33ff */
[----:B------:R-:W-:-:S07]  /*aa90*/  IMAD.MOV.U32 R3, RZ, RZ, R2 ;  /* 0x000000ffff037224 */ /* 0x000fce00078e0002 */
.L_x_246:
[----:B------:R-:W-:Y:S05]  /*aaa0*/  BSYNC B0 ;  /* 0x0000000000007941 */ /* 0x000fea0003800000 */
.L_x_245:
[-C--:B------:R-:W-:Y:S01]  /*aab0*/  IMAD R36, R36, R3.reuse, RZ ;  /* 0x0000000324247224 */ /* 0x080fe200078e02ff */
[----:B------:R-:W-:Y:S04]  /*aac0*/  BSSY B7, `(.L_x_247) ;  /* 0x000035f000077945 */ /* 0x000fe80003800000 */
[----:B------:R-:W-:-:S04]  /*aad0*/  VIADDMNMX R29, R36, R3, R5, PT ;  /* 0x00000003241d7246 */ /* 0x000fc80003800105 */
[----:B------:R-:W-:Y:S01]  /*aae0*/  ISETP.GT.AND P0, PT, R29, R36, PT ;  /* 0x000000241d00720c */ /* 0x000fe20003f04270 */
[----:B------:R0:W-:-:S12]  /*aaf0*/  STL [R1+0x14], R29 ;  /* 0x0000141d01007387 */ /* 0x0001d80000100800 */
[----:B0-----:R-:W-:Y:S05]  /*ab00*/  @P0 BRA `(.L_x_248) ;  /* 0x0000000000440947 */ /* 0x001fea0003800000 */
[----:B------:R-:W0:Y:S02]  /*ab10*/  S2R R0, SR_TID.X ;  /* 0x0000000000007919 */ /* 0x000e240000002100 */
[----:B0-----:R-:W-:-:S04]  /*ab20*/  LOP3.LUT R0, R0, 0x7f, RZ, 0xc0, !PT ;  /* 0x0000007f00007812 */ /* 0x001fc800078ec0ff */
[----:B------:R-:W-:-:S13]  /*ab30*/  ISETP.NE.AND P0, PT, R0, RZ, PT ;  /* 0x000000ff0000720c */ /* 0x000fda0003f05270 */
[----:B------:R-:W-:Y:S05]  /*ab40*/  @P0 BRA `(.L_x_249) ;  /* 0x0000003400580947 */ /* 0x000fea0003800000 */
[----:B------:R-:W0:Y:S01]  /*ab50*/  S2R R7, SR_LANEID ;  /* 0x0000000000077919 */ /* 0x000e220000000000 */
[----:B------:R-:W-:Y:S01]  /*ab60*/  VOTEU.ANY UR4, UPT, PT ;  /* 0x0000000000047886 */ /* 0x000fe200038e0100 */
[----:B------:R-:W1:Y:S01]  /*ab70*/  LDC.64 R2, c[0x0][0xc60] ;  /* 0x00031800ff027b82 */ /* 0x000e620000000a00 */
[----:B------:R-:W0:Y:S08]  /*ab80*/  FLO.U32 R0, UR4 ;  /* 0x0000000400007d00 */ /* 0x000e3000080e0000 */
[----:B------:R-:W1:Y:S01]  /*ab90*/  POPC R5, UR4 ;  /* 0x0000000400057d09 */ /* 0x000e620008000000 */
[----:B0-----:R-:W-:-:S13]  /*aba0*/  ISETP.EQ.U32.AND P0, PT, R0, R7, PT ;  /* 0x000000070000720c */ /* 0x001fda0003f02070 */
[----:B-1----:R-:W2:Y:S01]  /*abb0*/  @P0 ATOMG.E.ADD.STRONG.GPU PT, R3, desc[UR36][R2.64], R5 ;  /* 0x00000005020309a8 */ /* 0x002ea200081ee1e4 */
[----:B------:R-:W0:Y:S02]  /*abc0*/  S2R R4, SR_LTMASK ;  /* 0x0000000000047919 */ /* 0x000e240000003900 */
[----:B0-----:R-:W-:-:S04]  /*abd0*/  LOP3.LUT R4, R4, UR4, RZ, 0xc0, !PT ;  /* 0x0000000404047c12 */ /* 0x001fc8000f8ec0ff */
[----:B------:R-:W0:Y:S01]  /*abe0*/  POPC R7, R4 ;  /* 0x0000000400077309 */ /* 0x000e220000000000 */
[----:B--2---:R-:W0:Y:S02]  /*abf0*/  SHFL.IDX PT, R0, R3, R0, 0x1f ;  /* 0x00001f0003007589 */ /* 0x004e2400000e0000 */
[----:B0-----:R-:W-:Y:S01]  /*ac00*/  IADD3 R16, R0, UR39, R7 ;  /* 0x0000002700107c10 */ /* 0x001fe2000fffe007 */
[----:B------:R-:W-:Y:S06]  /*ac10*/  BRA `(.L_x_249) ;  /* 0x0000003400247947 */ /* 0x000fec0003800000 */
.L_x_248:
[----:B------:R-:W-:Y:S01]  /*ac20*/  VIADD R0, R22, 0x18400 ;  /* 0x0001840016007836 */ /* 0x000fe20000000000 */
[----:B------:R-:W-:Y:S04]  /*ac30*/  BSSY B6, `(.L_x_250) ;  /* 0x0000013000067945 */ /* 0x000fe80003800000 */
[----:B------:R-:W-:-:S13]  /*ac40*/  LOP3.LUT P0, RZ, R0, 0x3ff, RZ, 0xc0, !PT ;  /* 0x000003ff00ff7812 */ /* 0x000fda000780c0ff */
[----:B------:R-:W-:Y:S05]  /*ac50*/  @!P0 BRA `(.L_x_251) ;  /* 0x0000000000408947 */ /* 0x000fea0003800000 */
[----:B------:R-:W-:Y:S01]  /*ac60*/  MOV R2, 0x0 ;  /* 0x0000000000027802 */ /* 0x000fe20000000f00 */
[----:B------:R-:W-:Y:S01]  /*ac70*/  ULDC.64 UR6, c[0x4][0x90] ;  /* 0x0100240000067ab9 */ /* 0x000fe20000000a00 */
[----:B------:R-:W-:Y:S01]  /*ac80*/  ULDC.64 UR8, c[0x4][0x98] ;  /* 0x0100260000087ab9 */ /* 0x000fe20000000a00 */
[----:B------:R-:W-:Y:S01]  /*ac90*/  ULDC.64 UR4, c[0x4][0x8] ;  /* 0x0100020000047ab9 */ /* 0x000fe20000000a00 */
[----:B------:R-:W-:Y:S01]  /*aca0*/  IMAD.U32 R4, RZ, RZ, UR6 ;  /* 0x00000006ff047e24 */ /* 0x000fe2000f8e00ff */
[----:B------:R-:W-:Y:S01]  /*acb0*/  MOV R8, 0x70 ;  /* 0x0000007000087802 */ /* 0x000fe20000000f00 */
[----:B------:R-:W0:Y:S01]  /*acc0*/  LDC.64 R2, c[0x4][R2] ;  /* 0x0100000002027b82 */ /* 0x000e220000000a00 */
[----:B------:R-:W-:Y:S02]  /*acd0*/  IMAD.U32 R5, RZ, RZ, UR7 ;  /* 0x00000007ff057e24 */ /* 0x000fe4000f8e00ff */
[----:B------:R-:W-:Y:S02]  /*ace0*/  IMAD.U32 R6, RZ, RZ, UR8 ;  /* 0x00000008ff067e24 */ /* 0x000fe4000f8e00ff */
[----:B------:R-:W-:-:S02]  /*acf0*/  IMAD.U32 R7, RZ, RZ, UR9 ;  /* 0x00000009ff077e24 */ /* 0x000fc4000f8e00ff */
[----:B------:R-:W-:Y:S02]  /*ad00*/  IMAD.U32 R10, RZ, RZ, UR4 ;  /* 0x00000004ff0a7e24 */ /* 0x000fe4000f8e00ff */
[----:B------:R-:W-:Y:S02]  /*ad10*/  IMAD.U32 R11, RZ, RZ, UR5 ;  /* 0x00000005ff0b7e24 */ /* 0x000fe4000f8e00ff */
[----:B------:R-:W-:Y:S02]  /*ad20*/  IMAD.MOV.U32 R12, RZ, RZ, 0x1 ;  /* 0x00000001ff0c7424 */ /* 0x000fe400078e00ff */
[----:B------:R-:W-:-:S07]  /*ad30*/  IMAD.MOV.U32 R13, RZ, RZ, RZ ;  /* 0x000000ffff0d7224 */ /* 0x000fce00078e00ff */
[----:B------:R-:W-:-:S07]  /*ad40*/  LEPC R20, `(.L_x_251) ;  /* 0x000000001014794e */ /* 0x000fce0000000000 */
[----:B0-----:R-:W-:Y:S05]  /*ad50*/  CALL.ABS.NOINC R2 ;  /* 0x0000000002007343 */ /* 0x001fea0003c00000 */
.L_x_251:
[----:B------:R-:W-:Y:S05]  /*ad60*/  BSYNC B6 ;  /* 0x0000000000067941 */ /* 0x000fea0003800000 */
.L_x_250:
        /* <DEDUP_REMOVED lines=8> */
[----:B------:R0:W1:Y:S01]  /*adf0*/  LDC.64 R2, c[0x4][R26] ;  /* 0x010000001a027b82 */ /* 0x0000620000000a00 */
[----:B------:R-:W-:Y:S01]  /*ae00*/  IMAD.U32 R4, RZ, RZ, UR6 ;  /* 0x00000006ff047e24 */ /* 0x000fe2000f8e00ff */
[----:B------:R-:W-:Y:S01]  /*ae10*/  MOV R12, 0x1 ;  /* 0x00000001000c7802 */ /* 0x000fe20000000f00 */
[----:B------:R-:W-:Y:S02]  /*ae20*/  IMAD.U32 R5, RZ, RZ, UR7 ;  /* 0x00000007ff057e24 */ /* 0x000fe4000f8e00ff */
[----:B------:R-:W-:Y:S02]  /*ae30*/  IMAD.U32 R6, RZ, RZ, UR8 ;  /* 0x00000008ff067e24 */ /* 0x000fe4000f8e00ff */
[----:B------:R-:W-:-:S02]  /*ae40*/  IMAD.U32 R7, RZ, RZ, UR9 ;  /* 0x00000009ff077e24 */ /* 0x000fc4000f8e00ff */
[----:B------:R-:W-:Y:S02]  /*ae50*/  IMAD.U32 R10, RZ, RZ, UR4 ;  /* 0x00000004ff0a7e24 */ /* 0x000fe4000f8e00ff */
[----:B------:R-:W-:Y:S02]  /*ae60*/  IMAD.U32 R11, RZ, RZ, UR5 ;  /* 0x00000005ff0b7e24 */ /* 0x000fe4000f8e00ff */
[----:B------:R-:W-:Y:S02]  /*ae70*/  IMAD.MOV.U32 R8, RZ, RZ, 0x70 ;  /* 0x00000070ff087424 */ /* 0x000fe400078e00ff */
[----:B0-----:R-:W-:-:S07]  /*ae80*/  IMAD.MOV.U32 R13, RZ, RZ, RZ ;  /* 0x000000ffff0d7224 */ /* 0x001fce00078e00ff */
[----:B------:R-:W-:-:S07]  /*ae90*/  LEPC R20, `(.L_x_254) ;  /* 0x000000001014794e */ /* 0x000fce0000000000 */
[----:B-1----:R-:W-:Y:S05]  /*aea0*/  CALL.ABS.NOINC R2 ;  /* 0x0000000002007343 */ /* 0x002fea0003c00000 */
.L_x_254:
[----:B------:R0:W1:Y:S01]  /*aeb0*/  LDC.64 R2, c[0x4][R26] ;  /* 0x010000001a027b82 */ /* 0x0000620000000a00 */
[----:B------:R-:W-:Y:S01]  /*aec0*/  ULDC.64 UR6, c[0x4][0x90] ;  /* 0x0100240000067ab9 */ /* 0x000fe20000000a00 */
[----:B------:R-:W-:Y:S01]  /*aed0*/  ULDC.64 UR8, c[0x4][0x98] ;  /* 0x0100260000087ab9 */ /* 0x000fe20000000a00 */
[----:B------:R-:W-:Y:S01]  /*aee0*/  ULDC.64 UR4, c[0x4][0x18] ;  /* 0x0100060000047ab9 */ /* 0x000fe20000000a00 */
[----:B------:R-:W-:Y:S02]  /*aef0*/  IMAD.U32 R4, RZ, RZ, UR6 ;  /* 0x00000006ff047e24 */ /* 0x000fe4000f8e00ff */
[----:B------:R-:W-:Y:S02]  /*af00*/  IMAD.U32 R5, RZ, RZ, UR7 ;  /* 0x00000007ff057e24 */ /* 0x000fe4000f8e00ff */
[----:B------:R-:W-:Y:S02]  /*af10*/  IMAD.U32 R6, RZ, RZ, UR8 ;  /* 0x00000008ff067e24 */ /* 0x000fe4000f8e00ff */
[----:B------:R-:W-:-:S02]  /*af20*/  IMAD.U32 R7, RZ, RZ, UR9 ;  /* 0x00000009ff077e24 */ /* 0x000fc4000f8e00ff */
[----:B------:R-:W-:Y:S02]  /*af30*/  IMAD.U32 R10, RZ, RZ, UR4 ;  /* 0x00000004ff0a7e24 */ /* 0x000fe4000f8e00ff */
[----:B------:R-:W-:Y:S02]  /*af40*/  IMAD.U32 R11, RZ, RZ, UR5 ;  /* 0x00000005ff0b7e24 */ /* 0x000fe4000f8e00ff */
[----:B------:R-:W-:Y:S02]  /*af50*/  IMAD.MOV.U32 R8, RZ, RZ, 0x70 ;  /* 0x00000070ff087424 */ /* 0x000fe400078e00ff */
[----:B------:R-:W-:Y:S02]  /*af60*/  IMAD.MOV.U32 R12, RZ, RZ, 0x1 ;  /* 0x00000001ff0c7424 */ /* 0x000fe400078e00ff */
[----:B0-----:R-:W-:-:S07]  /*af70*/  IMAD.MOV.U32 R13, RZ, RZ, RZ ;  /* 0x000000ffff0d7224 */ /* 0x001fce00078e00ff */
[----:B------:R-:W-:-:S07]  /*af80*/  LEPC R20, `(.L_x_253) ;  /* 0x000000001014794e */ /* 0x000fce0000000000 */
[----:B-1----:R-:W-:Y:S05]  /*af90*/  CALL.ABS.NOINC R2 ;  /* 0x0000000002007343 */ /* 0x002fea0003c00000 */
.L_x_253:
[----:B------:R-:W-:Y:S05]  /*afa0*/  BSYNC B6 ;  /* 0x0000000000067941 */ /* 0x000fea0003800000 */
.L_x_252:
[----:B------:R-:W-:Y:S01]  /*afb0*/  ULDC.64 UR4, c[0x0][0x9f8] ;  /* 0x00027e0000047ab9 */ /* 0x000fe20000000a00 */
[----:B------:R-:W0:Y:S01]  /*afc0*/  LDC R6, c[0x0][0x430] ;  /* 0x00010c00ff067b82 */ /* 0x000e220000000800 */
[----:B------:R-:W-:Y:S01]  /*afd0*/  ISETP.NE.U32.AND P0, PT, RZ, UR4, PT ;  /* 0x00000004ff007c0c */ /* 0x000fe2000bf05070 */
[----:B------:R-:W1:Y:S03]  /*afe0*/  S2R R2, SR_TID.X ;  /* 0x0000000000027919 */ /* 0x000e660000002100 */
[----:B------:R-:W-:-:S13]  /*aff0*/  ISETP.NE.AND.EX P0, PT, RZ, UR5, PT, P0 ;  /* 0x00000005ff007c0c */ /* 0x000fda000bf05300 */
[----:B------:R-:W-:Y:S01]  /*b000*/  @P0 IADD3 R24, P1, R24, UR4, RZ ;  /* 0x0000000418180c10 */ /* 0x000fe2000ff3e0ff */
[----:B------:R-:W2:Y:S01]  /*b010*/  S2R R21, SR_TID.X ;  /* 0x0000000000157919 */ /* 0x000ea20000002100 */
[----:B------:R-:W-:Y:S01]  /*b020*/  LOP3.LUT R23, R23, 0xffffffdf, RZ, 0xc0, !PT ;  /* 0xffffffdf17177812 */ /* 0x000fe200078ec0ff */
[----:B------:R-:W-:Y:S01]  /*b030*/  ULDC UR4, c[0x0][0x320] ;  /* 0x0000c80000047ab9 */ /* 0x000fe20000000800 */
[----:B------:R-:W-:-:S05]  /*b040*/  @P0 IADD3.X R25, R25, UR5, RZ, P1, !PT ;  /* 0x0000000519190c10 */ /* 0x000fca0008ffe4ff */
[----:B------:R3:W4:Y:S01]  /*b050*/  @P0 LDG.E R31, desc[UR36][R24.64] ;  /* 0x00000024181f0981 */ /* 0x000722000c1e1900 */
[----:B0-----:R-:W-:Y:S01]  /*b060*/  ISETP.NE.AND P2, PT, R6, 0x1, PT ;  /* 0x000000010600780c */ /* 0x001fe20003f45270 */
[----:B------:R-:W0:Y:S01]  /*b070*/  S2R R26, SR_TID.X ;  /* 0x00000000001a7919 */ /* 0x000e220000002100 */
[----:B-1----:R-:W-:Y:S01]  /*b080*/  LOP3.LUT R2, R2, 0x7f, RZ, 0xc0, !PT ;  /* 0x0000007f02027812 */ /* 0x002fe200078ec0ff */
[----:B---3--:R-:W-:-:S03]  /*b090*/  VIADD R25, R29, 0xffffffff ;  /* 0xffffffff1d197836 */ /* 0x008fc60000000000 */
[----:B------:R-:W-:-:S07]  /*b0a0*/  SHF.R.U32.HI R2, RZ, 0x3, R2 ;  /* 0x00000003ff027819 */ /* 0x000fce0000011602 */
[----:B------:R-:W1:Y:S01]  /*b0b0*/  @P2 LDC R3, c[0x0][0x434] ;  /* 0x00010d00ff032b82 */ /* 0x000e620000000800 */
[----:B------:R-:W-:-:S07]  /*b0c0*/  @P2 LOP3.LUT R23, R23, 0x20, RZ, 0xfc, !PT ;  /* 0x0000002017172812 */ /* 0x000fce00078efcff */
[----:B------:R-:W3:Y:S01]  /*b0d0*/  @P2 LDC R5, c[0x0][0x438] ;  /* 0x00010e00ff052b82 */ /* 0x000ee20000000800 */
[----:B--2---:R-:W-:-:S04]  /*b0e0*/  SHF.L.U32 R20, R21, 0x4, RZ ;  /* 0x0000000415147819 */ /* 0x004fc800000006ff */
[----:B------:R-:W-:-:S05]  /*b0f0*/  LOP3.LUT R20, R2, 0x70, R20, 0xf8, !PT ;  /* 0x0000007002147812 */ /* 0x000fca00078ef814 */
[----:B------:R-:W-:Y:S02]  /*b100*/  IMAD R2, R25, 0x60, R20 ;  /* 0x0000006019027824 */ /* 0x000fe400078e0214 */
[----:B0-----:R-:W-:Y:S02]  /*b110*/  IMAD.SHL.U32 R9, R26, 0x8, RZ ;  /* 0x000000081a097824 */ /* 0x001fe400078e00ff */
[C---:B------:R-:W-:Y:S01]  /*b120*/  IMAD.IADD R0, R2.reuse, 0x1, R37 ;  /* 0x0000000102007824 */ /* 0x040fe200078e0225 */
[----:B------:R-:W-:Y:S02]  /*b130*/  ISETP.GE.AND P0, PT, R2, R34, PT ;  /* 0x000000220200720c */ /* 0x000fe40003f06270 */
[----:B------:R-:W-:Y:S01]  /*b140*/  LOP3.LUT R9, R9, 0x38, RZ, 0xc0, !PT ;  /* 0x0000003809097812 */ /* 0x000fe200078ec0ff */
[----:B-1----:R-:W-:Y:S01]  /*b150*/  @P2 IMAD.HI.U32 R2, R0, R3, RZ ;  /* 0x0000000300022227 */ /* 0x002fe200078e00ff */
[----:B------:R-:W-:Y:S02]  /*b160*/  ISETP.GT.U32.OR P0, PT, R20, 0x5f, P0 ;  /* 0x0000005f1400780c */ /* 0x000fe40000704470 */
[----:B------:R-:W-:Y:S01]  /*b170*/  LOP3.LUT R8, R9, 0x40, RZ, 0xfc, !PT ;  /* 0x0000004009087812 */ /* 0x000fe200078efcff */
[----:B------:R-:W-:Y:S01]  /*b180*/  IMAD.MOV.U32 R4, RZ, RZ, R0 ;  /* 0x000000ffff047224 */ /* 0x000fe200078e0000 */
[----:B---3--:R-:W-:-:S02]  /*b190*/  @P2 SHF.R.U32.HI R4, RZ, R5, R2 ;  /* 0x00000005ff042219 */ /* 0x008fc40000011602 */
[----:B------:R-:W-:Y:S02]  /*b1a0*/  ISETP.GE.AND P2, PT, R8, UR4, PT ;  /* 0x0000000408007c0c */ /* 0x000fe4000bf46270 */
[----:B------:R-:W-:Y:S01]  /*b1b0*/  ISETP.GE.AND P1, PT, R9, UR4, PT ;  /* 0x0000000409007c0c */ /* 0x000fe2000bf26270 */
[----:B------:R-:W-:Y:S01]  /*b1c0*/  IMAD.MOV R3, RZ, RZ, -R4 ;  /* 0x000000ffff037224 */ /* 0x000fe200078e0a04 */
[----:B------:R-:W-:Y:S01]  /*b1d0*/  SEL R5, RZ, 0xffffffff, P2 ;  /* 0xffffffffff057807 */ /* 0x000fe20001000000 */
[----:B------:R-:W-:Y:S01]  /*b1e0*/  ULDC UR4, c[0x0][0x2f4] ;  /* 0x0000bd0000047ab9 */ /* 0x000fe20000000800 */
[----:B------:R-:W-:Y:S01]  /*b1f0*/  SEL R29, RZ, 0x1, P1 ;  /* 0x00000001ff1d7807 */ /* 0x000fe20000800000 */
[----:B------:R-:W-:Y:S02]  /*b200*/  IMAD R0, R6, R3, R0 ;  /* 0x0000000306007224 */ /* 0x000fe400078e0200 */
[----:B------:R-:W0:Y:S01]  /*b210*/  @!P0 LDC.64 R2, c[0x0][0x428] ;  /* 0x00010a00ff028b82 */ /* 0x000e220000000a00 */
[----:B------:R-:W-:Y:S01]  /*b220*/  IMAD.SHL.U32 R6, R5, 0x2, RZ ;  /* 0x0000000205067824 */ /* 0x000fe200078e00ff */
[----:B------:R-:W-:-:S04]  /*b230*/  @!P0 SHF.R.S32.HI R5, RZ, 0x1f, R4 ;  /* 0x0000001fff058819 */ /* 0x000fc80000011404 */
[----:B------:R-:W-:Y:S02]  /*b240*/  LOP3.LUT R29, R6, 0x2, R29, 0xe2, !PT ;  /* 0x00000002061d7812 */ /* 0x000fe400078ee21d */
[----:B------:R-:W-:Y:S02]  /*b250*/  ISETP.GE.AND P2, PT, R9, UR4, PT ;  /* 0x0000000409007c0c */ /* 0x000fe4000bf46270 */
[----:B------:R-:W-:Y:S01]  /*b260*/  LOP3.LUT R23, R23, 0xffffffef, RZ, 0xc0, !PT ;  /* 0xffffffef17177812 */ /* 0x000fe200078ec0ff */
[----:B------:R-:W-:Y:S01]  /*b270*/  UMOV UR5, 0xffffffff ;  /* 0xffffffff00057882 */ /* 0x000fe20000000000 */
[----:B------:R-:W-:Y:S02]  /*b280*/  LOP3.LUT R26, R18, 0xffff, RZ, 0xc0, !PT ;  /* 0x0000ffff121a7812 */ /* 0x000fe400078ec0ff */
[----:B----4-:R-:W-:Y:S01]  /*b290*/  SHF.R.S32.HI R7, RZ, 0x1f, R31 ;  /* 0x0000001fff077819 */ /* 0x010fe2000001141f */
[----:B0-----:R-:W-:-:S04]  /*b2a0*/  @!P0 IMAD.WIDE.U32 R4, R31, R2, R4 ;  /* 0x000000021f048225 */ /* 0x001fc800078e0004 */
[----:B------:R-:W-:Y:S01]  /*b2b0*/  @!P0 IMAD R6, R7, R2, RZ ;  /* 0x0000000207068224 */ /* 0x000fe200078e02ff */
[----:B------:R0:W-:Y:S03]  /*b2c0*/  STL [R1], R7 ;  /* 0x0000000701007387 */ /* 0x0001e60000100800 */
[----:B------:R-:W-:Y:S02]  /*b2d0*/  @!P0 IMAD R6, R31, R3, R6 ;  /* 0x000000031f068224 */ /* 0x000fe400078e0206 */
[----:B------:R-:W1:Y:S02]  /*b2e0*/  @!P0 LDC.64 R2, c[0x0][0x418] ;  /* 0x00010600ff028b82 */ /* 0x000e640000000a00 */
[----:B------:R-:W-:Y:S02]  /*b2f0*/  @!P0 IMAD.IADD R6, R5, 0x1, R6 ;  /* 0x0000000105068824 */ /* 0x000fe400078e0206 */
[----:B------:R-:W-:-:S05]  /*b300*/  IMAD.U32 R5, RZ, RZ, UR38 ;  /* 0x00000026ff057e24 */ /* 0x000fca000f8e00ff */
[----:B------:R-:W-:Y:S02]  /*b310*/  ISETP.NE.AND P3, PT, R5, 0x3, PT ;  /* 0x000000030500780c */ /* 0x000fe40003f65270 */
[----:B0-----:R-:W-:-:S11]  /*b320*/  LOP3.LUT R7, R9, 0x80, RZ, 0xfc, !PT ;  /* 0x0000008009077812 */ /* 0x001fd600078efcff */
[----:B------:R-:W-:Y:S02]  /*b330*/  @P3 LOP3.LUT R23, R23, 0x10, RZ, 0xfc, !PT ;  /* 0x0000001017173812 */ /* 0x000fe400078efcff */
[C---:B-1----:R-:W-:Y:S02]  /*b340*/  @!P0 LEA R2, P1, R4.reuse, R2, 0x2 ;  /* 0x0000000204028211 */ /* 0x042fe400078210ff */
[----:B------:R-:W-:Y:S02]  /*b350*/  LOP3.LUT R23, R23, 0xfffffffb, RZ, 0xc0, !PT ;  /* 0xfffffffb17177812 */ /* 0x000fe400078ec0ff */
[----:B------:R-:W-:Y:S01]  /*b360*/  @!P0 LEA.HI.X R3, R4, R3, R6, 0x2, P1 ;  /* 0x0000000304038211 */ /* 0x000fe200008f1406 */
[----:B------:R-:W-:Y:S01]  /*b370*/  IMAD.MOV.U32 R4, RZ, RZ, RZ ;  /* 0x000000ffff047224 */ /* 0x000fe200078e00ff */
[----:B------:R-:W-:Y:S02]  /*b380*/  ISETP.GE.AND P1, PT, R8, UR4, PT ;  /* 0x0000000408007c0c */ /* 0x000fe4000bf26270 */
[----:B------:R-:W-:-:S03]  /*b390*/  @P2 LOP3.LUT R23, R23, 0x4, RZ, 0xfc, !PT ;  /* 0x0000000417172812 */ /* 0x000fc600078efcff */
[----:B------:R0:W5:Y:S01]  /*b3a0*/  @!P0 LDG.E R4, desc[UR36][R2.64] ;  /* 0x0000002402048981 */ /* 0x000162000c1e1900 */
[----:B------:R-:W-:Y:S02]  /*b3b0*/  ISETP.GE.AND P0, PT, R7, UR4, PT ;  /* 0x0000000407007c0c */ /* 0x000fe4000bf06270 */
[----:B------:R-:W-:-:S04]  /*b3c0*/  LOP3.LUT R23, R23, 0xfffffffe, RZ, 0xc0, !PT ;  /* 0xfffffffe17177812 */ /* 0x000fc800078ec0ff */
[----:B------:R-:W-:-:S04]  /*b3d0*/  LOP3.LUT R23, R23, 0xfffffffd, RZ, 0xc0, !PT ;  /* 0xfffffffd17177812 */ /* 0x000fc800078ec0ff */
[----:B------:R-:W-:-:S04]  /*b3e0*/  @P1 LOP3.LUT R23, R23, 0x2, RZ, 0xfc, !PT ;  /* 0x0000000217171812 */ /* 0x000fc800078efcff */
[----:B------:R-:W-:Y:S01]  /*b3f0*/  @P0 LOP3.LUT R23, R23, 0x1, RZ, 0xfc, !PT ;  /* 0x0000000117170812 */ /* 0x000fe200078efcff */
[----:B0-----:R-:W-:Y:S06]  /*b400*/  BRA.DIV UR5, `(.L_x_255) ;  /* 0x0000003e059c7947 */ /* 0x001fec000b800000 */
.L_x_321:
[----:B------:R-:W-:Y:S02]  /*b410*/  ISETP.GT.U32.AND P0, PT, R20, 0x5f, PT ;  /* 0x0000005f1400780c */ /* 0x000fe40003f04070 */
[----:B------:R-:W-:-:S11]  /*b420*/  LOP3.LUT R23, R23, 0xfffffff7, RZ, 0xc0, !PT ;  /* 0xfffffff717177812 */ /* 0x000fd600078ec0ff */
[----:B------:R-:W-:Y:S01]  /*b430*/  @P0 LOP3.LUT R23, R23, 0x8, RZ, 0xfc, !PT ;  /* 0x0000000817170812 */ /* 0x000fe200078efcff */
[----:B------:R-:W-:Y:S06]  /*b440*/  @!P3 BRA `(.L_x_256) ;  /* 0x000000000004b947 */ /* 0x000fec0003800000 */
[----:B------:R-:W-:Y:S01]  /*b450*/  BPT.TRAP 0x1 ;  /* 0x000000040000795c */ /* 0x000fe20000300000 */
.L_x_256:
[----:B------:R-:W-:Y:S01]  /*b460*/  SHF.R.S32.HI R5, RZ, 0x1f, R0 ;  /* 0x0000001fff057819 */ /* 0x000fe20000011400 */
[----:B------:R-:W-:Y:S01]  /*b470*/  ULDC.64 UR4, c[0x0][0x328] ;  /* 0x0000ca0000047ab9 */ /* 0x000fe20000000a00 */
[----:B------:R-:W-:Y:S01]  /*b480*/  ULDC.64 UR6, c[0x0][0x318] ;  /* 0x0000c60000067ab9 */ /* 0x000fe20000000a00 */
[----:B------:R-:W-:Y:S02]  /*b490*/  BSSY B0, `(.L_x_257) ;  /* 0x0000014000007945 */ /* 0x000fe40003800000 */
[----:B------:R-:W-:-:S04]  /*b4a0*/  IMAD R3, R5, UR4, RZ ;  /* 0x0000000405037c24 */ /* 0x000fc8000f8e02ff */
[C---:B------:R-:W-:Y:S02]  /*b4b0*/  IMAD R6, R0.reuse, UR5, R3 ;  /* 0x0000000500067c24 */ /* 0x040fe4000f8e0203 */
[----:B------:R-:W-:Y:S01]  /*b4c0*/  IMAD.WIDE.U32 R2, R0, UR4, RZ ;  /* 0x0000000400027c25 */ /* 0x000fe2000f8e00ff */
[----:B------:R-:W-:-:S03]  /*b4d0*/  ULDC.64 UR4, c[0x0][0x338] ;  /* 0x0000ce0000047ab9 */ /* 0x000fc60000000a00 */
[----:B------:R-:W-:Y:S01]  /*b4e0*/  IMAD.IADD R3, R3, 0x1, R6 ;  /* 0x0000000103037824 */ /* 0x000fe200078e0206 */
[----:B-----5:R-:W-:Y:S01]  /*b4f0*/  SHF.R.S32.HI R6, RZ, 0x1f, R4 ;  /* 0x0000001fff067819 */ /* 0x020fe20000011404 */
[----:B------:R-:W-:-:S04]  /*b500*/  IMAD.WIDE.U32 R2, R4, UR4, R2 ;  /* 0x0000000404027c25 */ /* 0x000fc8000f8e0002 */
[----:B------:R-:W-:-:S04]  /*b510*/  IMAD R7, R6, UR4, RZ ;  /* 0x0000000406077c24 */ /* 0x000fc8000f8e02ff */
[----:B------:R-:W-:Y:S01]  /*b520*/  IMAD R7, R4, UR5, R7 ;  /* 0x0000000504077c24 */ /* 0x000fe2000f8e0207 */
[----:B------:R-:W-:-:S04]  /*b530*/  ULDC.64 UR4, c[0x0][0x330] ;  /* 0x0000cc0000047ab9 */ /* 0x000fc80000000a00 */
[----:B------:R-:W-:Y:S01]  /*b540*/  IADD3 R3, R3, R7, RZ ;  /* 0x0000000703037210 */ /* 0x000fe20007ffe0ff */
[----:B------:R-:W-:Y:S02]  /*b550*/  IMAD R7, R27, 0x8, R22 ;  /* 0x000000081b077824 */ /* 0x000fe400078e0216 */
[----:B------:R-:W-:-:S04]  /*b560*/  IMAD.WIDE.U32 R2, R26, UR4, R2 ;  /* 0x000000041a027c25 */ /* 0x000fc8000f8e0002 */
[----:B------:R-:W-:Y:S01]  /*b570*/  IMAD R24, R26, UR5, R3 ;  /* 0x000000051a187c24 */ /* 0x000fe2000f8e0203 */
[----:B------:R-:W-:-:S04]  /*b580*/  LEA R18, P0, R2, UR6, 0x1 ;  /* 0x0000000602127c11 */ /* 0x000fc8000f8008ff */
[----:B------:R-:W-:Y:S02]  /*b590*/  LEA.HI.X R24, R2, UR7, R24, 0x1, P0 ;  /* 0x0000000702187c11 */ /* 0x000fe400080f0c18 */
[----:B------:R-:W-:-:S06]  /*b5a0*/  SHF.L.U32 R2, R28, 0x1f, RZ ;  /* 0x0000001f1c027819 */ /* 0x000fcc00000006ff */
[----:B------:R-:W0:Y:S02]  /*b5b0*/  SYNCS.PHASECHK.TRANS64.TRYWAIT P0, [R7+URZ+0x2a840], R2 ;  /* 0x02a84002070075a7 */ /* 0x000e24000800017f */
[----:B0-----:R-:W-:Y:S05]  /*b5c0*/  @!P0 BRA `(.L_x_258) ;  /* 0x0000003c005c8947 */ /* 0x001fea0003800000 */
.L_x_322:
[----:B------:R-:W-:Y:S05]  /*b5d0*/  BSYNC B0 ;  /* 0x0000000000007941 */ /* 0x000fea0003800000 */
.L_x_257:
[----:B------:R-:W1:Y:S01]  /*b5e0*/  S2R R8, SR_TID.X ;  /* 0x0000000000087919 */ /* 0x000e620000002100 */
[----:B------:R-:W-:Y:S01]  /*b5f0*/  ULDC.64 UR4, c[0x0][0x300] ;  /* 0x0000c00000047ab9 */ /* 0x000fe20000000a00 */
[----:B------:R-:W-:Y:S01]  /*b600*/  ULDC.64 UR6, c[0x0][0x2e8] ;  /* 0x0000ba0000067ab9 */ /* 0x000fe20000000a00 */
[----:B------:R-:W-:Y:S01]  /*b610*/  IMAD R5, R5, UR4, RZ ;  /* 0x0000000405057c24 */ /* 0x000fe2000f8e02ff */
[C---:B------:R-:W-:Y:S01]  /*b620*/  LOP3.LUT P4, RZ, R23.reuse, 0x4, RZ, 0xc0, !PT ;  /* 0x0000000417ff7812 */ /* 0x040fe2000788c0ff */
[C---:B0-----:R-:W-:Y:S01]  /*b630*/  IMAD.WIDE.U32 R2, R0.reuse, UR4, RZ ;  /* 0x0000000400027c25 */ /* 0x041fe2000f8e00ff */
[C---:B------:R-:W-:Y:S02]  /*b640*/  LOP3.LUT P3, RZ, R23.reuse, 0x2, RZ, 0xc0, !PT ;  /* 0x0000000217ff7812 */ /* 0x040fe4000786c0ff */
[----:B------:R-:W-:Y:S01]  /*b650*/  LOP3.LUT P2, RZ, R23, 0x1, RZ, 0xc0, !PT ;  /* 0x0000000117ff7812 */ /* 0x000fe2000784c0ff */
[----:B------:R-:W-:Y:S01]  /*b660*/  IMAD R5, R0, UR5, R5 ;  /* 0x0000000500057c24 */ /* 0x000fe2000f8e0205 */
[----:B------:R-:W-:-:S02]  /*b670*/  ULDC.64 UR4, c[0x0][0x310] ;  /* 0x0000c40000047ab9 */ /* 0x000fc40000000a00 */
[----:B------:R-:W-:Y:S02]  /*b680*/  IMAD R6, R6, UR4, RZ ;  /* 0x0000000406067c24 */ /* 0x000fe4000f8e02ff */
[----:B------:R-:W-:Y:S02]  /*b690*/  IMAD.IADD R3, R3, 0x1, R5 ;  /* 0x0000000103037824 */ /* 0x000fe400078e0205 */
[C---:B------:R-:W-:Y:S02]  /*b6a0*/  IMAD R6, R4.reuse, UR5, R6 ;  /* 0x0000000504067c24 */ /* 0x040fe4000f8e0206 */
[----:B------:R-:W-:Y:S01]  /*b6b0*/  IMAD.WIDE.U32 R2, R4, UR4, R2 ;  /* 0x0000000404027c25 */ /* 0x000fe2000f8e0002 */
[----:B------:R-:W-:-:S03]  /*b6c0*/  ULDC.64 UR4, c[0x0][0x308] ;  /* 0x0000c20000047ab9 */ /* 0x000fc60000000a00 */
[----:B------:R-:W-:Y:S02]  /*b6d0*/  IMAD.IADD R3, R3, 0x1, R6 ;  /* 0x0000000103037824 */ /* 0x000fe400078e0206 */
[----:B------:R-:W-:Y:S02]  /*b6e0*/  IMAD R6, R25, -0x60, R34 ;  /* 0xffffffa019067824 */ /* 0x000fe400078e0222 */
[----:B------:R-:W-:Y:S01]  /*b6f0*/  IMAD.WIDE.U32 R2, R26, UR4, R2 ;  /* 0x000000041a027c25 */ /* 0x000fe2000f8e0002 */
[----:B------:R-:W-:-:S03]  /*b700*/  UMOV UR4, 0xffffffff ;  /* 0xffffffff00047882 */ /* 0x000fc60000000000 */
[----:B------:R-:W-:Y:S01]  /*b710*/  IMAD R0, R26, UR5, R3 ;  /* 0x000000051a007c24 */ /* 0x000fe2000f8e0203 */
[----:B------:R-:W-:Y:S01]  /*b720*/  LEA R4, P0, R2, UR6, 0x1 ;  /* 0x0000000602047c11 */ /* 0x000fe2000f8008ff */
[----:B------:R-:W-:Y:S01]  /*b730*/  IMAD R5, R27, 0x4800, R32 ;  /* 0x000048001b057824 */ /* 0x000fe200078e0220 */
[----:B-1----:R-:W-:Y:S02]  /*b740*/  LOP3.LUT R8, R8, 0x7f, RZ, 0xc0, !PT ;  /* 0x0000007f08087812 */ /* 0x002fe400078ec0ff */
[----:B------:R-:W-:Y:S02]  /*b750*/  LEA.HI.X R0, R2, UR7, R0, 0x1, P0 ;  /* 0x0000000702007c11 */ /* 0x000fe400080f0c00 */
[----:B------:R-:W-:Y:S02]  /*b760*/  SHF.R.U32.HI R9, RZ, 0x3, R8 ;  /* 0x00000003ff097819 */ /* 0x000fe40000011608 */
[----:B------:R-:W0:Y:S03]  /*b770*/  S2R R8, SR_TID.X ;  /* 0x0000000000087919 */ /* 0x000e260000002100 */
[----:B------:R-:W-:-:S05]  /*b780*/  IMAD.IADD R6, R6, 0x1, -R9 ;  /* 0x0000000106067824 */ /* 0x000fca00078e0a09 */
[----:B------:R-:W-:Y:S01]  /*b790*/  ISETP.GE.AND P0, PT, R6, 0x1, PT ;  /* 0x000000010600780c */ /* 0x000fe20003f06270 */
[----:B0-----:R-:W-:-:S05]  /*b7a0*/  IMAD.SHL.U32 R9, R8, 0x8, RZ ;  /* 0x0000000808097824 */ /* 0x001fca00078e00ff */
[----:B------:R-:W-:Y:S01]  /*b7b0*/  LOP3.LUT R9, R9, 0x38, RZ, 0xc0, !PT ;  /* 0x0000003809097812 */ /* 0x000fe200078ec0ff */
[----:B------:R-:W-:Y:S06]  /*b7c0*/  BRA.DIV UR4, `(.L_x_259) ;  /* 0x0000003a04f07947 */ /* 0x000fec000b800000 */
[----:B------:R-:W0:Y:S01]  /*b7d0*/  SHFL.IDX PT, R3, R4, RZ, 0x181f ;  /* 0x00181fff04037589 */ /* 0x000e2200000e0000 */
[----:B------:R-:W-:-:S03]  /*b7e0*/  @P0 IMAD R8, R5, 0x2, R22 ;  /* 0x0000000205080824 */ /* 0x000fc600078e0216 */
[----:B------:R-:W1:Y:S01]  /*b7f0*/  SHFL.IDX PT, R2, R0, RZ, 0x181f ;  /* 0x00181fff00027589 */ /* 0x000e6200000e0000 */
[----:B0-----:R-:W-:-:S05]  /*b800*/  @P0 LEA R3, P1, R9, R3, 0x1 ;  /* 0x0000000309030211 */ /* 0x001fca00078208ff */
[----:B-1----:R-:W-:Y:S01]  /*b810*/  @P0 IMAD.X R2, RZ, RZ, R2, P1 ;  /* 0x000000ffff020224 */ /* 0x002fe200008e0602 */
[----:B------:R-:W-:-:S04]  /*b820*/  ISETP.GE.AND P1, PT, R6, 0x11, PT ;  /* 0x000000110600780c */ /* 0x000fc80003f26270 */
[----:B------:R-:W-:-:S04]  /*b830*/  @P0 LOP3.LUT R3, R3, R2, RZ, 0x3c, !PT ;  /* 0x0000000203030212 */ /* 0x000fc800078e3cff */
[----:B------:R-:W-:-:S04]  /*b840*/  @P0 LOP3.LUT R2, R3, R2, RZ, 0x3c, !PT ;  /* 0x0000000203020212 */ /* 0x000fc800078e3cff */
[----:B------:R-:W-:-:S05]  /*b850*/  @P0 LOP3.LUT R3, R3, R2, RZ, 0x3c, !PT ;  /* 0x0000000203030212 */ /* 0x000fca00078e3cff */
[----:B------:R-:W-:Y:S01]  /*b860*/  @!PT LDS RZ, [RZ] ;  /* 0x00000000fffff984 */ /* 0x000fe20000000800 */
[----:B------:R-:W-:Y:S04]  /*b870*/  @P0 LDGSTS.E.BYPASS.LTC128B.128 [R8+0x18400], desc[UR36][R2.64], !P4 ;  /* 0x1840000002080fae */ /* 0x000fe8000e101d64 */
[----:B------:R-:W-:Y:S04]  /*b880*/  @P0 LDGSTS.E.BYPASS.LTC128B.128 [R8+0x1b400], desc[UR36][R2.64+0x80], !P3 ;  /* 0x1b40008002080fae */ /* 0x000fe8000d901d64 */
[----:B------:R0:W-:Y:S04]  /*b890*/  @P0 LDGSTS.E.BYPASS.LTC128B.128 [R8+0x1e400], desc[UR36][R2.64+0x100], !P2 ;  /* 0x1e40010002080fae */ /* 0x0001e8000d101d64 */
[----:B0-----:R-:W0:Y:S01]  /*b8a0*/  SHFL.IDX PT, R3, R4, 0x1, 0x181f ;  /* 0x00381f0004037f89 */ /* 0x001e2200000e0000 */
[----:B------:R-:W-:-:S03]  /*b8b0*/  @P1 IMAD R8, R5, 0x2, R22 ;  /* 0x0000000205081824 */ /* 0x000fc600078e0216 */
[----:B------:R-:W1:Y:S01]  /*b8c0*/  SHFL.IDX PT, R2, R0, 0x1, 0x181f ;  /* 0x00381f0000027f89 */ /* 0x000e6200000e0000 */
[----:B0-----:R-:W-:-:S05]  /*b8d0*/  @P1 LEA R3, P0, R9, R3, 0x1 ;  /* 0x0000000309031211 */ /* 0x001fca00078008ff */
[----:B-1----:R-:W-:-:S05]  /*b8e0*/  @P1 IMAD.X R2, RZ, RZ, R2, P0 ;  /* 0x000000ffff021224 */ /* 0x002fca00000e0602 */
[----:B------:R-:W-:-:S04]  /*b8f0*/  @P1 LOP3.LUT R3, R3, R2, RZ, 0x3c, !PT ;  /* 0x0000000203031212 */ /* 0x000fc800078e3cff */
[----:B------:R-:W-:-:S04]  /*b900*/  @P1 LOP3.LUT R2, R3, R2, RZ, 0x3c, !PT ;  /* 0x0000000203021212 */ /* 0x000fc800078e3cff */
[----:B------:R-:W-:-:S05]  /*b910*/  @P1 LOP3.LUT R3, R3, R2, RZ, 0x3c, !PT ;  /* 0x0000000203031212 */ /* 0x000fca00078e3cff */
[----:B------:R-:W-:Y:S04]  /*b920*/  @P1 LDGSTS.E.BYPASS.LTC128B.128 [R8+0x18c00], desc[UR36][R2.64], !P4 ;  /* 0x18c0000002081fae */ /* 0x000fe8000e101d64 */
[----:B------:R-:W-:Y:S04]  /*b930*/  @P1 LDGSTS.E.BYPASS.LTC128B.128 [R8+0x1bc00], desc[UR36][R2.64+0x80], !P3 ;  /* 0x1bc0008002081fae */ /* 0x000fe8000d901d64 */
[----:B------:R0:W-:Y:S01]  /*b940*/  @P1 LDGSTS.E.BYPASS.LTC128B.128 [R8+0x1ec00], desc[UR36][R2.64+0x100], !P2 ;  /* 0x1ec0010002081fae */ /* 0x0001e2000d101d64 */
[----:B------:R-:W-:-:S03]  /*b950*/  ISETP.GE.AND P1, PT, R6, 0x21, PT ;  /* 0x000000210600780c */ /* 0x000fc60003f26270 */
[----:B0-----:R-:W0:Y:S10]  /*b960*/  SHFL.IDX PT, R3, R4, 0x2, 0x181f ;  /* 0x00581f0004037f89 */ /* 0x001e3400000e0000 */
[----:B------:R-:W-:Y:S01]  /*b970*/  @P1 LEA R8, R5, R22, 0x1 ;  /* 0x0000001605081211 */ /* 0x000fe200078e08ff */
        /* <DEDUP_REMOVED lines=11> */
[----:B------:R-:W-:Y:S01]  /*ba30*/  @P1 IMAD R8, R5, 0x2, R22 ;  /* 0x0000000205081824 */ /* 0x000fe200078e0216 */
        /* <DEDUP_REMOVED lines=12> */
[----:B------:R-:W1:Y:S04]  /*bb00*/  SHFL.IDX PT, R2, R0, 0x4, 0x181f ;  /* 0x00981f0000027f89 */ /* 0x000e6800000e0000 */
[----:B------:R-:W2:Y:S01]  /*bb10*/  SHFL.IDX PT, R0, R0, 0x5, 0x181f ;  /* 0x00b81f0000007f89 */ /* 0x000ea200000e0000 */
[----:B0-----:R-:W-:-:S05]  /*bb20*/  @P1 LEA R3, P0, R9, R3, 0x1 ;  /* 0x0000000309031211 */ /* 0x001fca00078008ff */
[----:B-1----:R-:W-:-:S05]  /*bb30*/  @P1 IMAD.X R2, RZ, RZ, R2, P0 ;  /* 0x000000ffff021224 */ /* 0x002fca00000e0602 */
[----:B------:R-:W-:-:S04]  /*bb40*/  @P1 LOP3.LUT R3, R3, R2, RZ, 0x3c, !PT ;  /* 0x0000000203031212 */ /* 0x000fc800078e3cff */
[----:B------:R-:W-:-:S04]  /*bb50*/  @P1 LOP3.LUT R2, R3, R2, RZ, 0x3c, !PT ;  /* 0x0000000203021212 */ /* 0x000fc800078e3cff */
[----:B------:R-:W-:-:S05]  /*bb60*/  @P1 LOP3.LUT R3, R3, R2, RZ, 0x3c, !PT ;  /* 0x0000000203031212 */ /* 0x000fca00078e3cff */
[----:B------:R-:W-:Y:S04]  /*bb70*/  @P1 LDGSTS.E.BYPASS.LTC128B.128 [R8+0x1a400], desc[UR36][R2.64], !P4 ;  /* 0x1a40000002081fae */ /* 0x000fe8000e101d64 */
[----:B------:R-:W-:Y:S04]  /*bb80*/  @P1 LDGSTS.E.BYPASS.LTC128B.128 [R8+0x1d400], desc[UR36][R2.64+0x80], !P3 ;  /* 0x1d40008002081fae */ /* 0x000fe8000d901d64 */
[----:B------:R0:W-:Y:S04]  /*bb90*/  @P1 LDGSTS.E.BYPASS.LTC128B.128 [R8+0x20400], desc[UR36][R2.64+0x100], !P2 ;  /* 0x2040010002081fae */ /* 0x0001e8000d101d64 */
[----:B0-2---:R0:W1:Y:S02]  /*bba0*/  SHFL.IDX PT, R2, R4, 0x5, 0x181f ;  /* 0x00b81f0004027f89 */ /* 0x00506400000e0000 */
.L_x_336:
[----:B------:R-:W-:-:S13]  /*bbb0*/  ISETP.GE.AND P0, PT, R6, 0x51, PT ;  /* 0x000000510600780c */ /* 0x000fda0003f06270 */
[----:B-1----:R-:W-:Y:S01]  /*bbc0*/  @P0 LEA R2, P1, R9, R2, 0x1 ;  /* 0x0000000209020211 */ /* 0x002fe200078208ff */
[----:B------:R-:W-:-:S04]  /*bbd0*/  @P0 IMAD R5, R5, 0x2, R22 ;  /* 0x0000000205050824 */ /* 0x000fc800078e0216 */
[----:B------:R-:W-:-:S05]  /*bbe0*/  @P0 IMAD.X R3, RZ, RZ, R0, P1 ;  /* 0x000000ffff030224 */ /* 0x000fca00008e0600 */
[----:B------:R-:W-:Y:S01]  /*bbf0*/  @!PT LDS RZ, [RZ] ;  /* 0x00000000fffff984 */ /* 0x000fe20000000800 */
[----:B------:R-:W-:Y:S01]  /*bc00*/  @!PT LDS RZ, [RZ] ;  /* 0x00000000fffff984 */ /* 0x000fe20000000800 */
[----:B------:R-:W-:Y:S01]  /*bc10*/  @!PT LDS RZ, [RZ] ;  /* 0x00000000fffff984 */ /* 0x000fe20000000800 */
[----:B------:R1:W-:Y:S04]  /*bc20*/  @P0 LDGSTS.E.BYPASS.LTC128B.128 [R5+0x1ac00], desc[UR36][R2.64], !P4 ;  /* 0x1ac0000002050fae */ /* 0x0003e8000e101d64 */
[----:B------:R1:W-:Y:S04]  /*bc30*/  @P0 LDGSTS.E.BYPASS.LTC128B.128 [R5+0x1dc00], desc[UR36][R2.64+0x80], !P3 ;  /* 0x1dc0008002050fae */ /* 0x0003e8000d901d64 */
[----:B------:R1:W-:Y:S01]  /*bc40*/  @P0 LDGSTS.E.BYPASS.LTC128B.128 [R5+0x20c00], desc[UR36][R2.64+0x100], !P2 ;  /* 0x20c0010002050fae */ /* 0x0003e2000d101d64 */
[----:B------:R-:W-:Y:S01]  /*bc50*/  PLOP3.LUT P0, PT, PT, PT, PT, 0x80, 0x0 ;  /* 0x000000000000781c */ /* 0x000fe20003f0f070 */
[----:B------:R-:W-:-:S12]  /*bc60*/  NOP ;  /* 0x0000000000007918 */ /* 0x000fd80000000000 */
.L_x_260:
[----:B------:R-:W-:Y:S02]  /*bc70*/  PLOP3.LUT P1, PT, P1, P0, PT, 0xa2, 0x0 ;  /* 0x000000000000781c */ /* 0x000fe40000f21472 */
[----:B------:R-:W-:-:S08]  /*bc80*/  @P0 R2UR P1, UR4, R7 ;  /* 0x00000000070402ca */ /* 0x000fd00000020000 */
[----:B------:R-:W-:-:S05]  /*bc90*/  @P0 PLOP3.LUT P0, PT, P1, PT, PT, 0x80, 0x0 ;  /* 0x000000000000081c */ /* 0x000fca0000f0f070 */
[----:B------:R-:W-:Y:S01]  /*bca0*/  @!P1 SYNCS.ARRIVE.TRANS64.RED.A0T1 RZ, [UR4+0x2a830], RZ ;  /* 0x02a830ffffff99a7 */ /* 0x000fe20008200404 */
[----:B------:R-:W-:Y:S07]  /*bcb0*/  @!P1 ARRIVES.LDGSTSBAR.64.TRANSCNT [UR4+0x2a830] ;  /* 0x02a83000ff0099b0 */ /* 0x000fee0008000a84 */
[----:B------:R-:W-:Y:S05]  /*bcc0*/  @P0 BRA.U.ANY `(.L_x_260) ;  /* 0xfffffffd00e80947 */ /* 0x000fea000393ffff */
[----:B------:R-:W-:Y:S01]  /*bcd0*/  NOP ;  /* 0x0000000000007918 */ /* 0x000fe20000000000 */
[----:B------:R-:W-:-:S13]  /*bce0*/  LOP3.LUT P2, RZ, R23, 0x10, RZ, 0xc0, !PT ;  /* 0x0000001017ff7812 */ /* 0x000fda000784c0ff */
[----:B------:R-:W-:Y:S05]  /*bcf0*/  @!P2 BRA `(.L_x_261) ;  /* 0x000000000004a947 */ /* 0x000fea0003800000 */
[----:B------:R-:W-:Y:S01]  /*bd00*/  BPT.TRAP 0x1 ;  /* 0x000000040000795c */ /* 0x000fe20000300000 */
.L_x_261:
[----:B------:R2:W5:Y:S01]  /*bd10*/  LDL.LU R0, [R1+0x4] ;  /* 0x0000040001007983 */ /* 0x0005620000300800 */
[----:B------:R-:W-:Y:S01]  /*bd20*/  LOP3.LUT P0, RZ, R23, 0x40, RZ, 0xc0, !PT ;  /* 0x0000004017ff7812 */ /* 0x000fe2000780c0ff */
[----:B------:R2:W-:-:S12]  /*bd30*/  SYNCS.ARRIVE.TRANS64.A1T0 RZ, [R7+URZ+0x2a830], RZ ;  /* 0x02a830ff07ff79a7 */ /* 0x0005d8000810003f */
[----:B------:R-:W-:Y:S05]  /*bd40*/  WARPSYNC.ALL ;  /* 0x0000000000007948 */ /* 0x000fea0003800000 */
[----:B------:R-:W-:Y:S01]  /*bd50*/  ULDC.64 UR4, c[0x0][0x298] ;  /* 0x0000a60000047ab9 */ /* 0x000fe20000000a00 */
[----:B-1----:R-:W-:Y:S01]  /*bd60*/  VIADD R2, R22, 0xc400 ;  /* 0x0000c40016027836 */ /* 0x002fe20000000000 */
[----:B------:R-:W-:Y:S01]  /*bd70*/  SEL R30, R30, RZ, !P0 ;  /* 0x000000ff1e1e7207 */ /* 0x000fe20004000000 */
[----:B0-----:R-:W-:Y:S01]  /*bd80*/  IMAD.WIDE.U32 R4, R35, UR4, RZ ;  /* 0x0000000423047c25 */ /* 0x001fe2000f8e00ff */
[----:B------:R-:W-:Y:S01]  /*bd90*/  BSSY B6, `(.L_x_262) ;  /* 0x000001b000067945 */ /* 0x000fe20003800000 */
[----:B------:R-:W-:Y:S01]  /*bda0*/  BAR.SYNC.DEFER_BLOCKING 0x8, 0x180 ;  /* 0x0206000000007b1d */ /* 0x000fe20000010000 */
[----:B-----5:R-:W-:-:S02]  /*bdb0*/  SEL R0, R0, RZ, !P0 ;  /* 0x000000ff00007207 */ /* 0x020fc40004000000 */
[----:B------:R-:W-:-:S03]  /*bdc0*/  LOP3.LUT P0, RZ, R2, 0x3ff, RZ, 0xc0, !PT ;  /* 0x000003ff02ff7812 */ /* 0x000fc6000780c0ff */
[----:B------:R0:W-:Y:S04]  /*bdd0*/  STL [R1+0x4], R0 ;  /* 0x0000040001007387 */ /* 0x0001e80000100800 */
[----:B------:R1:W-:Y:S01]  /*bde0*/  STL.64 [R1+0x8], R4 ;  /* 0x0000080401007387 */ /* 0x0003e20000100a00 */
[----:B0-----:R-:W-:-:S05]  /*bdf0*/  SHF.R.S32.HI R0, RZ, 0x1f, R35 ;  /* 0x0000001fff007819 */ /* 0x001fca0000011423 */
[----:B------:R-:W-:-:S04]  /*be00*/  IMAD R0, R0, UR4, RZ ;  /* 0x0000000400007c24 */ /* 0x000fc8000f8e02ff */
[----:B------:R-:W-:-:S04]  /*be10*/  IMAD R0, R35, UR5, R0 ;  /* 0x0000000523007c24 */ /* 0x000fc8000f8e0200 */
[----:B------:R-:W-:Y:S01]  /*be20*/  IMAD.IADD R35, R5, 0x1, R0 ;  /* 0x0000000105237824 */ /* 0x000fe200078e0200 */
[----:B-1----:R-:W-:Y:S06]  /*be30*/  @!P0 BRA `(.L_x_263) ;  /* 0x0000000000408947 */ /* 0x002fec0003800000 */
[----:B------:R-:W-:Y:S01]  /*be40*/  MOV R2, 0x0 ;  /* 0x0000000000027802 */ /* 0x000fe20000000f00 */
[----:B------:R-:W-:Y:S01]  /*be50*/  ULDC.64 UR6, c[0x4][0x90] ;  /* 0x0100240000067ab9 */ /* 0x000fe20000000a00 */
[----:B------:R-:W-:Y:S01]  /*be60*/  ULDC.64 UR8, c[0x4][0x98] ;  /* 0x0100260000087ab9 */ /* 0x000fe20000000a00 */
[----:B------:R-:W-:Y:S01]  /*be70*/  ULDC.64 UR4, c[0x4][0x20] ;  /* 0x0100080000047ab9 */ /* 0x000fe20000000a00 */
[----:B------:R-:W-:Y:S01]  /*be80*/  IMAD.U32 R4, RZ, RZ, UR6 ;  /* 0x00000006ff047e24 */ /* 0x000fe2000f8e00ff */
[----:B------:R-:W-:Y:S01]  /*be90*/  MOV R6, UR8 ;  /* 0x0000000800067c02 */ /* 0x000fe20008000f00 */
[----:B------:R-:W0:Y:S01]  /*bea0*/  LDC.64 R2, c[0x4][R2] ;  /* 0x0100000002027b82 */ /* 0x000e220000000a00 */
[----:B------:R-:W-:Y:S02]  /*beb0*/  IMAD.U32 R5, RZ, RZ, UR7 ;  /* 0x00000007ff057e24 */ /* 0x000fe4000f8e00ff */
[----:B--2---:R-:W-:Y:S02]  /*bec0*/  IMAD.U32 R7, RZ, RZ, UR9 ;  /* 0x00000009ff077e24 */ /* 0x004fe4000f8e00ff */
[----:B------:R-:W-:-:S02]  /*bed0*/  IMAD.U32 R10, RZ, RZ, UR4 ;  /* 0x00000004ff0a7e24 */ /* 0x000fc4000f8e00ff */
[----:B------:R-:W-:Y:S02]  /*bee0*/  IMAD.U32 R11, RZ, RZ, UR5 ;  /* 0x00000005ff0b7e24 */ /* 0x000fe4000f8e00ff */
[----:B------:R-:W-:Y:S02]  /*bef0*/  IMAD.MOV.U32 R8, RZ, RZ, 0x70 ;  /* 0x00000070ff087424 */ /* 0x000fe400078e00ff */
[----:B------:R-:W-:Y:S02]  /*bf00*/  IMAD.MOV.U32 R12, RZ, RZ, 0x1 ;  /* 0x00000001ff0c7424 */ /* 0x000fe400078e00ff */
[----:B------:R-:W-:-:S07]  /*bf10*/  IMAD.MOV.U32 R13, RZ, RZ, RZ ;  /* 0x000000ffff0d7224 */ /* 0x000fce00078e00ff */
[----:B------:R-:W-:-:S07]  /*bf20*/  LEPC R20, `(.L_x_263) ;  /* 0x000000001014794e */ /* 0x000fce0000000000 */
[----:B0-----:R-:W-:Y:S05]  /*bf30*/  CALL.ABS.NOINC R2 ;  /* 0x0000000002007343 */ /* 0x001fea0003c00000 */
.L_x_263:
[----:B------:R-:W-:Y:S05]  /*bf40*/  BSYNC B6 ;  /* 0x0000000000067941 */ /* 0x000fea0003800000 */
.L_x_262:
[----:B------:R-:W3:Y:S01]  /*bf50*/  LDL.LU R20, [R1+0x4] ;  /* 0x0000040001147983 */ /* 0x000ee20000300800 */
[----:B------:R-:W0:Y:S01]  /*bf60*/  LDC R6, c[0x0][0x448] ;  /* 0x00011200ff067b82 */ /* 0x000e220000000800 */
[----:B------:R-:W-:Y:S02]  /*bf70*/  ULDC.64 UR4, c[0x0][0x2d8] ;  /* 0x0000b60000047ab9 */ /* 0x000fe40000000a00 */
[----:B------:R-:W4:Y:S01]  /*bf80*/  LDL.LU.64 R2, [R1+0x8] ;  /* 0x0000080001027983 */ /* 0x000f220000300a00 */
[----:B------:R-:W-:-:S03]  /*bf90*/  SHF.L.U32 R4, R17, 0x7, RZ ;  /* 0x0000000711047819 */ /* 0x000fc600000006ff */
[----:B------:R1:W5:Y:S01]  /*bfa0*/  LDL R17, [R1+0x10] ;  /* 0x0000100001117983 */ /* 0x0003620000100800 */
[----:B0-----:R-:W-:Y:S01]  /*bfb0*/  ISETP.NE.AND P0, PT, R6, 0x1, PT ;  /* 0x000000010600780c */ /* 0x001fe20003f05270 */
[----:B------:R-:W0:Y:S02]  /*bfc0*/  S2R R11, SR_TID.X ;  /* 0x00000000000b7919 */ /* 0x000e240000002100 */
[----:B0-----:R-:W-:-:S05]  /*bfd0*/  IMAD.SHL.U32 R9, R11, 0x8, RZ ;  /* 0x000000080b097824 */ /* 0x001fca00078e00ff */
[----:B------:R-:W-:Y:S01]  /*bfe0*/  LOP3.LUT R9, R9, 0x38, RZ, 0xc0, !PT ;  /* 0x0000003809097812 */ /* 0x000fe200078ec0ff */
[----:B---3--:R-:W-:Y:S02]  /*bff0*/  IMAD.MOV.U32 R21, RZ, RZ, R20 ;  /* 0x000000ffff157224 */ /* 0x008fe400078e0014 */
[----:B------:R-:W0:Y:S01]  /*c000*/  S2R R20, SR_TID.X ;  /* 0x0000000000147919 */ /* 0x000e220000002100 */
[----:B----4-:R-:W-:Y:S02]  /*c010*/  IMAD.MOV.U32 R3, RZ, RZ, R35 ;  /* 0x000000ffff037224 */ /* 0x010fe400078e0023 */
[----:B------:R-:W-:-:S04]  /*c020*/  IMAD.WIDE.U32 R2, R26, UR4, R2 ;  /* 0x000000041a027c25 */ /* 0x000fc8000f8e0002 */
[----:B------:R-:W-:Y:S01]  /*c030*/  IMAD R3, R26, UR5, R3 ;  /* 0x000000051a037c24 */ /* 0x000fe2000f8e0203 */
[----:B------:R-:W-:Y:S02]  /*c040*/  ULDC.64 UR4, c[0x0][0x2e0] ;  /* 0x0000b80000047ab9 */ /* 0x000fe40000000a00 */
[----:B------:R-:W-:Y:S02]  /*c050*/  IMAD R5, R21, UR4, RZ ;  /* 0x0000000415057c24 */ /* 0x000fe4000f8e02ff */
[----:B------:R-:W-:-:S04]  /*c060*/  IMAD.WIDE.U32 R2, R30, UR4, R2 ;  /* 0x000000041e027c25 */ /* 0x000fc8000f8e0002 */
[----:B------:R-:W-:Y:S01]  /*c070*/  IMAD R0, R30, UR5, R5 ;  /* 0x000000051e007c24 */ /* 0x000fe2000f8e0205 */
[----:B------:R-:W-:Y:S01]  /*c080*/  ULDC.64 UR4, c[0x0][0x2d0] ;  /* 0x0000b40000047ab9 */ /* 0x000fe20000000a00 */
[----:B------:R-:W3:Y:S02]  /*c090*/  @P0 LDC R5, c[0x0][0x44c] ;  /* 0x00011300ff050b82 */ /* 0x000ee40000000800 */
[----:B------:R-:W-:-:S06]  /*c0a0*/  IMAD.IADD R3, R3, 0x1, R0 ;  /* 0x0000000103037824 */ /* 0x000fcc00078e0200 */
[----:B------:R-:W4:Y:S01]  /*c0b0*/  @P0 LDC R0, c[0x0][0x450] ;  /* 0x00011400ff000b82 */ /* 0x000f220000000800 */
[C---:B0-----:R-:W-:Y:S01]  /*c0c0*/  LOP3.LUT R21, R20.reuse, 0x7f, RZ, 0xc0, !PT ;  /* 0x0000007f14157812 */ /* 0x041fe200078ec0ff */
[----:B------:R-:W-:-:S03]  /*c0d0*/  IMAD.SHL.U32 R20, R20, 0x10, RZ ;  /* 0x0000001014147824 */ /* 0x000fc600078e00ff */
[----:B------:R-:W-:-:S04]  /*c0e0*/  SHF.R.U32.HI R21, RZ, 0x3, R21 ;  /* 0x00000003ff157819 */ /* 0x000fc80000011615 */
[----:B------:R-:W-:-:S04]  /*c0f0*/  LOP3.LUT R20, R21, 0x70, R20, 0xf8, !PT ;  /* 0x0000007015147812 */ /* 0x000fc800078ef814 */
[----:B--2---:R-:W-:-:S05]  /*c100*/  LOP3.LUT R7, R20, R4, RZ, 0xfc, !PT ;  /* 0x0000000414077212 */ /* 0x004fca00078efcff */
[----:B---3--:R-:W-:-:S04]  /*c110*/  @P0 IMAD.HI.U32 R8, R7, R5, RZ ;  /* 0x0000000507080227 */ /* 0x008fc800078e00ff */
[----:B------:R-:W-:Y:S01]  /*c120*/  IMAD.MOV.U32 R5, RZ, RZ, R7 ;  /* 0x000000ffff057224 */ /* 0x000fe200078e0007 */
[----:B----4-:R-:W-:-:S05]  /*c130*/  @P0 SHF.R.U32.HI R5, RZ, R0, R8 ;  /* 0x00000000ff050219 */ /* 0x010fca0000011608 */
[----:B------:R-:W-:-:S04]  /*c140*/  IMAD.MOV R0, RZ, RZ, -R5 ;  /* 0x000000ffff007224 */ /* 0x000fc800078e0a05 */
[----:B------:R-:W-:Y:S01]  /*c150*/  IMAD R0, R6, R0, R7 ;  /* 0x0000000006007224 */ /* 0x000fe200078e0207 */
[----:B------:R-:W-:Y:S01]  /*c160*/  SHF.R.S32.HI R7, RZ, 0x1f, R5 ;  /* 0x0000001fff077819 */ /* 0x000fe20000011405 */
[----:B------:R-:W-:-:S04]  /*c170*/  IMAD.WIDE.U32 R2, R5, UR4, R2 ;  /* 0x0000000405027c25 */ /* 0x000fc8000f8e0002 */
[----:B------:R-:W-:-:S04]  /*c180*/  IMAD R7, R7, UR4, RZ ;  /* 0x0000000407077c24 */ /* 0x000fc8000f8e02ff */
[----:B------:R-:W-:Y:S01]  /*c190*/  IMAD R7, R5, UR5, R7 ;  /* 0x0000000505077c24 */ /* 0x000fe2000f8e0207 */
[----:B------:R-:W-:Y:S01]  /*c1a0*/  SHF.R.S32.HI R5, RZ, 0x1f, R0 ;  /* 0x0000001fff057819 */ /* 0x000fe20000011400 */
[----:B------:R-:W-:Y:S02]  /*c1b0*/  ULDC.64 UR4, c[0x0][0x2c8] ;  /* 0x0000b20000047ab9 */ /* 0x000fe40000000a00 */
[----:B------:R-:W-:Y:S02]  /*c1c0*/  IMAD.IADD R3, R3, 0x1, R7 ;  /* 0x0000000103037824 */ /* 0x000fe400078e0207 */
[----:B------:R-:W-:Y:S02]  /*c1d0*/  IMAD R5, R5, UR4, RZ ;  /* 0x0000000405057c24 */ /* 0x000fe4000f8e02ff */
[----:B------:R-:W-:Y:S02]  /*c1e0*/  IMAD.SHL.U32 R21, R11, 0x8, RZ ;  /* 0x000000080b157824 */ /* 0x000fe400078e00ff */
[----:B------:R-:W-:-:S02]  /*c1f0*/  IMAD R5, R0, UR5, R5 ;  /* 0x0000000500057c24 */ /* 0x000fc4000f8e0205 */
[----:B------:R-:W-:Y:S01]  /*c200*/  IMAD.WIDE.U32 R2, R0, UR4, R2 ;  /* 0x0000000400027c25 */ /* 0x000fe2000f8e0002 */
[----:B------:R-:W-:Y:S01]  /*c210*/  ULDC.64 UR4, c[0x0][0x280] ;  /* 0x0000a00000047ab9 */ /* 0x000fe20000000a00 */
[----:B------:R-:W-:Y:S02]  /*c220*/  LOP3.LUT R21, R21, 0x38, RZ, 0xc0, !PT ;  /* 0x0000003815157812 */ /* 0x000fe400078ec0ff */
[----:B------:R-:W-:Y:S01]  /*c230*/  IMAD.IADD R5, R3, 0x1, R5 ;  /* 0x0000000103057824 */ /* 0x000fe200078e0205 */
[----:B------:R-:W-:Y:S01]  /*c240*/  LEA R0, P0, R2, UR4, 0x1 ;  /* 0x0000000402007c11 */ /* 0x000fe2000f8008ff */
[----:B------:R-:W-:Y:S01]  /*c250*/  ULDC UR4, c[0x0][0x2b8] ;  /* 0x0000ae0000047ab9 */ /* 0x000fe20000000800 */
[----:B------:R-:W-:Y:S02]  /*c260*/  LOP3.LUT R20, R11, 0x7f, RZ, 0xc0, !PT ;  /* 0x0000007f0b147812 */ /* 0x000fe400078ec0ff */
[C---:B------:R-:W-:Y:S02]  /*c270*/  LOP3.LUT R10, R21.reuse, 0x40, RZ, 0xfc, !PT ;  /* 0x00000040150a7812 */ /* 0x040fe400078efcff */
[----:B------:R-:W-:-:S02]  /*c280*/  LOP3.LUT R11, R21, 0x80, RZ, 0xfc, !PT ;  /* 0x00000080150b7812 */ /* 0x000fc400078efcff */
[----:B------:R-:W-:Y:S01]  /*c290*/  LEA.HI.X R5, R2, UR5, R5, 0x1, P0 ;  /* 0x0000000502057c11 */ /* 0x000fe200080f0c05 */
[----:B------:R-:W-:Y:S01]  /*c2a0*/  UMOV UR5, 0xffffffff ;  /* 0xffffffff00057882 */ /* 0x000fe20000000000 */
[----:B------:R-:W-:Y:S02]  /*c2b0*/  ISETP.GE.AND P3, PT, R9, UR4, PT ;  /* 0x0000000409007c0c */ /* 0x000fe4000bf66270 */
[----:B------:R-:W-:Y:S02]  /*c2c0*/  ISETP.GE.AND P2, PT, R10, UR4, PT ;  /* 0x000000040a007c0c */ /* 0x000fe4000bf46270 */
[----:B------:R-:W-:Y:S02]  /*c2d0*/  ISETP.GE.AND P0, PT, R11, UR4, PT ;  /* 0x000000040b007c0c */ /* 0x000fe4000bf06270 */
[----:B------:R-:W-:Y:S01]  /*c2e0*/  SHF.R.U32.HI R10, RZ, 0x3, R20 ;  /* 0x00000003ff0a7819 */ /* 0x000fe20000011614 */
[----:B-1----:R-:W-:Y:S10]  /*c2f0*/  BRA.DIV UR5, `(.L_x_264) ;  /* 0x0000003a05587947 */ /* 0x002ff4000b800000 */
[----:B------:R-:W0:Y:S01]  /*c300*/  SHFL.IDX PT, R14, R0, RZ, 0x181f ;  /* 0x00181fff000e7589 */ /* 0x000e2200000e0000 */
[----:B-----5:R-:W-:Y:S02]  /*c310*/  IMAD R6, R17, R6, RZ ;  /* 0x0000000611067224 */ /* 0x020fe400078e02ff */
[----:B------:R-:W-:Y:S01]  /*c320*/  IMAD.IADD R4, R10, 0x1, R4 ;  /* 0x000000010a047824 */ /* 0x000fe200078e0204 */
[----:B------:R-:W1:Y:S03]  /*c330*/  SHFL.IDX PT, R2, R5, RZ, 0x181f ;  /* 0x00181fff05027589 */ /* 0x000e6600000e0000 */
[C---:B------:R-:W-:Y:S01]  /*c340*/  VIADD R7, R4.reuse, 0x10 ;  /* 0x0000001004077836 */ /* 0x040fe20000000000 */
[----:B------:R-:W-:-:S13]  /*c350*/  ISETP.GE.AND P1, PT, R4, R6, PT ;  /* 0x000000060400720c */ /* 0x000fda0003f26270 */
[----:B0-----:R-:W-:-:S05]  /*c360*/  @!P1 LEA R14, P4, R9, R14, 0x1 ;  /* 0x0000000e090e9211 */ /* 0x001fca00078808ff */
[----:B-1----:R-:W-:Y:S02]  /*c370*/  @!P1 IMAD.X R3, RZ, RZ, R2, P4 ;  /* 0x000000ffff039224 */ /* 0x002fe400020e0602 */
[----:B------:R-:W-:Y:S02]  /*c380*/  @!P1 IMAD.MOV.U32 R2, RZ, RZ, R14 ;  /* 0x000000ffff029224 */ /* 0x000fe400078e000e */
[----:B------:R-:W0:Y:S04]  /*c390*/  SHFL.IDX PT, R14, R0, 0x1, 0x181f ;  /* 0x00381f00000e7f89 */ /* 0x000e2800000e0000 */
[----:B------:R-:W-:Y:S04]  /*c3a0*/  @!P1 LDGSTS.E.BYPASS.LTC128B.128 [R33+0xc400], desc[UR36][R2.64], !P3 ;  /* 0x0c40000002219fae */ /* 0x000fe8000d901d64 */
[----:B------:R-:W-:Y:S04]  /*c3b0*/  @!P1 LDGSTS.E.BYPASS.LTC128B.128 [R33+0x10400], desc[UR36][R2.64+0x80], !P2 ;  /* 0x1040008002219fae */ /* 0x000fe8000d101d64 */
[----:B------:R1:W-:Y:S01]  /*c3c0*/  @!P1 LDGSTS.E.BYPASS.LTC128B.128 [R33+0x14400], desc[UR36][R2.64+0x100], !P0 ;  /* 0x1440010002219fae */ /* 0x0003e2000c101d64 */
[----:B------:R-:W-:-:S03]  /*c3d0*/  ISETP.GE.AND P1, PT, R7, R6, PT ;  /* 0x000000060700720c */ /* 0x000fc60003f26270 */
[----:B-1----:R-:W1:Y:S10]  /*c3e0*/  SHFL.IDX PT, R2, R5, 0x1, 0x181f ;  /* 0x00381f0005027f89 */ /* 0x002e7400000e0000 */
[----:B0-----:R-:W-:-:S04]  /*c3f0*/  @!P1 LEA R14, P4, R9, R14, 0x1 ;  /* 0x0000000e090e9211 */ /* 0x001fc800078808ff */
[----:B-1----:R-:W-:Y:S01]  /*c400*/  @!P1 IADD3.X R7, RZ, R2, RZ, P4, !PT ;  /* 0x00000002ff079210 */ /* 0x002fe200027fe4ff */
[----:B------:R-:W-:Y:S02]  /*c410*/  @!P1 IMAD.MOV.U32 R2, RZ, RZ, R14 ;  /* 0x000000ffff029224 */ /* 0x000fe400078e000e */
[----:B------:R-:W0:Y:S02]  /*c420*/  SHFL.IDX PT, R14, R0, 0x2, 0x181f ;  /* 0x00581f00000e7f89 */ /* 0x000e2400000e0000 */
[----:B------:R-:W-:Y:S02]  /*c430*/  @!P1 IMAD.MOV.U32 R3, RZ, RZ, R7 ;  /* 0x000000ffff039224 */ /* 0x000fe400078e0007 */
[----:B------:R-:W-:-:S03]  /*c440*/  VIADD R7, R4, 0x20 ;  /* 0x0000002004077836 */ /* 0x000fc60000000000 */
[----:B------:R-:W-:Y:S04]  /*c450*/  @!P1 LDGSTS.E.BYPASS.LTC128B.128 [R33+0xcc00], desc[UR36][R2.64], !P3 ;  /* 0x0cc0000002219fae */ /* 0x000fe8000d901d64 */
[----:B------:R-:W-:Y:S04]  /*c460*/  @!P1 LDGSTS.E.BYPASS.LTC128B.128 [R33+0x10c00], desc[UR36][R2.64+0x80], !P2 ;  /* 0x10c0008002219fae */ /* 0x000fe8000d101d64 */
[----:B------:R1:W-:Y:S01]  /*c470*/  @!P1 LDGSTS.E.BYPASS.LTC128B.128 [R33+0x14c00], desc[UR36][R2.64+0x100], !P0 ;  /* 0x14c0010002219fae */ /* 0x0003e2000c101d64 */
[----:B------:R-:W-:-:S03]  /*c480*/  ISETP.GE.AND P1, PT, R7, R6, PT ;  /* 0x000000060700720c */ /* 0x000fc60003f26270 */
[----:B-1----:R-:W1:Y:S10]  /*c490*/  SHFL.IDX PT, R2, R5, 0x2, 0x181f ;  /* 0x00581f0005027f89 */ /* 0x002e7400000e0000 */
[----:B0-----:R-:W-:-:S05]  /*c4a0*/  @!P1 LEA R14, P4, R9, R14, 0x1 ;  /* 0x0000000e090e9211 */ /* 0x001fca00078808ff */
[----:B-1----:R-:W-:Y:S02]  /*c4b0*/  @!P1 IMAD.X R7, RZ, RZ, R2, P4 ;  /* 0x000000ffff079224 */ /* 0x002fe400020e0602 */
[----:B------:R-:W-:Y:S02]  /*c4c0*/  @!P1 IMAD.MOV.U32 R2, RZ, RZ, R14 ;  /* 0x000000ffff029224 */ /* 0x000fe400078e000e */
[----:B------:R-:W-:Y:S01]  /*c4d0*/  @!P1 IMAD.MOV.U32 R3, RZ, RZ, R7 ;  /* 0x000000ffff039224 */ /* 0x000fe200078e0007 */
[----:B------:R-:W0:Y:S01]  /*c4e0*/  SHFL.IDX PT, R14, R0, 0x3, 0x181f ;  /* 0x00781f00000e7f89 */ /* 0x000e2200000e0000 */
        /* <DEDUP_REMOVED lines=11> */
[----:B------:R-:W-:-:S03]  /*c5a0*/  IADD3 R7, R4, 0x40, RZ ;  /* 0x0000004004077810 */ /* 0x000fc60007ffe0ff */
        /* <DEDUP_REMOVED lines=27> */
[----:B0-----:R-:W-:Y:S01]  /*c760*/  @!P1 LEA R14, P4, R9, R14, 0x1 ;  /* 0x0000000e090e9211 */ /* 0x001fe200078808ff */
[----:B------:R-:W0:Y:S04]  /*c770*/  SHFL.IDX PT, R5, R5, 0x7, 0x181f ;  /* 0x00f81f0005057f89 */ /* 0x000e2800000e0000 */
[----:B-1----:R-:W-:-:S02]  /*c780*/  @!P1 IMAD.X R7, RZ, RZ, R2, P4 ;  /* 0x000000ffff079224 */ /* 0x002fc400020e0602 */
[----:B------:R-:W-:Y:S02]  /*c790*/  @!P1 IMAD.MOV.U32 R2, RZ, RZ, R14 ;  /* 0x000000ffff029224 */ /* 0x000fe400078e000e */
[----:B------:R1:W2:Y:S01]  /*c7a0*/  SHFL.IDX PT, R14, R0, 0x7, 0x181f ;  /* 0x00f81f00000e7f89 */ /* 0x0002a200000e0000 */
[----:B------:R-:W-:-:S05]  /*c7b0*/  @!P1 MOV R3, R7 ;  /* 0x0000000700039202 */ /* 0x000fca0000000f00 */
[----:B------:R1:W-:Y:S04]  /*c7c0*/  @!P1 LDGSTS.E.BYPASS.LTC128B.128 [R33+0xf400], desc[UR36][R2.64], !P3 ;  /* 0x0f40000002219fae */ /* 0x0003e8000d901d64 */
[----:B------:R1:W-:Y:S04]  /*c7d0*/  @!P1 LDGSTS.E.BYPASS.LTC128B.128 [R33+0x13400], desc[UR36][R2.64+0x80], !P2 ;  /* 0x1340008002219fae */ /* 0x0003e8000d101d64 */
[----:B0-----:R1:W-:Y:S02]  /*c7e0*/  @!P1 LDGSTS.E.BYPASS.LTC128B.128 [R33+0x17400], desc[UR36][R2.64+0x100], !P0 ;  /* 0x1740010002219fae */ /* 0x0013e4000c101d64 */
.L_x_353:
[----:B-1----:R-:W-:Y:S01]  /*c7f0*/  VIADD R3, R4, 0x70 ;  /* 0x0000007004037836 */ /* 0x002fe20000000000 */
[----:B------:R-:W-:Y:S04]  /*c800*/  BSSY B0, `(.L_x_265) ;  /* 0x000000b000007945 */ /* 0x000fe80003800000 */
[----:B------:R-:W-:-:S13]  /*c810*/  ISETP.GE.AND P1, PT, R3, R6, PT ;  /* 0x000000060300720c */ /* 0x000fda0003f26270 */
[----:B------:R-:W-:Y:S05]  /*c820*/  @P1 BRA `(.L_x_266) ;  /* 0x0000000000201947 */ /* 0x000fea0003800000 */
[----:B--2---:R-:W-:-:S05]  /*c830*/  LEA R2, P1, R9, R14, 0x1 ;  /* 0x0000000e09027211 */ /* 0x004fca00078208ff */
[----:B------:R-:W-:-:S05]  /*c840*/  IMAD.X R3, RZ, RZ, R5, P1 ;  /* 0x000000ffff037224 */ /* 0x000fca00008e0605 */
[----:B------:R-:W-:Y:S01]  /*c850*/  @!PT LDS RZ, [RZ] ;  /* 0x00000000fffff984 */ /* 0x000fe20000000800 */
[----:B------:R-:W-:Y:S01]  /*c860*/  @!PT LDS RZ, [RZ] ;  /* 0x00000000fffff984 */ /* 0x000fe20000000800 */
[----:B------:R-:W-:Y:S01]  /*c870*/  @!PT LDS RZ, [RZ] ;  /* 0x00000000fffff984 */ /* 0x000fe20000000800 */
[----:B------:R0:W-:Y:S04]  /*c880*/  LDGSTS.E.BYPASS.LTC128B.128 [R33+0xfc00], desc[UR36][R2.64], !P3 ;  /* 0x0fc0000002217fae */ /* 0x0001e8000d901d64 */
[----:B------:R0:W-:Y:S04]  /*c890*/  LDGSTS.E.BYPASS.LTC128B.128 [R33+0x13c00], desc[UR36][R2.64+0x80], !P2 ;  /* 0x13c0008002217fae */ /* 0x0001e8000d101d64 */
[----:B------:R0:W-:Y:S02]  /*c8a0*/  LDGSTS.E.BYPASS.LTC128B.128 [R33+0x17c00], desc[UR36][R2.64+0x100], !P0 ;  /* 0x17c0010002217fae */ /* 0x0001e4000c101d64 */
.L_x_266:
[----:B------:R-:W-:Y:S05]  /*c8b0*/  BSYNC B0 ;  /* 0x0000000000007941 */ /* 0x000fea0003800000 */
.L_x_265:
[----:B------:R-:W-:Y:S01]  /*c8c0*/  NOP ;  /* 0x0000000000007918 */ /* 0x000fe20000000000 */
[----:B------:R-:W-:-:S13]  /*c8d0*/  PLOP3.LUT P0, PT, PT, PT, PT, 0x80, 0x0 ;  /* 0x000000000000781c */ /* 0x000fda0003f0f070 */
.L_x_267:
[----:B------:R-:W-:Y:S02]  /*c8e0*/  PLOP3.LUT P1, PT, P1, P0, PT, 0xa2, 0x0 ;  /* 0x000000000000781c */ /* 0x000fe40000f21472 */
[----:B------:R-:W-:-:S08]  /*c8f0*/  @P0 R2UR P1, UR4, R22 ;  /* 0x00000000160402ca */ /* 0x000fd00000020000 */
[----:B------:R-:W-:-:S05]  /*c900*/  @P0 PLOP3.LUT P0, PT, P1, PT, PT, 0x80, 0x0 ;  /* 0x000000000000081c */ /* 0x000fca0000f0f070 */
[----:B------:R-:W-:Y:S01]  /*c910*/  @!P1 SYNCS.ARRIVE.TRANS64.RED.A0T1 RZ, [UR4+0x2a800], RZ ;  /* 0x02a800ffffff99a7 */ /* 0x000fe20008200404 */
[----:B------:R-:W-:Y:S07]  /*c920*/  @!P1 ARRIVES.LDGSTSBAR.64.TRANSCNT [UR4+0x2a800] ;  /* 0x02a80000ff0099b0 */ /* 0x000fee0008000a84 */
[----:B------:R-:W-:Y:S05]  /*c930*/  @P0 BRA.U.ANY `(.L_x_267) ;  /* 0xfffffffd00e80947 */ /* 0x000fea000393ffff */
[----:B0-----:R-:W3:Y:S04]  /*c940*/  LDL.LU R3, [R1+0x18] ;  /* 0x0000180001037983 */ /* 0x001ee80000300800 */
[----:B------:R-:W4:Y:S01]  /*c950*/  LDL.LU R2, [R1+0x14] ;  /* 0x0000140001027983 */ /* 0x000f220000300800 */
[----:B---3--:R-:W-:-:S05]  /*c960*/  VIADD R3, R3, 0x1 ;  /* 0x0000000103037836 */ /* 0x008fca0000000000 */
[----:B------:R-:W-:Y:S01]  /*c970*/  LEA.HI R0, R3, R3, RZ, 0x1 ;  /* 0x0000000303007211 */ /* 0x000fe200078f08ff */
[----:B------:R0:W-:Y:S03]  /*c980*/  STL [R1+0x18], R3 ;  /* 0x0000180301007387 */ /* 0x0001e60000100800 */
[----:B------:R-:W-:-:S05]  /*c990*/  LOP3.LUT R0, R0, 0xfffffffe, RZ, 0xc0, !PT ;  /* 0xfffffffe00007812 */ /* 0x000fca00078ec0ff */
[----:B0-----:R-:W-:Y:S02]  /*c9a0*/  IMAD.IADD R3, R3, 0x1, -R0 ;  /* 0x0000000103037824 */ /* 0x001fe400078e0a00 */
[----:B----4-:R-:W-:-:S03]  /*c9b0*/  VIADD R0, R2, 0xfffffffe ;  /* 0xfffffffe02007836 */ /* 0x010fc60000000000 */
[----:B------:R-:W-:Y:S01]  /*c9c0*/  SHF.L.U32 R3, R3, 0x1f, RZ ;  /* 0x0000001f03037819 */ /* 0x000fe200000006ff */
[----:B------:R-:W-:Y:S01]  /*c9d0*/  NOP ;  /* 0x0000000000007918 */ /* 0x000fe20000000000 */
[----:B------:R0:W-:Y:S01]  /*c9e0*/  SYNCS.ARRIVE.TRANS64.A1T0 RZ, [R22+URZ+0x2a800], RZ ;  /* 0x02a800ff16ff79a7 */ /* 0x0001e2000810003f */
[----:B------:R-:W-:Y:S01]  /*c9f0*/  BSSY B0, `(.L_x_268) ;  /* 0x0000003000007945 */ /* 0x000fe20003800000 */
[----:B------:R-:W1:Y:S03]  /*ca00*/  SYNCS.PHASECHK.TRANS64.TRYWAIT P0, [R22+URZ+0x2a820], R3 ;  /* 0x02a82003160075a7 */ /* 0x000e66000800017f */
[----:B01----:R-:W-:Y:S05]  /*ca10*/  @!P0 BRA `(.L_x_269) ;  /* 0x0000003c002c8947 */ /* 0x003fea0003800000 */
.L_x_354:
[----:B------:R-:W-:Y:S05]  /*ca20*/  BSYNC B0 ;  /* 0x0000000000007941 */ /* 0x000fea0003800000 */
.L_x_268:
[----:B------:R-:W-:Y:S01]  /*ca30*/  ISETP.GE.AND P0, PT, R0, R36, PT ;  /* 0x000000240000720c */ /* 0x000fe20003f06270 */
[----:B------:R-:W-:-:S12]  /*ca40*/  BSSY B0, `(.L_x_270) ;  /* 0x00000f6000007945 */ /* 0x000fd80003800000 */
[----:B------:R-:W-:Y:S05]  /*ca50*/  @!P0 BRA `(.L_x_271) ;  /* 0x0000000c00d08947 */ /* 0x000fea0003800000 */
[----:B------:R-:W-:Y:S02]  /*ca60*/  IMAD.MOV.U32 R17, RZ, RZ, R28 ;  /* 0x000000ffff117224 */ /* 0x000fe400078e001c */
[----:B------:R-:W-:Y:S02]  /*ca70*/  IMAD.MOV.U32 R10, RZ, RZ, R27 ;  /* 0x000000ffff0a7224 */ /* 0x000fe400078e001b */
[----:B------:R-:W-:-:S07]  /*ca80*/  IMAD.MOV.U32 R30, RZ, RZ, R25 ;  /* 0x000000ffff1e7224 */ /* 0x000fce00078e0019 */
.L_x_284:
[----:B------:R-:W3:Y:S01]  /*ca90*/  LDL R8, [R1] ;  /* 0x0000000001087983 */ /* 0x000ee20000100800 */
[----:B------:R-:W1:Y:S01]  /*caa0*/  S2R R2, SR_TID.X ;  /* 0x0000000000027919 */ /* 0x000e620000002100 */
[----:B0-----:R-:W0:Y:S01]  /*cab0*/  S2R R3, SR_TID.X ;  /* 0x0000000000037919 */ /* 0x001e220000002100 */
[----:B-1----:R-:W-:-:S04]  /*cac0*/  LOP3.LUT R2, R2, 0x7f, RZ, 0xc0, !PT ;  /* 0x0000007f02027812 */ /* 0x002fc800078ec0ff */
[----:B------:R-:W-:Y:S01]  /*cad0*/  SHF.R.U32.HI R4, RZ, 0x3, R2 ;  /* 0x00000003ff047819 */ /* 0x000fe20000011602 */
[----:B0-----:R-:W-:Y:S01]  /*cae0*/  IMAD.SHL.U32 R3, R3, 0x10, RZ ;  /* 0x0000001003037824 */ /* 0x001fe200078e00ff */
[----:B------:R-:W0:Y:S04]  /*caf0*/  LDC R2, c[0x0][0x430] ;  /* 0x00010c00ff027b82 */ /* 0x000e280000000800 */
[----:B------:R-:W-:-:S04]  /*cb00*/  LOP3.LUT R3, R4, 0x70, R3, 0xf8, !PT ;  /* 0x0000007004037812 */ /* 0x000fc800078ef803 */
[----:B------:R-:W-:Y:S01]  /*cb10*/  ISETP.GT.U32.AND P2, PT, R3, 0x5f, PT ;  /* 0x0000005f0300780c */ /* 0x000fe20003f44070 */
[----:B------:R-:W-:-:S12]  /*cb20*/  IMAD R7, R0, 0x60, R37 ;  /* 0x0000006000077824 */ /* 0x000fd800078e0225 */
[----:B------:R-:W1:Y:S01]  /*cb30*/  @!P2 LDC.64 R4, c[0x0][0x428] ;  /* 0x00010a00ff04ab82 */ /* 0x000e620000000a00 */
[----:B0-----:R-:W-:-:S13]  /*cb40*/  ISETP.NE.AND P0, PT, R2, 0x1, PT ;  /* 0x000000010200780c */ /* 0x001fda0003f05270 */
[----:B------:R-:W0:Y:S08]  /*cb50*/  @P0 LDC R6, c[0x0][0x434] ;  /* 0x00010d00ff060b82 */ /* 0x000e300000000800 */
[----:B------:R-:W4:Y:S01]  /*cb60*/  @P0 LDC R2, c[0x0][0x438] ;  /* 0x00010e00ff020b82 */ /* 0x000f220000000800 */
[----:B------:R-:W-:-:S04]  /*cb70*/  IMAD.IADD R7, R3, 0x1, R7 ;  /* 0x0000000103077824 */ /* 0x000fc800078e0207 */
[----:B0-----:R-:W-:Y:S01]  /*cb80*/  @P0 IMAD.HI.U32 R3, R7, R6, RZ ;  /* 0x0000000607030227 */ /* 0x001fe200078e00ff */
[----:B------:R-:W-:-:S04]  /*cb90*/  MOV R6, R7 ;  /* 0x0000000700067202 */ /* 0x000fc80000000f00 */
[----:B----4-:R-:W-:-:S04]  /*cba0*/  @P0 SHF.R.U32.HI R6, RZ, R2, R3 ;  /* 0x00000002ff060219 */ /* 0x010fc80000011603 */
[--C-:B------:R-:W-:Y:S01]  /*cbb0*/  @!P2 SHF.R.S32.HI R3, RZ, 0x1f, R6.reuse ;  /* 0x0000001fff03a819 */ /* 0x100fe20000011406 */
[----:B------:R-:W-:-:S04]  /*cbc0*/  @!P2 IMAD.MOV.U32 R2, RZ, RZ, R6 ;  /* 0x000000ffff02a224 */ /* 0x000fc800078e0006 */
[----:B-1----:R-:W-:-:S04]  /*cbd0*/  @!P2 IMAD.WIDE.U32 R2, R31, R4, R2 ;  /* 0x000000041f02a225 */ /* 0x002fc800078e0002 */
[----:B---3--:R-:W-:-:S04]  /*cbe0*/  @!P2 IMAD R8, R8, R4, RZ ;  /* 0x000000040808a224 */ /* 0x008fc800078e02ff */
[----:B------:R-:W-:Y:S02]  /*cbf0*/  @!P2 IMAD R8, R31, R5, R8 ;  /* 0x000000051f08a224 */ /* 0x000fe400078e0208 */
[----:B------:R-:W0:Y:S02]  /*cc00*/  @!P2 LDC.64 R4, c[0x0][0x418] ;  /* 0x00010600ff04ab82 */ /* 0x000e240000000a00 */
[----:B------:R-:W-:Y:S01]  /*cc10*/  @!P2 IMAD.IADD R8, R8, 0x1, R3 ;  /* 0x000000010808a824 */ /* 0x000fe200078e0203 */
[----:B0-----:R-:W-:-:S04]  /*cc20*/  @!P2 LEA R4, P0, R2, R4, 0x2 ;  /* 0x000000040204a211 */ /* 0x001fc800078010ff */
[----:B------:R-:W-:Y:S01]  /*cc30*/  @!P2 LEA.HI.X R5, R2, R5, R8, 0x2, P0 ;  /* 0x000000050205a211 */ /* 0x000fe200000f1408 */
[----:B------:R-:W-:-:S06]  /*cc40*/  IMAD.MOV.U32 R8, RZ, RZ, RZ ;  /* 0x000000ffff087224 */ /* 0x000fcc00078e00ff */
[----:B------:R0:W5:Y:S01]  /*cc50*/  @!P2 LDG.E R8, desc[UR36][R4.64] ;  /* 0x000000240408a981 */ /* 0x000162000c1e1900 */
[----:B------:R-:W-:Y:S01]  /*cc60*/  LOP3.LUT P1, RZ, R23, 0x10, RZ, 0xc0, !PT ;  /* 0x0000001017ff7812 */ /* 0x000fe2000782c0ff */
[----:B------:R-:W-:Y:S01]  /*cc70*/  VIADD R27, R10, 0x1 ;  /* 0x000000010a1b7836 */ /* 0x000fe20000000000 */
[----:B------:R-:W-:Y:S05]  /*cc80*/  YIELD ;  /* 0x0000000000007946 */ /* 0x000fea0003800000 */
[----:B------:R-:W-:Y:S01]  /*cc90*/  ISETP.NE.AND P0, PT, R27, 0x2, PT ;  /* 0x000000021b00780c */ /* 0x000fe20003f05270 */
[----:B------:R-:W-:Y:S01]  /*cca0*/  IMAD.MOV R2, RZ, RZ, -R6 ;  /* 0x000000ffff027224 */ /* 0x000fe200078e0a06 */
[----:B------:R-:W-:-:S02]  /*ccb0*/  ULDC UR4, c[0x0][0x430] ;  /* 0x00010c0000047ab9 */ /* 0x000fc40000000800 */
[----:B------:R-:W-:Y:S01]  /*ccc0*/  SEL R28, RZ, 0x1, P0 ;  /* 0x00000001ff1c7807 */ /* 0x000fe20000000000 */
[----:B------:R-:W-:Y:S01]  /*ccd0*/  IMAD R7, R2, UR4, R7 ;  /* 0x0000000402077c24 */ /* 0x000fe2000f8e0207 */
[----:B------:R-:W-:Y:S01]  /*cce0*/  SEL R27, R27, RZ, P0 ;  /* 0x000000ff1b1b7207 */ /* 0x000fe20000000000 */
[----:B------:R-:W-:Y:S01]  /*ccf0*/  IMAD.MOV.U32 R25, RZ, RZ, R0 ;  /* 0x000000ffff197224 */ /* 0x000fe200078e0000 */
[----:B------:R-:W-:Y:S01]  /*cd00*/  LOP3.LUT R28, R17, R28, RZ, 0x3c, !PT ;  /* 0x0000001c111c7212 */ /* 0x000fe200078e3cff */
[----:B0-----:R-:W-:Y:S06]  /*cd10*/  @!P1 BRA `(.L_x_272) ;  /* 0x0000000000049947 */ /* 0x001fec0003800000 */
[----:B------:R-:W-:Y:S01]  /*cd20*/  BPT.TRAP 0x1 ;  /* 0x000000040000795c */ /* 0x000fe20000300000 */
.L_x_272:
[----:B------:R-:W-:Y:S01]  /*cd30*/  IMAD R6, R27, 0x8, R22 ;  /* 0x000000081b067824 */ /* 0x000fe200078e0216 */
[----:B------:R-:W-:Y:S01]  /*cd40*/  SHF.L.U32 R3, R28, 0x1f, RZ ;  /* 0x0000001f1c037819 */ /* 0x000fe200000006ff */
[----:B------:R-:W-:Y:S03]  /*cd50*/  BSSY B1, `(.L_x_273) ;  /* 0x0000003000017945 */ /* 0x000fe60003800000 */
[----:B------:R-:W0:Y:S02]  /*cd60*/  SYNCS.PHASECHK.TRANS64.TRYWAIT P0, [R6+URZ+0x2a840], R3 ;  /* 0x02a84003060075a7 */ /* 0x000e24000800017f */
[----:B0-----:R-:W-:Y:S05]  /*cd70*/  @!P0 BRA `(.L_x_274) ;  /* 0x0000003800688947 */ /* 0x001fea0003800000 */
.L_x_355:
[----:B------:R-:W-:Y:S05]  /*cd80*/  BSYNC B1 ;  /* 0x0000000000017941 */ /* 0x000fea0003800000 */
.L_x_273:
[----:B------:R-:W-:Y:S01]  /*cd90*/  SHF.R.S32.HI R20, RZ, 0x1f, R7 ;  /* 0x0000001fff147819 */ /* 0x000fe20000011407 */
[----:B------:R-:W-:Y:S01]  /*cda0*/  ULDC.64 UR4, c[0x0][0x300] ;  /* 0x0000c00000047ab9 */ /* 0x000fe20000000a00 */
[----:B-----5:R-:W-:Y:S01]  /*cdb0*/  SHF.R.S32.HI R21, RZ, 0x1f, R8 ;  /* 0x0000001fff157819 */ /* 0x020fe20000011408 */
[----:B0-----:R-:W-:Y:S01]  /*cdc0*/  IMAD.WIDE.U32 R2, R7, UR4, RZ ;  /* 0x0000000407027c25 */ /* 0x001fe2000f8e00ff */
[----:B------:R-:W-:Y:S01]  /*cdd0*/  ULDC.64 UR6, c[0x0][0x2e8] ;  /* 0x0000ba0000067ab9 */ /* 0x000fe20000000a00 */
[C---:B------:R-:W-:Y:S02]  /*cde0*/  LOP3.LUT P3, RZ, R23.reuse, 0x4, RZ, 0xc0, !PT ;  /* 0x0000000417ff7812 */ /* 0x040fe4000786c0ff */
[----:B------:R-:W-:Y:S01]  /*cdf0*/  IMAD R0, R20, UR4, RZ ;  /* 0x0000000414007c24 */ /* 0x000fe2000f8e02ff */
[----:B------:R-:W-:Y:S01]  /*ce00*/  LOP3.LUT P2, RZ, R23, 0x2, RZ, 0xc0, !PT ;  /* 0x0000000217ff7812 */ /* 0x000fe2000784c0ff */
[----:B------:R-:W-:Y:S01]  /*ce10*/  IMAD R4, R27, 0x4800, R32 ;  /* 0x000048001b047824 */ /* 0x000fe200078e0220 */
[----:B------:R-:W-:Y:S01]  /*ce20*/  LOP3.LUT P1, RZ, R23, 0x1, RZ, 0xc0, !PT ;  /* 0x0000000117ff7812 */ /* 0x000fe2000782c0ff */
[----:B------:R-:W-:Y:S01]  /*ce30*/  IMAD R0, R7, UR5, R0 ;  /* 0x0000000507007c24 */ /* 0x000fe2000f8e0200 */
[----:B------:R-:W-:-:S03]  /*ce40*/  ULDC.64 UR4, c[0x0][0x310] ;  /* 0x0000c40000047ab9 */ /* 0x000fc60000000a00 */
[----:B------:R-:W-:Y:S02]  /*ce50*/  IMAD.IADD R3, R3, 0x1, R0 ;  /* 0x0000000103037824 */ /* 0x000fe400078e0200 */
[----:B------:R-:W-:Y:S02]  /*ce60*/  IMAD R0, R21, UR4, RZ ;  /* 0x0000000415007c24 */ /* 0x000fe4000f8e02ff */
[----:B------:R-:W-:-:S04]  /*ce70*/  IMAD.WIDE.U32 R2, R8, UR4, R2 ;  /* 0x0000000408027c25 */ /* 0x000fc8000f8e0002 */
[----:B------:R-:W-:Y:S01]  /*ce80*/  IMAD R0, R8, UR5, R0 ;  /* 0x0000000508007c24 */ /* 0x000fe2000f8e0200 */
[----:B------:R-:W-:-:S03]  /*ce90*/  ULDC.64 UR4, c[0x0][0x308] ;  /* 0x0000c20000047ab9 */ /* 0x000fc60000000a00 */
[----:B------:R-:W-:Y:S02]  /*cea0*/  IMAD.IADD R3, R3, 0x1, R0 ;  /* 0x0000000103037824 */ /* 0x000fe400078e0200 */
[----:B------:R-:W-:Y:S01]  /*ceb0*/  IMAD.WIDE.U32 R2, R26, UR4, R2 ;  /* 0x000000041a027c25 */ /* 0x000fe2000f8e0002 */
[----:B------:R-:W-:-:S03]  /*cec0*/  UMOV UR4, 0xffffffff ;  /* 0xffffffff00047882 */ /* 0x000fc60000000000 */
[----:B------:R-:W-:Y:S01]  /*ced0*/  IMAD R5, R26, UR5, R3 ;  /* 0x000000051a057c24 */ /* 0x000fe2000f8e0203 */
[----:B------:R-:W-:-:S04]  /*cee0*/  LEA R9, P0, R2, UR6, 0x1 ;  /* 0x0000000602097c11 */ /* 0x000fc8000f8008ff */
[----:B------:R-:W-:Y:S01]  /*cef0*/  LEA.HI.X R5, R2, UR7, R5, 0x1, P0 ;  /* 0x0000000702057c11 */ /* 0x000fe200080f0c05 */
[----:B------:R-:W-:Y:S08]  /*cf00*/  BRA.DIV UR4, `(.L_x_275) ;  /* 0x0000003a04187947 */ /* 0x000ff0000b800000 */
[----:B------:R-:W0:Y:S01]  /*cf10*/  S2R R3, SR_TID.X ;  /* 0x0000000000037919 */ /* 0x000e220000002100 */
[----:B------:R-:W-:Y:S01]  /*cf20*/  IMAD R4, R4, 0x2, R22 ;  /* 0x0000000204047824 */ /* 0x000fe200078e0216 */
[----:B------:R-:W1:Y:S04]  /*cf30*/  SHFL.IDX PT, R2, R9, RZ, 0x181f ;  /* 0x00181fff09027589 */ /* 0x000e6800000e0000 */
[----:B------:R-:W-:Y:S01]  /*cf40*/  SHFL.IDX PT, R35, R5, 0x2, 0x181f ;  /* 0x00581f0005237f89 */ /* 0x000fe200000e0000 */
[----:B0-----:R-:W-:-:S03]  /*cf50*/  IMAD.SHL.U32 R11, R3, 0x8, RZ ;  /* 0x00000008030b7824 */ /* 0x001fc600078e00ff */
[----:B------:R-:W0:Y:S02]  /*cf60*/  SHFL.IDX PT, R3, R5, RZ, 0x181f ;  /* 0x00181fff05037589 */ /* 0x000e2400000e0000 */
[----:B------:R-:W-:-:S04]  /*cf70*/  LOP3.LUT R11, R11, 0x38, RZ, 0xc0, !PT ;  /* 0x000000380b0b7812 */ /* 0x000fc800078ec0ff */
[----:B------:R-:W-:-:S04]  /*cf80*/  SHF.L.U32 R0, R11, 0x1, RZ ;  /* 0x000000010b007819 */ /* 0x000fc800000006ff */
[----:B-1----:R-:W-:-:S05]  /*cf90*/  IADD3 R2, P0, R2, R0, RZ ;  /* 0x0000000002027210 */ /* 0x002fca0007f1e0ff */
[----:B0-----:R-:W-:-:S05]  /*cfa0*/  IMAD.X R3, RZ, RZ, R3, P0 ;  /* 0x000000ffff037224 */ /* 0x001fca00000e0603 */
[----:B------:R-:W-:Y:S04]  /*cfb0*/  LDGSTS.E.BYPASS.LTC128B.128 [R4+0x18400], desc[UR36][R2.64], !P3 ;  /* 0x1840000002047fae */ /* 0x000fe8000d901d64 */
[----:B------:R-:W-:Y:S04]  /*cfc0*/  LDGSTS.E.BYPASS.LTC128B.128 [R4+0x1b400], desc[UR36][R2.64+0x80], !P2 ;  /* 0x1b40008002047fae */ /* 0x000fe8000d101d64 */
[----:B------:R0:W-:Y:S04]  /*cfd0*/  LDGSTS.E.BYPASS.LTC128B.128 [R4+0x1e400], desc[UR36][R2.64+0x100], !P1 ;  /* 0x1e40010002047fae */ /* 0x0001e8000c901d64 */
[----:B0-----:R-:W0:Y:S04]  /*cfe0*/  SHFL.IDX PT, R2, R9, 0x1, 0x181f ;  /* 0x00381f0009027f89 */ /* 0x001e2800000e0000 */
[----:B------:R-:W1:Y:S01]  /*cff0*/  SHFL.IDX PT, R3, R5, 0x1, 0x181f ;  /* 0x00381f0005037f89 */ /* 0x000e6200000e0000 */
[----:B0-----:R-:W-:-:S05]  /*d000*/  IADD3 R2, P0, R2, R0, RZ ;  /* 0x0000000002027210 */ /* 0x001fca0007f1e0ff */
[----:B-1----:R-:W-:-:S05]  /*d010*/  IMAD.X R3, RZ, RZ, R3, P0 ;  /* 0x000000ffff037224 */ /* 0x002fca00000e0603 */
[----:B------:R-:W-:Y:S04]  /*d020*/  LDGSTS.E.BYPASS.LTC128B.128 [R4+0x18c00], desc[UR36][R2.64], !P3 ;  /* 0x18c0000002047fae */ /* 0x000fe8000d901d64 */
[----:B------:R-:W-:Y:S04]  /*d030*/  LDGSTS.E.BYPASS.LTC128B.128 [R4+0x1bc00], desc[UR36][R2.64+0x80], !P2 ;  /* 0x1bc0008002047fae */ /* 0x000fe8000d101d64 */
[----:B------:R0:W-:Y:S04]  /*d040*/  LDGSTS.E.BYPASS.LTC128B.128 [R4+0x1ec00], desc[UR36][R2.64+0x100], !P1 ;  /* 0x1ec0010002047fae */ /* 0x0001e8000c901d64 */
[----:B0-----:R-:W0:Y:S02]  /*d050*/  SHFL.IDX PT, R2, R9, 0x2, 0x181f ;  /* 0x00581f0009027f89 */ /* 0x001e2400000e0000 */
[----:B0-----:R-:W-:-:S05]  /*d060*/  IADD3 R2, P0, R2, R0, RZ ;  /* 0x0000000002027210 */ /* 0x001fca0007f1e0ff */
[----:B------:R-:W-:Y:S02]  /*d070*/  IMAD.X R3, RZ, RZ, R35, P0 ;  /* 0x000000ffff037224 */ /* 0x000fe400000e0623 */
[----:B------:R-:W-:Y:S04]  /*d080*/  SHFL.IDX PT, R35, R5, 0x3, 0x181f ;  /* 0x00781f0005237f89 */ /* 0x000fe800000e0000 */
        /* <DEDUP_REMOVED lines=13> */
[----:B------:R0:W1:Y:S04]  /*d160*/  SHFL.IDX PT, R35, R5, 0x5, 0x181f ;  /* 0x00b81f0005237f89 */ /* 0x00006800000e0000 */
[----:B------:R-:W-:Y:S04]  /*d170*/  LDGSTS.E.BYPASS.LTC128B.128 [R4+0x1a400], desc[UR36][R2.64], !P3 ;  /* 0x1a40000002047fae */ /* 0x000fe8000d901d64 */
[----:B------:R-:W-:Y:S04]  /*d180*/  LDGSTS.E.BYPASS.LTC128B.128 [R4+0x1d400], desc[UR36][R2.64+0x80], !P2 ;  /* 0x1d40008002047fae */ /* 0x000fe8000d101d64 */
[----:B------:R3:W-:Y:S04]  /*d190*/  LDGSTS.E.BYPASS.LTC128B.128 [R4+0x20400], desc[UR36][R2.64+0x100], !P1 ;  /* 0x2040010002047fae */ /* 0x0007e8000c901d64 */
[----:B-1-3--:R0:W3:Y:S02]  /*d1a0*/  SHFL.IDX PT, R2, R9, 0x5, 0x181f ;  /* 0x00b81f0009027f89 */ /* 0x00a0e400000e0000 */
.L_x_369:
[----:B---3--:R-:W-:-:S05]  /*d1b0*/  IADD3 R2, P0, R2, R0, RZ ;  /* 0x0000000002027210 */ /* 0x008fca0007f1e0ff */
        /* <DEDUP_REMOVED lines=9> */
.L_x_276:
        /* <DEDUP_REMOVED lines=10> */
.L_x_277:
[----:B------:R3:W-:Y:S01]  /*d2f0*/  SYNCS.ARRIVE.TRANS64.A1T0 RZ, [R6+URZ+0x2a830], RZ ;  /* 0x02a830ff06ff79a7 */ /* 0x0007e2000810003f */
[----:B------:R-:W-:Y:S05]  /*d300*/  @!P2 BRA `(.L_x_278) ;  /* 0x000000000004a947 */ /* 0x000fea0003800000 */
[----:B------:R-:W-:Y:S01]  /*d310*/  BPT.TRAP 0x1 ;  /* 0x000000040000795c */ /* 0x000fe20000300000 */
.L_x_278:
[----:B-1----:R-:W-:Y:S01]  /*d320*/  SHF.L.U32 R2, R17, 0x1f, RZ ;  /* 0x0000001f11027819 */ /* 0x002fe200000006ff */
[----:B------:R-:W-:Y:S01]  /*d330*/  IMAD R4, R10, 0x8, R22 ;  /* 0x000000080a047824 */ /* 0x000fe200078e0216 */
[----:B------:R-:W-:Y:S03]  /*d340*/  BSSY B1, `(.L_x_279) ;  /* 0x0000003000017945 */ /* 0x000fe60003800000 */
[----:B------:R-:W1:Y:S02]  /*d350*/  SYNCS.PHASECHK.TRANS64.TRYWAIT P0, [R4+URZ+0x2a860], R2 ;  /* 0x02a86002040075a7 */ /* 0x000e64000800017f */
[----:B-1----:R-:W-:Y:S05]  /*d360*/  @!P0 BRA `(.L_x_280) ;  /* 0x0000003800dc8947 */ /* 0x002fea0003800000 */
.L_x_370:
[----:B------:R-:W-:Y:S05]  /*d370*/  BSYNC B1 ;  /* 0x0000000000017941 */ /* 0x000fea0003800000 */
.L_x_279:
[----:B------:R-:W4:Y:S01]  /*d380*/  S2R R3, SR_TID.X ;  /* 0x0000000000037919 */ /* 0x000f220000002100 */
[----:B------:R-:W-:Y:S01]  /*d390*/  UMOV UR4, 0xffffffff ;  /* 0xffffffff00047882 */ /* 0x000fe20000000000 */
[----:B---3--:R-:W-:Y:S01]  /*d3a0*/  IMAD R6, R30, -0x60, R34 ;  /* 0xffffffa01e067824 */ /* 0x008fe200078e0222 */
[----:B------:R-:W-:Y:S01]  /*d3b0*/  LOP3.LUT P0, RZ, R29, 0x2, RZ, 0xc0, !PT ;  /* 0x000000021dff7812 */ /* 0x000fe2000780c0ff */
[----:B0-----:R-:W-:Y:S01]  /*d3c0*/  IMAD R5, R10, 0x3000, R32 ;  /* 0x000030000a057824 */ /* 0x001fe200078e0220 */
[----:B----4-:R-:W-:-:S04]  /*d3d0*/  LOP3.LUT R3, R3, 0x7f, RZ, 0xc0, !PT ;  /* 0x0000007f03037812 */ /* 0x010fc800078ec0ff */
[----:B------:R-:W-:-:S05]  /*d3e0*/  SHF.R.U32.HI R3, RZ, 0x3, R3 ;  /* 0x00000003ff037819 */ /* 0x000fca0000011603 */
[----:B------:R-:W-:Y:S01]  /*d3f0*/  IMAD.IADD R6, R6, 0x1, -R3 ;  /* 0x0000000106067824 */ /* 0x000fe200078e0a03 */
[----:B------:R-:W-:Y:S06]  /*d400*/  BRA.DIV UR4, `(.L_x_281) ;  /* 0x0000003a04c87947 */ /* 0x000fec000b800000 */
[----:B-1----:R-:W0:Y:S01]  /*d410*/  SHFL.IDX PT, R2, R18, RZ, 0x181f ;  /* 0x00181fff12027589 */ /* 0x002e2200000e0000 */
[----:B------:R-:W-:-:S03]  /*d420*/  LEA R5, R5, R22, 0x1 ;  /* 0x0000001605057211 */ /* 0x000fc600078e08ff */
[----:B------:R-:W1:Y:S04]  /*d430*/  SHFL.IDX PT, R3, R24, RZ, 0x181f ;  /* 0x00181fff18037589 */ /* 0x000e6800000e0000 */
[----:B--2---:R-:W-:Y:S01]  /*d440*/  SHFL.IDX PT, R14, R18, 0x5, 0x181f ;  /* 0x00b81f00120e7f89 */ /* 0x004fe200000e0000 */
[----:B0-----:R-:W-:-:S05]  /*d450*/  IADD3 R2, P1, R2, R0, RZ ;  /* 0x0000000002027210 */ /* 0x001fca0007f3e0ff */
[----:B-1----:R-:W-:Y:S01]  /*d460*/  IMAD.X R3, RZ, RZ, R3, P1 ;  /* 0x000000ffff037224 */ /* 0x002fe200008e0603 */
[----:B------:R-:W-:-:S04]  /*d470*/  LOP3.LUT P1, RZ, R29, 0x1, RZ, 0xc0, !PT ;  /* 0x000000011dff7812 */ /* 0x000fc8000782c0ff */
[----:B------:R-:W-:-:S13]  /*d480*/  ISETP.LT.OR P2, PT, R6, 0x1, !P1 ;  /* 0x000000010600780c */ /* 0x000fda0004f41670 */
[----:B------:R-:W-:Y:S01]  /*d490*/  LDGSTS.E.BYPASS.LTC128B.128 [R5+0x400], desc[UR36][R2.64], !P2 ;  /* 0x0040000002057fae */ /* 0x000fe2000d101d64 */
[----:B------:R-:W-:-:S13]  /*d4a0*/  ISETP.LT.OR P2, PT, R6, 0x1, !P0 ;  /* 0x000000010600780c */ /* 0x000fda0004741670 */
[----:B------:R0:W-:Y:S04]  /*d4b0*/  LDGSTS.E.BYPASS.LTC128B.128 [R5+0x3400], desc[UR36][R2.64+0x80], !P2 ;  /* 0x0340008002057fae */ /* 0x0001e8000d101d64 */
[----:B0-----:R-:W0:Y:S04]  /*d4c0*/  SHFL.IDX PT, R2, R18, 0x1, 0x181f ;  /* 0x00381f0012027f89 */ /* 0x001e2800000e0000 */
[----:B------:R-:W1:Y:S01]  /*d4d0*/  SHFL.IDX PT, R3, R24, 0x1, 0x181f ;  /* 0x00381f0018037f89 */ /* 0x000e6200000e0000 */
[----:B0-----:R-:W-:-:S05]  /*d4e0*/  IADD3 R2, P2, R2, R0, RZ ;  /* 0x0000000002027210 */ /* 0x001fca0007f5e0ff */
[----:B-1----:R-:W-:Y:S01]  /*d4f0*/  IMAD.X R3, RZ, RZ, R3, P2 ;  /* 0x000000ffff037224 */ /* 0x002fe200010e0603 */
        /* <DEDUP_REMOVED lines=21> */
[----:B------:R-:W1:Y:S04]  /*d650*/  SHFL.IDX PT, R3, R24, 0x4, 0x181f ;  /* 0x00981f0018037f89 */ /* 0x000e6800000e0000 */
[----:B------:R-:W2:Y:S01]  /*d660*/  SHFL.IDX PT, R24, R24, 0x5, 0x181f ;  /* 0x00b81f0018187f89 */ /* 0x000ea200000e0000 */
[----:B0-----:R-:W-:-:S05]  /*d670*/  IADD3 R2, P2, R2, R0, RZ ;  /* 0x0000000002027210 */ /* 0x001fca0007f5e0ff */
[----:B-1----:R-:W-:Y:S01]  /*d680*/  IMAD.X R3, RZ, RZ, R3, P2 ;  /* 0x000000ffff037224 */ /* 0x002fe200010e0603 */
[----:B------:R-:W-:-:S13]  /*d690*/  ISETP.LT.OR P2, PT, R6, 0x41, !P1 ;  /* 0x000000410600780c */ /* 0x000fda0004f41670 */
[----:B------:R1:W-:Y:S01]  /*d6a0*/  LDGSTS.E.BYPASS.LTC128B.128 [R5+0x2400], desc[UR36][R2.64], !P2 ;  /* 0x0240000002057fae */ /* 0x0003e2000d101d64 */
[----:B------:R-:W-:-:S13]  /*d6b0*/  ISETP.LT.OR P2, PT, R6, 0x41, !P0 ;  /* 0x000000410600780c */ /* 0x000fda0004741670 */
[----:B--2---:R1:W-:Y:S02]  /*d6c0*/  LDGSTS.E.BYPASS.LTC128B.128 [R5+0x5400], desc[UR36][R2.64+0x80], !P2 ;  /* 0x0540008002057fae */ /* 0x0043e4000d101d64 */
.L_x_384:
        /* <DEDUP_REMOVED lines=16> */
[----:B------:R-:W-:Y:S02]  /*d7d0*/  IMAD.IADD R3, R3, 0x1, R9 ;  /* 0x0000000103037824 */ /* 0x000fe400078e0209 */
[----:B------:R-:W-:Y:S02]  /*d7e0*/  IMAD R21, R21, UR4, RZ ;  /* 0x0000000415157c24 */ /* 0x000fe4000f8e02ff */
[----:B------:R-:W-:-:S04]  /*d7f0*/  IMAD.WIDE.U32 R2, R8, UR4, R2 ;  /* 0x0000000408027c25 */ /* 0x000fc8000f8e0002 */
[----:B------:R-:W-:-:S04]  /*d800*/  IMAD R21, R8, UR5, R21 ;  /* 0x0000000508157c24 */ /* 0x000fc8000f8e0215 */
[----:B------:R-:W-:-:S07]  /*d810*/  IMAD.IADD R21, R3, 0x1, R21 ;  /* 0x0000000103157824 */ /* 0x000fce00078e0215 */
.L_x_282:
        /* <DEDUP_REMOVED lines=10> */
.L_x_283:
[----:B------:R-:W-:Y:S01]  /*d8c0*/  IMAD.MOV.U32 R3, RZ, RZ, R21 ;  /* 0x000000ffff037224 */ /* 0x000fe200078e0015 */
[----:B------:R-:W-:Y:S01]  /*d8d0*/  ULDC.64 UR4, c[0x0][0x330] ;  /* 0x0000cc0000047ab9 */ /* 0x000fe20000000a00 */
[----:B------:R-:W-:Y:S01]  /*d8e0*/  ULDC.64 UR6, c[0x0][0x318] ;  /* 0x0000c60000067ab9 */ /* 0x000fe20000000a00 */
[----:B------:R1:W-:Y:S01]  /*d8f0*/  SYNCS.ARRIVE.TRANS64.A1T0 RZ, [R4+URZ+0x2a850], RZ ;  /* 0x02a850ff04ff79a7 */ /* 0x0003e2000810003f */
[----:B------:R-:W-:Y:S01]  /*d900*/  IMAD.WIDE.U32 R2, R26, UR4, R2 ;  /* 0x000000041a027c25 */ /* 0x000fe2000f8e0002 */
[----:B------:R-:W-:-:S03]  /*d910*/  MOV R10, R27 ;  /* 0x0000001b000a7202 */ /* 0x000fc60000000f00 */
[----:B------:R-:W-:Y:S01]  /*d920*/  IMAD R3, R26, UR5, R3 ;  /* 0x000000051a037c24 */ /* 0x000fe2000f8e0203 */
[C---:B------:R-:W-:Y:S01]  /*d930*/  LEA R18, P0, R2.reuse, UR6, 0x1 ;  /* 0x0000000602127c11 */ /* 0x040fe2000f8008ff */
[C---:B------:R-:W-:Y:S02]  /*d940*/  VIADD R0, R25.reuse, 0xffffffff ;  /* 0xffffffff19007836 */ /* 0x040fe40000000000 */
[----:B------:R-:W-:Y:S01]  /*d950*/  IMAD.MOV.U32 R17, RZ, RZ, R28 ;  /* 0x000000ffff117224 */ /* 0x000fe200078e001c */
[----:B------:R-:W-:Y:S01]  /*d960*/  LEA.HI.X R24, R2, UR7, R3, 0x1, P0 ;  /* 0x0000000702187c11 */ /* 0x000fe200080f0c03 */
[----:B------:R-:W-:Y:S01]  /*d970*/  IMAD.MOV.U32 R30, RZ, RZ, R25 ;  /* 0x000000ffff1e7224 */ /* 0x000fe200078e0019 */
[----:B------:R-:W-:-:S13]  /*d980*/  ISETP.GT.AND P0, PT, R25, R36, PT ;  /* 0x000000241900720c */ /* 0x000fda0003f04270 */
[----:B-1----:R-:W-:Y:S05]  /*d990*/  @P0 BRA `(.L_x_284) ;  /* 0xfffffff0003c0947 */ /* 0x002fea000383ffff */
.L_x_271:
[----:B------:R-:W-:Y:S05]  /*d9a0*/  BSYNC B0 ;  /* 0x0000000000007941 */ /* 0x000fea0003800000 */
.L_x_270:
[----:B------:R-:W1:Y:S01]  /*d9b0*/  S2R R2, SR_TID.X ;  /* 0x0000000000027919 */ /* 0x000e620000002100 */
[----:B------:R-:W-:Y:S01]  /*d9c0*/  BSSY B0, `(.L_x_285) ;  /* 0x0000010000007945 */ /* 0x000fe20003800000 */
[----:B-1----:R-:W-:-:S04]  /*d9d0*/  LOP3.LUT R2, R2, 0x7f, RZ, 0xc0, !PT ;  /* 0x0000007f02027812 */ /* 0x002fc800078ec0ff */
[----:B------:R-:W-:-:S13]  /*d9e0*/  ISETP.NE.AND P0, PT, R2, RZ, PT ;  /* 0x000000ff0200720c */ /* 0x000fda0003f05270 */
[----:B------:R-:W-:Y:S05]  /*d9f0*/  @P0 BRA `(.L_x_286) ;  /* 0x0000000000300947 */ /* 0x000fea0003800000 */
[----:B------:R-:W1:Y:S01]  /*da00*/  S2R R5, SR_LANEID ;  /* 0x0000000000057919 */ /* 0x000e620000000000 */
[----:B------:R-:W-:Y:S01]  /*da10*/  VOTEU.ANY UR4, UPT, PT ;  /* 0x0000000000047886 */ /* 0x000fe200038e0100 */
[----:B0-----:R-:W0:Y:S01]  /*da20*/  LDC.64 R2, c[0x0][0xc60] ;  /* 0x00031800ff027b82 */ /* 0x001e220000000a00 */
[----:B------:R-:W1:Y:S02]  /*da30*/  FLO.U32 R0, UR4 ;  /* 0x0000000400007d00 */ /* 0x000e6400080e0000 */
[----:B-1----:R-:W-:-:S06]  /*da40*/  ISETP.EQ.U32.AND P0, PT, R0, R5, PT ;  /* 0x000000050000720c */ /* 0x002fcc0003f02070 */
[----:B------:R-:W0:Y:S07]  /*da50*/  POPC R5, UR4 ;  /* 0x0000000400057d09 */ /* 0x000e2e0008000000 */
[----:B0-----:R-:W3:Y:S01]  /*da60*/  @P0 ATOMG.E.ADD.STRONG.GPU PT, R3, desc[UR36][R2.64], R5 ;  /* 0x00000005020309a8 */ /* 0x001ee200081ee1e4 */
[----:B------:R-:W0:Y:S02]  /*da70*/  S2R R4, SR_LTMASK ;  /* 0x0000000000047919 */ /* 0x000e240000003900 */
[----:B0-----:R-:W-:-:S04]  /*da80*/  LOP3.LUT R4, R4, UR4, RZ, 0xc0, !PT ;  /* 0x0000000404047c12 */ /* 0x001fc8000f8ec0ff */
[----:B------:R-:W0:Y:S01]  /*da90*/  POPC R7, R4 ;  /* 0x0000000400077309 */ /* 0x000e220000000000 */
[----:B---3--:R-:W0:Y:S02]  /*daa0*/  SHFL.IDX PT, R0, R3, R0, 0x1f ;  /* 0x00001f0003007589 */ /* 0x008e2400000e0000 */
[----:B0-----:R-:W-:-:S07]  /*dab0*/  IADD3 R16, R0, UR39, R7 ;  /* 0x0000002700107c10 */ /* 0x001fce000fffe007 */
.L_x_286:
[----:B------:R-:W-:Y:S05]  /*dac0*/  BSYNC B0 ;  /* 0x0000000000007941 */ /* 0x000fea0003800000 */
.L_x_285:
[----:B------:R-:W-:-:S13]  /*dad0*/  LOP3.LUT P0, RZ, R23, 0x10, RZ, 0xc0, !PT ;  /* 0x0000001017ff7812 */ /* 0x000fda000780c0ff */
[----:B------:R-:W-:Y:S05]  /*dae0*/  @!P0 BRA `(.L_x_287) ;  /* 0x0000000000048947 */ /* 0x000fea0003800000 */
[----:B------:R-:W-:Y:S01]  /*daf0*/  BPT.TRAP 0x1 ;  /* 0x000000040000795c */ /* 0x000fe20000300000 */
.L_x_287:
[----:B------:R-:W-:Y:S01]  /*db00*/  IMAD R0, R27, 0x8, R22 ;  /* 0x000000081b007824 */ /* 0x000fe200078e0216 */
[----:B0-----:R-:W-:Y:S01]  /*db10*/  SHF.L.U32 R3, R28, 0x1f, RZ ;  /* 0x0000001f1c037819 */ /* 0x001fe200000006ff */
[----:B------:R-:W-:Y:S01]  /*db20*/  BSSY B0, `(.L_x_288) ;  /* 0x0000004000007945 */ /* 0x000fe20003800000 */
[----:B------:R-:W-:Y:S02]  /*db30*/  IMAD R6, R25, -0x60, R34 ;  /* 0xffffffa019067824 */ /* 0x000fe400078e0222 */
[----:B------:R-:W0:Y:S02]  /*db40*/  SYNCS.PHASECHK.TRANS64.TRYWAIT P0, [R0+URZ+0x2a860], R3 ;  /* 0x02a86003000075a7 */ /* 0x000e24000800017f */
[----:B0-----:R-:W-:Y:S05]  /*db50*/  @!P0 BRA `(.L_x_289) ;  /* 0x0000003800e08947 */ /* 0x001fea0003800000 */
.L_x_385:
[----:B------:R-:W-:Y:S05]  /*db60*/  BSYNC B0 ;  /* 0x0000000000007941 */ /* 0x000fea0003800000 */
.L_x_288:
[----:B------:R-:W1:Y:S01]  /*db70*/  S2R R2, SR_TID.X ;  /* 0x0000000000027919 */ /* 0x000e620000002100 */
[----:B------:R-:W-:Y:S01]  /*db80*/  UMOV UR4, 0xffffffff ;  /* 0xffffffff00047882 */ /* 0x000fe20000000000 */
[----:B------:R-:W-:Y:S01]  /*db90*/  IMAD R7, R27, 0x3000, R32 ;  /* 0x000030001b077824 */ /* 0x000fe200078e0220 */
[----:B-1----:R-:W-:-:S04]  /*dba0*/  LOP3.LUT R2, R2, 0x7f, RZ, 0xc0, !PT ;  /* 0x0000007f02027812 */ /* 0x002fc800078ec0ff */
[----:B------:R-:W-:-:S05]  /*dbb0*/  SHF.R.U32.HI R2, RZ, 0x3, R2 ;  /* 0x00000003ff027819 */ /* 0x000fca0000011602 */
[----:B------:R-:W-:Y:S01]  /*dbc0*/  IMAD.IADD R6, R6, 0x1, -R2 ;  /* 0x0000000106067824 */ /* 0x000fe200078e0a02 */
[----:B------:R-:W-:Y:S06]  /*dbd0*/  BRA.DIV UR4, `(.L_x_290) ;  /* 0x0000003a04d47947 */ /* 0x000fec000b800000 */
[----:B------:R-:W1:Y:S01]  /*dbe0*/  S2R R2, SR_TID.X ;  /* 0x0000000000027919 */ /* 0x000e620000002100 */
[----:B------:R-:W-:Y:S01]  /*dbf0*/  LOP3.LUT P0, RZ, R29, 0x2, RZ, 0xc0, !PT ;  /* 0x000000021dff7812 */ /* 0x000fe2000780c0ff */
[----:B------:R-:W-:Y:S01]  /*dc00*/  IMAD R4, R7, 0x2, R22 ;  /* 0x0000000207047824 */ /* 0x000fe200078e0216 */
[----:B--2---:R-:W2:Y:S02]  /*dc10*/  SHFL.IDX PT, R14, R18, RZ, 0x181f ;  /* 0x00181fff120e7589 */ /* 0x004ea400000e0000 */
[----:B------:R-:W-:Y:S02]  /*dc20*/  ISETP.LT.OR P3, PT, R6, 0x1, !P0 ;  /* 0x000000010600780c */ /* 0x000fe40004761670 */
[----:B0-----:R-:W0:Y:S04]  /*dc30*/  SHFL.IDX PT, R3, R24, RZ, 0x181f ;  /* 0x00181fff18037589 */ /* 0x001e2800000e0000 */
[----:B------:R-:W-:Y:S04]  /*dc40*/  SHFL.IDX PT, R10, R18, 0x2, 0x181f ;  /* 0x00581f00120a7f89 */ /* 0x000fe800000e0000 */
[----:B------:R-:W-:Y:S01]  /*dc50*/  SHFL.IDX PT, R7, R24, 0x2, 0x181f ;  /* 0x00581f0018077f89 */ /* 0x000fe200000e0000 */
[----:B-1----:R-:W-:Y:S01]  /*dc60*/  IMAD.SHL.U32 R8, R2, 0x8, RZ ;  /* 0x0000000802087824 */ /* 0x002fe200078e00ff */
[----:B------:R-:W-:-:S04]  /*dc70*/  LOP3.LUT R2, R29, 0x1, RZ, 0xc0, !PT ;  /* 0x000000011d027812 */ /* 0x000fc800078ec0ff */
[----:B------:R-:W-:Y:S02]  /*dc80*/  LOP3.LUT R8, R8, 0x38, RZ, 0xc0, !PT ;  /* 0x0000003808087812 */ /* 0x000fe400078ec0ff */
[----:B------:R-:W-:-:S03]  /*dc90*/  ISETP.NE.U32.AND P1, PT, R2, 0x1, PT ;  /* 0x000000010200780c */ /* 0x000fc60003f25070 */
[----:B------:R-:W-:Y:S01]  /*dca0*/  IMAD.SHL.U32 R5, R8, 0x2, RZ ;  /* 0x0000000208057824 */ /* 0x000fe200078e00ff */
[----:B------:R-:W-:Y:S01]  /*dcb0*/  ISETP.LT.OR P2, PT, R6, 0x1, P1 ;  /* 0x000000010600780c */ /* 0x000fe20000f41670 */
[----:B------:R-:W-:Y:S03]  /*dcc0*/  SHFL.IDX PT, R8, R24, 0x1, 0x181f ;  /* 0x00381f0018087f89 */ /* 0x000fe600000e0000 */
[----:B--2---:R-:W-:Y:S02]  /*dcd0*/  IADD3 R2, P4, R14, R5, RZ ;  /* 0x000000050e027210 */ /* 0x004fe40007f9e0ff */
[----:B------:R-:W1:Y:S03]  /*dce0*/  SHFL.IDX PT, R14, R18, 0x1, 0x181f ;  /* 0x00381f00120e7f89 */ /* 0x000e6600000e0000 */
[----:B0-----:R-:W-:-:S05]  /*dcf0*/  IMAD.X R3, RZ, RZ, R3, P4 ;  /* 0x000000ffff037224 */ /* 0x001fca00020e0603 */
[----:B------:R-:W-:Y:S01]  /*dd00*/  LDGSTS.E.BYPASS.LTC128B.128 [R4+0x400], desc[UR36][R2.64], !P2 ;  /* 0x0040000002047fae */ /* 0x000fe2000d101d64 */
[----:B------:R-:W-:-:S03]  /*dd10*/  ISETP.LT.OR P2, PT, R6, 0x11, P1 ;  /* 0x000000110600780c */ /* 0x000fc60000f41670 */
[----:B------:R1:W-:Y:S01]  /*dd20*/  LDGSTS.E.BYPASS.LTC128B.128 [R4+0x3400], desc[UR36][R2.64+0x80], !P3 ;  /* 0x0340008002047fae */ /* 0x0003e2000d901d64 */
[----:B------:R-:W-:Y:S02]  /*dd30*/  ISETP.LT.OR P3, PT, R6, 0x11, !P0 ;  /* 0x000000110600780c */ /* 0x000fe40004761670 */
[----:B-1----:R-:W-:Y:S02]  /*dd40*/  IADD3 R2, P4, R14, R5, RZ ;  /* 0x000000050e027210 */ /* 0x002fe40007f9e0ff */
[----:B------:R-:W0:Y:S03]  /*dd50*/  SHFL.IDX PT, R14, R18, 0x3, 0x181f ;  /* 0x00781f00120e7f89 */ /* 0x000e2600000e0000 */
[----:B------:R-:W-:Y:S02]  /*dd60*/  IMAD.X R3, RZ, RZ, R8, P4 ;  /* 0x000000ffff037224 */ /* 0x000fe400020e0608 */
[----:B------:R-:W1:Y:S04]  /*dd70*/  SHFL.IDX PT, R8, R24, 0x3, 0x181f ;  /* 0x00781f0018087f89 */ /* 0x000e6800000e0000 */
[----:B------:R-:W-:Y:S01]  /*dd80*/  LDGSTS.E.BYPASS.LTC128B.128 [R4+0xc00], desc[UR36][R2.64], !P2 ;  /* 0x00c0000002047fae */ /* 0x000fe2000d101d64 */
[----:B------:R-:W-:-:S03]  /*dd90*/  ISETP.LT.OR P2, PT, R6, 0x21, P1 ;  /* 0x000000210600780c */ /* 0x000fc60000f41670 */
[----:B------:R2:W-:Y:S01]  /*dda0*/  LDGSTS.E.BYPASS.LTC128B.128 [R4+0x3c00], desc[UR36][R2.64+0x80], !P3 ;  /* 0x03c0008002047fae */ /* 0x0005e2000d901d64 */
[----:B------:R-:W-:Y:S02]  /*ddb0*/  ISETP.LT.OR P3, PT, R6, 0x21, !P0 ;  /* 0x000000210600780c */ /* 0x000fe40004761670 */
[----:B--2---:R-:W-:Y:S02]  /*ddc0*/  IADD3 R2, P4, R10, R5, RZ ;  /* 0x000000050a027210 */ /* 0x004fe40007f9e0ff */
[----:B------:R-:W2:Y:S03]  /*ddd0*/  SHFL.IDX PT, R10, R18, 0x4, 0x181f ;  /* 0x00981f00120a7f89 */ /* 0x000ea600000e0000 */
[----:B------:R-:W-:Y:S02]  /*dde0*/  IMAD.X R3, RZ, RZ, R7, P4 ;  /* 0x000000ffff037224 */ /* 0x000fe400020e0607 */
[----:B------:R-:W3:Y:S04]  /*ddf0*/  SHFL.IDX PT, R7, R24, 0x4, 0x181f ;  /* 0x00981f0018077f89 */ /* 0x000ee800000e0000 */
[----:B------:R-:W-:Y:S01]  /*de00*/  LDGSTS.E.BYPASS.LTC128B.128 [R4+0x1400], desc[UR36][R2.64], !P2 ;  /* 0x0140000002047fae */ /* 0x000fe2000d101d64 */
[----:B------:R-:W-:-:S03]  /*de10*/  ISETP.LT.OR P2, PT, R6, 0x31, P1 ;  /* 0x000000310600780c */ /* 0x000fc60000f41670 */
[----:B------:R0:W-:Y:S01]  /*de20*/  LDGSTS.E.BYPASS.LTC128B.128 [R4+0x4400], desc[UR36][R2.64+0x80], !P3 ;  /* 0x0440008002047fae */ /* 0x0001e2000d901d64 */
[----:B------:R-:W-:-:S03]  /*de30*/  ISETP.LT.OR P3, PT, R6, 0x31, !P0 ;  /* 0x000000310600780c */ /* 0x000fc60004761670 */
[----:B------:R-:W4:Y:S01]  /*de40*/  SHFL.IDX PT, R24, R24, 0x5, 0x181f ;  /* 0x00b81f0018187f89 */ /* 0x000f2200000e0000 */
[----:B0-----:R-:W-:-:S03]  /*de50*/  IADD3 R2, P4, R14, R5, RZ ;  /* 0x000000050e027210 */ /* 0x001fc60007f9e0ff */
[----:B------:R0:W0:Y:S02]  /*de60*/  SHFL.IDX PT, R14, R18, 0x5, 0x181f ;  /* 0x00b81f00120e7f89 */ /* 0x00002400000e0000 */
[----:B-1----:R-:W-:-:S05]  /*de70*/  IMAD.X R3, RZ, RZ, R8, P4 ;  /* 0x000000ffff037224 */ /* 0x002fca00020e0608 */
[----:B------:R-:W-:Y:S01]  /*de80*/  LDGSTS.E.BYPASS.LTC128B.128 [R4+0x1c00], desc[UR36][R2.64], !P2 ;  /* 0x01c0000002047fae */ /* 0x000fe2000d101d64 */
[----:B------:R-:W-:-:S03]  /*de90*/  ISETP.LT.OR P2, PT, R6, 0x41, P1 ;  /* 0x000000410600780c */ /* 0x000fc60000f41670 */
[----:B------:R2:W-:Y:S01]  /*dea0*/  LDGSTS.E.BYPASS.LTC128B.128 [R4+0x4c00], desc[UR36][R2.64+0x80], !P3 ;  /* 0x04c0008002047fae */ /* 0x0005e2000d901d64 */
[----:B------:R-:W-:Y:S02]  /*deb0*/  ISETP.LT.OR P3, PT, R6, 0x41, !P0 ;  /* 0x000000410600780c */ /* 0x000fe40004761670 */
[----:B--2---:R-:W-:-:S04]  /*dec0*/  IADD3 R2, P4, R10, R5, RZ ;  /* 0x000000050a027210 */ /* 0x004fc80007f9e0ff */
[----:B---3--:R-:W-:-:S05]  /*ded0*/  IADD3.X R3, RZ, R7, RZ, P4, !PT ;  /* 0x00000007ff037210 */ /* 0x008fca00027fe4ff */
[----:B------:R1:W-:Y:S04]  /*dee0*/  LDGSTS.E.BYPASS.LTC128B.128 [R4+0x2400], desc[UR36][R2.64], !P2 ;  /* 0x0240000002047fae */ /* 0x0003e8000d101d64 */
[----:B0---4-:R1:W-:Y:S02]  /*def0*/  LDGSTS.E.BYPASS.LTC128B.128 [R4+0x5400], desc[UR36][R2.64+0x80], !P3 ;  /* 0x0540008002047fae */ /* 0x0113e4000d901d64 */
.L_x_399:
[C---:B------:R-:W-:Y:S02]  /*df00*/  ISETP.LT.OR P1, PT, R6.reuse, 0x51, P1 ;  /* 0x000000510600780c */ /* 0x040fe40000f21670 */
[----:B------:R-:W-:Y:S02]  /*df10*/  ISETP.LT.OR P0, PT, R6, 0x51, !P0 ;  /* 0x000000510600780c */ /* 0x000fe40004701670 */
[----:B-1----:R-:W-:-:S05]  /*df20*/  IADD3 R2, P2, R14, R5, RZ ;  /* 0x000000050e027210 */ /* 0x002fca0007f5e0ff */
[----:B------:R-:W-:-:S05]  /*df30*/  IMAD.X R3, RZ, RZ, R24, P2 ;  /* 0x000000ffff037224 */ /* 0x000fca00010e0618 */
[----:B------:R-:W-:Y:S01]  /*df40*/  @!PT LDS RZ, [RZ] ;  /* 0x00000000fffff984 */ /* 0x000fe20000000800 */
[----:B------:R-:W-:Y:S01]  /*df50*/  @!PT LDS RZ, [RZ] ;  /* 0x00000000fffff984 */ /* 0x000fe20000000800 */
[----:B------:R-:W-:Y:S01]  /*df60*/  @!PT LDS RZ, [RZ] ;  /* 0x00000000fffff984 */ /* 0x000fe20000000800 */
[----:B------:R0:W-:Y:S04]  /*df70*/  LDGSTS.E.BYPASS.LTC128B.128 [R4+0x2c00], desc[UR36][R2.64], !P1 ;  /* 0x02c0000002047fae */ /* 0x0001e8000c901d64 */
[----:B------:R0:W-:Y:S01]  /*df80*/  LDGSTS.E.BYPASS.LTC128B.128 [R4+0x5c00], desc[UR36][R2.64+0x80], !P0 ;  /* 0x05c0008002047fae */ /* 0x0001e2000c101d64 */
[----:B------:R-:W-:Y:S01]  /*df90*/  PLOP3.LUT P0, PT, PT, PT, PT, 0x80, 0x0 ;  /* 0x000000000000781c */ /* 0x000fe20003f0f070 */
[----:B------:R-:W-:-:S12]  /*dfa0*/  NOP ;  /* 0x0000000000007918 */ /* 0x000fd80000000000 */
.L_x_291:
        /* <DEDUP_REMOVED lines=10> */
.L_x_292:
[----:B------:R1:W-:Y:S01]  /*e050*/  SYNCS.ARRIVE.TRANS64.A1T0 RZ, [R0+URZ+0x2a850], RZ ;  /* 0x02a850ff00ff79a7 */ /* 0x0003e2000810003f */
[----:B------:R-:W-:-:S05]  /*e060*/  VIADD R27, R27, 0x1 ;  /* 0x000000011b1b7836 */ /* 0x000fca0000000000 */
[----:B------:R-:W-:-:S04]  /*e070*/  ISETP.NE.AND P0, PT, R27, 0x2, PT ;  /* 0x000000021b00780c */ /* 0x000fc80003f05270 */
[----:B0-----:R-:W-:Y:S02]  /*e080*/  SEL R3, RZ, 0x1, P0 ;  /* 0x00000001ff037807 */ /* 0x001fe40000000000 */
[----:B------:R-:W-:Y:S02]  /*e090*/  SEL R27, R27, RZ, P0 ;  /* 0x000000ff1b1b7207 */ /* 0x000fe40000000000 */
[----:B-1----:R-:W-:-:S07]  /*e0a0*/  LOP3.LUT R28, R28, R3, RZ, 0x3c, !PT ;  /* 0x000000031c1c7212 */ /* 0x002fce00078e3cff */
.L_x_249:
[----:B------:R-:W-:Y:S05]  /*e0b0*/  BSYNC B7 ;  /* 0x0000000000077941 */ /* 0x000fea0003800000 */
.L_x_247:
[----:B------:R-:W-:-:S13]  /*e0c0*/  LOP3.LUT P0, RZ, R23, 0x80, RZ, 0xc0, !PT ;  /* 0x0000008017ff7812 */ /* 0x000fda000780c0ff */
[----:B------:R-:W-:Y:S05]  /*e0d0*/  @!P0 BRA `(.L_x_293) ;  /* 0x0000000000248947 */ /* 0x000fea0003800000 */
[----:B------:R-:W-:Y:S05]  /*e0e0*/  WARPSYNC.ALL ;  /* 0x0000000000007948 */ /* 0x000fea0003800000 */
[----:B------:R-:W0:Y:S08]  /*e0f0*/  S2UR UR5, SR_CgaCtaId ;  /* 0x00000000000579c3 */ /* 0x000e300000008800 */
[----:B------:R-:W-:Y:S06]  /*e100*/  BAR.SYNC.DEFER_BLOCKING 0x5, 0x180 ;  /* 0x0146000000007b1d */ /* 0x000fec0000010000 */
[----:B------:R-:W-:-:S02]  /*e110*/  UMOV UR4, 0x400 ;  /* 0x0000040000047882 */ /* 0x000fc40000000000 */
[----:B0-----:R-:W-:-:S06]  /*e120*/  ULEA UR4, UR5, UR4, 0x18 ;  /* 0x0000000405047291 */ /* 0x001fcc000f8ec03f */
[----:B------:R-:W-:-:S05]  /*e130*/  IMAD.U32 R22, RZ, RZ, UR4 ;  /* 0x00000004ff167e24 */ /* 0x000fca000f8e00ff */
[----:B------:R0:W1:Y:S01]  /*e140*/  LDS.128 R16, [R22+0x2a8d0] ;  /* 0x02a8d00016107984 */ /* 0x0000620000000c00 */
[----:B------:R-:W-:Y:S06]  /*e150*/  BAR.ARV 0x4, 0x180 ;  /* 0x0106000000007b1d */ /* 0x000fec0000002000 */
[----:B------:R-:W-:Y:S05]  /*e160*/  BRA `(.L_x_294) ;  /* 0x0000000800d07947 */ /* 0x000fea0003800000 */
.L_x_293:
[----:B------:R-:W0:Y:S01]  /*e170*/  S2R R0, SR_TID.X ;  /* 0x0000000000007919 */ /* 0x000e220000002100 */
[----:B------:R-:W-:Y:S01]  /*e180*/  UMOV UR4, 0xffffffff ;  /* 0xffffffff00047882 */ /* 0x000fe20000000000 */
[----:B0-----:R-:W-:-:S04]  /*e190*/  LOP3.LUT R9, R0, 0x1f, RZ, 0xc0, !PT ;  /* 0x0000001f00097812 */ /* 0x001fc800078ec0ff */
[----:B------:R-:W-:Y:S01]  /*e1a0*/  ISETP.NE.AND P0, PT, R9, 0x1f, PT ;  /* 0x0000001f0900780c */ /* 0x000fe20003f05270 */
[----:B------:R-:W-:-:S12]  /*e1b0*/  BRA.DIV UR4, `(.L_x_295) ;  /* 0x0000003e04487947 */ /* 0x000fd8000b800000 */
[----:B------:R-:W-:Y:S01]  /*e1c0*/  IMAD.IADD R7, R19, 0x1, R9 ;  /* 0x0000000113077824 */ /* 0x000fe200078e0209 */
[----:B------:R-:W-:-:S04]  /*e1d0*/  ULDC UR4, c[0x0][0xc3c] ;  /* 0x00030f0000047ab9 */ /* 0x000fc80000000800 */
[----:B------:R-:W-:-:S13]  /*e1e0*/  ISETP.GE.OR P1, PT, R7, UR4, !P0 ;  /* 0x0000000407007c0c */ /* 0x000fda000c726670 */
[----:B------:R-:W0:Y:S08]  /*e1f0*/  @!P1 LDC.64 R4, c[0x0][0xc80] ;  /* 0x00032000ff049b82 */ /* 0x000e300000000a00 */
[----:B------:R-:W1:Y:S01]  /*e200*/  @!P1 LDC.64 R2, c[0x0][0xc78] ;  /* 0x00031e00ff029b82 */ /* 0x000e620000000a00 */
[----:B0-----:R-:W-:-:S06]  /*e210*/  @!P1 IMAD.WIDE R4, R7, 0x4, R4 ;  /* 0x0000000407049825 */ /* 0x001fcc00078e0204 */
[----:B------:R-:W2:Y:S01]  /*e220*/  @!P1 LDG.E R4, desc[UR36][R4.64] ;  /* 0x0000002404049981 */ /* 0x000ea2000c1e1900 */
[----:B-1----:R-:W-:-:S06]  /*e230*/  @!P1 IMAD.WIDE R2, R7, 0x4, R2 ;  /* 0x0000000407029825 */ /* 0x002fcc00078e0202 */
[----:B------:R-:W3:Y:S01]  /*e240*/  @!P1 LDG.E R2, desc[UR36][R2.64] ;  /* 0x0000002402029981 */ /* 0x000ee2000c1e1900 */
[----:B------:R-:W-:Y:S02]  /*e250*/  IMAD.MOV.U32 R7, RZ, RZ, RZ ;  /* 0x000000ffff077224 */ /* 0x000fe400078e00ff */
[----:B------:R-:W-:Y:S01]  /*e260*/  IMAD.MOV.U32 R10, RZ, RZ, RZ ;  /* 0x000000ffff0a7224 */ /* 0x000fe200078e00ff */
[C---:B------:R-:W-:Y:S02]  /*e270*/  ISETP.GE.U32.AND P2, PT, R9.reuse, 0x2, PT ;  /* 0x000000020900780c */ /* 0x040fe40003f46070 */
[C---:B------:R-:W-:Y:S02]  /*e280*/  ISETP.GE.U32.AND P3, PT, R9.reuse, 0x4, PT ;  /* 0x000000040900780c */ /* 0x040fe40003f66070 */
[C---:B------:R-:W-:Y:S02]  /*e290*/  ISETP.GE.U32.AND P4, PT, R9.reuse, 0x8, PT ;  /* 0x000000080900780c */ /* 0x040fe40003f86070 */
[----:B------:R-:W-:Y:S01]  /*e2a0*/  ISETP.GE.U32.AND P5, PT, R9, 0x10, PT ;  /* 0x000000100900780c */ /* 0x000fe20003fa6070 */
[----:B------:R-:W-:Y:S04]  /*e2b0*/  SHFL.IDX PT, R0, R16, RZ, 0x1f ;  /* 0x00001fff10007589 */ /* 0x000fe800000e0000 */
[----:B------:R-:W-:Y:S01]  /*e2c0*/  SHFL.IDX PT, R8, R16, 0x1, 0x1f ;  /* 0x00201f0010087f89 */ /* 0x000fe200000e0000 */
[----:B--2---:R-:W-:-:S02]  /*e2d0*/  @!P1 IMAD.MOV.U32 R7, RZ, RZ, R4 ;  /* 0x000000ffff079224 */ /* 0x004fc400078e0004 */
[----:B---3--:R-:W-:-:S04]  /*e2e0*/  @!P1 IMAD.MOV.U32 R10, RZ, RZ, R2 ;  /* 0x000000ffff0a9224 */ /* 0x008fc800078e0002 */
[----:B------:R-:W-:-:S05]  /*e2f0*/  IMAD R13, R10, R7, RZ ;  /* 0x000000070a0d7224 */ /* 0x000fca00078e02ff */
[----:B------:R-:W0:Y:S01]  /*e300*/  SHFL.UP PT, R14, R13, 0x1, RZ ;  /* 0x042000000d0e7989 */ /* 0x000e2200000e00ff */
[----:B------:R-:W-:-:S04]  /*e310*/  ISETP.NE.AND P1, PT, R9, RZ, PT ;  /* 0x000000ff0900720c */ /* 0x000fc80003f25270 */
[----:B0-----:R-:W-:-:S05]  /*e320*/  SEL R6, R14, RZ, P1 ;  /* 0x000000ff0e067207 */ /* 0x001fca0000800000 */
[----:B------:R-:W-:-:S05]  /*e330*/  IMAD.IADD R6, R13, 0x1, R6 ;  /* 0x000000010d067824 */ /* 0x000fca00078e0206 */
[----:B------:R-:W0:Y:S02]  /*e340*/  SHFL.UP PT, R14, R6, 0x2, RZ ;  /* 0x04400000060e7989 */ /* 0x000e2400000e00ff */
[----:B0-----:R-:W-:-:S05]  /*e350*/  SEL R3, R14, RZ, P2 ;  /* 0x000000ff0e037207 */ /* 0x001fca0001000000 */
[----:B------:R-:W-:-:S05]  /*e360*/  IMAD.IADD R2, R6, 0x1, R3 ;  /* 0x0000000106027824 */ /* 0x000fca00078e0203 */
[----:B------:R-:W0:Y:S02]  /*e370*/  SHFL.UP PT, R14, R2, 0x4, RZ ;  /* 0x04800000020e7989 */ /* 0x000e2400000e00ff */
[----:B0-----:R-:W-:-:S04]  /*e380*/  SEL R3, R14, RZ, P3 ;  /* 0x000000ff0e037207 */ /* 0x001fc80001800000 */
[----:B------:R-:W-:-:S05]  /*e390*/  IADD3 R3, R2, R3, RZ ;  /* 0x0000000302037210 */ /* 0x000fca0007ffe0ff */
[----:B------:R-:W0:Y:S02]  /*e3a0*/  SHFL.UP PT, R14, R3, 0x8, RZ ;  /* 0x05000000030e7989 */ /* 0x000e2400000e00ff */
[----:B0-----:R-:W-:-:S05]  /*e3b0*/  SEL R4, R14, RZ, P4 ;  /* 0x000000ff0e047207 */ /* 0x001fca0002000000 */
[----:B------:R-:W-:-:S05]  /*e3c0*/  IMAD.IADD R4, R3, 0x1, R4 ;  /* 0x0000000103047824 */ /* 0x000fca00078e0204 */
[----:B------:R-:W0:Y:S02]  /*e3d0*/  SHFL.UP PT, R14, R4, 0x10, RZ ;  /* 0x06000000040e7989 */ /* 0x000e2400000e00ff */
[----:B0-----:R-:W-:-:S05]  /*e3e0*/  SEL R5, R14, RZ, P5 ;  /* 0x000000ff0e057207 */ /* 0x001fca0002800000 */
[----:B------:R-:W-:-:S05]  /*e3f0*/  IMAD.IADD R2, R4, 0x1, R5 ;  /* 0x0000000104027824 */ /* 0x000fca00078e0205 */
[----:B------:R0:W1:Y:S01]  /*e400*/  SHFL.IDX PT, R14, R2, 0x1f, 0x1f ;  /* 0x03e01f00020e7f89 */ /* 0x00006200000e0000 */
[----:B------:R-:W-:-:S07]  /*e410*/  IMAD.MOV.U32 R6, RZ, RZ, RZ ;  /* 0x000000ffff067224 */ /* 0x000fce00078e00ff */
.L_x_409:
[----:B------:R-:W-:Y:S02]  /*e420*/  ULDC UR4, c[0x0][0xc38] ;  /* 0x00030e0000047ab9 */ /* 0x000fe40000000800 */
[----:B------:R-:W-:-:S04]  /*e430*/  IMAD.U32 R5, RZ, RZ, UR4 ;  /* 0x00000004ff057e24 */ /* 0x000fc8000f8e00ff */
[----:B-1----:R-:W-:-:S04]  /*e440*/  IMAD R14, R14, R5, RZ ;  /* 0x000000050e0e7224 */ /* 0x002fc800078e02ff */
[----:B------:R-:W-:-:S05]  /*e450*/  IMAD.IADD R9, R8, 0x1, R14 ;  /* 0x0000000108097824 */ /* 0x000fca00078e020e */
[----:B------:R-:W-:-:S13]  /*e460*/  ISETP.GT.AND P6, PT, R9, R0, PT ;  /* 0x000000000900720c */ /* 0x000fda0003fc4270 */
[----:B------:R-:W-:Y:S05]  /*e470*/  @P6 BRA `(.L_x_296) ;  /* 0x0000000000a46947 */ /* 0x000fea0003800000 */
.L_x_299:
[----:B0-----:R-:W0:Y:S01]  /*e480*/  LDC R2, c[0x0][0xc3c] ;  /* 0x00030f00ff027b82 */ /* 0x001e220000000800 */
[----:B------:R-:W-:-:S05]  /*e490*/  VIADD R19, R19, 0x1f ;  /* 0x0000001f13137836 */ /* 0x000fca0000000000 */
[----:B0-----:R-:W-:-:S13]  /*e4a0*/  ISETP.GE.AND P6, PT, R19, R2, PT ;  /* 0x000000021300720c */ /* 0x001fda0003fc6270 */
[----:B------:R-:W-:Y:S05]  /*e4b0*/  @P6 BRA `(.L_x_297) ;  /* 0x0000000400b86947 */ /* 0x000fea0003800000 */
[----:B------:R-:W0:Y:S01]  /*e4c0*/  S2R R3, SR_TID.X ;  /* 0x0000000000037919 */ /* 0x000e220000002100 */
[----:B------:R-:W-:Y:S01]  /*e4d0*/  IMAD.MOV.U32 R7, RZ, RZ, RZ ;  /* 0x000000ffff077224 */ /* 0x000fe200078e00ff */
[----:B0-----:R-:W-:-:S05]  /*e4e0*/  LOP3.LUT R3, R3, 0x1f, RZ, 0xc0, !PT ;  /* 0x0000001f03037812 */ /* 0x001fca00078ec0ff */
[----:B------:R-:W-:-:S05]  /*e4f0*/  IMAD.IADD R11, R19, 0x1, R3 ;  /* 0x00000001130b7824 */ /* 0x000fca00078e0203 */
[----:B------:R-:W-:-:S13]  /*e500*/  ISETP.GE.OR P6, PT, R11, R2, !P0 ;  /* 0x000000020b00720c */ /* 0x000fda00047c6670 */
[----:B------:R-:W0:Y:S08]  /*e510*/  @!P6 LDC.64 R2, c[0x0][0xc80] ;  /* 0x00032000ff02eb82 */ /* 0x000e300000000a00 */
[----:B------:R-:W1:Y:S01]  /*e520*/  @!P6 LDC.64 R4, c[0x0][0xc78] ;  /* 0x00031e00ff04eb82 */ /* 0x000e620000000a00 */
[----:B------:R-:W-:Y:S02]  /*e530*/  IMAD.MOV.U32 R10, RZ, RZ, RZ ;  /* 0x000000ffff0a7224 */ /* 0x000fe400078e00ff */
[----:B0-----:R-:W-:-:S05]  /*e540*/  @!P6 IMAD.WIDE R2, R11, 0x4, R2 ;  /* 0x000000040b02e825 */ /* 0x001fca00078e0202 */
[----:B------:R1:W2:Y:S02]  /*e550*/  @!P6 LDG.E R7, desc[UR36][R2.64] ;  /* 0x000000240207e981 */ /* 0x0002a4000c1e1900 */
[----:B-1----:R-:W-:-:S05]  /*e560*/  @!P6 IMAD.WIDE R2, R11, 0x4, R4 ;  /* 0x000000040b02e825 */ /* 0x002fca00078e0204 */
[----:B------:R-:W2:Y:S01]  /*e570*/  @!P6 LDG.E R10, desc[UR36][R2.64] ;  /* 0x00000024020ae981 */ /* 0x000ea2000c1e1900 */
[----:B------:R-:W-:Y:S01]  /*e580*/  UMOV UR4, 0xffffffff ;  /* 0xffffffff00047882 */ /* 0x000fe20000000000 */
[----:B--2---:R-:W-:Y:S02]  /*e590*/  IMAD R13, R10, R7, RZ ;  /* 0x000000070a0d7224 */ /* 0x004fe400078e02ff */
[----:B------:R-:W-:Y:S05]  /*e5a0*/  BRA.DIV UR4, `(.L_x_298) ;  /* 0x0000003e04847947 */ /* 0x000fea000b800000 */
        /* <DEDUP_REMOVED lines=15> */
[----:B------:R0:W1:Y:S02]  /*e6a0*/  SHFL.IDX PT, R14, R2, 0x1f, 0x1f ;  /* 0x03e01f00020e7f89 */ /* 0x00006400000e0000 */
.L_x_417:
[----:B------:R-:W-:Y:S02]  /*e6b0*/  ULDC UR4, c[0x0][0xc38] ;  /* 0x00030e0000047ab9 */ /* 0x000fe40000000800 */
[----:B------:R-:W-:-:S04]  /*e6c0*/  IMAD.U32 R5, RZ, RZ, UR4 ;  /* 0x00000004ff057e24 */ /* 0x000fc8000f8e00ff */
[----:B-1----:R-:W-:-:S04]  /*e6d0*/  IMAD R14, R14, R5, RZ ;  /* 0x000000050e0e7224 */ /* 0x002fc800078e02ff */
[----:B------:R-:W-:-:S05]  /*e6e0*/  IMAD.IADD R9, R14, 0x1, R9 ;  /* 0x000000010e097824 */ /* 0x000fca00078e0209 */
[----:B------:R-:W-:-:S13]  /*e6f0*/  ISETP.GT.AND P6, PT, R9, R0, PT ;  /* 0x000000000900720c */ /* 0x000fda0003fc4270 */
[----:B------:R-:W-:Y:S05]  /*e700*/  @!P6 BRA `(.L_x_299) ;  /* 0xfffffffc005ce947 */ /* 0x000fea000383ffff */
.L_x_296:
[----:B------:R-:W-:Y:S01]  /*e710*/  IMAD.IADD R9, R9, 0x1, -R14 ;  /* 0x0000000109097824 */ /* 0x000fe200078e0a0e */
[----:B------:R-:W-:-:S03]  /*e720*/  UMOV UR4, 0xffffffff ;  /* 0xffffffff00047882 */ /* 0x000fc60000000000 */
[----:B------:R-:W-:-:S05]  /*e730*/  IMAD R3, R2, R5, R9 ;  /* 0x0000000502037224 */ /* 0x000fca00078e0209 */
[----:B------:R-:W-:Y:S01]  /*e740*/  ISETP.GT.AND P6, PT, R3, R0, PT ;  /* 0x000000000300720c */ /* 0x000fe20003fc4270 */
[----:B------:R-:W-:-:S12]  /*e750*/  BRA.DIV UR4, `(.L_x_300) ;  /* 0x0000003e04d07947 */ /* 0x000fd8000b800000 */
[----:B------:R-:W-:-:S04]  /*e760*/  VOTE.ANY R3, PT, !P6 ;  /* 0x0000000000037806 */ /* 0x000fc800070e0100 */
[----:B------:R-:W1:Y:S02]  /*e770*/  POPC R4, R3 ;  /* 0x0000000300047309 */ /* 0x000e640000000000 */
[----:B-1----:R1:W2:Y:S04]  /*e780*/  SHFL.IDX PT, R7, R7, R4, 0x1f ;  /* 0x00001f0407077589 */ /* 0x0022a800000e0000 */
[----:B------:R1:W3:Y:S02]  /*e790*/  SHFL.IDX PT, R10, R10, R4, 0x1f ;  /* 0x00001f040a0a7589 */ /* 0x0002e400000e0000 */
.L_x_422:
[----:B------:R-:W-:-:S13]  /*e7a0*/  ISETP.NE.AND P0, PT, R3, RZ, PT ;  /* 0x000000ff0300720c */ /* 0x000fda0003f05270 */
[----:B------:R-:W-:Y:S05]  /*e7b0*/  @!P0 BRA `(.L_x_301) ;  /* 0x0000000000108947 */ /* 0x000fea0003800000 */
[----:B------:R-:W-:Y:S01]  /*e7c0*/  UMOV UR4, 0xffffffff ;  /* 0xffffffff00047882 */ /* 0x000fe20000000000 */
[----:B------:R-:W-:Y:S02]  /*e7d0*/  VIADD R12, R4, 0xffffffff ;  /* 0xffffffff040c7836 */ /* 0x000fe40000000000 */
[----:B------:R-:W-:Y:S05]  /*e7e0*/  BRA.DIV UR4, `(.L_x_302) ;  /* 0x0000004204087947 */ /* 0x000fea000b800000 */
[----:B------:R4:W0:Y:S02]  /*e7f0*/  SHFL.IDX PT, R6, R2, R12, 0x1f ;  /* 0x00001f0c02067589 */ /* 0x00082400000e0000 */
.L_x_301:
[----:B--2---:R-:W-:Y:S01]  /*e800*/  IABS R8, R7 ;  /* 0x0000000700087213 */ /* 0x004fe20000000000 */
[----:B0-----:R-:W-:Y:S01]  /*e810*/  IMAD R16, R6, R5, R9 ;  /* 0x0000000506107224 */ /* 0x001fe200078e0209 */
[----:B---3--:R-:W-:Y:S01]  /*e820*/  IABS R5, R10 ;  /* 0x0000000a00057213 */ /* 0x008fe20000000000 */
[----:B------:R-:W-:Y:S01]  /*e830*/  IMAD.IADD R19, R4, 0x1, R19 ;  /* 0x0000000104137824 */ /* 0x000fe200078e0213 */
[----:B------:R-:W0:Y:S02]  /*e840*/  I2F.RP R11, R8 ;  /* 0x00000008000b7306 */ /* 0x000e240000209400 */
[----:B------:R-:W-:-:S06]  /*e850*/  IADD3 R0, R0, -R16, RZ ;  /* 0x8000001000007210 */ /* 0x000fcc0007ffe0ff */
[----:B----4-:R-:W2:Y:S08]  /*e860*/  I2F.RP R12, R5 ;  /* 0x00000005000c7306 */ /* 0x010eb00000209400 */
[----:B0-----:R-:W0:Y:S08]  /*e870*/  MUFU.RCP R11, R11 ;  /* 0x0000000b000b7308 */ /* 0x001e300000001000 */
[----:B--2---:R-:W-:Y:S01]  /*e880*/  MUFU.RCP R12, R12 ;  /* 0x0000000c000c7308 */ /* 0x004fe20000001000 */
[----:B0-----:R-:W-:-:S07]  /*e890*/  VIADD R2, R11, 0xffffffe ;  /* 0x0ffffffe0b027836 */ /* 0x001fce0000000000 */
[----:B------:R0:W2:Y:S02]  /*e8a0*/  F2I.FTZ.U32.TRUNC.NTZ R3, R2 ;  /* 0x0000000200037305 */ /* 0x0000a4000021f000 */
[----:B0-----:R-:W-:Y:S02]  /*e8b0*/  IMAD.MOV.U32 R2, RZ, RZ, RZ ;  /* 0x000000ffff027224 */ /* 0x001fe400078e00ff */
[----:B--2---:R-:W-:-:S04]  /*e8c0*/  IMAD.MOV R9, RZ, RZ, -R3 ;  /* 0x000000ffff097224 */ /* 0x004fc800078e0a03 */
[----:B------:R-:W-:-:S04]  /*e8d0*/  IMAD R9, R9, R8, RZ ;  /* 0x0000000809097224 */ /* 0x000fc800078e02ff */
[----:B------:R-:W-:Y:S01]  /*e8e0*/  IMAD.HI.U32 R3, R3, R9, R2 ;  /* 0x0000000903037227 */ /* 0x000fe200078e0002 */
[----:B------:R-:W-:Y:S02]  /*e8f0*/  IABS R2, R7 ;  /* 0x0000000700027213 */ /* 0x000fe40000000000 */
[----:B------:R-:W-:-:S03]  /*e900*/  IABS R9, R0 ;  /* 0x0000000000097213 */ /* 0x000fc60000000000 */
[----:B------:R-:W-:Y:S02]  /*e910*/  IMAD.MOV R2, RZ, RZ, -R2 ;  /* 0x000000ffff027224 */ /* 0x000fe400078e0a02 */
[----:B------:R-:W-:-:S04]  /*e920*/  IMAD.HI.U32 R6, R3, R9, RZ ;  /* 0x0000000903067227 */ /* 0x000fc800078e00ff */
[----:B------:R-:W-:Y:S02]  /*e930*/  VIADD R3, R12, 0xffffffe ;  /* 0x0ffffffe0c037836 */ /* 0x000fe40000000000 */
[----:B------:R-:W-:-:S04]  /*e940*/  IMAD R9, R6, R2, R9 ;  /* 0x0000000206097224 */ /* 0x000fc800078e0209 */
[----:B------:R-:W0:Y:S01]  /*e950*/  F2I.FTZ.U32.TRUNC.NTZ R3, R3 ;  /* 0x0000000300037305 */ /* 0x000e22000021f000 */
[----:B------:R-:W-:-:S13]  /*e960*/  ISETP.GT.U32.AND P1, PT, R8, R9, PT ;  /* 0x000000090800720c */ /* 0x000fda0003f24070 */
[----:B------:R-:W-:Y:S02]  /*e970*/  @!P1 IMAD.IADD R9, R9, 0x1, -R8 ;  /* 0x0000000109099824 */ /* 0x000fe400078e0a08 */
[----:B0-----:R-:W-:Y:S02]  /*e980*/  IMAD.MOV R2, RZ, RZ, -R3 ;  /* 0x000000ffff027224 */ /* 0x001fe400078e0a03 */
[----:B------:R-:W-:Y:S01]  /*e990*/  @!P1 VIADD R6, R6, 0x1 ;  /* 0x0000000106069836 */ /* 0x000fe20000000000 */
[----:B------:R-:W-:Y:S01]  /*e9a0*/  ISETP.GE.U32.AND P0, PT, R9, R8, PT ;  /* 0x000000080900720c */ /* 0x000fe20003f06070 */
[----:B------:R-:W-:Y:S01]  /*e9b0*/  IMAD R9, R2, R5, RZ ;  /* 0x0000000502097224 */ /* 0x000fe200078e02ff */
[----:B------:R-:W-:Y:S01]  /*e9c0*/  ISETP.NE.AND P1, PT, R7, RZ, PT ;  /* 0x000000ff0700720c */ /* 0x000fe20003f25270 */
[----:B------:R-:W-:-:S04]  /*e9d0*/  IMAD.MOV.U32 R2, RZ, RZ, RZ ;  /* 0x000000ffff027224 */ /* 0x000fc800078e00ff */
[----:B------:R-:W-:Y:S01]  /*e9e0*/  IMAD.HI.U32 R8, R3, R9, R2 ;  /* 0x0000000903087227 */ /* 0x000fe200078e0002 */
[----:B------:R-:W-:-:S04]  /*e9f0*/  LOP3.LUT R2, R0, R7, RZ, 0x3c, !PT ;  /* 0x0000000700027212 */ /* 0x000fc800078e3cff */
[----:B------:R-:W-:Y:S01]  /*ea00*/  ISETP.GE.AND P2, PT, R2, RZ, PT ;  /* 0x000000ff0200720c */ /* 0x000fe20003f46270 */
[----:B------:R-:W-:Y:S01]  /*ea10*/  @P0 VIADD R6, R6, 0x1 ;  /* 0x0000000106060836 */ /* 0x000fe20000000000 */
[----:B------:R-:W-:-:S05]  /*ea20*/  IABS R2, R10 ;  /* 0x0000000a00027213 */ /* 0x000fca0000000000 */
[----:B------:R-:W-:-:S06]  /*ea30*/  IMAD.MOV R2, RZ, RZ, -R2 ;  /* 0x000000ffff027224 */ /* 0x000fcc00078e0a02 */
[----:B------:R-:W-:Y:S01]  /*ea40*/  @!P2 IMAD.MOV R6, RZ, RZ, -R6 ;  /* 0x000000ffff06a224 */ /* 0x000fe200078e0a06 */
[----:B------:R-:W-:-:S04]  /*ea50*/  @!P1 LOP3.LUT R6, RZ, R7, RZ, 0x33, !PT ;  /* 0x00000007ff069212 */ /* 0x000fc800078e33ff */
[-C--:B------:R-:W-:Y:S01]  /*ea60*/  IABS R3, R6.reuse ;  /* 0x0000000600037213 */ /* 0x080fe20000000000 */
[----:B------:R-:W-:-:S04]  /*ea70*/  IMAD R7, R7, R6, RZ ;  /* 0x0000000607077224 */ /* 0x000fc800078e02ff */
[----:B------:R-:W-:-:S04]  /*ea80*/  IMAD.HI.U32 R8, R8, R3, RZ ;  /* 0x0000000308087227 */ /* 0x000fc800078e00ff */
[----:B------:R-:W-:Y:S02]  /*ea90*/  IMAD R2, R8, R2, R3 ;  /* 0x0000000208027224 */ /* 0x000fe400078e0203 */
[----:B------:R-:W-:-:S03]  /*eaa0*/  IMAD.IADD R17, R0, 0x1, -R7 ;  /* 0x0000000100117824 */ /* 0x000fc600078e0a07 */
[----:B------:R-:W-:-:S13]  /*eab0*/  ISETP.GT.U32.AND P1, PT, R5, R2, PT ;  /* 0x000000020500720c */ /* 0x000fda0003f24070 */
[----:B------:R-:W-:Y:S01]  /*eac0*/  @!P1 IMAD.IADD R2, R2, 0x1, -R5 ;  /* 0x0000000102029824 */ /* 0x000fe200078e0a05 */
[----:B------:R-:W-:Y:S02]  /*ead0*/  @!P1 IADD3 R8, R8, 0x1, RZ ;  /* 0x0000000108089810 */ /* 0x000fe40007ffe0ff */
[----:B------:R-:W-:Y:S02]  /*eae0*/  ISETP.NE.AND P1, PT, R10, RZ, PT ;  /* 0x000000ff0a00720c */ /* 0x000fe40003f25270 */
[----:B------:R-:W-:Y:S02]  /*eaf0*/  ISETP.GE.U32.AND P0, PT, R2, R5, PT ;  /* 0x000000050200720c */ /* 0x000fe40003f06070 */
[----:B------:R-:W-:-:S04]  /*eb00*/  LOP3.LUT R2, R6, R10, RZ, 0x3c, !PT ;  /* 0x0000000a06027212 */ /* 0x000fc800078e3cff */
[----:B------:R-:W-:-:S07]  /*eb10*/  ISETP.GE.AND P2, PT, R2, RZ, PT ;  /* 0x000000ff0200720c */ /* 0x000fce0003f46270 */
[----:B------:R-:W-:-:S06]  /*eb20*/  @P0 VIADD R8, R8, 0x1 ;  /* 0x0000000108080836 */ /* 0x000fcc0000000000 */
[----:B------:R-:W-:Y:S01]  /*eb30*/  @!P2 IMAD.MOV R8, RZ, RZ, -R8 ;  /* 0x000000ffff08a224 */ /* 0x000fe200078e0a08 */
[----:B------:R-:W-:-:S05]  /*eb40*/  @!P1 LOP3.LUT R8, RZ, R10, RZ, 0x33, !PT ;  /* 0x0000000aff089212 */ /* 0x000fca00078e33ff */
[----:B------:R-:W-:-:S04]  /*eb50*/  IMAD.MOV R3, RZ, RZ, -R8 ;  /* 0x000000ffff037224 */ /* 0x000fc800078e0a08 */
[C---:B------:R-:W-:Y:S02]  /*eb60*/  IMAD R18, R10.reuse, R3, R6 ;  /* 0x000000030a127224 */ /* 0x040fe400078e0206 */
[----:B------:R-:W-:-:S04]  /*eb70*/  IMAD R3, R10, 0x1000000, R8 ;  /* 0x010000000a037824 */ /* 0x000fc800078e0208 */
[----:B------:R-:W-:Y:S01]  /*eb80*/  IMAD R18, R18, 0x10000, R3 ;  /* 0x0001000012127824 */ /* 0x000fe200078e0203 */
[----:B------:R-:W-:Y:S06]  /*eb90*/  BRA `(.L_x_303) ;  /* 0x00000000001c7947 */ /* 0x000fec0003800000 */
.L_x_297:
[----:B------:R-:W-:Y:S01]  /*eba0*/  UMOV UR4, URZ ;  /* 0x0000003f00047c82 */ /* 0x000fe20008000000 */
[----:B------:R-:W-:Y:S01]  /*ebb0*/  UMOV UR5, URZ ;  /* 0x0000003f00057c82 */ /* 0x000fe20008000000 */
[----:B------:R-:W-:Y:S01]  /*ebc0*/  ULDC UR6, c[0x0][0xc3c] ;  /* 0x00030f0000067ab9 */ /* 0x000fe20000000800 */
[----:B------:R-:W-:Y:S01]  /*ebd0*/  IMAD.MOV.U32 R16, RZ, RZ, R0 ;  /* 0x000000ffff107224 */ /* 0x000fe200078e0000 */
[----:B------:R-:W-:Y:S01]  /*ebe0*/  MOV R19, UR6 ;  /* 0x0000000600137c02 */ /* 0x000fe20008000f00 */
[----:B------:R-:W-:Y:S02]  /*ebf0*/  IMAD.U32 R17, RZ, RZ, UR4 ;  /* 0x00000004ff117e24 */ /* 0x000fe4000f8e00ff */
[----:B------:R-:W-:-:S07]  /*ec00*/  IMAD.U32 R18, RZ, RZ, UR5 ;  /* 0x00000005ff127e24 */ /* 0x000fce000f8e00ff */
.L_x_303:
[----:B------:R-:W0:Y:S01]  /*ec10*/  S2R R0, SR_TID.X ;  /* 0x0000000000007919 */ /* 0x000e220000002100 */
[----:B------:R-:W-:Y:S05]  /*ec20*/  WARPSYNC.ALL ;  /* 0x0000000000007948 */ /* 0x000fea0003800000 */
[----:B------:R-:W-:Y:S01]  /*ec30*/  BAR.SYNC.DEFER_BLOCKING 0x4, 0x180 ;  /* 0x0106000000007b1d */ /* 0x000fe20000010000 */
[----:B0-----:R-:W-:-:S04]  /*ec40*/  LOP3.LUT R0, R0, 0x1f, RZ, 0xc0, !PT ;  /* 0x0000001f00007812 */ /* 0x001fc800078ec0ff */
[----:B------:R-:W-:-:S13]  /*ec50*/  ISETP.NE.AND P0, PT, R0, RZ, PT ;  /* 0x000000ff0000720c */ /* 0x000fda0003f05270 */
[----:B------:R-:W0:Y:S01]  /*ec60*/  @!P0 S2R R3, SR_CgaCtaId ;  /* 0x0000000000038919 */ /* 0x000e220000008800 */
[----:B------:R-:W-:-:S04]  /*ec70*/  @!P0 MOV R0, 0x400 ;  /* 0x0000040000008802 */ /* 0x000fc80000000f00 */
[----:B0-----:R-:W-:-:S05]  /*ec80*/  @!P0 LEA R22, R3, R0, 0x18 ;  /* 0x0000000003168211 */ /* 0x001fca00078ec0ff */
[----:B------:R2:W-:Y:S01]  /*ec90*/  @!P0 STS.128 [R22+0x2a8d0], R16 ;  /* 0x02a8d01016008388 */ /* 0x0005e20000000c00 */
[----:B------:R-:W-:Y:S06]  /*eca0*/  BAR.ARV 0x5, 0x180 ;  /* 0x0146000000007b1d */ /* 0x000fec0000002000 */
.L_x_294:
[----:B------:R-:W-:Y:S02]  /*ecb0*/  ULDC UR4, c[0x0][0xc3c] ;  /* 0x00030f0000047ab9 */ /* 0x000fe40000000800 */
[----:B-1----:R-:W-:-:S13]  /*ecc0*/  ISETP.GE.AND P0, PT, R19, UR4, PT ;  /* 0x0000000413007c0c */ /* 0x002fda000bf06270 */
[----:B------:R-:W-:Y:S05]  /*ecd0*/  @!P0 BRA `(.L_x_304) ;  /* 0xffffffb400bc8947 */ /* 0x000fea000383ffff */
[----:B------:R-:W-:Y:S05]  /*ece0*/  BSYNC B8 ;  /* 0x0000000000087941 */ /* 0x000fea0003800000 */
.L_x_241:
[----:B-1----:R-:W3:Y:S01]  /*ecf0*/  LDL.LU R0, [R1+0x18] ;  /* 0x0000180001007983 */ /* 0x002ee20000300800 */
[----:B------:R-:W-:Y:S01]  /*ed00*/  BSSY B0, `(.L_x_305) ;  /* 0x000000b000007945 */ /* 0x000fe20003800000 */
[----:B------:R-:W1:Y:S01]  /*ed10*/  S2R R5, SR_CgaCtaId ;  /* 0x0000000000057919 */ /* 0x000e620000008800 */
[----:B---3--:R-:W-:-:S05]  /*ed20*/  VIADD R0, R0, 0x1 ;  /* 0x0000000100007836 */ /* 0x008fca0000000000 */
[----:B------:R-:W-:-:S04]  /*ed30*/  LEA.HI R2, R0, R0, RZ, 0x1 ;  /* 0x0000000000027211 */ /* 0x000fc800078f08ff */
[----:B------:R-:W-:Y:S02]  /*ed40*/  LOP3.LUT R3, R2, 0xfffffffe, RZ, 0xc0, !PT ;  /* 0xfffffffe02037812 */ /* 0x000fe400078ec0ff */
[----:B------:R-:W-:-:S03]  /*ed50*/  MOV R2, 0x400 ;  /* 0x0000040000027802 */ /* 0x000fc60000000f00 */
[----:B------:R-:W-:Y:S01]  /*ed60*/  IMAD.IADD R0, R0, 0x1, -R3 ;  /* 0x0000000100007824 */ /* 0x000fe200078e0a03 */
[----:B-1----:R-:W-:-:S04]  /*ed70*/  LEA R4, R5, R2, 0x18 ;  /* 0x0000000205047211 */ /* 0x002fc800078ec0ff */
[----:B------:R-:W-:-:S04]  /*ed80*/  SHF.L.U32 R0, R0, 0x1f, RZ ;  /* 0x0000001f00007819 */ /* 0x000fc800000006ff */
[----:B------:R-:W1:Y:S02]  /*ed90*/  SYNCS.PHASECHK.TRANS64.TRYWAIT P0, [R4+URZ+0x2a820], R0 ;  /* 0x02a82000040075a7 */ /* 0x000e64000800017f */
[----:B-1----:R-:W-:Y:S05]  /*eda0*/  @!P0 BRA `(.L_x_306) ;  /* 0x0000003800c08947 */ /* 0x002fea0003800000 */
.L_x_425:
[----:B------:R-:W-:Y:S05]  /*edb0*/  BSYNC B0 ;  /* 0x0000000000007941 */ /* 0x000fea0003800000 */
.L_x_305:
[----:B------:R-:W-:-:S03]  /*edc0*/  UMOV UR4, 0xffffffff ;  /* 0xffffffff00047882 */ /* 0x000fc60000000000 */
[----:B------:R-:W-:Y:S05]  /*edd0*/  BRA.DIV UR4, `(.L_x_307) ;  /* 0x0000003a04c87947 */ /* 0x000fea000b800000 */
[----:B-1----:R-:W1:Y:S02]  /*ede0*/  S2R R0, SR_TID.X ;  /* 0x0000000000007919 */ /* 0x002e640000002100 */
[----:B-1----:R-:W-:-:S04]  /*edf0*/  SHF.R.U32.HI R0, RZ, 0x5, R0 ;  /* 0x00000005ff007819 */ /* 0x002fc80000011600 */
[----:B------:R-:W-:-:S05]  /*ee00*/  LOP3.LUT R0, R0, 0x3, RZ, 0xc0, !PT ;  /* 0x0000000300007812 */ /* 0x000fca00078ec0ff */
[----:B------:R1:W3:Y:S02]  /*ee10*/  SHFL.IDX PT, R14, R0, RZ, 0x1f ;  /* 0x00001fff000e7589 */ /* 0x0002e400000e0000 */
.L_x_428:
[----:B---3--:R-:W-:Y:S01]  /*ee20*/  ISETP.NE.AND P0, PT, R14, RZ, PT ;  /* 0x000000ff0e00720c */ /* 0x008fe20003f05270 */
[----:B------:R-:W-:-:S12]  /*ee30*/  BSSY B0, `(.L_x_308) ;  /* 0x0000026000007945 */ /* 0x000fd80003800000 */
[----:B------:R-:W-:Y:S05]  /*ee40*/  @P0 BRA `(.L_x_309) ;  /* 0x0000000000900947 */ /* 0x000fea0003800000 */
[----:B------:R-:W-:-:S03]  /*ee50*/  UMOV UR4, 0xffffffff ;  /* 0xffffffff00047882 */ /* 0x000fc60000000000 */
[----:B------:R-:W-:Y:S05]  /*ee60*/  BRA.DIV UR4, `(.L_x_310) ;  /* 0x0000003a04d87947 */ /* 0x000fea000b800000 */
[----:B------:R-:W-:-:S13]  /*ee70*/  ELECT P6, URZ, PT ;  /* 0x00000000003f782f */ /* 0x000fda00038c0000 */
.L_x_431:
[----:B------:R-:W-:Y:S05]  /*ee80*/  @!P6 BRA `(.L_x_309) ;  /* 0x000000000080e947 */ /* 0x000fea0003800000 */
[----:B-1----:R-:W3:Y:S02]  /*ee90*/  LDL R0, [R1+0x1c] ;  /* 0x00001c0001007983 */ /* 0x002ee40000100800 */
[----:B---3--:R-:W-:-:S13]  /*eea0*/  R2UR UR4, R0 ;  /* 0x00000000000472ca */ /* 0x008fda00000e0000 */
[----:B------:R-:W-:-:S06]  /*eeb0*/  ULOP3.LUT UR4, UR4, 0x2, URZ, 0xfc, !UPT ;  /* 0x0000000204047892 */ /* 0x000fcc000f8efc3f */
[----:B------:R-:W-:-:S05]  /*eec0*/  IMAD.U32 R0, RZ, RZ, UR4 ;  /* 0x00000004ff007e24 */ /* 0x000fca000f8e00ff */
[----:B------:R-:W-:-:S13]  /*eed0*/  ISETP.NE.AND P0, PT, R0, 0x3, PT ;  /* 0x000000030000780c */ /* 0x000fda0003f05270 */
[----:B------:R-:W-:Y:S05]  /*eee0*/  @!P0 BRA `(.L_x_311) ;  /* 0x0000000000048947 */ /* 0x000fea0003800000 */
[----:B------:R-:W-:Y:S01]  /*eef0*/  BPT.TRAP 0x1 ;  /* 0x000000040000795c */ /* 0x000fe20000300000 */
.L_x_311:
[C---:B------:R-:W-:Y:S01]  /*ef00*/  IMAD R5, R27.reuse, 0x8, R4 ;  /* 0x000000081b057824 */ /* 0x040fe200078e0204 */
[----:B------:R-:W-:Y:S01]  /*ef10*/  SHF.L.U32 R0, R28, 0x1f, RZ ;  /* 0x0000001f1c007819 */ /* 0x000fe200000006ff */
[----:B------:R-:W-:-:S03]  /*ef20*/  VIADD R27, R27, 0x1 ;  /* 0x000000011b1b7836 */ /* 0x000fc60000000000 */
[----:B------:R-:W1:Y:S02]  /*ef30*/  SYNCS.PHASECHK.TRANS64.TRYWAIT P1, [R5+URZ+0x2a840], R0 ;  /* 0x02a84000050075a7 */ /* 0x000e64000802017f */
[----:B------:R-:W-:-:S04]  /*ef40*/  ISETP.NE.AND P2, PT, R27, 0x2, PT ;  /* 0x000000021b00780c */ /* 0x000fc80003f45270 */
[----:B------:R-:W-:Y:S01]  /*ef50*/  SEL R3, RZ, 0x1, P2 ;  /* 0x00000001ff037807 */ /* 0x000fe20001000000 */
[----:B-1----:R-:W-:Y:S08]  /*ef60*/  @!P1 BRA `(.L_x_312) ;  /* 0x0000003800b89947 */ /* 0x002ff00003800000 */
.L_x_432:
[----:B------:R-:W-:Y:S02]  /*ef70*/  SEL R27, R27, RZ, P2 ;  /* 0x000000ff1b1b7207 */ /* 0x000fe40001000000 */
[----:B------:R-:W-:Y:S01]  /*ef80*/  LOP3.LUT R2, R28, R3, RZ, 0x3c, !PT ;  /* 0x000000031c027212 */ /* 0x000fe200078e3cff */
[----:B------:R-:W-:Y:S06]  /*ef90*/  @!P0 BRA `(.L_x_313) ;  /* 0x0000000000048947 */ /* 0x000fec0003800000 */
[----:B------:R-:W-:Y:S01]  /*efa0*/  BPT.TRAP 0x1 ;  /* 0x000000040000795c */ /* 0x000fe20000300000 */
.L_x_313:
[----:B------:R-:W-:Y:S01]  /*efb0*/  IMAD R27, R27, 0x8, R4 ;  /* 0x000000081b1b7824 */ /* 0x000fe200078e0204 */
[----:B------:R-:W-:-:S04]  /*efc0*/  SHF.L.U32 R2, R2, 0x1f, RZ ;  /* 0x0000001f02027819 */ /* 0x000fc800000006ff */
[----:B------:R-:W3:Y:S02]  /*efd0*/  SYNCS.PHASECHK.TRANS64.TRYWAIT P1, [R27+URZ+0x2a840], R2 ;  /* 0x02a840021b0075a7 */ /* 0x000ee4000802017f */
[----:B---3--:R-:W-:Y:S05]  /*efe0*/  @!P1 BRA `(.L_x_314) ;  /* 0x0000003800ac9947 */ /* 0x008fea0003800000 */
.L_x_433:
[----:B------:R-:W-:Y:S05]  /*eff0*/  @!P0 BRA `(.L_x_315) ;  /* 0x0000000000048947 */ /* 0x000fea0003800000 */
[----:B------:R-:W-:Y:S01]  /*f000*/  BPT.TRAP 0x1 ;  /* 0x000000040000795c */ /* 0x000fe20000300000 */
.L_x_315:
[----:B------:R-:W4:Y:S02]  /*f010*/  SYNCS.PHASECHK.TRANS64.TRYWAIT P1, [R5+URZ+0x2a860], R0 ;  /* 0x02a86000050075a7 */ /* 0x000f24000802017f */
[----:B----4-:R-:W-:Y:S05]  /*f020*/  @!P1 BRA `(.L_x_316) ;  /* 0x0000003800b09947 */ /* 0x010fea0003800000 */
.L_x_434:
[----:B------:R-:W-:Y:S05]  /*f030*/  @!P0 BRA `(.L_x_317) ;  /* 0x0000000000048947 */ /* 0x000fea0003800000 */
[----:B------:R-:W-:Y:S01]  /*f040*/  BPT.TRAP 0x1 ;  /* 0x000000040000795c */ /* 0x000fe20000300000 */
.L_x_317:
[----:B------:R0:W0:Y:S02]  /*f050*/  SYNCS.PHASECHK.TRANS64.TRYWAIT P0, [R27+URZ+0x2a860], R2 ;  /* 0x02a860021b0075a7 */ /* 0x000024000800017f */
[----:B0-----:R-:W-:Y:S05]  /*f060*/  @!P0 NANOSLEEP.SYNCS 0x989680 ;  /* 0x009896800000895d */ /* 0x001fea0003900000 */
[----:B------:R-:W0:Y:S02]  /*f070*/  @!P0 SYNCS.PHASECHK.TRANS64 P0, [R27+URZ+0x2a860], R2 ;  /* 0x02a860021b0085a7 */ /* 0x000e24000800007f */
[----:B0-----:R-:W-:Y:S05]  /*f080*/  @!P0 BRA `(.L_x_317) ;  /* 0xfffffffc00f08947 */ /* 0x001fea000383ffff */
.L_x_309:
[----:B------:R-:W-:Y:S05]  /*f090*/  BSYNC B0 ;  /* 0x0000000000007941 */ /* 0x000fea0003800000 */
.L_x_308:
[----:B------:R-:W-:Y:S05]  /*f0a0*/  EXIT ;  /* 0x000000000000794d */ /* 0x000fea0003800000 */
.L_x_188:
[----:B0-----:R-:W-:-:S04]  /*f0b0*/  IMAD.U32 R3, RZ, RZ, UR43 ;  /* 0x0000002bff037e24 */ /* 0x001fc8000f8e00ff */
[----:B------:R0:W1:Y:S03]  /*f0c0*/  SYNCS.PHASECHK.TRANS64.TRYWAIT P1, [R3+URZ+0x2a800], R0 ;  /* 0x02a80000030075a7 */ /* 0x000066000802017f */
[----:B-1----:R-:W-:Y:S05]  /*f0d0*/  @!P1 NANOSLEEP.SYNCS 0x989680 ;  /* 0x009896800000995d */ /* 0x002fea0003900000 */
[----:B------:R-:W1:Y:S02]  /*f0e0*/  @!P1 SYNCS.PHASECHK.TRANS64 P1, [R3+URZ+0x2a800], R0 ;  /* 0x02a80000030095a7 */ /* 0x000e64000802007f */
[----:B-1----:R-:W-:Y:S05]  /*f0f0*/  @!P1 BRA `(.L_x_188) ;  /* 0xfffffffc00ec9947 */ /* 0x002fea000383ffff */
[----:B------:R-:W-:Y:S05]  /*f100*/  BRA `(.L_x_318) ;  /* 0xffffff2800887947 */ /* 0x000fea000383ffff */
.L_x_192:
[----:B-1----:R1:W2:Y:S02]  /*f110*/  SYNCS.PHASECHK.TRANS64.TRYWAIT P1, [R8+URZ+0x2a830], R3 ;  /* 0x02a83003080075a7 */ /* 0x0022a4000802017f */
[----:B--2---:R-:W-:Y:S05]  /*f120*/  @!P1 NANOSLEEP.SYNCS 0x989680 ;  /* 0x009896800000995d */ /* 0x004fea0003900000 */
[----:B------:R-:W2:Y:S02]  /*f130*/  @!P1 SYNCS.PHASECHK.TRANS64 P1, [R8+URZ+0x2a830], R3 ;  /* 0x02a83003080095a7 */ /* 0x000ea4000802007f */
[----:B--2---:R-:W-:Y:S05]  /*f140*/  @!P1 BRA `(.L_x_192) ;  /* 0xfffffffc00f09947 */ /* 0x004fea000383ffff */
[----:B------:R-:W-:Y:S05]  /*f150*/  BRA `(.L_x_191) ;  /* 0xffffff2800a87947 */ /* 0x000fea000383ffff */
.L_x_198:
[----:B-1----:R-:W-:-:S04]  /*f160*/  IMAD.U32 R3, RZ, RZ, UR8 ;  /* 0x00000008ff037e24 */ /* 0x002fc8000f8e00ff */
[----:B------:R1:W2:Y:S03]  /*f170*/  SYNCS.PHASECHK.TRANS64.TRYWAIT P1, [R3+URZ+0x2a830], R0 ;  /* 0x02a83000030075a7 */ /* 0x0002a6000802017f */
[----:B--2---:R-:W-:Y:S05]  /*f180*/  @!P1 NANOSLEEP.SYNCS 0x989680 ;  /* 0x009896800000995d */ /* 0x004fea0003900000 */
[----:B------:R-:W2:Y:S02]  /*f190*/  @!P1 SYNCS.PHASECHK.TRANS64 P1, [R3+URZ+0x2a830], R0 ;  /* 0x02a83000030095a7 */ /* 0x000ea4000802007f */
[----:B--2---:R-:W-:Y:S05]  /*f1a0*/  @!P1 BRA `(.L_x_198) ;  /* 0xfffffffc00ec9947 */ /* 0x004fea000383ffff */
[----:B------:R-:W-:Y:S05]  /*f1b0*/  BRA `(.L_x_197) ;  /* 0xffffff4800f07947 */ /* 0x000fea000383ffff */
.L_x_202:
[----:B-1----:R-:W-:-:S04]  /*f1c0*/  IMAD.U32 R3, RZ, RZ, UR9 ;  /* 0x00000009ff037e24 */ /* 0x002fc8000f8e00ff */
[----:B------:R1:W2:Y:S03]  /*f1d0*/  SYNCS.PHASECHK.TRANS64.TRYWAIT P1, [R3+URZ+0x2a850], R0 ;  /* 0x02a85000030075a7 */ /* 0x0002a6000802017f */
[----:B--2---:R-:W-:Y:S05]  /*f1e0*/  @!P1 NANOSLEEP.SYNCS 0x989680 ;  /* 0x009896800000995d */ /* 0x004fea0003900000 */
[----:B------:R-:W2:Y:S02]  /*f1f0*/  @!P1 SYNCS.PHASECHK.TRANS64 P1, [R3+URZ+0x2a850], R0 ;  /* 0x02a85000030095a7 */ /* 0x000ea4000802007f */
[----:B--2---:R-:W-:Y:S05]  /*f200*/  @!P1 BRA `(.L_x_202) ;  /* 0xfffffffc00ec9947 */ /* 0x004fea000383ffff */
[----:B------:R-:W-:Y:S05]  /*f210*/  BRA `(.L_x_201) ;  /* 0xffffff5400287947 */ /* 0x000fea000383ffff */
.L_x_209:
[----:B-1----:R-:W-:-:S04]  /*f220*/  IMAD.U32 R5, RZ, RZ, UR5 ;  /* 0x00000005ff057e24 */ /* 0x002fc8000f8e00ff */
[----:B------:R1:W2:Y:S03]  /*f230*/  SYNCS.PHASECHK.TRANS64.TRYWAIT P1, [R5+URZ+0x2a850], R4 ;  /* 0x02a85004050075a7 */ /* 0x0002a6000802017f */
[----:B--2---:R-:W-:Y:S05]  /*f240*/  @!P1 NANOSLEEP.SYNCS 0x989680 ;  /* 0x009896800000995d */ /* 0x004fea0003900000 */
[----:B------:R-:W2:Y:S02]  /*f250*/  @!P1 SYNCS.PHASECHK.TRANS64 P1, [R5+URZ+0x2a850], R4 ;  /* 0x02a85004050095a7 */ /* 0x000ea4000802007f */
[----:B--2---:R-:W-:Y:S05]  /*f260*/  @!P1 BRA `(.L_x_209) ;  /* 0xfffffffc00ec9947 */ /* 0x004fea000383ffff */
[----:B------:R-:W-:Y:S05]  /*f270*/  BRA `(.L_x_208) ;  /* 0xffffff6800c47947 */ /* 0x000fea000383ffff */
.L_x_255:
[----:B------:R-:W-:Y:S01]  /*f280*/  SHF.R.U32.HI R7, RZ, 0x5, R21 ;  /* 0x00000005ff077819 */ /* 0x000fe20000011615 */
[----:B------:R-:W-:Y:S01]  /*f290*/  BSSY B0, `(.L_x_319) ;  /* 0x0000009000007945 */ /* 0x000fe20003800000 */
[----:B------:R-:W-:Y:S02]  /*f2a0*/  IMAD.MOV.U32 R12, RZ, RZ, RZ ;  /* 0x000000ffff0c7224 */ /* 0x000fe400078e00ff */
[----:B------:R-:W-:Y:S01]  /*f2b0*/  LOP3.LUT R7, R7, 0x3, RZ, 0xc0, !PT ;  /* 0x0000000307077812 */ /* 0x000fe200078ec0ff */
[----:B------:R-:W-:Y:S02]  /*f2c0*/  IMAD.MOV.U32 R11, RZ, RZ, 0x1f ;  /* 0x0000001fff0b7424 */ /* 0x000fe400078e00ff */
[----:B------:R-:W-:Y:S01]  /*f2d0*/  IMAD.MOV.U32 R15, RZ, RZ, -0x1 ;  /* 0xffffffffff0f7424 */ /* 0x000fe200078e00ff */
[----:B------:R-:W-:-:S07]  /*f2e0*/  MOV R13, R7 ;  /* 0x00000007000d7202 */ /* 0x000fce0000000f00 */
[----:B-----5:R-:W-:Y:S05]  /*f2f0*/  WARPSYNC.COLLECTIVE R15, `(.L_x_320) ;  /* 0x000000000f087348 */ /* 0x020fea0003c00000 */
[----:B------:R0:W1:Y:S02]  /*f300*/  SHFL.IDX P6, R14, R13, R12, R11 ;  /* 0x0000000c0d0e7389 */ /* 0x00006400000c000b */
[----:B01---5:R-:W-:Y:S01]  /*f310*/  ENDCOLLECTIVE ;  /* 0x000000000000791b */ /* 0x023fe20003800000 */
.L_x_320:
[----:B------:R-:W-:Y:S05]  /*f320*/  BSYNC B0 ;  /* 0x0000000000007941 */ /* 0x000fea0003800000 */
.L_x_319:
[----:B------:R-:W-:Y:S05]  /*f330*/  BRA `(.L_x_321) ;  /* 0xffffffc000347947 */ /* 0x000fea000383ffff */
.L_x_258:
[----:B0-----:R0:W1:Y:S02]  /*f340*/  SYNCS.PHASECHK.TRANS64.TRYWAIT P0, [R7+URZ+0x2a840], R2 ;  /* 0x02a84002070075a7 */ /* 0x001064000800017f */
[----:B-1----:R-:W-:Y:S05]  /*f350*/  @!P0 NANOSLEEP.SYNCS 0x989680 ;  /* 0x009896800000895d */ /* 0x002fea0003900000 */
[----:B------:R-:W1:Y:S02]  /*f360*/  @!P0 SYNCS.PHASECHK.TRANS64 P0, [R7+URZ+0x2a840], R2 ;  /* 0x02a84002070085a7 */ /* 0x000e64000800007f */
[----:B-1----:R-:W-:Y:S05]  /*f370*/  @!P0 BRA `(.L_x_258) ;  /* 0xfffffffc00f08947 */ /* 0x002fea000383ffff */
[----:B------:R-:W-:Y:S05]  /*f380*/  BRA `(.L_x_322) ;  /* 0xffffffc000907947 */ /* 0x000fea000383ffff */
.L_x_259:
[----:B------:R-:W-:Y:S01]  /*f390*/  BSSY B0, `(.L_x_323) ;  /* 0x0000008000007945 */ /* 0x000fe20003800000 */
[----:B------:R-:W-:Y:S02]  /*f3a0*/  IMAD.MOV.U32 R13, RZ, RZ, R0 ;  /* 0x000000ffff0d7224 */ /* 0x000fe400078e0000 */
[----:B------:R-:W-:Y:S02]  /*f3b0*/  IMAD.MOV.U32 R12, RZ, RZ, RZ ;  /* 0x000000ffff0c7224 */ /* 0x000fe400078e00ff */
[----:B------:R-:W-:Y:S02]  /*f3c0*/  IMAD.MOV.U32 R11, RZ, RZ, 0x181f ;  /* 0x0000181fff0b7424 */ /* 0x000fe400078e00ff */
[----:B------:R-:W-:-:S07]  /*f3d0*/  IMAD.MOV.U32 R15, RZ, RZ, -0x1 ;  /* 0xffffffffff0f7424 */ /* 0x000fce00078e00ff */
[----:B------:R-:W-:Y:S05]  /*f3e0*/  WARPSYNC.COLLECTIVE R15, `(.L_x_324) ;  /* 0x000000000f087348 */ /* 0x000fea0003c00000 */
[----:B------:R0:W1:Y:S02]  /*f3f0*/  SHFL.IDX P6, R14, R13, R12, R11 ;  /* 0x0000000c0d0e7389 */ /* 0x00006400000c000b */
[----:B01----:R-:W-:Y:S01]  /*f400*/  ENDCOLLECTIVE ;  /* 0x000000000000791b */ /* 0x003fe20003800000 */
.L_x_324:
[----:B------:R-:W-:Y:S05]  /*f410*/  BSYNC B0 ;  /* 0x0000000000007941 */ /* 0x000fea0003800000 */
.L_x_323:
[----:B------:R-:W-:Y:S01]  /*f420*/  IMAD.MOV.U32 R13, RZ, RZ, R4 ;  /* 0x000000ffff0d7224 */ /* 0x000fe200078e0004 */
[----:B------:R-:W-:Y:S01]  /*f430*/  MOV R11, 0x181f ;  /* 0x0000181f000b7802 */ /* 0x000fe20000000f00 */
[----:B------:R-:W-:Y:S02]  /*f440*/  IMAD.MOV.U32 R12, RZ, RZ, RZ ;  /* 0x000000ffff0c7224 */ /* 0x000fe400078e00ff */
[----:B------:R-:W-:Y:S02]  /*f450*/  IMAD.MOV.U32 R15, RZ, RZ, -0x1 ;  /* 0xffffffffff0f7424 */ /* 0x000fe400078e00ff */
[----:B------:R-:W-:Y:S02]  /*f460*/  IMAD.MOV.U32 R2, RZ, RZ, R14 ;  /* 0x000000ffff027224 */ /* 0x000fe400078e000e */
[----:B------:R-:W-:-:S07]  /*f470*/  @P0 IMAD R8, R5, 0x2, R22 ;  /* 0x0000000205080824 */ /* 0x000fce00078e0216 */
[----:B------:R-:W-:Y:S05]  /*f480*/  WARPSYNC.COLLECTIVE R15, `(.L_x_325) ;  /* 0x000000000f087348 */ /* 0x000fea0003c00000 */
[----:B------:R0:W1:Y:S02]  /*f490*/  SHFL.IDX P6, R14, R13, R12, R11 ;  /* 0x0000000c0d0e7389 */ /* 0x00006400000c000b */
[----:B01----:R-:W-:Y:S01]  /*f4a0*/  ENDCOLLECTIVE ;  /* 0x000000000000791b */ /* 0x003fe20003800000 */
.L_x_325:
[----:B------:R-:W-:Y:S02]  /*f4b0*/  IMAD.MOV.U32 R13, RZ, RZ, R0 ;  /* 0x000000ffff0d7224 */ /* 0x000fe400078e0000 */
[----:B------:R-:W-:Y:S02]  /*f4c0*/  IMAD.MOV.U32 R12, RZ, RZ, 0x1 ;  /* 0x00000001ff0c7424 */ /* 0x000fe400078e00ff */
[----:B------:R-:W-:-:S07]  /*f4d0*/  IMAD.MOV.U32 R3, RZ, RZ, R14 ;  /* 0x000000ffff037224 */ /* 0x000fce00078e000e */
[----:B------:R-:W-:Y:S05]  /*f4e0*/  WARPSYNC.COLLECTIVE R15, `(.L_x_326) ;  /* 0x000000000f087348 */ /* 0x000fea0003c00000 */
[----:B------:R0:W1:Y:S02]  /*f4f0*/  SHFL.IDX P6, R14, R13, R12, R11 ;  /* 0x0000000c0d0e7389 */ /* 0x00006400000c000b */
[----:B01----:R-:W-:Y:S01]  /*f500*/  ENDCOLLECTIVE ;  /* 0x000000000000791b */ /* 0x003fe20003800000 */
.L_x_326:
[----:B------:R-:W-:-:S05]  /*f510*/  @P0 LEA R3, P1, R9, R3, 0x1 ;  /* 0x0000000309030211 */ /* 0x000fca00078208ff */
[----:B------:R-:W-:Y:S01]  /*f520*/  @P0 IMAD.X R2, RZ, RZ, R2, P1 ;  /* 0x000000ffff020224 */ /* 0x000fe200008e0602 */
[----:B------:R-:W-:-:S04]  /*f530*/  ISETP.GE.AND P1, PT, R6, 0x11, PT ;  /* 0x000000110600780c */ /* 0x000fc80003f26270 */
[----:B------:R-:W-:Y:S01]  /*f540*/  @P0 LOP3.LUT R3, R3, R2, RZ, 0x3c, !PT ;  /* 0x0000000203030212 */ /* 0x000fe200078e3cff */
[----:B------:R-:W-:-:S03]  /*f550*/  IMAD.MOV.U32 R13, RZ, RZ, R4 ;  /* 0x000000ffff0d7224 */ /* 0x000fc600078e0004 */
[----:B------:R-:W-:-:S04]  /*f560*/  @P0 LOP3.LUT R2, R3, R2, RZ, 0x3c, !PT ;  /* 0x0000000203020212 */ /* 0x000fc800078e3cff */
[----:B------:R-:W-:-:S05]  /*f570*/  @P0 LOP3.LUT R3, R3, R2, RZ, 0x3c, !PT ;  /* 0x0000000203030212 */ /* 0x000fca00078e3cff */
[----:B------:R-:W-:Y:S01]  /*f580*/  @!PT LDS RZ, [RZ] ;  /* 0x00000000fffff984 */ /* 0x000fe20000000800 */
[----:B------:R-:W-:Y:S01]  /*f590*/  @!PT LDS RZ, [RZ] ;  /* 0x00000000fffff984 */ /* 0x000fe20000000800 */
[----:B------:R-:W-:Y:S01]  /*f5a0*/  @!PT LDS RZ, [RZ] ;  /* 0x00000000fffff984 */ /* 0x000fe20000000800 */
[----:B------:R-:W-:Y:S04]  /*f5b0*/  @P0 LDGSTS.E.BYPASS.LTC128B.128 [R8+0x18400], desc[UR36][R2.64], !P4 ;  /* 0x1840000002080fae */ /* 0x000fe8000e101d64 */
[----:B------:R-:W-:Y:S04]  /*f5c0*/  @P0 LDGSTS.E.BYPASS.LTC128B.128 [R8+0x1b400], desc[UR36][R2.64+0x80], !P3 ;  /* 0x1b40008002080fae */ /* 0x000fe8000d901d64 */
[----:B------:R0:W-:Y:S02]  /*f5d0*/  @P0 LDGSTS.E.BYPASS.LTC128B.128 [R8+0x1e400], desc[UR36][R2.64+0x100], !P2 ;  /* 0x1e40010002080fae */ /* 0x0001e4000d101d64 */
[----:B0-----:R-:W-:Y:S01]  /*f5e0*/  IMAD.MOV.U32 R2, RZ, RZ, R14 ;  /* 0x000000ffff027224 */ /* 0x001fe200078e000e */
[----:B------:R-:W-:-:S07]  /*f5f0*/  @P1 LEA R8, R5, R22, 0x1 ;  /* 0x0000001605081211 */ /* 0x000fce00078e08ff */
[----:B------:R-:W-:Y:S05]  /*f600*/  WARPSYNC.COLLECTIVE R15, `(.L_x_327) ;  /* 0x000000000f087348 */ /* 0x000fea0003c00000 */
[----:B------:R0:W1:Y:S02]  /*f610*/  SHFL.IDX P6, R14, R13, R12, R11 ;  /* 0x0000000c0d0e7389 */ /* 0x00006400000c000b */
[----:B01----:R-:W-:Y:S01]  /*f620*/  ENDCOLLECTIVE ;  /* 0x000000000000791b */ /* 0x003fe20003800000 */
.L_x_327:
[----:B------:R-:W-:Y:S02]  /*f630*/  IMAD.MOV.U32 R13, RZ, RZ, R0 ;  /* 0x000000ffff0d7224 */ /* 0x000fe400078e0000 */
[----:B------:R-:W-:Y:S02]  /*f640*/  IMAD.MOV.U32 R12, RZ, RZ, 0x2 ;  /* 0x00000002ff0c7424 */ /* 0x000fe400078e00ff */
[----:B------:R-:W-:-:S07]  /*f650*/  IMAD.MOV.U32 R3, RZ, RZ, R14 ;  /* 0x000000ffff037224 */ /* 0x000fce00078e000e */
[----:B------:R-:W-:Y:S05]  /*f660*/  WARPSYNC.COLLECTIVE R15, `(.L_x_328) ;  /* 0x000000000f087348 */ /* 0x000fea0003c00000 */
[----:B------:R0:W1:Y:S02]  /*f670*/  SHFL.IDX P6, R14, R13, R12, R11 ;  /* 0x0000000c0d0e7389 */ /* 0x00006400000c000b */
[----:B01----:R-:W-:Y:S01]  /*f680*/  ENDCOLLECTIVE ;  /* 0x000000000000791b */ /* 0x003fe20003800000 */
.L_x_328:
[----:B------:R-:W-:-:S05]  /*f690*/  @P1 LEA R3, P0, R9, R3, 0x1 ;  /* 0x0000000309031211 */ /* 0x000fca00078008ff */
[----:B------:R-:W-:-:S05]  /*f6a0*/  @P1 IMAD.X R2, RZ, RZ, R2, P0 ;  /* 0x000000ffff021224 */ /* 0x000fca00000e0602 */
        /* <DEDUP_REMOVED lines=9> */
[----:B------:R0:W-:Y:S01]  /*f740*/  @P1 LDGSTS.E.BYPASS.LTC128B.128 [R8+0x1ec00], desc[UR36][R2.64+0x100], !P2 ;  /* 0x1ec0010002081fae */ /* 0x0001e2000d101d64 */
[----:B------:R-:W-:Y:S01]  /*f750*/  ISETP.GE.AND P1, PT, R6, 0x21, PT ;  /* 0x000000210600780c */ /* 0x000fe20003f26270 */
[----:B0-----:R-:W-:-:S12]  /*f760*/  IMAD.MOV.U32 R2, RZ, RZ, R14 ;  /* 0x000000ffff027224 */ /* 0x001fd800078e000e */
[----:B------:R-:W-:Y:S05]  /*f770*/  WARPSYNC.COLLECTIVE R15, `(.L_x_329) ;  /* 0x000000000f087348 */ /* 0x000fea0003c00000 */
[----:B------:R0:W1:Y:S02]  /*f780*/  SHFL.IDX P6, R14, R13, R12, R11 ;  /* 0x0000000c0d0e7389 */ /* 0x00006400000c000b */
[----:B01----:R-:W-:Y:S01]  /*f790*/  ENDCOLLECTIVE ;  /* 0x000000000000791b */ /* 0x003fe20003800000 */
.L_x_329:
[----:B------:R-:W-:Y:S02]  /*f7a0*/  @P1 IMAD R8, R5, 0x2, R22 ;  /* 0x0000000205081824 */ /* 0x000fe400078e0216 */
[----:B------:R-:W-:Y:S02]  /*f7b0*/  IMAD.MOV.U32 R13, RZ, RZ, R0 ;  /* 0x000000ffff0d7224 */ /* 0x000fe400078e0000 */
[----:B------:R-:W-:Y:S02]  /*f7c0*/  IMAD.MOV.U32 R12, RZ, RZ, 0x3 ;  /* 0x00000003ff0c7424 */ /* 0x000fe400078e00ff */
[----:B------:R-:W-:-:S07]  /*f7d0*/  IMAD.MOV.U32 R3, RZ, RZ, R14 ;  /* 0x000000ffff037224 */ /* 0x000fce00078e000e */
[----:B------:R-:W-:Y:S05]  /*f7e0*/  WARPSYNC.COLLECTIVE R15, `(.L_x_330) ;  /* 0x000000000f087348 */ /* 0x000fea0003c00000 */
[----:B------:R0:W1:Y:S02]  /*f7f0*/  SHFL.IDX P6, R14, R13, R12, R11 ;  /* 0x0000000c0d0e7389 */ /* 0x00006400000c000b */
[----:B01----:R-:W-:Y:S01]  /*f800*/  ENDCOLLECTIVE ;  /* 0x000000000000791b */ /* 0x003fe20003800000 */
.L_x_330:
        /* <DEDUP_REMOVED lines=12> */
[----:B------:R-:W-:Y:S02]  /*f8d0*/  ISETP.GE.AND P1, PT, R6, 0x31, PT ;  /* 0x000000310600780c */ /* 0x000fe40003f26270 */
[----:B0-----:R-:W-:-:S11]  /*f8e0*/  MOV R2, R14 ;  /* 0x0000000e00027202 */ /* 0x001fd60000000f00 */
[----:B------:R-:W-:Y:S05]  /*f8f0*/  WARPSYNC.COLLECTIVE R15, `(.L_x_331) ;  /* 0x000000000f087348 */ /* 0x000fea0003c00000 */
[----:B------:R0:W1:Y:S02]  /*f900*/  SHFL.IDX P6, R14, R13, R12, R11 ;  /* 0x0000000c0d0e7389 */ /* 0x00006400000c000b */
[----:B01----:R-:W-:Y:S01]  /*f910*/  ENDCOLLECTIVE ;  /* 0x000000000000791b */ /* 0x003fe20003800000 */
.L_x_331:
[----:B------:R-:W-:Y:S02]  /*f920*/  @P1 IMAD R8, R5, 0x2, R22 ;  /* 0x0000000205081824 */ /* 0x000fe400078e0216 */
[----:B------:R-:W-:Y:S02]  /*f930*/  IMAD.MOV.U32 R13, RZ, RZ, R0 ;  /* 0x000000ffff0d7224 */ /* 0x000fe400078e0000 */
[----:B------:R-:W-:Y:S02]  /*f940*/  IMAD.MOV.U32 R12, RZ, RZ, 0x4 ;  /* 0x00000004ff0c7424 */ /* 0x000fe400078e00ff */
[----:B------:R-:W-:-:S07]  /*f950*/  IMAD.MOV.U32 R3, RZ, RZ, R14 ;  /* 0x000000ffff037224 */ /* 0x000fce00078e000e */
[----:B------:R-:W-:Y:S05]  /*f960*/  WARPSYNC.COLLECTIVE R15, `(.L_x_332) ;  /* 0x000000000f087348 */ /* 0x000fea0003c00000 */
[----:B------:R0:W1:Y:S02]  /*f970*/  SHFL.IDX P6, R14, R13, R12, R11 ;  /* 0x0000000c0d0e7389 */ /* 0x00006400000c000b */
[----:B01----:R-:W-:Y:S01]  /*f980*/  ENDCOLLECTIVE ;  /* 0x000000000000791b */ /* 0x003fe20003800000 */
.L_x_332:
        /* <DEDUP_REMOVED lines=17> */
.L_x_333:
[----:B------:R-:W-:Y:S02]  /*faa0*/  @P1 IMAD R8, R5, 0x2, R22 ;  /* 0x0000000205081824 */ /* 0x000fe400078e0216 */
[----:B------:R-:W-:Y:S02]  /*fab0*/  IMAD.MOV.U32 R13, RZ, RZ, R0 ;  /* 0x000000ffff0d7224 */ /* 0x000fe400078e0000 */
[----:B------:R-:W-:Y:S02]  /*fac0*/  IMAD.MOV.U32 R12, RZ, RZ, 0x5 ;  /* 0x00000005ff0c7424 */ /* 0x000fe400078e00ff */
[----:B------:R-:W-:-:S07]  /*fad0*/  IMAD.MOV.U32 R3, RZ, RZ, R14 ;  /* 0x000000ffff037224 */ /* 0x000fce00078e000e */
[----:B------:R-:W-:Y:S05]  /*fae0*/  WARPSYNC.COLLECTIVE R15, `(.L_x_334) ;  /* 0x000000000f087348 */ /* 0x000fea0003c00000 */
[----:B------:R0:W1:Y:S02]  /*faf0*/  SHFL.IDX P6, R14, R13, R12, R11 ;  /* 0x0000000c0d0e7389 */ /* 0x00006400000c000b */
[----:B01----:R-:W-:Y:S01]  /*fb00*/  ENDCOLLECTIVE ;  /* 0x000000000000791b */ /* 0x003fe20003800000 */
.L_x_334:
[----:B------:R-:W-:-:S04]  /*fb10*/  @P1 LEA R3, P0, R9, R3, 0x1 ;  /* 0x0000000309031211 */ /* 0x000fc800078008ff */
[----:B------:R-:W-:-:S04]  /*fb20*/  @P1 IADD3.X R2, RZ, R2, RZ, P0, !PT ;  /* 0x00000002ff021210 */ /* 0x000fc800007fe4ff */
[----:B------:R-:W-:Y:S01]  /*fb30*/  @P1 LOP3.LUT R3, R3, R2, RZ, 0x3c, !PT ;  /* 0x0000000203031212 */ /* 0x000fe200078e3cff */
[----:B------:R-:W-:-:S03]  /*fb40*/  IMAD.MOV.U32 R13, RZ, RZ, R4 ;  /* 0x000000ffff0d7224 */ /* 0x000fc600078e0004 */
[----:B------:R-:W-:-:S04]  /*fb50*/  @P1 LOP3.LUT R2, R3, R2, RZ, 0x3c, !PT ;  /* 0x0000000203021212 */ /* 0x000fc800078e3cff */
[----:B------:R-:W-:Y:S01]  /*fb60*/  @P1 LOP3.LUT R3, R3, R2, RZ, 0x3c, !PT ;  /* 0x0000000203031212 */ /* 0x000fe200078e3cff */
[----:B------:R-:W-:-:S04]  /*fb70*/  IMAD.MOV.U32 R0, RZ, RZ, R14 ;  /* 0x000000ffff007224 */ /* 0x000fc800078e000e */
[----:B------:R-:W-:Y:S01]  /*fb80*/  @!PT LDS RZ, [RZ] ;  /* 0x00000000fffff984 */ /* 0x000fe20000000800 */
[----:B------:R-:W-:Y:S01]  /*fb90*/  @!PT LDS RZ, [RZ] ;  /* 0x00000000fffff984 */ /* 0x000fe20000000800 */
[----:B------:R-:W-:Y:S01]  /*fba0*/  @!PT LDS RZ, [RZ] ;  /* 0x00000000fffff984 */ /* 0x000fe20000000800 */
[----:B------:R0:W-:Y:S03]  /*fbb0*/  @P1 LDGSTS.E.BYPASS.LTC128B.128 [R8+0x1a400], desc[UR36][R2.64], !P4 ;  /* 0x1a40000002081fae */ /* 0x0001e6000e101d64 */
[----:B0-----:R-:W-:Y:S05]  /*fbc0*/  WARPSYNC.COLLECTIVE R15, `(.L_x_335) ;  /* 0x000000000f087348 */ /* 0x001fea0003c00000 */
[----:B------:R1:W2:Y:S02]  /*fbd0*/  SHFL.IDX P6, R14, R13, R12, R11 ;  /* 0x0000000c0d0e7389 */ /* 0x0002a400000c000b */
[----:B012---:R-:W-:Y:S01]  /*fbe0*/  ENDCOLLECTIVE ;  /* 0x000000000000791b */ /* 0x007fe20003800000 */
.L_x_335:
[----:B------:R-:W-:Y:S01]  /*fbf0*/  @!PT LDS RZ, [RZ] ;  /* 0x00000000fffff984 */ /* 0x000fe20000000800 */
[----:B------:R-:W-:Y:S01]  /*fc00*/  @!PT LDS RZ, [RZ] ;  /* 0x00000000fffff984 */ /* 0x000fe20000000800 */
[----:B------:R-:W-:Y:S01]  /*fc10*/  @!PT LDS RZ, [RZ] ;  /* 0x00000000fffff984 */ /* 0x000fe20000000800 */
[----:B------:R-:W-:Y:S04]  /*fc20*/  @P1 LDGSTS.E.BYPASS.LTC128B.128 [R8+0x1d400], desc[UR36][R2.64+0x80], !P3 ;  /* 0x1d40008002081fae */ /* 0x000fe8000d901d64 */
[----:B------:R0:W-:Y:S02]  /*fc30*/  @P1 LDGSTS.E.BYPASS.LTC128B.128 [R8+0x20400], desc[UR36][R2.64+0x100], !P2 ;  /* 0x2040010002081fae */ /* 0x0001e4000d101d64 */
[----:B0-----:R-:W-:Y:S01]  /*fc40*/  IMAD.MOV.U32 R2, RZ, RZ, R14 ;  /* 0x000000ffff027224 */ /* 0x001fe200078e000e */
[----:B------:R-:W-:Y:S06]  /*fc50*/  BRA `(.L_x_336) ;  /* 0xffffffbc00d47947 */ /* 0x000fec000383ffff */
.L_x_264:
[----:B------:R-:W-:Y:S01]  /*fc60*/  IMAD.MOV.U32 R13, RZ, RZ, R5 ;  /* 0x000000ffff0d7224 */ /* 0x000fe200078e0005 */
[----:B------:R-:W-:Y:S01]  /*fc70*/  MOV R15, 0xffffffff ;  /* 0xffffffff000f7802 */ /* 0x000fe20000000f00 */
[----:B------:R-:W-:Y:S02]  /*fc80*/  IMAD.MOV.U32 R12, RZ, RZ, RZ ;  /* 0x000000ffff0c7224 */ /* 0x000fe400078e00ff */
[----:B------:R-:W-:Y:S02]  /*fc90*/  IMAD.MOV.U32 R11, RZ, RZ, 0x181f ;  /* 0x0000181fff0b7424 */ /* 0x000fe400078e00ff */
[----:B-----5:R-:W-:Y:S02]  /*fca0*/  IMAD R6, R17, R6, RZ ;  /* 0x0000000611067224 */ /* 0x020fe400078e02ff */
[----:B------:R-:W-:-:S07]  /*fcb0*/  IMAD.IADD R4, R10, 0x1, R4 ;  /* 0x000000010a047824 */ /* 0x000fce00078e0204 */
[----:B------:R-:W-:Y:S05]  /*fcc0*/  WARPSYNC.COLLECTIVE R15, `(.L_x_337) ;  /* 0x000000000f087348 */ /* 0x000fea0003c00000 */
[----:B------:R0:W1:Y:S02]  /*fcd0*/  SHFL.IDX P6, R14, R13, R12, R11 ;  /* 0x0000000c0d0e7389 */ /* 0x00006400000c000b */
[----:B01----:R-:W-:Y:S01]  /*fce0*/  ENDCOLLECTIVE ;  /* 0x000000000000791b */ /* 0x003fe20003800000 */
.L_x_337:
[C---:B------:R-:W-:Y:S01]  /*fcf0*/  VIADD R7, R4.reuse, 0x10 ;  /* 0x0000001004077836 */ /* 0x040fe20000000000 */
[----:B------:R-:W-:Y:S01]  /*fd00*/  ISETP.GE.AND P1, PT, R4, R6, PT ;  /* 0x000000060400720c */ /* 0x000fe20003f26270 */
[----:B------:R-:W-:Y:S02]  /*fd10*/  IMAD.MOV.U32 R13, RZ, RZ, R0 ;  /* 0x000000ffff0d7224 */ /* 0x000fe400078e0000 */
[----:B------:R-:W-:-:S10]  /*fd20*/  IMAD.MOV.U32 R2, RZ, RZ, R14 ;  /* 0x000000ffff027224 */ /* 0x000fd400078e000e */
[----:B------:R-:W-:Y:S05]  /*fd30*/  WARPSYNC.COLLECTIVE R15, `(.L_x_338) ;  /* 0x000000000f087348 */ /* 0x000fea0003c00000 */
[----:B------:R0:W1:Y:S02]  /*fd40*/  SHFL.IDX P6, R14, R13, R12, R11 ;  /* 0x0000000c0d0e7389 */ /* 0x00006400000c000b */
[----:B01----:R-:W-:Y:S01]  /*fd50*/  ENDCOLLECTIVE ;  /* 0x000000000000791b */ /* 0x003fe20003800000 */
.L_x_338:
[----:B------:R-:W-:Y:S02]  /*fd60*/  IMAD.MOV.U32 R13, RZ, RZ, R5 ;  /* 0x000000ffff0d7224 */ /* 0x000fe400078e0005 */
[----:B------:R-:W-:Y:S01]  /*fd70*/  IMAD.MOV.U32 R12, RZ, RZ, 0x1 ;  /* 0x00000001ff0c7424 */ /* 0x000fe200078e00ff */
[----:B------:R-:W-:-:S05]  /*fd80*/  @!P1 LEA R14, P4, R9, R14, 0x1 ;  /* 0x0000000e090e9211 */ /* 0x000fca00078808ff */
[----:B------:R-:W-:Y:S02]  /*fd90*/  @!P1 IMAD.X R3, RZ, RZ, R2, P4 ;  /* 0x000000ffff039224 */ /* 0x000fe400020e0602 */
[----:B------:R-:W-:-:S07]  /*fda0*/  @!P1 IMAD.MOV.U32 R2, RZ, RZ, R14 ;  /* 0x000000ffff029224 */ /* 0x000fce00078e000e */
[----:B------:R-:W-:Y:S05]  /*fdb0*/  WARPSYNC.COLLECTIVE R15, `(.L_x_339) ;  /* 0x000000000f087348 */ /* 0x000fea0003c00000 */
[----:B------:R0:W1:Y:S02]  /*fdc0*/  SHFL.IDX P6, R14, R13, R12, R11 ;  /* 0x0000000c0d0e7389 */ /* 0x00006400000c000b */
[----:B01----:R-:W-:Y:S01]  /*fdd0*/  ENDCOLLECTIVE ;  /* 0x000000000000791b */ /* 0x003fe20003800000 */
.L_x_339:
[----:B------:R-:W-:Y:S01]  /*fde0*/  @!PT LDS RZ, [RZ] ;  /* 0x00000000fffff984 */ /* 0x000fe20000000800 */
[----:B------:R-:W-:Y:S01]  /*fdf0*/  @!PT LDS RZ, [RZ] ;  /* 0x00000000fffff984 */ /* 0x000fe20000000800 */
[----:B------:R-:W-:Y:S01]  /*fe00*/  @!PT LDS RZ, [RZ] ;  /* 0x00000000fffff984 */ /* 0x000fe20000000800 */
[----:B------:R-:W-:Y:S04]  /*fe10*/  @!P1 LDGSTS.E.BYPASS.LTC128B.128 [R33+0xc400], desc[UR36][R2.64], !P3 ;  /* 0x0c40000002219fae */ /* 0x000fe8000d901d64 */
[----:B------:R-:W-:Y:S04]  /*fe20*/  @!P1 LDGSTS.E.BYPASS.LTC128B.128 [R33+0x10400], desc[UR36][R2.64+0x80], !P2 ;  /* 0x1040008002219fae */ /* 0x000fe8000d101d64 */
[----:B------:R0:W-:Y:S01]  /*fe30*/  @!P1 LDGSTS.E.BYPASS.LTC128B.128 [R33+0x14400], desc[UR36][R2.64+0x100], !P0 ;  /* 0x1440010002219fae */ /* 0x0001e2000c101d64 */
[----:B------:R-:W-:Y:S02]  /*fe40*/  ISETP.GE.AND P1, PT, R7, R6, PT ;  /* 0x000000060700720c */ /* 0x000fe40003f26270 */
[----:B------:R-:W-:Y:S01]  /*fe50*/  MOV R13, R0 ;  /* 0x00000000000d7202 */ /* 0x000fe20000000f00 */
[----:B0-----:R-:W-:-:S10]  /*fe60*/  IMAD.MOV.U32 R2, RZ, RZ, R14 ;  /* 0x000000ffff027224 */ /* 0x001fd400078e000e */
[----:B------:R-:W-:Y:S05]  /*fe70*/  WARPSYNC.COLLECTIVE R15, `(.L_x_340) ;  /* 0x000000000f087348 */ /* 0x000fea0003c00000 */
[----:B------:R0:W1:Y:S02]  /*fe80*/  SHFL.IDX P6, R14, R13, R12, R11 ;  /* 0x0000000c0d0e7389 */ /* 0x00006400000c000b */
[----:B01----:R-:W-:Y:S01]  /*fe90*/  ENDCOLLECTIVE ;  /* 0x000000000000791b */ /* 0x003fe20003800000 */
.L_x_340:
        /* <DEDUP_REMOVED lines=8> */
.L_x_341:
[----:B------:R-:W-:Y:S02]  /*ff20*/  @!P1 IMAD.MOV.U32 R3, RZ, RZ, R7 ;  /* 0x000000ffff039224 */ /* 0x000fe400078e0007 */
[----:B------:R-:W-:-:S03]  /*ff30*/  VIADD R7, R4, 0x20 ;  /* 0x0000002004077836 */ /* 0x000fc60000000000 */
[----:B------:R-:W-:Y:S01]  /*ff40*/  @!PT LDS RZ, [RZ] ;  /* 0x00000000fffff984 */ /* 0x000fe20000000800 */
[----:B------:R-:W-:Y:S01]  /*ff50*/  @!PT LDS RZ, [RZ] ;  /* 0x00000000fffff984 */ /* 0x000fe20000000800 */
[----:B------:R-:W-:Y:S01]  /*ff60*/  @!PT LDS RZ, [RZ] ;  /* 0x00000000fffff984 */ /* 0x000fe20000000800 */
[----:B------:R-:W-:Y:S04]  /*ff70*/  @!P1 LDGSTS.E.BYPASS.LTC128B.128 [R33+0xcc00], desc[UR36][R2.64], !P3 ;  /* 0x0cc0000002219fae */ /* 0x000fe8000d901d64 */
[----:B------:R-:W-:Y:S01]  /*ff80*/  @!P1 LDGSTS.E.BYPASS.LTC128B.128 [R33+0x10c00], desc[UR36][R2.64+0x80], !P2 ;  /* 0x10c0008002219fae */ /* 0x000fe2000d101d64 */
[----:B------:R-:W-:-:S03]  /*ff90*/  IMAD.MOV.U32 R13, RZ, RZ, R0 ;  /* 0x000000ffff0d7224 */ /* 0x000fc600078e0000 */
[----:B------:R0:W-:Y:S01]  /*ffa0*/  @!P1 LDGSTS.E.BYPASS.LTC128B.128 [R33+0x14c00], desc[UR36][R2.64+0x100], !P0 ;  /* 0x14c0010002219fae */ /* 0x0001e2000c101d64 */
[----:B------:R-:W-:Y:S01]  /*ffb0*/  ISETP.GE.AND P1, PT, R7, R6, PT ;  /* 0x000000060700720c */ /* 0x000fe20003f26270 */
[----:B0-----:R-:W-:-:S12]  /*ffc0*/  IMAD.MOV.U32 R2, RZ, RZ, R14 ;  /* 0x000000ffff027224 */ /* 0x001fd800078e000e */
[----:B------:R-:W-:Y:S05]  /*ffd0*/  WARPSYNC.COLLECTIVE R15, `(.L_x_342) ;  /* 0x000000000f087348 */ /* 0x000fea0003c00000 */
[----:B------:R0:W1:Y:S02]  /*ffe0*/  SHFL.IDX P6, R14, R13, R12, R11 ;  /* 0x0000000c0d0e7389 */ /* 0x00006400000c000b */
[----:B01----:R-:W-:Y:S01]  /*fff0*/  ENDCOLLECTIVE ;  /* 0x000000000000791b */ /* 0x003fe20003800000 */
.L_x_342:
[----:B------:R-:W-:Y:S02]  /*10000*/  IMAD.MOV.U32 R13, RZ, RZ, R5 ;  /* 0x000000ffff0d7224 */ /* 0x000fe400078e0005 */
[----:B------:R-:W-:Y:S01]  /*10010*/  IMAD.MOV.U32 R12, RZ, RZ, 0x3 ;  /* 0x00000003ff0c7424 */ /* 0x000fe200078e00ff */
[----:B------:R-:W-:-:S05]  /*10020*/  @!P1 LEA R14, P4, R9, R14, 0x1 ;  /* 0x0000000e090e9211 */ /* 0x000fca00078808ff */
[----:B------:R-:W-:Y:S01]  /*10030*/  @!P1 IMAD.X R7, RZ, RZ, R2, P4 ;  /* 0x000000ffff079224 */ /* 0x000fe200020e0602 */
[----:B------:R-:W-:-:S07]  /*10040*/  @!P1 MOV R2, R14 ;  /* 0x0000000e00029202 */ /* 0x000fce0000000f00 */
[----:B------:R-:W-:Y:S05]  /*10050*/  WARPSYNC.COLLECTIVE R15, `(.L_x_343) ;  /* 0x000000000f087348 */ /* 0x000fea0003c00000 */
[----:B------:R0:W1:Y:S02]  /*10060*/  SHFL.IDX P6, R14, R13, R12, R11 ;  /* 0x0000000c0d0e7389 */ /* 0x00006400000c000b */
[----:B01----:R-:W-:Y:S01]  /*10070*/  ENDCOLLECTIVE ;  /* 0x000000000000791b */ /* 0x003fe20003800000 */
.L_x_343:
        /* <DEDUP_REMOVED lines=14> */
.L_x_344:
        /* <DEDUP_REMOVED lines=8> */
.L_x_345:
[----:B------:R-:W-:Y:S01]  /*101e0*/  @!P1 IMAD.MOV.U32 R3, RZ, RZ, R7 ;  /* 0x000000ffff039224 */ /* 0x000fe200078e0007 */
[----:B------:R-:W-:-:S04]  /*101f0*/  IADD3 R7, R4, 0x40, RZ ;  /* 0x0000004004077810 */ /* 0x000fc80007ffe0ff */
        /* <DEDUP_REMOVED lines=12> */
.L_x_346:
[----:B------:R-:W-:Y:S01]  /*102c0*/  IMAD.MOV.U32 R13, RZ, RZ, R5 ;  /* 0x000000ffff0d7224 */ /* 0x000fe200078e0005 */
[----:B------:R-:W-:Y:S02]  /*102d0*/  MOV R12, 0x5 ;  /* 0x00000005000c7802 */ /* 0x000fe40000000f00 */
[----:B------:R-:W-:-:S05]  /*102e0*/  @!P1 LEA R14, P4, R9, R14, 0x1 ;  /* 0x0000000e090e9211 */ /* 0x000fca00078808ff */
[----:B------:R-:W-:Y:S02]  /*102f0*/  @!P1 IMAD.X R7, RZ, RZ, R2, P4 ;  /* 0x000000ffff079224 */ /* 0x000fe400020e0602 */
[----:B------:R-:W-:-:S07]  /*10300*/  @!P1 IMAD.MOV.U32 R2, RZ, RZ, R14 ;  /* 0x000000ffff029224 */ /* 0x000fce00078e000e */
[----:B------:R-:W-:Y:S05]  /*10310*/  WARPSYNC.COLLECTIVE R15, `(.L_x_347) ;  /* 0x000000000f087348 */ /* 0x000fea0003c00000 */
[----:B------:R0:W1:Y:S02]  /*10320*/  SHFL.IDX P6, R14, R13, R12, R11 ;  /* 0x0000000c0d0e7389 */ /* 0x00006400000c000b */
[----:B01----:R-:W-:Y:S01]  /*10330*/  ENDCOLLECTIVE ;  /* 0x000000000000791b */ /* 0x003fe20003800000 */
.L_x_347:
        /* <DEDUP_REMOVED lines=14> */
.L_x_348:
        /* <DEDUP_REMOVED lines=8> */
.L_x_349:
[----:B------:R-:W-:Y:S02]  /*104a0*/  @!P1 IMAD.MOV.U32 R3, RZ, RZ, R7 ;  /* 0x000000ffff039224 */ /* 0x000fe400078e0007 */
[----:B------:R-:W-:-:S03]  /*104b0*/  VIADD R7, R4, 0x60 ;  /* 0x0000006004077836 */ /* 0x000fc60000000000 */
[----:B------:R-:W-:Y:S01]  /*104c0*/  @!PT LDS RZ, [RZ] ;  /* 0x00000000fffff984 */ /* 0x000fe20000000800 */
[----:B------:R-:W-:Y:S01]  /*104d0*/  @!PT LDS RZ, [RZ] ;  /* 0x00000000fffff984 */ /* 0x000fe20000000800 */
[----:B------:R-:W-:Y:S01]  /*104e0*/  @!PT LDS RZ, [RZ] ;  /* 0x00000000fffff984 */ /* 0x000fe20000000800 */
[----:B------:R-:W-:Y:S04]  /*104f0*/  @!P1 LDGSTS.E.BYPASS.LTC128B.128 [R33+0xec00], desc[UR36][R2.64], !P3 ;  /* 0x0ec0000002219fae */ /* 0x000fe8000d901d64 */
[----:B------:R-:W-:Y:S01]  /*10500*/  @!P1 LDGSTS.E.BYPASS.LTC128B.128 [R33+0x12c00], desc[UR36][R2.64+0x80], !P2 ;  /* 0x12c0008002219fae */ /* 0x000fe2000d101d64 */
[----:B------:R-:W-:-:S03]  /*10510*/  MOV R13, R0 ;  /* 0x00000000000d7202 */ /* 0x000fc60000000f00 */
[----:B------:R0:W-:Y:S01]  /*10520*/  @!P1 LDGSTS.E.BYPASS.LTC128B.128 [R33+0x16c00], desc[UR36][R2.64+0x100], !P0 ;  /* 0x16c0010002219fae */ /* 0x0001e2000c101d64 */
[----:B------:R-:W-:Y:S01]  /*10530*/  ISETP.GE.AND P1, PT, R7, R6, PT ;  /* 0x000000060700720c */ /* 0x000fe20003f26270 */
[----:B0-----:R-:W-:-:S12]  /*10540*/  IMAD.MOV.U32 R2, RZ, RZ, R14 ;  /* 0x000000ffff027224 */ /* 0x001fd800078e000e */
[----:B------:R-:W-:Y:S05]  /*10550*/  WARPSYNC.COLLECTIVE R15, `(.L_x_350) ;  /* 0x000000000f087348 */ /* 0x000fea0003c00000 */
[----:B------:R0:W1:Y:S02]  /*10560*/  SHFL.IDX P6, R14, R13, R12, R11 ;  /* 0x0000000c0d0e7389 */ /* 0x00006400000c000b */
[----:B01----:R-:W-:Y:S01]  /*10570*/  ENDCOLLECTIVE ;  /* 0x000000000000791b */ /* 0x003fe20003800000 */
.L_x_350:
        /* <DEDUP_REMOVED lines=8> */
.L_x_351:
[----:B------:R-:W-:-:S05]  /*10600*/  @!P1 IMAD.MOV.U32 R3, RZ, RZ, R7 ;  /* 0x000000ffff039224 */ /* 0x000fca00078e0007 */
[----:B------:R-:W-:Y:S01]  /*10610*/  @!PT LDS RZ, [RZ] ;  /* 0x00000000fffff984 */ /* 0x000fe20000000800 */
[----:B------:R-:W-:Y:S01]  /*10620*/  @!PT LDS RZ, [RZ] ;  /* 0x00000000fffff984 */ /* 0x000fe20000000800 */
[----:B------:R-:W-:Y:S01]  /*10630*/  @!PT LDS RZ, [RZ] ;  /* 0x00000000fffff984 */ /* 0x000fe20000000800 */
[----:B------:R0:W-:Y:S04]  /*10640*/  @!P1 LDGSTS.E.BYPASS.LTC128B.128 [R33+0xf400], desc[UR36][R2.64], !P3 ;  /* 0x0f40000002219fae */ /* 0x0001e8000d901d64 */
[----:B------:R0:W-:Y:S01]  /*10650*/  @!P1 LDGSTS.E.BYPASS.LTC128B.128 [R33+0x13400], desc[UR36][R2.64+0x80], !P2 ;  /* 0x1340008002219fae */ /* 0x0001e2000d101d64 */
[----:B------:R-:W-:-:S03]  /*10660*/  IMAD.MOV.U32 R13, RZ, RZ, R0 ;  /* 0x000000ffff0d7224 */ /* 0x000fc600078e0000 */
[----:B------:R0:W-:Y:S01]  /*10670*/  @!P1 LDGSTS.E.BYPASS.LTC128B.128 [R33+0x17400], desc[UR36][R2.64+0x100], !P0 ;  /* 0x1740010002219fae */ /* 0x0001e2000c101d64 */
[----:B------:R-:W-:-:S07]  /*10680*/  IMAD.MOV.U32 R5, RZ, RZ, R14 ;  /* 0x000000ffff057224 */ /* 0x000fce00078e000e */
[----:B0-----:R-:W-:Y:S05]  /*10690*/  WARPSYNC.COLLECTIVE R15, `(.L_x_352) ;  /* 0x000000000f087348 */ /* 0x001fea0003c00000 */
[----:B------:R1:W2:Y:S02]  /*106a0*/  SHFL.IDX P6, R14, R13, R12, R11 ;  /* 0x0000000c0d0e7389 */ /* 0x0002a400000c000b */
[----:B012---:R-:W-:Y:S01]  /*106b0*/  ENDCOLLECTIVE ;  /* 0x000000000000791b */ /* 0x007fe20003800000 */
.L_x_352:
[----:B------:R-:W-:Y:S05]  /*106c0*/  BRA `(.L_x_353) ;  /* 0xffffffc000487947 */ /* 0x000fea000383ffff */
.L_x_269:
[----:B0-----:R0:W1:Y:S02]  /*106d0*/  SYNCS.PHASECHK.TRANS64.TRYWAIT P0, [R22+URZ+0x2a820], R3 ;  /* 0x02a82003160075a7 */ /* 0x001064000800017f */
[----:B-1----:R-:W-:Y:S05]  /*106e0*/  @!P0 NANOSLEEP.SYNCS 0x989680 ;  /* 0x009896800000895d */ /* 0x002fea0003900000 */
[----:B------:R-:W1:Y:S02]  /*106f0*/  @!P0 SYNCS.PHASECHK.TRANS64 P0, [R22+URZ+0x2a820], R3 ;  /* 0x02a82003160085a7 */ /* 0x000e64000800007f */
[----:B-1----:R-:W-:Y:S05]  /*10700*/  @!P0 BRA `(.L_x_269) ;  /* 0xfffffffc00f08947 */ /* 0x002fea000383ffff */
[----:B------:R-:W-:Y:S05]  /*10710*/  BRA `(.L_x_354) ;  /* 0xffffffc000c07947 */ /* 0x000fea000383ffff */
.L_x_274:
[----:B0-----:R0:W1:Y:S02]  /*10720*/  SYNCS.PHASECHK.TRANS64.TRYWAIT P0, [R6+URZ+0x2a840], R3 ;  /* 0x02a84003060075a7 */ /* 0x001064000800017f */
[----:B-1----:R-:W-:Y:S05]  /*10730*/  @!P0 NANOSLEEP.SYNCS 0x989680 ;  /* 0x009896800000895d */ /* 0x002fea0003900000 */
[----:B------:R-:W1:Y:S02]  /*10740*/  @!P0 SYNCS.PHASECHK.TRANS64 P0, [R6+URZ+0x2a840], R3 ;  /* 0x02a84003060085a7 */ /* 0x000e64000800007f */
[----:B-1----:R-:W-:Y:S05]  /*10750*/  @!P0 BRA `(.L_x_274) ;  /* 0xfffffffc00f08947 */ /* 0x002fea000383ffff */
[----:B------:R-:W-:Y:S05]  /*10760*/  BRA `(.L_x_355) ;  /* 0xffffffc400847947 */ /* 0x000fea000383ffff */
.L_x_275:
[----:B------:R-:W-:Y:S01]  /*10770*/  BSSY B1, `(.L_x_356) ;  /* 0x0000008000017945 */ /* 0x000fe20003800000 */
[----:B------:R-:W-:Y:S01]  /*10780*/  IMAD.MOV.U32 R13, RZ, RZ, R5 ;  /* 0x000000ffff0d7224 */ /* 0x000fe200078e0005 */
[----:B------:R-:W-:Y:S01]  /*10790*/  MOV R11, 0x181f ;  /* 0x0000181f000b7802 */ /* 0x000fe20000000f00 */
[----:B------:R-:W-:Y:S02]  /*107a0*/  IMAD.MOV.U32 R12, RZ, RZ, RZ ;  /* 0x000000ffff0c7224 */ /* 0x000fe400078e00ff */
[----:B------:R-:W-:-:S07]  /*107b0*/  IMAD.MOV.U32 R15, RZ, RZ, -0x1 ;  /* 0xffffffffff0f7424 */ /* 0x000fce00078e00ff */
[----:B--2---:R-:W-:Y:S05]  /*107c0*/  WARPSYNC.COLLECTIVE R15, `(.L_x_357) ;  /* 0x000000000f087348 */ /* 0x004fea0003c00000 */
[----:B--2---:R0:W1:Y:S02]  /*107d0*/  SHFL.IDX P6, R14, R13, R12, R11 ;  /* 0x0000000c0d0e7389 */ /* 0x00406400000c000b */
[----:B01----:R-:W-:Y:S01]  /*107e0*/  ENDCOLLECTIVE ;  /* 0x000000000000791b */ /* 0x003fe20003800000 */
.L_x_357:
[----:B------:R-:W-:Y:S05]  /*107f0*/  BSYNC B1 ;  /* 0x0000000000017941 */ /* 0x000fea0003800000 */
.L_x_356:
[----:B------:R-:W0:Y:S01]  /*10800*/  S2R R35, SR_TID.X ;  /* 0x0000000000237919 */ /* 0x000e220000002100 */
[----:B------:R-:W-:Y:S02]  /*10810*/  IMAD.MOV.U32 R13, RZ, RZ, R9 ;  /* 0x000000ffff0d7224 */ /* 0x000fe400078e0009 */
[----:B------:R-:W-:Y:S02]  /*10820*/  IMAD.MOV.U32 R12, RZ, RZ, RZ ;  /* 0x000000ffff0c7224 */ /* 0x000fe400078e00ff */
[----:B------:R-:W-:Y:S02]  /*10830*/  IMAD.MOV.U32 R11, RZ, RZ, 0x181f ;  /* 0x0000181fff0b7424 */ /* 0x000fe400078e00ff */
[----:B------:R-:W-:Y:S02]  /*10840*/  IMAD.MOV.U32 R15, RZ, RZ, -0x1 ;  /* 0xffffffffff0f7424 */ /* 0x000fe400078e00ff */
[----:B------:R-:W-:Y:S02]  /*10850*/  IMAD.MOV.U32 R3, RZ, RZ, R14 ;  /* 0x000000ffff037224 */ /* 0x000fe400078e000e */
[----:B------:R-:W-:-:S07]  /*10860*/  IMAD R4, R4, 0x2, R22 ;  /* 0x0000000204047824 */ /* 0x000fce00078e0216 */
[----:B0-----:R-:W-:Y:S05]  /*10870*/  WARPSYNC.COLLECTIVE R15, `(.L_x_358) ;  /* 0x000000000f087348 */ /* 0x001fea0003c00000 */
[----:B------:R1:W2:Y:S02]  /*10880*/  SHFL.IDX P6, R14, R13, R12, R11 ;  /* 0x0000000c0d0e7389 */ /* 0x0002a400000c000b */
[----:B012---:R-:W-:Y:S01]  /*10890*/  ENDCOLLECTIVE ;  /* 0x000000000000791b */ /* 0x007fe20003800000 */
.L_x_358:
[----:B------:R-:W-:Y:S02]  /*108a0*/  IMAD.MOV.U32 R13, RZ, RZ, R5 ;  /* 0x000000ffff0d7224 */ /* 0x000fe400078e0005 */
[----:B------:R-:W-:Y:S02]  /*108b0*/  IMAD.MOV.U32 R12, RZ, RZ, 0x1 ;  /* 0x00000001ff0c7424 */ /* 0x000fe400078e00ff */
[----:B------:R-:W-:Y:S02]  /*108c0*/  IMAD.SHL.U32 R35, R35, 0x8, RZ ;  /* 0x0000000823237824 */ /* 0x000fe400078e00ff */
[----:B------:R-:W-:-:S03]  /*108d0*/  IMAD.MOV.U32 R2, RZ, RZ, R14 ;  /* 0x000000ffff027224 */ /* 0x000fc600078e000e */
[----:B------:R-:W-:-:S07]  /*108e0*/  LOP3.LUT R35, R35, 0x38, RZ, 0xc0, !PT ;  /* 0x0000003823237812 */ /* 0x000fce00078ec0ff */
[----:B------:R-:W-:Y:S05]  /*108f0*/  WARPSYNC.COLLECTIVE R15, `(.L_x_359) ;  /* 0x000000000f087348 */ /* 0x000fea0003c00000 */
[----:B------:R0:W1:Y:S02]  /*10900*/  SHFL.IDX P6, R14, R13, R12, R11 ;  /* 0x0000000c0d0e7389 */ /* 0x00006400000c000b */
[----:B01----:R-:W-:Y:S01]  /*10910*/  ENDCOLLECTIVE ;  /* 0x000000000000791b */ /* 0x003fe20003800000 */
.L_x_359:
[----:B------:R-:W-:-:S05]  /*10920*/  IMAD.SHL.U32 R0, R35, 0x2, RZ ;  /* 0x0000000223007824 */ /* 0x000fca00078e00ff */
[----:B------:R-:W-:-:S04]  /*10930*/  IADD3 R2, P0, R2, R0, RZ ;  /* 0x0000000002027210 */ /* 0x000fc80007f1e0ff */
[----:B------:R-:W-:Y:S01]  /*10940*/  IADD3.X R3, RZ, R3, RZ, P0, !PT ;  /* 0x00000003ff037210 */ /* 0x000fe200007fe4ff */
[----:B------:R-:W-:-:S04]  /*10950*/  IMAD.MOV.U32 R13, RZ, RZ, R9 ;  /* 0x000000ffff0d7224 */ /* 0x000fc800078e0009 */
[----:B------:R-:W-:Y:S01]  /*10960*/  @!PT LDS RZ, [RZ] ;  /* 0x00000000fffff984 */ /* 0x000fe20000000800 */
[----:B------:R-:W-:Y:S01]  /*10970*/  @!PT LDS RZ, [RZ] ;  /* 0x00000000fffff984 */ /* 0x000fe20000000800 */
[----:B------:R-:W-:Y:S01]  /*10980*/  @!PT LDS RZ, [RZ] ;  /* 0x00000000fffff984 */ /* 0x000fe20000000800 */
[----:B------:R-:W-:Y:S04]  /*10990*/  LDGSTS.E.BYPASS.LTC128B.128 [R4+0x18400], desc[UR36][R2.64], !P3 ;  /* 0x1840000002047fae */ /* 0x000fe8000d901d64 */
[----:B------:R-:W-:Y:S04]  /*109a0*/  LDGSTS.E.BYPASS.LTC128B.128 [R4+0x1b400], desc[UR36][R2.64+0x80], !P2 ;  /* 0x1b40008002047fae */ /* 0x000fe8000d101d64 */
[----:B------:R0:W-:Y:S02]  /*109b0*/  LDGSTS.E.BYPASS.LTC128B.128 [R4+0x1e400], desc[UR36][R2.64+0x100], !P1 ;  /* 0x1e40010002047fae */ /* 0x0001e4000c901d64 */
[----:B0-----:R-:W-:-:S07]  /*109c0*/  IMAD.MOV.U32 R3, RZ, RZ, R14 ;  /* 0x000000ffff037224 */ /* 0x001fce00078e000e */
[----:B------:R-:W-:Y:S05]  /*109d0*/  WARPSYNC.COLLECTIVE R15, `(.L_x_360) ;  /* 0x000000000f087348 */ /* 0x000fea0003c00000 */
[----:B------:R0:W1:Y:S02]  /*109e0*/  SHFL.IDX P6, R14, R13, R12, R11 ;  /* 0x0000000c0d0e7389 */ /* 0x00006400000c000b */
[----:B01----:R-:W-:Y:S01]  /*109f0*/  ENDCOLLECTIVE ;  /* 0x000000000000791b */ /* 0x003fe20003800000 */
.L_x_360:
[----:B------:R-:W-:Y:S02]  /*10a00*/  IMAD.MOV.U32 R13, RZ, RZ, R5 ;  /* 0x000000ffff0d7224 */ /* 0x000fe400078e0005 */
[----:B------:R-:W-:Y:S02]  /*10a10*/  IMAD.MOV.U32 R12, RZ, RZ, 0x2 ;  /* 0x00000002ff0c7424 */ /* 0x000fe400078e00ff */
[----:B------:R-:W-:-:S07]  /*10a20*/  IMAD.MOV.U32 R2, RZ, RZ, R14 ;  /* 0x000000ffff027224 */ /* 0x000fce00078e000e */
[----:B------:R-:W-:Y:S05]  /*10a30*/  WARPSYNC.COLLECTIVE R15, `(.L_x_361) ;  /* 0x000000000f087348 */ /* 0x000fea0003c00000 */
[----:B------:R0:W1:Y:S02]  /*10a40*/  SHFL.IDX P6, R14, R13, R12, R11 ;  /* 0x0000000c0d0e7389 */ /* 0x00006400000c000b */
[----:B01----:R-:W-:Y:S01]  /*10a50*/  ENDCOLLECTIVE ;  /* 0x000000000000791b */ /* 0x003fe20003800000 */
.L_x_361:
[----:B------:R-:W-:-:S05]  /*10a60*/  IADD3 R2, P0, R2, R0, RZ ;  /* 0x0000000002027210 */ /* 0x000fca0007f1e0ff */
[----:B------:R-:W-:-:S05]  /*10a70*/  IMAD.X R3, RZ, RZ, R3, P0 ;  /* 0x000000ffff037224 */ /* 0x000fca00000e0603 */
[----:B------:R-:W-:Y:S01]  /*10a80*/  @!PT LDS RZ, [RZ] ;  /* 0x00000000fffff984 */ /* 0x000fe20000000800 */
[----:B------:R-:W-:Y:S01]  /*10a90*/  @!PT LDS RZ, [RZ] ;  /* 0x00000000fffff984 */ /* 0x000fe20000000800 */
[----:B------:R-:W-:Y:S01]  /*10aa0*/  @!PT LDS RZ, [RZ] ;  /* 0x00000000fffff984 */ /* 0x000fe20000000800 */
[----:B------:R0:W-:Y:S01]  /*10ab0*/  LDGSTS.E.BYPASS.LTC128B.128 [R4+0x18c00], desc[UR36][R2.64], !P3 ;  /* 0x18c0000002047fae */ /* 0x0001e2000d901d64 */
[----:B------:R-:W-:-:S03]  /*10ac0*/  IMAD.MOV.U32 R13, RZ, RZ, R9 ;  /* 0x000000ffff0d7224 */ /* 0x000fc600078e0009 */
[----:B------:R0:W-:Y:S04]  /*10ad0*/  LDGSTS.E.BYPASS.LTC128B.128 [R4+0x1bc00], desc[UR36][R2.64+0x80], !P2 ;  /* 0x1bc0008002047fae */ /* 0x0001e8000d101d64 */
[----:B------:R0:W-:Y:S01]  /*10ae0*/  LDGSTS.E.BYPASS.LTC128B.128 [R4+0x1ec00], desc[UR36][R2.64+0x100], !P1 ;  /* 0x1ec0010002047fae */ /* 0x0001e2000c901d64 */
[----:B------:R-:W-:-:S07]  /*10af0*/  MOV R35, R14 ;  /* 0x0000000e00237202 */ /* 0x000fce0000000f00 */
[----:B0-----:R-:W-:Y:S05]  /*10b00*/  WARPSYNC.COLLECTIVE R15, `(.L_x_362) ;  /* 0x000000000f087348 */ /* 0x001fea0003c00000 */
[----:B------:R1:W2:Y:S02]  /*10b10*/  SHFL.IDX P6, R14, R13, R12, R11 ;  /* 0x0000000c0d0e7389 */ /* 0x0002a400000c000b */
[----:B012---:R-:W-:Y:S01]  /*10b20*/  ENDCOLLECTIVE ;  /* 0x000000000000791b */ /* 0x007fe20003800000 */
.L_x_362:
[----:B------:R-:W-:Y:S02]  /*10b30*/  IMAD.MOV.U32 R13, RZ, RZ, R5 ;  /* 0x000000ffff0d7224 */ /* 0x000fe400078e0005 */
[----:B------:R-:W-:Y:S02]  /*10b40*/  IMAD.MOV.U32 R12, RZ, RZ, 0x3 ;  /* 0x00000003ff0c7424 */ /* 0x000fe400078e00ff */
[----:B------:R-:W-:-:S07]  /*10b50*/  IMAD.MOV.U32 R2, RZ, RZ, R14 ;  /* 0x000000ffff027224 */ /* 0x000fce00078e000e */
[----:B------:R-:W-:Y:S05]  /*10b60*/  WARPSYNC.COLLECTIVE R15, `(.L_x_363) ;  /* 0x000000000f087348 */ /* 0x000fea0003c00000 */
[----:B------:R0:W1:Y:S02]  /*10b70*/  SHFL.IDX P6, R14, R13, R12, R11 ;  /* 0x0000000c0d0e7389 */ /* 0x00006400000c000b */
[----:B01----:R-:W-:Y:S01]  /*10b80*/  ENDCOLLECTIVE ;  /* 0x000000000000791b */ /* 0x003fe20003800000 */
.L_x_363:
        /* <DEDUP_REMOVED lines=9> */
[----:B------:R-:W-:-:S07]  /*10c20*/  IMAD.MOV.U32 R35, RZ, RZ, R14 ;  /* 0x000000ffff237224 */ /* 0x000fce00078e000e */
[----:B0-----:R-:W-:Y:S05]  /*10c30*/  WARPSYNC.COLLECTIVE R15, `(.L_x_364) ;  /* 0x000000000f087348 */ /* 0x001fea0003c00000 */
[----:B------:R1:W2:Y:S02]  /*10c40*/  SHFL.IDX P6, R14, R13, R12, R11 ;  /* 0x0000000c0d0e7389 */ /* 0x0002a400000c000b */
[----:B012---:R-:W-:Y:S01]  /*10c50*/  ENDCOLLECTIVE ;  /* 0x000000000000791b */ /* 0x007fe20003800000 */
.L_x_364:
[----:B------:R-:W-:Y:S01]  /*10c60*/  MOV R13, R5 ;  /* 0x00000005000d7202 */ /* 0x000fe20000000f00 */
[----:B------:R-:W-:Y:S02]  /*10c70*/  IMAD.MOV.U32 R12, RZ, RZ, 0x4 ;  /* 0x00000004ff0c7424 */ /* 0x000fe400078e00ff */
[----:B------:R-:W-:-:S07]  /*10c80*/  IMAD.MOV.U32 R2, RZ, RZ, R14 ;  /* 0x000000ffff027224 */ /* 0x000fce00078e000e */
[----:B------:R-:W-:Y:S05]  /*10c90*/  WARPSYNC.COLLECTIVE R15, `(.L_x_365) ;  /* 0x000000000f087348 */ /* 0x000fea0003c00000 */
[----:B------:R0:W1:Y:S02]  /*10ca0*/  SHFL.IDX P6, R14, R13, R12, R11 ;  /* 0x0000000c0d0e7389 */ /* 0x00006400000c000b */
[----:B01----:R-:W-:Y:S01]  /*10cb0*/  ENDCOLLECTIVE ;  /* 0x000000000000791b */ /* 0x003fe20003800000 */
.L_x_365:
        /* <DEDUP_REMOVED lines=13> */
.L_x_366:
[----:B------:R-:W-:Y:S02]  /*10d90*/  IMAD.MOV.U32 R13, RZ, RZ, R5 ;  /* 0x000000ffff0d7224 */ /* 0x000fe400078e0005 */
[----:B------:R-:W-:Y:S02]  /*10da0*/  IMAD.MOV.U32 R12, RZ, RZ, 0x5 ;  /* 0x00000005ff0c7424 */ /* 0x000fe400078e00ff */
[----:B------:R-:W-:-:S07]  /*10db0*/  IMAD.MOV.U32 R2, RZ, RZ, R14 ;  /* 0x000000ffff027224 */ /* 0x000fce00078e000e */
[----:B------:R-:W-:Y:S05]  /*10dc0*/  WARPSYNC.COLLECTIVE R15, `(.L_x_367) ;  /* 0x000000000f087348 */ /* 0x000fea0003c00000 */
[----:B------:R0:W1:Y:S02]  /*10dd0*/  SHFL.IDX P6, R14, R13, R12, R11 ;  /* 0x0000000c0d0e7389 */ /* 0x00006400000c000b */
[----:B01----:R-:W-:Y:S01]  /*10de0*/  ENDCOLLECTIVE ;  /* 0x000000000000791b */ /* 0x003fe20003800000 */
.L_x_367:
        /* <DEDUP_REMOVED lines=13> */
.L_x_368:
[----:B------:R-:W-:Y:S01]  /*10ec0*/  MOV R2, R14 ;  /* 0x0000000e00027202 */ /* 0x000fe20000000f00 */
[----:B------:R-:W-:Y:S06]  /*10ed0*/  BRA `(.L_x_369) ;  /* 0xffffffc000b47947 */ /* 0x000fec000383ffff */
.L_x_280:
[----:B-1----:R1:W4:Y:S02]  /*10ee0*/  SYNCS.PHASECHK.TRANS64.TRYWAIT P0, [R4+URZ+0x2a860], R2 ;  /* 0x02a86002040075a7 */ /* 0x002324000800017f */
[----:B----4-:R-:W-:Y:S05]  /*10ef0*/  @!P0 NANOSLEEP.SYNCS 0x989680 ;  /* 0x009896800000895d */ /* 0x010fea0003900000 */
[----:B------:R-:W4:Y:S02]  /*10f00*/  @!P0 SYNCS.PHASECHK.TRANS64 P0, [R4+URZ+0x2a860], R2 ;  /* 0x02a86002040085a7 */ /* 0x000f24000800007f */
[----:B----4-:R-:W-:Y:S05]  /*10f10*/  @!P0 BRA `(.L_x_280) ;  /* 0xfffffffc00f08947 */ /* 0x010fea000383ffff */
[----:B------:R-:W-:Y:S05]  /*10f20*/  BRA `(.L_x_370) ;  /* 0xffffffc400107947 */ /* 0x000fea000383ffff */
.L_x_281:
[----:B------:R-:W-:Y:S01]  /*10f30*/  BSSY B1, `(.L_x_371) ;  /* 0x0000008000017945 */ /* 0x000fe20003800000 */
[----:B------:R-:W-:Y:S02]  /*10f40*/  IMAD.MOV.U32 R13, RZ, RZ, R24 ;  /* 0x000000ffff0d7224 */ /* 0x000fe400078e0018 */
[----:B------:R-:W-:Y:S02]  /*10f50*/  IMAD.MOV.U32 R12, RZ, RZ, RZ ;  /* 0x000000ffff0c7224 */ /* 0x000fe400078e00ff */
[----:B------:R-:W-:Y:S02]  /*10f60*/  IMAD.MOV.U32 R11, RZ, RZ, 0x181f ;  /* 0x0000181fff0b7424 */ /* 0x000fe400078e00ff */
[----:B------:R-:W-:-:S07]  /*10f70*/  IMAD.MOV.U32 R15, RZ, RZ, -0x1 ;  /* 0xffffffffff0f7424 */ /* 0x000fce00078e00ff */
[----:B-12---:R-:W-:Y:S05]  /*10f80*/  WARPSYNC.COLLECTIVE R15, `(.L_x_372) ;  /* 0x000000000f087348 */ /* 0x006fea0003c00000 */
[----:B--2---:R0:W2:Y:S02]  /*10f90*/  SHFL.IDX P6, R14, R13, R12, R11 ;  /* 0x0000000c0d0e7389 */ /* 0x0040a400000c000b */
[----:B012---:R-:W-:Y:S01]  /*10fa0*/  ENDCOLLECTIVE ;  /* 0x000000000000791b */ /* 0x007fe20003800000 */
.L_x_372:
[----:B------:R-:W-:Y:S05]  /*10fb0*/  BSYNC B1 ;  /* 0x0000000000017941 */ /* 0x000fea0003800000 */
.L_x_371:
[----:B------:R-:W-:Y:S02]  /*10fc0*/  IMAD.MOV.U32 R13, RZ, RZ, R18 ;  /* 0x000000ffff0d7224 */ /* 0x000fe400078e0012 */
[----:B------:R-:W-:Y:S02]  /*10fd0*/  IMAD.MOV.U32 R12, RZ, RZ, RZ ;  /* 0x000000ffff0c7224 */ /* 0x000fe400078e00ff */
[----:B------:R-:W-:Y:S02]  /*10fe0*/  IMAD.MOV.U32 R11, RZ, RZ, 0x181f ;  /* 0x0000181fff0b7424 */ /* 0x000fe400078e00ff */
[----:B------:R-:W-:Y:S02]  /*10ff0*/  IMAD.MOV.U32 R15, RZ, RZ, -0x1 ;  /* 0xffffffffff0f7424 */ /* 0x000fe400078e00ff */
[----:B------:R-:W-:Y:S02]  /*11000*/  IMAD.MOV.U32 R3, RZ, RZ, R14 ;  /* 0x000000ffff037224 */ /* 0x000fe400078e000e */
[----:B------:R-:W-:-:S07]  /*11010*/  IMAD R5, R5, 0x2, R22 ;  /* 0x0000000205057824 */ /* 0x000fce00078e0216 */
[----:B------:R-:W-:Y:S05]  /*11020*/  WARPSYNC.COLLECTIVE R15, `(.L_x_373) ;  /* 0x000000000f087348 */ /* 0x000fea0003c00000 */
[----:B------:R0:W1:Y:S02]  /*11030*/  SHFL.IDX P6, R14, R13, R12, R11 ;  /* 0x0000000c0d0e7389 */ /* 0x00006400000c000b */
[----:B01----:R-:W-:Y:S01]  /*11040*/  ENDCOLLECTIVE ;  /* 0x000000000000791b */ /* 0x003fe20003800000 */
.L_x_373:
[----:B------:R-:W-:Y:S02]  /*11050*/  IMAD.MOV.U32 R13, RZ, RZ, R24 ;  /* 0x000000ffff0d7224 */ /* 0x000fe400078e0018 */
[----:B------:R-:W-:Y:S01]  /*11060*/  IMAD.MOV.U32 R12, RZ, RZ, 0x1 ;  /* 0x00000001ff0c7424 */ /* 0x000fe200078e00ff */
[----:B------:R-:W-:-:S07]  /*11070*/  MOV R2, R14 ;  /* 0x0000000e00027202 */ /* 0x000fce0000000f00 */
[----:B------:R-:W-:Y:S05]  /*11080*/  WARPSYNC.COLLECTIVE R15, `(.L_x_374) ;  /* 0x000000000f087348 */ /* 0x000fea0003c00000 */
[----:B------:R0:W1:Y:S02]  /*11090*/  SHFL.IDX P6, R14, R13, R12, R11 ;  /* 0x0000000c0d0e7389 */ /* 0x00006400000c000b */
[----:B01----:R-:W-:Y:S01]  /*110a0*/  ENDCOLLECTIVE ;  /* 0x000000000000791b */ /* 0x003fe20003800000 */
.L_x_374:
[----:B------:R-:W-:-:S05]  /*110b0*/  IADD3 R2, P1, R2, R0, RZ ;  /* 0x0000000002027210 */ /* 0x000fca0007f3e0ff */
[----:B------:R-:W-:Y:S01]  /*110c0*/  IMAD.X R3, RZ, RZ, R3, P1 ;  /* 0x000000ffff037224 */ /* 0x000fe200008e0603 */
[----:B------:R-:W-:-:S04]  /*110d0*/  LOP3.LUT P1, RZ, R29, 0x1, RZ, 0xc0, !PT ;  /* 0x000000011dff7812 */ /* 0x000fc8000782c0ff */
[----:B------:R-:W-:Y:S01]  /*110e0*/  ISETP.LT.OR P2, PT, R6, 0x1, !P1 ;  /* 0x000000010600780c */ /* 0x000fe20004f41670 */
[----:B------:R-:W-:-:S12]  /*110f0*/  IMAD.MOV.U32 R13, RZ, RZ, R18 ;  /* 0x000000ffff0d7224 */ /* 0x000fd800078e0012 */
[----:B------:R-:W-:Y:S01]  /*11100*/  @!PT LDS RZ, [RZ] ;  /* 0x00000000fffff984 */ /* 0x000fe20000000800 */
[----:B------:R-:W-:Y:S01]  /*11110*/  @!PT LDS RZ, [RZ] ;  /* 0x00000000fffff984 */ /* 0x000fe20000000800 */
[----:B------:R-:W-:Y:S01]  /*11120*/  @!PT LDS RZ, [RZ] ;  /* 0x00000000fffff984 */ /* 0x000fe20000000800 */
[----:B------:R-:W-:Y:S01]  /*11130*/  LDGSTS.E.BYPASS.LTC128B.128 [R5+0x400], desc[UR36][R2.64], !P2 ;  /* 0x0040000002057fae */ /* 0x000fe2000d101d64 */
[----:B------:R-:W-:-:S13]  /*11140*/  ISETP.LT.OR P2, PT, R6, 0x1, !P0 ;  /* 0x000000010600780c */ /* 0x000fda0004741670 */
[----:B------:R0:W-:Y:S02]  /*11150*/  LDGSTS.E.BYPASS.LTC128B.128 [R5+0x3400], desc[UR36][R2.64+0x80], !P2 ;  /* 0x0340008002057fae */ /* 0x0001e4000d101d64 */
[----:B0-----:R-:W-:-:S07]  /*11160*/  IMAD.MOV.U32 R3, RZ, RZ, R14 ;  /* 0x000000ffff037224 */ /* 0x001fce00078e000e */
[----:B------:R-:W-:Y:S05]  /*11170*/  WARPSYNC.COLLECTIVE R15, `(.L_x_375) ;  /* 0x000000000f087348 */ /* 0x000fea0003c00000 */
[----:B------:R0:W1:Y:S02]  /*11180*/  SHFL.IDX P6, R14, R13, R12, R11 ;  /* 0x0000000c0d0e7389 */ /* 0x00006400000c000b */
[----:B01----:R-:W-:Y:S01]  /*11190*/  ENDCOLLECTIVE ;  /* 0x000000000000791b */ /* 0x003fe20003800000 */
.L_x_375:
[----:B------:R-:W-:Y:S01]  /*111a0*/  IMAD.MOV.U32 R13, RZ, RZ, R24 ;  /* 0x000000ffff0d7224 */ /* 0x000fe200078e0018 */
[----:B------:R-:W-:Y:S01]  /*111b0*/  MOV R12, 0x2 ;  /* 0x00000002000c7802 */ /* 0x000fe20000000f00 */
[----:B------:R-:W-:-:S07]  /*111c0*/  IMAD.MOV.U32 R2, RZ, RZ, R14 ;  /* 0x000000ffff027224 */ /* 0x000fce00078e000e */
[----:B------:R-:W-:Y:S05]  /*111d0*/  WARPSYNC.COLLECTIVE R15, `(.L_x_376) ;  /* 0x000000000f087348 */ /* 0x000fea0003c00000 */
[----:B------:R0:W1:Y:S02]  /*111e0*/  SHFL.IDX P6, R14, R13, R12, R11 ;  /* 0x0000000c0d0e7389 */ /* 0x00006400000c000b */
[----:B01----:R-:W-:Y:S01]  /*111f0*/  ENDCOLLECTIVE ;  /* 0x000000000000791b */ /* 0x003fe20003800000 */
.L_x_376:
[----:B------:R-:W-:-:S05]  /*11200*/  IADD3 R2, P2, R2, R0, RZ ;  /* 0x0000000002027210 */ /* 0x000fca0007f5e0ff */
[----:B------:R-:W-:Y:S01]  /*11210*/  IMAD.X R3, RZ, RZ, R3, P2 ;  /* 0x000000ffff037224 */ /* 0x000fe200010e0603 */
        /* <DEDUP_REMOVED lines=12> */
.L_x_377:
[----:B------:R-:W-:Y:S02]  /*112e0*/  IMAD.MOV.U32 R13, RZ, RZ, R24 ;  /* 0x000000ffff0d7224 */ /* 0x000fe400078e0018 */
[----:B------:R-:W-:Y:S02]  /*112f0*/  IMAD.MOV.U32 R12, RZ, RZ, 0x3 ;  /* 0x00000003ff0c7424 */ /* 0x000fe400078e00ff */
[----:B------:R-:W-:-:S07]  /*11300*/  IMAD.MOV.U32 R2, RZ, RZ, R14 ;  /* 0x000000ffff027224 */ /* 0x000fce00078e000e */
[----:B------:R-:W-:Y:S05]  /*11310*/  WARPSYNC.COLLECTIVE R15, `(.L_x_378) ;  /* 0x000000000f087348 */ /* 0x000fea0003c00000 */
[----:B------:R0:W1:Y:S02]  /*11320*/  SHFL.IDX P6, R14, R13, R12, R11 ;  /* 0x0000000c0d0e7389 */ /* 0x00006400000c000b */
[----:B01----:R-:W-:Y:S01]  /*11330*/  ENDCOLLECTIVE ;  /* 0x000000000000791b */ /* 0x003fe20003800000 */
.L_x_378:
        /* <DEDUP_REMOVED lines=14> */
.L_x_379:
[----:B------:R-:W-:Y:S02]  /*11420*/  IMAD.MOV.U32 R13, RZ, RZ, R24 ;  /* 0x000000ffff0d7224 */ /* 0x000fe400078e0018 */
[----:B------:R-:W-:Y:S02]  /*11430*/  IMAD.MOV.U32 R12, RZ, RZ, 0x4 ;  /* 0x00000004ff0c7424 */ /* 0x000fe400078e00ff */
[----:B------:R-:W-:-:S07]  /*11440*/  IMAD.MOV.U32 R2, RZ, RZ, R14 ;  /* 0x000000ffff027224 */ /* 0x000fce00078e000e */
[----:B------:R-:W-:Y:S05]  /*11450*/  WARPSYNC.COLLECTIVE R15, `(.L_x_380) ;  /* 0x000000000f087348 */ /* 0x000fea0003c00000 */
[----:B------:R0:W1:Y:S02]  /*11460*/  SHFL.IDX P6, R14, R13, R12, R11 ;  /* 0x0000000c0d0e7389 */ /* 0x00006400000c000b */
[----:B01----:R-:W-:Y:S01]  /*11470*/  ENDCOLLECTIVE ;  /* 0x000000000000791b */ /* 0x003fe20003800000 */
.L_x_380:
[----:B------:R-:W-:-:S04]  /*11480*/  IADD3 R2, P2, R2, R0, RZ ;  /* 0x0000000002027210 */ /* 0x000fc80007f5e0ff */
[----:B------:R-:W-:Y:S02]  /*11490*/  IADD3.X R3, RZ, R3, RZ, P2, !PT ;  /* 0x00000003ff037210 */ /* 0x000fe400017fe4ff */
        /* <DEDUP_REMOVED lines=12> */
.L_x_381:
[----:B------:R-:W-:Y:S02]  /*11560*/  IMAD.MOV.U32 R13, RZ, RZ, R24 ;  /* 0x000000ffff0d7224 */ /* 0x000fe400078e0018 */
[----:B------:R-:W-:Y:S02]  /*11570*/  IMAD.MOV.U32 R12, RZ, RZ, 0x5 ;  /* 0x00000005ff0c7424 */ /* 0x000fe400078e00ff */
[----:B------:R-:W-:-:S07]  /*11580*/  IMAD.MOV.U32 R2, RZ, RZ, R14 ;  /* 0x000000ffff027224 */ /* 0x000fce00078e000e */
[----:B------:R-:W-:Y:S05]  /*11590*/  WARPSYNC.COLLECTIVE R15, `(.L_x_382) ;  /* 0x000000000f087348 */ /* 0x000fea0003c00000 */
[----:B------:R0:W1:Y:S02]  /*115a0*/  SHFL.IDX P6, R14, R13, R12, R11 ;  /* 0x0000000c0d0e7389 */ /* 0x00006400000c000b */
[----:B01----:R-:W-:Y:S01]  /*115b0*/  ENDCOLLECTIVE ;  /* 0x000000000000791b */ /* 0x003fe20003800000 */
.L_x_382:
[----:B------:R-:W-:-:S05]  /*115c0*/  IADD3 R2, P2, R2, R0, RZ ;  /* 0x0000000002027210 */ /* 0x000fca0007f5e0ff */
        /* <DEDUP_REMOVED lines=12> */
.L_x_383:
[----:B------:R-:W-:Y:S01]  /*11690*/  @!PT LDS RZ, [RZ] ;  /* 0x00000000fffff984 */ /* 0x000fe20000000800 */
[----:B------:R-:W-:Y:S01]  /*116a0*/  @!PT LDS RZ, [RZ] ;  /* 0x00000000fffff984 */ /* 0x000fe20000000800 */
[----:B------:R-:W-:Y:S01]  /*116b0*/  @!PT LDS RZ, [RZ] ;  /* 0x00000000fffff984 */ /* 0x000fe20000000800 */
[----:B------:R0:W-:Y:S01]  /*116c0*/  LDGSTS.E.BYPASS.LTC128B.128 [R5+0x5400], desc[UR36][R2.64+0x80], !P2 ;  /* 0x0540008002057fae */ /* 0x0001e2000d101d64 */
[----:B------:R-:W-:Y:S05]  /*116d0*/  BRA `(.L_x_384) ;  /* 0xffffffbc00fc7947 */ /* 0x000fea000383ffff */
.L_x_289:
[----:B0-----:R0:W1:Y:S02]  /*116e0*/  SYNCS.PHASECHK.TRANS64.TRYWAIT P0, [R0+URZ+0x2a860], R3 ;  /* 0x02a86003000075a7 */ /* 0x001064000800017f */
[----:B-1----:R-:W-:Y:S05]  /*116f0*/  @!P0 NANOSLEEP.SYNCS 0x989680 ;  /* 0x009896800000895d */ /* 0x002fea0003900000 */
[----:B------:R-:W1:Y:S02]  /*11700*/  @!P0 SYNCS.PHASECHK.TRANS64 P0, [R0+URZ+0x2a860], R3 ;  /* 0x02a86003000085a7 */ /* 0x000e64000800007f */
[----:B-1----:R-:W-:Y:S05]  /*11710*/  @!P0 BRA `(.L_x_289) ;  /* 0xfffffffc00f08947 */ /* 0x002fea000383ffff */
[----:B------:R-:W-:Y:S05]  /*11720*/  BRA `(.L_x_385) ;  /* 0xffffffc4000c7947 */ /* 0x000fea000383ffff */
.L_x_290:
[----:B------:R-:W-:Y:S01]  /*11730*/  BSSY B0, `(.L_x_386) ;  /* 0x0000008000007945 */ /* 0x000fe20003800000 */
[----:B------:R-:W-:Y:S02]  /*11740*/  IMAD.MOV.U32 R13, RZ, RZ, R24 ;  /* 0x000000ffff0d7224 */ /* 0x000fe400078e0018 */
[----:B------:R-:W-:Y:S02]  /*11750*/  IMAD.MOV.U32 R12, RZ, RZ, RZ ;  /* 0x000000ffff0c7224 */ /* 0x000fe400078e00ff */
[----:B------:R-:W-:Y:S02]  /*11760*/  IMAD.MOV.U32 R11, RZ, RZ, 0x181f ;  /* 0x0000181fff0b7424 */ /* 0x000fe400078e00ff */
[----:B------:R-:W-:-:S07]  /*11770*/  IMAD.MOV.U32 R15, RZ, RZ, -0x1 ;  /* 0xffffffffff0f7424 */ /* 0x000fce00078e00ff */
[----:B0-2---:R-:W-:Y:S05]  /*11780*/  WARPSYNC.COLLECTIVE R15, `(.L_x_387) ;  /* 0x000000000f087348 */ /* 0x005fea0003c00000 */
[----:B--2---:R1:W2:Y:S02]  /*11790*/  SHFL.IDX P6, R14, R13, R12, R11 ;  /* 0x0000000c0d0e7389 */ /* 0x0042a400000c000b */
[----:B012---:R-:W-:Y:S01]  /*117a0*/  ENDCOLLECTIVE ;  /* 0x000000000000791b */ /* 0x007fe20003800000 */
.L_x_387:
[----:B------:R-:W-:Y:S05]  /*117b0*/  BSYNC B0 ;  /* 0x0000000000007941 */ /* 0x000fea0003800000 */
.L_x_386:
[----:B------:R-:W0:Y:S01]  /*117c0*/  S2R R4, SR_TID.X ;  /* 0x0000000000047919 */ /* 0x000e220000002100 */
[----:B------:R-:W-:Y:S01]  /*117d0*/  IMAD.MOV.U32 R13, RZ, RZ, R18 ;  /* 0x000000ffff0d7224 */ /* 0x000fe200078e0012 */
[C---:B------:R-:W-:Y:S01]  /*117e0*/  LOP3.LUT R2, R29.reuse, 0x1, RZ, 0xc0, !PT ;  /* 0x000000011d027812 */ /* 0x040fe200078ec0ff */
[----:B------:R-:W-:Y:S01]  /*117f0*/  IMAD.MOV.U32 R12, RZ, RZ, RZ ;  /* 0x000000ffff0c7224 */ /* 0x000fe200078e00ff */
[----:B------:R-:W-:Y:S01]  /*11800*/  LOP3.LUT P0, RZ, R29, 0x2, RZ, 0xc0, !PT ;  /* 0x000000021dff7812 */ /* 0x000fe2000780c0ff */
[----:B------:R-:W-:Y:S01]  /*11810*/  IMAD.MOV.U32 R11, RZ, RZ, 0x181f ;  /* 0x0000181fff0b7424 */ /* 0x000fe200078e00ff */
[----:B------:R-:W-:Y:S01]  /*11820*/  ISETP.NE.U32.AND P1, PT, R2, 0x1, PT ;  /* 0x000000010200780c */ /* 0x000fe20003f25070 */
[----:B------:R-:W-:Y:S01]  /*11830*/  IMAD.MOV.U32 R15, RZ, RZ, -0x1 ;  /* 0xffffffffff0f7424 */ /* 0x000fe200078e00ff */
[C---:B------:R-:W-:Y:S01]  /*11840*/  ISETP.LT.OR P4, PT, R6.reuse, 0x1, !P0 ;  /* 0x000000010600780c */ /* 0x040fe20004781670 */
[----:B------:R-:W-:Y:S01]  /*11850*/  IMAD.MOV.U32 R3, RZ, RZ, R14 ;  /* 0x000000ffff037224 */ /* 0x000fe200078e000e */
[----:B------:R-:W-:-:S13]  /*11860*/  ISETP.LT.OR P3, PT, R6, 0x1, P1 ;  /* 0x000000010600780c */ /* 0x000fda0000f61670 */
[----:B0-----:R-:W-:Y:S05]  /*11870*/  WARPSYNC.COLLECTIVE R15, `(.L_x_388) ;  /* 0x000000000f087348 */ /* 0x001fea0003c00000 */
[----:B------:R1:W2:Y:S02]  /*11880*/  SHFL.IDX P6, R14, R13, R12, R11 ;  /* 0x0000000c0d0e7389 */ /* 0x0002a400000c000b */
[----:B012---:R-:W-:Y:S01]  /*11890*/  ENDCOLLECTIVE ;  /* 0x000000000000791b */ /* 0x007fe20003800000 */
.L_x_388:
[----:B------:R-:W-:Y:S02]  /*118a0*/  IMAD.MOV.U32 R13, RZ, RZ, R24 ;  /* 0x000000ffff0d7224 */ /* 0x000fe400078e0018 */
[----:B------:R-:W-:Y:S01]  /*118b0*/  IMAD.MOV.U32 R12, RZ, RZ, 0x1 ;  /* 0x00000001ff0c7424 */ /* 0x000fe200078e00ff */
[----:B------:R-:W-:-:S04]  /*118c0*/  SHF.L.U32 R4, R4, 0x3, RZ ;  /* 0x0000000304047819 */ /* 0x000fc800000006ff */
[----:B------:R-:W-:-:S05]  /*118d0*/  LOP3.LUT R4, R4, 0x38, RZ, 0xc0, !PT ;  /* 0x0000003804047812 */ /* 0x000fca00078ec0ff */
[----:B------:R-:W-:Y:S02]  /*118e0*/  IMAD.SHL.U32 R5, R4, 0x2, RZ ;  /* 0x0000000204057824 */ /* 0x000fe400078e00ff */
[----:B------:R-:W-:-:S03]  /*118f0*/  IMAD R4, R7, 0x2, R22 ;  /* 0x0000000207047824 */ /* 0x000fc600078e0216 */
[----:B------:R-:W-:-:S13]  /*11900*/  IADD3 R2, P2, R14, R5, RZ ;  /* 0x000000050e027210 */ /* 0x000fda0007f5e0ff */
[----:B------:R-:W-:Y:S05]  /*11910*/  WARPSYNC.COLLECTIVE R15, `(.L_x_389) ;  /* 0x000000000f087348 */ /* 0x000fea0003c00000 */
[----:B------:R0:W1:Y:S02]  /*11920*/  SHFL.IDX P6, R14, R13, R12, R11 ;  /* 0x0000000c0d0e7389 */ /* 0x00006400000c000b */
[----:B01----:R-:W-:Y:S01]  /*11930*/  ENDCOLLECTIVE ;  /* 0x000000000000791b */ /* 0x003fe20003800000 */
.L_x_389:
[----:B------:R-:W-:-:S05]  /*11940*/  IMAD.X R3, RZ, RZ, R3, P2 ;  /* 0x000000ffff037224 */ /* 0x000fca00010e0603 */
[----:B------:R-:W-:Y:S01]  /*11950*/  @!PT LDS RZ, [RZ] ;  /* 0x00000000fffff984 */ /* 0x000fe20000000800 */
[----:B------:R-:W-:Y:S01]  /*11960*/  @!PT LDS RZ, [RZ] ;  /* 0x00000000fffff984 */ /* 0x000fe20000000800 */
[----:B------:R-:W-:Y:S01]  /*11970*/  @!PT LDS RZ, [RZ] ;  /* 0x00000000fffff984 */ /* 0x000fe20000000800 */
[----:B------:R0:W-:Y:S01]  /*11980*/  LDGSTS.E.BYPASS.LTC128B.128 [R4+0x400], desc[UR36][R2.64], !P3 ;  /* 0x0040000002047fae */ /* 0x0001e2000d901d64 */
[----:B------:R-:W-:-:S03]  /*11990*/  ISETP.LT.OR P3, PT, R6, 0x11, P1 ;  /* 0x000000110600780c */ /* 0x000fc60000f61670 */
[----:B------:R0:W-:Y:S01]  /*119a0*/  LDGSTS.E.BYPASS.LTC128B.128 [R4+0x3400], desc[UR36][R2.64+0x80], !P4 ;  /* 0x0340008002047fae */ /* 0x0001e2000e101d64 */
[----:B------:R-:W-:Y:S01]  /*119b0*/  ISETP.LT.OR P4, PT, R6, 0x11, !P0 ;  /* 0x000000110600780c */ /* 0x000fe20004781670 */
[----:B------:R-:W-:Y:S02]  /*119c0*/  IMAD.MOV.U32 R13, RZ, RZ, R18 ;  /* 0x000000ffff0d7224 */ /* 0x000fe400078e0012 */
[----:B------:R-:W-:-:S10]  /*119d0*/  IMAD.MOV.U32 R8, RZ, RZ, R14 ;  /* 0x000000ffff087224 */ /* 0x000fd400078e000e */
[----:B0-----:R-:W-:Y:S05]  /*119e0*/  WARPSYNC.COLLECTIVE R15, `(.L_x_390) ;  /* 0x000000000f087348 */ /* 0x001fea0003c00000 */
[----:B------:R1:W2:Y:S02]  /*119f0*/  SHFL.IDX P6, R14, R13, R12, R11 ;  /* 0x0000000c0d0e7389 */ /* 0x0002a400000c000b */
[----:B012---:R-:W-:Y:S01]  /*11a00*/  ENDCOLLECTIVE ;  /* 0x000000000000791b */ /* 0x007fe20003800000 */
.L_x_390:
[----:B------:R-:W-:Y:S01]  /*11a10*/  IMAD.MOV.U32 R13, RZ, RZ, R24 ;  /* 0x000000ffff0d7224 */ /* 0x000fe200078e0018 */
[----:B------:R-:W-:Y:S02]  /*11a20*/  MOV R12, 0x2 ;  /* 0x00000002000c7802 */ /* 0x000fe40000000f00 */
[----:B------:R-:W-:-:S13]  /*11a30*/  IADD3 R2, P2, R14, R5, RZ ;  /* 0x000000050e027210 */ /* 0x000fda0007f5e0ff */
[----:B------:R-:W-:Y:S05]  /*11a40*/  WARPSYNC.COLLECTIVE R15, `(.L_x_391) ;  /* 0x000000000f087348 */ /* 0x000fea0003c00000 */
[----:B------:R0:W1:Y:S02]  /*11a50*/  SHFL.IDX P6, R14, R13, R12, R11 ;  /* 0x0000000c0d0e7389 */ /* 0x00006400000c000b */
[----:B01----:R-:W-:Y:S01]  /*11a60*/  ENDCOLLECTIVE ;  /* 0x000000000000791b */ /* 0x003fe20003800000 */
.L_x_391:
        /* <DEDUP_REMOVED lines=13> */
.L_x_392:
[----:B------:R-:W-:Y:S02]  /*11b40*/  IMAD.MOV.U32 R13, RZ, RZ, R24 ;  /* 0x000000ffff0d7224 */ /* 0x000fe400078e0018 */
[----:B------:R-:W-:Y:S02]  /*11b50*/  IMAD.MOV.U32 R12, RZ, RZ, 0x3 ;  /* 0x00000003ff0c7424 */ /* 0x000fe400078e00ff */
[----:B------:R-:W-:-:S07]  /*11b60*/  IMAD.MOV.U32 R10, RZ, RZ, R14 ;  /* 0x000000ffff0a7224 */ /* 0x000fce00078e000e */
[----:B------:R-:W-:Y:S05]  /*11b70*/  WARPSYNC.COLLECTIVE R15, `(.L_x_393) ;  /* 0x000000000f087348 */ /* 0x000fea0003c00000 */
[----:B------:R0:W1:Y:S02]  /*11b80*/  SHFL.IDX P6, R14, R13, R12, R11 ;  /* 0x0000000c0d0e7389 */ /* 0x00006400000c000b */
[----:B01----:R-:W-:Y:S01]  /*11b90*/  ENDCOLLECTIVE ;  /* 0x000000000000791b */ /* 0x003fe20003800000 */
.L_x_393:
[----:B------:R-:W-:-:S05]  /*11ba0*/  IADD3 R2, P2, R10, R5, RZ ;  /* 0x000000050a027210 */ /* 0x000fca0007f5e0ff */
[----:B------:R-:W-:-:S05]  /*11bb0*/  IMAD.X R3, RZ, RZ, R7, P2 ;  /* 0x000000ffff037224 */ /* 0x000fca00010e0607 */
        /* <DEDUP_REMOVED lines=12> */
.L_x_394:
[----:B------:R-:W-:Y:S01]  /*11c80*/  MOV R13, R24 ;  /* 0x00000018000d7202 */ /* 0x000fe20000000f00 */
[----:B------:R-:W-:Y:S01]  /*11c90*/  IMAD.MOV.U32 R12, RZ, RZ, 0x4 ;  /* 0x00000004ff0c7424 */ /* 0x000fe200078e00ff */
[----:B------:R-:W-:-:S13]  /*11ca0*/  IADD3 R2, P2, R14, R5, RZ ;  /* 0x000000050e027210 */ /* 0x000fda0007f5e0ff */
[----:B------:R-:W-:Y:S05]  /*11cb0*/  WARPSYNC.COLLECTIVE R15, `(.L_x_395) ;  /* 0x000000000f087348 */ /* 0x000fea0003c00000 */
[----:B------:R0:W1:Y:S02]  /*11cc0*/  SHFL.IDX P6, R14, R13, R12, R11 ;  /* 0x0000000c0d0e7389 */ /* 0x00006400000c000b */
[----:B01----:R-:W-:Y:S01]  /*11cd0*/  ENDCOLLECTIVE ;  /* 0x000000000000791b */ /* 0x003fe20003800000 */
.L_x_395:
        /* <DEDUP_REMOVED lines=13> */
.L_x_396:
[----:B------:R-:W-:Y:S02]  /*11db0*/  IMAD.MOV.U32 R13, RZ, RZ, R24 ;  /* 0x000000ffff0d7224 */ /* 0x000fe400078e0018 */
[----:B------:R-:W-:Y:S02]  /*11dc0*/  IMAD.MOV.U32 R12, RZ, RZ, 0x5 ;  /* 0x00000005ff0c7424 */ /* 0x000fe400078e00ff */
[----:B------:R-:W-:-:S07]  /*11dd0*/  IMAD.MOV.U32 R10, RZ, RZ, R14 ;  /* 0x000000ffff0a7224 */ /* 0x000fce00078e000e */
[----:B------:R-:W-:Y:S05]  /*11de0*/  WARPSYNC.COLLECTIVE R15, `(.L_x_397) ;  /* 0x000000000f087348 */ /* 0x000fea0003c00000 */
[----:B------:R0:W1:Y:S02]  /*11df0*/  SHFL.IDX P6, R14, R13, R12, R11 ;  /* 0x0000000c0d0e7389 */ /* 0x00006400000c000b */
[----:B01----:R-:W-:Y:S01]  /*11e00*/  ENDCOLLECTIVE ;  /* 0x000000000000791b */ /* 0x003fe20003800000 */
.L_x_397:
[----:B------:R-:W-:-:S05]  /*11e10*/  IADD3 R2, P2, R10, R5, RZ ;  /* 0x000000050a027210 */ /* 0x000fca0007f5e0ff */
[----:B------:R-:W-:-:S05]  /*11e20*/  IMAD.X R3, RZ, RZ, R7, P2 ;  /* 0x000000ffff037224 */ /* 0x000fca00010e0607 */
[----:B------:R-:W-:Y:S01]  /*11e30*/  @!PT LDS RZ, [RZ] ;  /* 0x00000000fffff984 */ /* 0x000fe20000000800 */
[----:B------:R-:W-:Y:S01]  /*11e40*/  @!PT LDS RZ, [RZ] ;  /* 0x00000000fffff984 */ /* 0x000fe20000000800 */
[----:B------:R-:W-:Y:S01]  /*11e50*/  @!PT LDS RZ, [RZ] ;  /* 0x00000000fffff984 */ /* 0x000fe20000000800 */
[----:B------:R0:W-:Y:S01]  /*11e60*/  LDGSTS.E.BYPASS.LTC128B.128 [R4+0x2400], desc[UR36][R2.64], !P3 ;  /* 0x0240000002047fae */ /* 0x0001e2000d901d64 */
[----:B------:R-:W-:-:S03]  /*11e70*/  IMAD.MOV.U32 R13, RZ, RZ, R18 ;  /* 0x000000ffff0d7224 */ /* 0x000fc600078e0012 */
[----:B------:R0:W-:Y:S01]  /*11e80*/  LDGSTS.E.BYPASS.LTC128B.128 [R4+0x5400], desc[UR36][R2.64+0x80], !P4 ;  /* 0x0540008002047fae */ /* 0x0001e2000e101d64 */
[----:B------:R-:W-:-:S07]  /*11e90*/  IMAD.MOV.U32 R24, RZ, RZ, R14 ;  /* 0x000000ffff187224 */ /* 0x000fce00078e000e */
[----:B0-----:R-:W-:Y:S05]  /*11ea0*/  WARPSYNC.COLLECTIVE R15, `(.L_x_398) ;  /* 0x000000000f087348 */ /* 0x001fea0003c00000 */
[----:B------:R1:W2:Y:S02]  /*11eb0*/  SHFL.IDX P6, R14, R13, R12, R11 ;  /* 0x0000000c0d0e7389 */ /* 0x0002a400000c000b */
[----:B012---:R-:W-:Y:S01]  /*11ec0*/  ENDCOLLECTIVE ;  /* 0x000000000000791b */ /* 0x007fe20003800000 */
.L_x_398:
[----:B------:R-:W-:Y:S05]  /*11ed0*/  BRA `(.L_x_399) ;  /* 0xffffffc000087947 */ /* 0x000fea000383ffff */
.L_x_295:
[----:B------:R-:W-:Y:S01]  /*11ee0*/  BSSY B0, `(.L_x_400) ;  /* 0x0000008000007945 */ /* 0x000fe20003800000 */
[----:B------:R-:W-:Y:S01]  /*11ef0*/  MOV R13, R16 ;  /* 0x00000010000d7202 */ /* 0x000fe20000000f00 */
[----:B------:R-:W-:Y:S02]  /*11f00*/  IMAD.MOV.U32 R12, RZ, RZ, RZ ;  /* 0x000000ffff0c7224 */ /* 0x000fe400078e00ff */
[----:B------:R-:W-:Y:S02]  /*11f10*/  IMAD.MOV.U32 R11, RZ, RZ, 0x1f ;  /* 0x0000001fff0b7424 */ /* 0x000fe400078e00ff */
[----:B------:R-:W-:-:S07]  /*11f20*/  IMAD.MOV.U32 R15, RZ, RZ, -0x1 ;  /* 0xffffffffff0f7424 */ /* 0x000fce00078e00ff */
[----:B------:R-:W-:Y:S05]  /*11f30*/  WARPSYNC.COLLECTIVE R15, `(.L_x_401) ;  /* 0x000000000f087348 */ /* 0x000fea0003c00000 */
[----:B------:R0:W1:Y:S02]  /*11f40*/  SHFL.IDX P6, R14, R13, R12, R11 ;  /* 0x0000000c0d0e7389 */ /* 0x00006400000c000b */
[----:B01----:R-:W-:Y:S01]  /*11f50*/  ENDCOLLECTIVE ;  /* 0x000000000000791b */ /* 0x003fe20003800000 */
.L_x_401:
[----:B------:R-:W-:Y:S05]  /*11f60*/  BSYNC B0 ;  /* 0x0000000000007941 */ /* 0x000fea0003800000 */
.L_x_400:
[----:B------:R-:W-:Y:S01]  /*11f70*/  IMAD.MOV.U32 R13, RZ, RZ, R16 ;  /* 0x000000ffff0d7224 */ /* 0x000fe200078e0010 */
[----:B------:R-:W-:Y:S01]  /*11f80*/  IADD3 R7, R19, R9, RZ ;  /* 0x0000000913077210 */ /* 0x000fe20007ffe0ff */
[----:B------:R-:W-:Y:S02]  /*11f90*/  IMAD.MOV.U32 R12, RZ, RZ, 0x1 ;  /* 0x00000001ff0c7424 */ /* 0x000fe400078e00ff */
[----:B------:R-:W-:Y:S02]  /*11fa0*/  IMAD.MOV.U32 R11, RZ, RZ, 0x1f ;  /* 0x0000001fff0b7424 */ /* 0x000fe400078e00ff */
[----:B------:R-:W-:Y:S02]  /*11fb0*/  IMAD.MOV.U32 R15, RZ, RZ, -0x1 ;  /* 0xffffffffff0f7424 */ /* 0x000fe400078e00ff */
[----:B------:R-:W-:-:S07]  /*11fc0*/  IMAD.MOV.U32 R0, RZ, RZ, R14 ;  /* 0x000000ffff007224 */ /* 0x000fce00078e000e */
[----:B------:R-:W-:Y:S05]  /*11fd0*/  WARPSYNC.COLLECTIVE R15, `(.L_x_402) ;  /* 0x000000000f087348 */ /* 0x000fea0003c00000 */
[----:B------:R0:W1:Y:S02]  /*11fe0*/  SHFL.IDX P6, R14, R13, R12, R11 ;  /* 0x0000000c0d0e7389 */ /* 0x00006400000c000b */
[----:B01----:R-:W-:Y:S01]  /*11ff0*/  ENDCOLLECTIVE ;  /* 0x000000000000791b */ /* 0x003fe20003800000 */
.L_x_402:
[----:B------:R-:W-:Y:S02]  /*12000*/  ULDC UR4, c[0x0][0xc3c] ;  /* 0x00030f0000047ab9 */ /* 0x000fe40000000800 */
[----:B------:R-:W-:-:S13]  /*12010*/  ISETP.GE.OR P1, PT, R7, UR4, !P0 ;  /* 0x0000000407007c0c */ /* 0x000fda000c726670 */
[----:B------:R-:W0:Y:S08]  /*12020*/  @!P1 LDC.64 R4, c[0x0][0xc80] ;  /* 0x00032000ff049b82 */ /* 0x000e300000000a00 */
[----:B------:R-:W1:Y:S01]  /*12030*/  @!P1 LDC.64 R2, c[0x0][0xc78] ;  /* 0x00031e00ff029b82 */ /* 0x000e620000000a00 */
[----:B------:R-:W-:Y:S01]  /*12040*/  CS2R R10, SRZ ;  /* 0x00000000000a7805 */ /* 0x000fe2000001ff00 */
[----:B------:R-:W-:-:S02]  /*12050*/  IMAD.MOV.U32 R8, RZ, RZ, R14 ;  /* 0x000000ffff087224 */ /* 0x000fc400078e000e */
[----:B0-----:R-:W-:-:S06]  /*12060*/  @!P1 IMAD.WIDE R4, R7, 0x4, R4 ;  /* 0x0000000407049825 */ /* 0x001fcc00078e0204 */
[----:B------:R-:W2:Y:S01]  /*12070*/  @!P1 LDG.E R4, desc[UR36][R4.64] ;  /* 0x0000002404049981 */ /* 0x000ea2000c1e1900 */
[----:B-1----:R-:W-:-:S06]  /*12080*/  @!P1 IMAD.WIDE R2, R7, 0x4, R2 ;  /* 0x0000000407029825 */ /* 0x002fcc00078e0202 */
[----:B------:R-:W3:Y:S01]  /*12090*/  @!P1 LDG.E R2, desc[UR36][R2.64] ;  /* 0x0000002402029981 */ /* 0x000ee2000c1e1900 */
[----:B------:R-:W-:Y:S01]  /*120a0*/  IMAD.MOV.U32 R7, RZ, RZ, RZ ;  /* 0x000000ffff077224 */ /* 0x000fe200078e00ff */
[C---:B------:R-:W-:Y:S02]  /*120b0*/  ISETP.GE.U32.AND P2, PT, R9.reuse, 0x2, PT ;  /* 0x000000020900780c */ /* 0x040fe40003f46070 */
[C---:B------:R-:W-:Y:S02]  /*120c0*/  ISETP.GE.U32.AND P3, PT, R9.reuse, 0x4, PT ;  /* 0x000000040900780c */ /* 0x040fe40003f66070 */
[C---:B------:R-:W-:Y:S02]  /*120d0*/  ISETP.GE.U32.AND P4, PT, R9.reuse, 0x8, PT ;  /* 0x000000080900780c */ /* 0x040fe40003f86070 */
[C---:B------:R-:W-:Y:S01]  /*120e0*/  ISETP.GE.U32.AND P5, PT, R9.reuse, 0x10, PT ;  /* 0x000000100900780c */ /* 0x040fe20003fa6070 */
[----:B--2---:R-:W-:Y:S02]  /*120f0*/  @!P1 IMAD.MOV.U32 R7, RZ, RZ, R4 ;  /* 0x000000ffff079224 */ /* 0x004fe400078e0004 */
[----:B---3--:R-:W-:Y:S01]  /*12100*/  @!P1 IMAD.MOV.U32 R10, RZ, RZ, R2 ;  /* 0x000000ffff0a9224 */ /* 0x008fe200078e0002 */
[----:B------:R-:W-:-:S03]  /*12110*/  ISETP.NE.AND P1, PT, R9, RZ, PT ;  /* 0x000000ff0900720c */ /* 0x000fc60003f25270 */
[----:B------:R-:W-:-:S10]  /*12120*/  IMAD R13, R10, R7, RZ ;  /* 0x000000070a0d7224 */ /* 0x000fd400078e02ff */
[----:B------:R-:W-:Y:S05]  /*12130*/  WARPSYNC.COLLECTIVE R15, `(.L_x_403) ;  /* 0x000000000f087348 */ /* 0x000fea0003c00000 */
[----:B------:R0:W1:Y:S02]  /*12140*/  SHFL.UP P6, R14, R13, R12, R11 ;  /* 0x0400000c0d0e7389 */ /* 0x00006400000c000b */
[----:B01----:R-:W-:Y:S01]  /*12150*/  ENDCOLLECTIVE ;  /* 0x000000000000791b */ /* 0x003fe20003800000 */
.L_x_403:
[----:B------:R-:W-:Y:S01]  /*12160*/  IMAD.MOV.U32 R12, RZ, RZ, 0x2 ;  /* 0x00000002ff0c7424 */ /* 0x000fe200078e00ff */
[----:B------:R-:W-:-:S05]  /*12170*/  SEL R6, R14, RZ, P1 ;  /* 0x000000ff0e067207 */ /* 0x000fca0000800000 */
[----:B------:R-:W-:-:S04]  /*12180*/  IMAD.IADD R6, R13, 0x1, R6 ;  /* 0x000000010d067824 */ /* 0x000fc800078e0206 */
[----:B------:R-:W-:-:S07]  /*12190*/  IMAD.MOV.U32 R13, RZ, RZ, R6 ;  /* 0x000000ffff0d7224 */ /* 0x000fce00078e0006 */
[----:B------:R-:W-:Y:S05]  /*121a0*/  WARPSYNC.COLLECTIVE R15, `(.L_x_404) ;  /* 0x000000000f087348 */ /* 0x000fea0003c00000 */
[----:B------:R0:W1:Y:S02]  /*121b0*/  SHFL.UP P6, R14, R13, R12, R11 ;  /* 0x0400000c0d0e7389 */ /* 0x00006400000c000b */
[----:B01----:R-:W-:Y:S01]  /*121c0*/  ENDCOLLECTIVE ;  /* 0x000000000000791b */ /* 0x003fe20003800000 */
.L_x_404:
[----:B------:R-:W-:Y:S01]  /*121d0*/  IMAD.MOV.U32 R12, RZ, RZ, 0x4 ;  /* 0x00000004ff0c7424 */ /* 0x000fe200078e00ff */
[----:B------:R-:W-:-:S05]  /*121e0*/  SEL R3, R14, RZ, P2 ;  /* 0x000000ff0e037207 */ /* 0x000fca0001000000 */
[----:B------:R-:W-:Y:S01]  /*121f0*/  IMAD.IADD R2, R6, 0x1, R3 ;  /* 0x0000000106027824 */ /* 0x000fe200078e0203 */
[----:B------:R-:W-:-:S03]  /*12200*/  MOV R6, RZ ;  /* 0x000000ff00067202 */ /* 0x000fc60000000f00 */
[----:B------:R-:W-:-:S07]  /*12210*/  IMAD.MOV.U32 R13, RZ, RZ, R2 ;  /* 0x000000ffff0d7224 */ /* 0x000fce00078e0002 */
[----:B------:R-:W-:Y:S05]  /*12220*/  WARPSYNC.COLLECTIVE R15, `(.L_x_405) ;  /* 0x000000000f087348 */ /* 0x000fea0003c00000 */
[----:B------:R0:W1:Y:S02]  /*12230*/  SHFL.UP P6, R14, R13, R12, R11 ;  /* 0x0400000c0d0e7389 */ /* 0x00006400000c000b */
[----:B01----:R-:W-:Y:S01]  /*12240*/  ENDCOLLECTIVE ;  /* 0x000000000000791b */ /* 0x003fe20003800000 */
.L_x_405:
[----:B------:R-:W-:Y:S01]  /*12250*/  IMAD.MOV.U32 R12, RZ, RZ, 0x8 ;  /* 0x00000008ff0c7424 */ /* 0x000fe200078e00ff */
[----:B------:R-:W-:-:S04]  /*12260*/  SEL R3, R14, RZ, P3 ;  /* 0x000000ff0e037207 */ /* 0x000fc80001800000 */
[----:B------:R-:W-:-:S05]  /*12270*/  IADD3 R3, R2, R3, RZ ;  /* 0x0000000302037210 */ /* 0x000fca0007ffe0ff */
[----:B------:R-:W-:-:S07]  /*12280*/  IMAD.MOV.U32 R13, RZ, RZ, R3 ;  /* 0x000000ffff0d7224 */ /* 0x000fce00078e0003 */
[----:B------:R-:W-:Y:S05]  /*12290*/  WARPSYNC.COLLECTIVE R15, `(.L_x_406) ;  /* 0x000000000f087348 */ /* 0x000fea0003c00000 */
[----:B------:R0:W1:Y:S02]  /*122a0*/  SHFL.UP P6, R14, R13, R12, R11 ;  /* 0x0400000c0d0e7389 */ /* 0x00006400000c000b */
[----:B01----:R-:W-:Y:S01]  /*122b0*/  ENDCOLLECTIVE ;  /* 0x000000000000791b */ /* 0x003fe20003800000 */
.L_x_406:
[----:B------:R-:W-:Y:S01]  /*122c0*/  IMAD.MOV.U32 R12, RZ, RZ, 0x10 ;  /* 0x00000010ff0c7424 */ /* 0x000fe200078e00ff */
[----:B------:R-:W-:-:S05]  /*122d0*/  SEL R4, R14, RZ, P4 ;  /* 0x000000ff0e047207 */ /* 0x000fca0002000000 */
[----:B------:R-:W-:-:S04]  /*122e0*/  IMAD.IADD R4, R3, 0x1, R4 ;  /* 0x0000000103047824 */ /* 0x000fc800078e0204 */
[----:B------:R-:W-:-:S07]  /*122f0*/  IMAD.MOV.U32 R13, RZ, RZ, R4 ;  /* 0x000000ffff0d7224 */ /* 0x000fce00078e0004 */
[----:B------:R-:W-:Y:S05]  /*12300*/  WARPSYNC.COLLECTIVE R15, `(.L_x_407) ;  /* 0x000000000f087348 */ /* 0x000fea0003c00000 */
[----:B------:R0:W1:Y:S02]  /*12310*/  SHFL.UP P6, R14, R13, R12, R11 ;  /* 0x0400000c0d0e7389 */ /* 0x00006400000c000b */
[----:B01----:R-:W-:Y:S01]  /*12320*/  ENDCOLLECTIVE ;  /* 0x000000000000791b */ /* 0x003fe20003800000 */
.L_x_407:
[----:B------:R-:W-:Y:S02]  /*12330*/  IMAD.MOV.U32 R12, RZ, RZ, 0x1f ;  /* 0x0000001fff0c7424 */ /* 0x000fe400078e00ff */
[----:B------:R-:W-:Y:S01]  /*12340*/  IMAD.MOV.U32 R11, RZ, RZ, 0x1f ;  /* 0x0000001fff0b7424 */ /* 0x000fe200078e00ff */
[----:B------:R-:W-:-:S05]  /*12350*/  SEL R3, R14, RZ, P5 ;  /* 0x000000ff0e037207 */ /* 0x000fca0002800000 */
[----:B------:R-:W-:-:S04]  /*12360*/  IMAD.IADD R2, R4, 0x1, R3 ;  /* 0x0000000104027824 */ /* 0x000fc800078e0203 */
[----:B------:R-:W-:-:S07]  /*12370*/  IMAD.MOV.U32 R13, RZ, RZ, R2 ;  /* 0x000000ffff0d7224 */ /* 0x000fce00078e0002 */
[----:B------:R-:W-:Y:S05]  /*12380*/  WARPSYNC.COLLECTIVE R15, `(.L_x_408) ;  /* 0x000000000f087348 */ /* 0x000fea0003c00000 */
[----:B------:R0:W1:Y:S02]  /*12390*/  SHFL.IDX P6, R14, R13, R12, R11 ;  /* 0x0000000c0d0e7389 */ /* 0x00006400000c000b */
[----:B01----:R-:W-:Y:S01]  /*123a0*/  ENDCOLLECTIVE ;  /* 0x000000000000791b */ /* 0x003fe20003800000 */
.L_x_408:
[----:B------:R-:W-:Y:S05]  /*123b0*/  BRA `(.L_x_409) ;  /* 0xffffffc000187947 */ /* 0x000fea000383ffff */
.L_x_298:
[----:B------:R-:W-:Y:S01]  /*123c0*/  BSSY B0, `(.L_x_410) ;  /* 0x0000007000007945 */ /* 0x000fe20003800000 */
[----:B------:R-:W-:Y:S02]  /*123d0*/  IMAD.MOV.U32 R12, RZ, RZ, 0x1 ;  /* 0x00000001ff0c7424 */ /* 0x000fe400078e00ff */
[----:B------:R-:W-:Y:S02]  /*123e0*/  IMAD.MOV.U32 R11, RZ, RZ, RZ ;  /* 0x000000ffff0b7224 */ /* 0x000fe400078e00ff */
[----:B------:R-:W-:-:S07]  /*123f0*/  IMAD.MOV.U32 R15, RZ, RZ, -0x1 ;  /* 0xffffffffff0f7424 */ /* 0x000fce00078e00ff */
[----:B------:R-:W-:Y:S05]  /*12400*/  WARPSYNC.COLLECTIVE R15, `(.L_x_411) ;  /* 0x000000000f087348 */ /* 0x000fea0003c00000 */
[----:B------:R0:W1:Y:S02]  /*12410*/  SHFL.UP P6, R14, R13, R12, R11 ;  /* 0x0400000c0d0e7389 */ /* 0x00006400000c000b */
[----:B01----:R-:W-:Y:S01]  /*12420*/  ENDCOLLECTIVE ;  /* 0x000000000000791b */ /* 0x003fe20003800000 */
.L_x_411:
[----:B------:R-:W-:Y:S05]  /*12430*/  BSYNC B0 ;  /* 0x0000000000007941 */ /* 0x000fea0003800000 */
.L_x_410:
[----:B------:R-:W-:Y:S01]  /*12440*/  SEL R14, R14, RZ, P1 ;  /* 0x000000ff0e0e7207 */ /* 0x000fe20000800000 */
[----:B------:R-:W-:Y:S02]  /*12450*/  IMAD.MOV.U32 R12, RZ, RZ, 0x2 ;  /* 0x00000002ff0c7424 */ /* 0x000fe400078e00ff */
[----:B------:R-:W-:Y:S02]  /*12460*/  IMAD.MOV.U32 R11, RZ, RZ, RZ ;  /* 0x000000ffff0b7224 */ /* 0x000fe400078e00ff */
[----:B------:R-:W-:Y:S02]  /*12470*/  IMAD.IADD R13, R13, 0x1, R14 ;  /* 0x000000010d0d7824 */ /* 0x000fe400078e020e */
[----:B------:R-:W-:-:S07]  /*12480*/  IMAD.MOV.U32 R15, RZ, RZ, -0x1 ;  /* 0xffffffffff0f7424 */ /* 0x000fce00078e00ff */
[----:B------:R-:W-:Y:S05]  /*12490*/  WARPSYNC.COLLECTIVE R15, `(.L_x_412) ;  /* 0x000000000f087348 */ /* 0x000fea0003c00000 */
[----:B------:R0:W1:Y:S02]  /*124a0*/  SHFL.UP P6, R14, R13, R12, R11 ;  /* 0x0400000c0d0e7389 */ /* 0x00006400000c000b */
[----:B01----:R-:W-:Y:S01]  /*124b0*/  ENDCOLLECTIVE ;  /* 0x000000000000791b */ /* 0x003fe20003800000 */
.L_x_412:
[----:B------:R-:W-:Y:S02]  /*124c0*/  MOV R12, 0x4 ;  /* 0x00000004000c7802 */ /* 0x000fe40000000f00 */
[----:B------:R-:W-:-:S05]  /*124d0*/  SEL R2, R14, RZ, P2 ;  /* 0x000000ff0e027207 */ /* 0x000fca0001000000 */
[----:B------:R-:W-:-:S04]  /*124e0*/  IMAD.IADD R2, R13, 0x1, R2 ;  /* 0x000000010d027824 */ /* 0x000fc800078e0202 */
[----:B------:R-:W-:-:S07]  /*124f0*/  IMAD.MOV.U32 R13, RZ, RZ, R2 ;  /* 0x000000ffff0d7224 */ /* 0x000fce00078e0002 */
[----:B------:R-:W-:Y:S05]  /*12500*/  WARPSYNC.COLLECTIVE R15, `(.L_x_413) ;  /* 0x000000000f087348 */ /* 0x000fea0003c00000 */
[----:B------:R0:W1:Y:S02]  /*12510*/  SHFL.UP P6, R14, R13, R12, R11 ;  /* 0x0400000c0d0e7389 */ /* 0x00006400000c000b */
[----:B01----:R-:W-:Y:S01]  /*12520*/  ENDCOLLECTIVE ;  /* 0x000000000000791b */ /* 0x003fe20003800000 */
.L_x_413:
[----:B------:R-:W-:Y:S01]  /*12530*/  IMAD.MOV.U32 R12, RZ, RZ, 0x8 ;  /* 0x00000008ff0c7424 */ /* 0x000fe200078e00ff */
[----:B------:R-:W-:-:S05]  /*12540*/  SEL R3, R14, RZ, P3 ;  /* 0x000000ff0e037207 */ /* 0x000fca0001800000 */
[----:B------:R-:W-:-:S04]  /*12550*/  IMAD.IADD R3, R2, 0x1, R3 ;  /* 0x0000000102037824 */ /* 0x000fc800078e0203 */
[----:B------:R-:W-:-:S07]  /*12560*/  IMAD.MOV.U32 R13, RZ, RZ, R3 ;  /* 0x000000ffff0d7224 */ /* 0x000fce00078e0003 */
[----:B------:R-:W-:Y:S05]  /*12570*/  WARPSYNC.COLLECTIVE R15, `(.L_x_414) ;  /* 0x000000000f087348 */ /* 0x000fea0003c00000 */
[----:B------:R0:W1:Y:S02]  /*12580*/  SHFL.UP P6, R14, R13, R12, R11 ;  /* 0x0400000c0d0e7389 */ /* 0x00006400000c000b */
[----:B01----:R-:W-:Y:S01]  /*12590*/  ENDCOLLECTIVE ;  /* 0x000000000000791b */ /* 0x003fe20003800000 */
.L_x_414:
[----:B------:R-:W-:Y:S01]  /*125a0*/  IMAD.MOV.U32 R12, RZ, RZ, 0x10 ;  /* 0x00000010ff0c7424 */ /* 0x000fe200078e00ff */
[----:B------:R-:W-:-:S05]  /*125b0*/  SEL R4, R14, RZ, P4 ;  /* 0x000000ff0e047207 */ /* 0x000fca0002000000 */
[----:B------:R-:W-:-:S04]  /*125c0*/  IMAD.IADD R4, R3, 0x1, R4 ;  /* 0x0000000103047824 */ /* 0x000fc800078e0204 */
[----:B------:R-:W-:-:S07]  /*125d0*/  IMAD.MOV.U32 R13, RZ, RZ, R4 ;  /* 0x000000ffff0d7224 */ /* 0x000fce00078e0004 */
[----:B------:R-:W-:Y:S05]  /*125e0*/  WARPSYNC.COLLECTIVE R15, `(.L_x_415) ;  /* 0x000000000f087348 */ /* 0x000fea0003c00000 */
[----:B------:R0:W1:Y:S02]  /*125f0*/  SHFL.UP P6, R14, R13, R12, R11 ;  /* 0x0400000c0d0e7389 */ /* 0x00006400000c000b */
[----:B01----:R-:W-:Y:S01]  /*12600*/  ENDCOLLECTIVE ;  /* 0x000000000000791b */ /* 0x003fe20003800000 */
.L_x_415:
[----:B------:R-:W-:Y:S01]  /*12610*/  IMAD.MOV.U32 R12, RZ, RZ, 0x1f ;  /* 0x0000001fff0c7424 */ /* 0x000fe200078e00ff */
[----:B------:R-:W-:Y:S02]  /*12620*/  MOV R11, 0x1f ;  /* 0x0000001f000b7802 */ /* 0x000fe40000000f00 */
[----:B------:R-:W-:-:S05]  /*12630*/  SEL R3, R14, RZ, P5 ;  /* 0x000000ff0e037207 */ /* 0x000fca0002800000 */
[----:B------:R-:W-:-:S04]  /*12640*/  IMAD.IADD R2, R4, 0x1, R3 ;  /* 0x0000000104027824 */ /* 0x000fc800078e0203 */
[----:B------:R-:W-:-:S07]  /*12650*/  IMAD.MOV.U32 R13, RZ, RZ, R2 ;  /* 0x000000ffff0d7224 */ /* 0x000fce00078e0002 */
[----:B------:R-:W-:Y:S05]  /*12660*/  WARPSYNC.COLLECTIVE R15, `(.L_x_416) ;  /* 0x000000000f087348 */ /* 0x000fea0003c00000 */
[----:B------:R0:W1:Y:S02]  /*12670*/  SHFL.IDX P6, R14, R13, R12, R11 ;  /* 0x0000000c0d0e7389 */ /* 0x00006400000c000b */
[----:B01----:R-:W-:Y:S01]  /*12680*/  ENDCOLLECTIVE ;  /* 0x000000000000791b */ /* 0x003fe20003800000 */
.L_x_416:
[----:B------:R-:W-:Y:S05]  /*12690*/  BRA `(.L_x_417) ;  /* 0xffffffc000047947 */ /* 0x000fea000383ffff */
.L_x_300:
[----:B------:R-:W-:Y:S01]  /*126a0*/  BSSY B0, `(.L_x_418) ;  /* 0x0000006000007945 */ /* 0x000fe20003800000 */
[----:B------:R-:W-:Y:S01]  /*126b0*/  PLOP3.LUT P6, PT, P6, PT, PT, 0x8, 0x0 ;  /* 0x000000000000781c */ /* 0x000fe200037ce170 */
[----:B------:R-:W-:-:S12]  /*126c0*/  IMAD.MOV.U32 R15, RZ, RZ, -0x1 ;  /* 0xffffffffff0f7424 */ /* 0x000fd800078e00ff */
[----:B0-----:R-:W-:Y:S05]  /*126d0*/  WARPSYNC.COLLECTIVE R15, `(.L_x_419) ;  /* 0x000000000f087348 */ /* 0x001fea0003c00000 */
[----:B------:R-:W-:Y:S01]  /*126e0*/  VOTE.ANY R14, PT, P6 ;  /* 0x00000000000e7806 */ /* 0x000fe200030e0100 */
[----:B0-----:R-:W-:Y:S06]  /*126f0*/  ENDCOLLECTIVE ;  /* 0x000000000000791b */ /* 0x001fec0003800000 */
.L_x_419:
[----:B------:R-:W-:Y:S05]  /*12700*/  BSYNC B0 ;  /* 0x0000000000007941 */ /* 0x000fea0003800000 */
.L_x_418:
[----:B------:R-:W-:Y:S02]  /*12710*/  IMAD.MOV.U32 R3, RZ, RZ, R14 ;  /* 0x000000ffff037224 */ /* 0x000fe400078e000e */
[----:B------:R-:W-:Y:S02]  /*12720*/  IMAD.MOV.U32 R13, RZ, RZ, R7 ;  /* 0x000000ffff0d7224 */ /* 0x000fe400078e0007 */
[----:B------:R-:W0:Y:S01]  /*12730*/  POPC R4, R3 ;  /* 0x0000000300047309 */ /* 0x000e220000000000 */
[----:B------:R-:W-:Y:S02]  /*12740*/  IMAD.MOV.U32 R11, RZ, RZ, 0x1f ;  /* 0x0000001fff0b7424 */ /* 0x000fe400078e00ff */
[----:B------:R-:W-:Y:S02]  /*12750*/  IMAD.MOV.U32 R15, RZ, RZ, -0x1 ;  /* 0xffffffffff0f7424 */ /* 0x000fe400078e00ff */
[----:B0-----:R-:W-:-:S07]  /*12760*/  IMAD.MOV.U32 R12, RZ, RZ, R4 ;  /* 0x000000ffff0c7224 */ /* 0x001fce00078e0004 */
[----:B------:R-:W-:Y:S05]  /*12770*/  WARPSYNC.COLLECTIVE R15, `(.L_x_420) ;  /* 0x000000000f087348 */ /* 0x000fea0003c00000 */
[----:B------:R0:W1:Y:S02]  /*12780*/  SHFL.IDX P6, R14, R13, R12, R11 ;  /* 0x0000000c0d0e7389 */ /* 0x00006400000c000b */
[----:B01----:R-:W-:Y:S01]  /*12790*/  ENDCOLLECTIVE ;  /* 0x000000000000791b */ /* 0x003fe20003800000 */
.L_x_420:
[----:B------:R-:W-:Y:S02]  /*127a0*/  IMAD.MOV.U32 R13, RZ, RZ, R10 ;  /* 0x000000ffff0d7224 */ /* 0x000fe400078e000a */
[----:B------:R-:W-:-:S07]  /*127b0*/  IMAD.MOV.U32 R7, RZ, RZ, R14 ;  /* 0x000000ffff077224 */ /* 0x000fce00078e000e */
[----:B------:R-:W-:Y:S05]  /*127c0*/  WARPSYNC.COLLECTIVE R15, `(.L_x_421) ;  /* 0x000000000f087348 */ /* 0x000fea0003c00000 */
[----:B------:R0:W1:Y:S02]  /*127d0*/  SHFL.IDX P6, R14, R13, R12, R11 ;  /* 0x0000000c0d0e7389 */ /* 0x00006400000c000b */
[----:B01----:R-:W-:Y:S01]  /*127e0*/  ENDCOLLECTIVE ;  /* 0x000000000000791b */ /* 0x003fe20003800000 */
.L_x_421:
[----:B------:R-:W-:Y:S01]  /*127f0*/  IMAD.MOV.U32 R10, RZ, RZ, R14 ;  /* 0x000000ffff0a7224 */ /* 0x000fe200078e000e */
[----:B------:R-:W-:Y:S06]  /*12800*/  BRA `(.L_x_422) ;  /* 0xffffffbc00e47947 */ /* 0x000fec000383ffff */
.L_x_302:
[----:B------:R-:W-:Y:S01]  /*12810*/  BSSY B0, `(.L_x_423) ;  /* 0x0000007000007945 */ /* 0x000fe20003800000 */
[----:B------:R-:W-:Y:S01]  /*12820*/  MOV R13, R2 ;  /* 0x00000002000d7202 */ /* 0x000fe20000000f00 */
[----:B------:R-:W-:Y:S02]  /*12830*/  IMAD.MOV.U32 R11, RZ, RZ, 0x1f ;  /* 0x0000001fff0b7424 */ /* 0x000fe400078e00ff */
[----:B------:R-:W-:-:S07]  /*12840*/  IMAD.MOV.U32 R15, RZ, RZ, -0x1 ;  /* 0xffffffffff0f7424 */ /* 0x000fce00078e00ff */
[----:B0123--:R-:W-:Y:S05]  /*12850*/  WARPSYNC.COLLECTIVE R15, `(.L_x_424) ;  /* 0x000000000f087348 */ /* 0x00ffea0003c00000 */
[----:B------:R4:W0:Y:S02]  /*12860*/  SHFL.IDX P6, R14, R13, R12, R11 ;  /* 0x0000000c0d0e7389 */ /* 0x00082400000c000b */
[----:B01234-:R-:W-:Y:S01]  /*12870*/  ENDCOLLECTIVE ;  /* 0x000000000000791b */ /* 0x01ffe20003800000 */
.L_x_424:
[----:B------:R-:W-:Y:S05]  /*12880*/  BSYNC B0 ;  /* 0x0000000000007941 */ /* 0x000fea0003800000 */
.L_x_423:
[----:B------:R-:W-:Y:S01]  /*12890*/  IMAD.MOV.U32 R6, RZ, RZ, R14 ;  /* 0x000000ffff067224 */ /* 0x000fe200078e000e */
[----:B------:R-:W-:Y:S06]  /*128a0*/  BRA `(.L_x_301) ;  /* 0xffffffbc00d47947 */ /* 0x000fec000383ffff */
.L_x_306:
[----:B-1----:R1:W3:Y:S02]  /*128b0*/  SYNCS.PHASECHK.TRANS64.TRYWAIT P0, [R4+URZ+0x2a820], R0 ;  /* 0x02a82000040075a7 */ /* 0x0022e4000800017f */
[----:B---3--:R-:W-:Y:S05]  /*128c0*/  @!P0 NANOSLEEP.SYNCS 0x989680 ;  /* 0x009896800000895d */ /* 0x008fea0003900000 */
[----:B------:R-:W3:Y:S02]  /*128d0*/  @!P0 SYNCS.PHASECHK.TRANS64 P0, [R4+URZ+0x2a820], R0 ;  /* 0x02a82000040085a7 */ /* 0x000ee4000800007f */
[----:B---3--:R-:W-:Y:S05]  /*128e0*/  @!P0 BRA `(.L_x_306) ;  /* 0xfffffffc00f08947 */ /* 0x008fea000383ffff */
[----:B------:R-:W-:Y:S05]  /*128f0*/  BRA `(.L_x_425) ;  /* 0xffffffc4002c7947 */ /* 0x000fea000383ffff */
.L_x_307:
[----:B------:R-:W3:Y:S01]  /*12900*/  S2R R2, SR_TID.X ;  /* 0x0000000000027919 */ /* 0x000ee20000002100 */
[----:B------:R-:W-:Y:S01]  /*12910*/  BSSY B0, `(.L_x_426) ;  /* 0x000000a000007945 */ /* 0x000fe20003800000 */
[----:B------:R-:W-:Y:S02]  /*12920*/  IMAD.MOV.U32 R12, RZ, RZ, RZ ;  /* 0x000000ffff0c7224 */ /* 0x000fe400078e00ff */
[----:B------:R-:W-:Y:S02]  /*12930*/  IMAD.MOV.U32 R11, RZ, RZ, 0x1f ;  /* 0x0000001fff0b7424 */ /* 0x000fe400078e00ff */
[----:B------:R-:W-:Y:S01]  /*12940*/  IMAD.MOV.U32 R15, RZ, RZ, -0x1 ;  /* 0xffffffffff0f7424 */ /* 0x000fe200078e00ff */
[----:B---3--:R-:W-:-:S04]  /*12950*/  SHF.R.U32.HI R2, RZ, 0x5, R2 ;  /* 0x00000005ff027819 */ /* 0x008fc80000011602 */
[----:B------:R-:W-:-:S05]  /*12960*/  LOP3.LUT R2, R2, 0x3, RZ, 0xc0, !PT ;  /* 0x0000000302027812 */ /* 0x000fca00078ec0ff */
[----:B------:R-:W-:-:S07]  /*12970*/  IMAD.MOV.U32 R13, RZ, RZ, R2 ;  /* 0x000000ffff0d7224 */ /* 0x000fce00078e0002 */
[----:B012---:R-:W-:Y:S05]  /*12980*/  WARPSYNC.COLLECTIVE R15, `(.L_x_427) ;  /* 0x000000000f087348 */ /* 0x007fea0003c00000 */
[----:B------:R3:W4:Y:S02]  /*12990*/  SHFL.IDX P6, R14, R13, R12, R11 ;  /* 0x0000000c0d0e7389 */ /* 0x00072400000c000b */
[----:B01234-:R-:W-:Y:S01]  /*129a0*/  ENDCOLLECTIVE ;  /* 0x000000000000791b */ /* 0x01ffe20003800000 */
.L_x_427:
[----:B------:R-:W-:Y:S05]  /*129b0*/  BSYNC B0 ;  /* 0x0000000000007941 */ /* 0x000fea0003800000 */
.L_x_426:
[----:B------:R-:W-:Y:S05]  /*129c0*/  BRA `(.L_x_428) ;  /* 0xffffffc400147947 */ /* 0x000fea000383ffff */
.L_x_310:
[----:B------:R-:W-:Y:S01]  /*129d0*/  BSSY B1, `(.L_x_429) ;  /* 0x0000006000017945 */ /* 0x000fe20003800000 */
[----:B------:R-:W-:-:S07]  /*129e0*/  IMAD.MOV.U32 R15, RZ, RZ, -0x1 ;  /* 0xffffffffff0f7424 */ /* 0x000fce00078e00ff */
[----:B012---:R-:W-:Y:S05]  /*129f0*/  WARPSYNC.COLLECTIVE R15, `(.L_x_430) ;  /* 0x000000000f0c7348 */ /* 0x007fea0003c00000 */
[----:B------:R-:W-:Y:S02]  /*12a00*/  ELECT P6, UR62, PT ;  /* 0x00000000003e782f */ /* 0x000fe400038c0000 */
[----:B------:R-:W-:Y:S01]  /*12a10*/  MOV R14, UR62 ;  /* 0x0000003e000e7c02 */ /* 0x000fe20008000f00 */
[----:B012---:R-:W-:Y:S10]  /*12a20*/  ENDCOLLECTIVE ;  /* 0x000000000000791b */ /* 0x007ff40003800000 */
.L_x_430:
[----:B------:R-:W-:Y:S05]  /*12a30*/  BSYNC B1 ;  /* 0x0000000000017941 */ /* 0x000fea0003800000 */
.L_x_429:
[----:B------:R-:W-:Y:S05]  /*12a40*/  BRA `(.L_x_431) ;  /* 0xffffffc4000c7947 */ /* 0x000fea000383ffff */
.L_x_312:
[----:B-1----:R1:W3:Y:S02]  /*12a50*/  SYNCS.PHASECHK.TRANS64.TRYWAIT P1, [R5+URZ+0x2a840], R0 ;  /* 0x02a84000050075a7 */ /* 0x0022e4000802017f */
[----:B---3--:R-:W-:Y:S05]  /*12a60*/  @!P1 NANOSLEEP.SYNCS 0x989680 ;  /* 0x009896800000995d */ /* 0x008fea0003900000 */
[----:B------:R-:W3:Y:S02]  /*12a70*/  @!P1 SYNCS.PHASECHK.TRANS64 P1, [R5+URZ+0x2a840], R0 ;  /* 0x02a84000050095a7 */ /* 0x000ee4000802007f */
[----:B---3--:R-:W-:Y:S05]  /*12a80*/  @!P1 BRA `(.L_x_312) ;  /* 0xfffffffc00f09947 */ /* 0x008fea000383ffff */
[----:B------:R-:W-:Y:S05]  /*12a90*/  BRA `(.L_x_432) ;  /* 0xffffffc400347947 */ /* 0x000fea000383ffff */
.L_x_314:
[----:B---3--:R3:W4:Y:S02]  /*12aa0*/  SYNCS.PHASECHK.TRANS64.TRYWAIT P1, [R27+URZ+0x2a840], R2 ;  /* 0x02a840021b0075a7 */ /* 0x008724000802017f */
[----:B----4-:R-:W-:Y:S05]  /*12ab0*/  @!P1 NANOSLEEP.SYNCS 0x989680 ;  /* 0x009896800000995d */ /* 0x010fea0003900000 */
[----:B------:R-:W4:Y:S02]  /*12ac0*/  @!P1 SYNCS.PHASECHK.TRANS64 P1, [R27+URZ+0x2a840], R2 ;  /* 0x02a840021b0095a7 */ /* 0x000f24000802007f */
[----:B----4-:R-:W-:Y:S05]  /*12ad0*/  @!P1 BRA `(.L_x_314) ;  /* 0xfffffffc00f09947 */ /* 0x010fea000383ffff */
[----:B------:R-:W-:Y:S05]  /*12ae0*/  BRA `(.L_x_433) ;  /* 0xffffffc400407947 */ /* 0x000fea000383ffff */
.L_x_316:
[----:B----4-:R4:W0:Y:S02]  /*12af0*/  SYNCS.PHASECHK.TRANS64.TRYWAIT P1, [R5+URZ+0x2a860], R0 ;  /* 0x02a86000050075a7 */ /* 0x010824000802017f */
[----:B0-----:R-:W-:Y:S05]  /*12b00*/  @!P1 NANOSLEEP.SYNCS 0x989680 ;  /* 0x009896800000995d */ /* 0x001fea0003900000 */
[----:B------:R-:W0:Y:S02]  /*12b10*/  @!P1 SYNCS.PHASECHK.TRANS64 P1, [R5+URZ+0x2a860], R0 ;  /* 0x02a86000050095a7 */ /* 0x000e24000802007f */
[----:B0-----:R-:W-:Y:S05]  /*12b20*/  @!P1 BRA `(.L_x_316) ;  /* 0xfffffffc00f09947 */ /* 0x001fea000383ffff */
[----:B------:R-:W-:Y:S05]  /*12b30*/  BRA `(.L_x_434) ;  /* 0xffffffc4003c7947 */ /* 0x000fea000383ffff */
.L_x_435:
        /* <DEDUP_REMOVED lines=12> */
.L_x_3205:


//--------------------- .text._ZN7cutlass13device_kernelIN5flash11enable_sm90INS1_16FlashAttnFwdSm90INS1_25CollectiveMainloopFwdSm90ILi2EN4cute5tupleIJNS5_1CILi1EEES8_S8_EEENS6_IJNS7_ILi128EEENS7_ILi96EEENS7_ILi192EEEEEELi128ENS_6half_tEfNS_4arch4Sm90ELb0ELb0ELb0ELb1ELb1ELb1ELb0ELb1ELb1ELb1ELb1ELb0EEENS1_21CollectiveEpilogueFwdINS6_IJSA_SA_SB_EEES9_SE_SG_Li256ELb1ELb1ELb1ELb0EEENS1_36VarlenDynamicPersistentTileSchedulerILi128ELi96ELi256ELi128ELb1ELb1ELb1ELb0ELb1ELb1EEEEEEEEEvNT_6ParamsE --------------------------
	.section	.text._ZN7cutlass13device_kernelIN5flash11enable_sm90INS1_16FlashAttnFwdSm90INS1_25CollectiveMainloopFwdSm90ILi2EN4cute5tupleIJNS5_1CILi1EEES8_S8_EEENS6_IJNS7_ILi128EEENS7_ILi96EEENS7_ILi192EEEEEELi128ENS_6half_tEfNS_4arch4Sm90ELb0ELb0ELb0ELb1ELb1ELb1ELb0ELb1ELb1ELb1ELb1ELb0EEENS1_21CollectiveEpilogueFwdINS6_IJSA_SA_SB_EEES9_SE_SG_Li256ELb1ELb1ELb1ELb0EEENS1_36VarlenDynamicPersistentTileSchedulerILi128ELi96ELi256ELi128ELb1ELb1ELb1ELb0ELb1ELb1EEEEEEEEEvNT_6ParamsE,"ax",@progbits
	.align	128
.text._ZN7cutlass13device_kernelIN5flash11enable_sm90INS1_16FlashAttnFwdSm90INS1_25CollectiveMainloopFwdSm90ILi2EN4cute5tupleIJNS5_1CILi1EEES8_S8_EEENS6_IJNS7_ILi128EEENS7_ILi96EEENS7_ILi192EEEEEELi128ENS_6half_tEfNS_4arch4Sm90ELb0ELb0ELb0ELb1ELb1ELb1ELb0ELb1ELb1ELb1ELb1ELb0EEENS1_21CollectiveEpilogueFwdINS6_IJSA_SA_SB_EEES9_SE_SG_Li256ELb1ELb1ELb1ELb0EEENS1_36VarlenDynamicPersistentTileSchedulerILi128ELi96ELi256ELi128ELb1ELb1ELb1ELb0ELb1ELb1EEEEEEEEEvNT_6ParamsE:
        .type           _ZN7cutlass13device_kernelIN5flash11enable_sm90INS1_16FlashAttnFwdSm90INS1_25CollectiveMainloopFwdSm90ILi2EN4cute5tupleIJNS5_1CILi1EEES8_S8_EEENS6_IJNS7_ILi128EEENS7_ILi96EEENS7_ILi192EEEEEELi128ENS_6half_tEfNS_4arch4Sm90ELb0ELb0ELb0ELb1ELb1ELb1ELb0ELb1ELb1ELb1ELb1ELb0EEENS1_21CollectiveEpilogueFwdINS6_IJSA_SA_SB_EEES9_SE_SG_Li256ELb1ELb1ELb1ELb0EEENS1_36VarlenDynamicPersistentTileSchedulerILi128ELi96ELi256ELi128ELb1ELb1ELb1ELb0ELb1ELb1EEEEEEEEEvNT_6ParamsE,@function
        .size           _ZN7cutlass13device_kernelIN5flash11enable_sm90INS1_16FlashAttnFwdSm90INS1_25CollectiveMainloopFwdSm90ILi2EN4cute5tupleIJNS5_1CILi1EEES8_S8_EEENS6_IJNS7_ILi128EEENS7_ILi96EEENS7_ILi192EEEEEELi128ENS_6half_tEfNS_4arch4Sm90ELb0ELb0ELb0ELb1ELb1ELb1ELb0ELb1ELb1ELb1ELb1ELb0EEENS1_21CollectiveEpilogueFwdINS6_IJSA_SA_SB_EEES9_SE_SG_Li256ELb1ELb1ELb1ELb0EEENS1_36VarlenDynamicPersistentTileSchedulerILi128ELi96ELi256ELi128ELb1ELb1ELb1ELb0ELb1ELb1EEEEEEEEEvNT_6ParamsE,(.L_x_3206 - _ZN7cutlass13device_kernelIN5flash11enable_sm90INS1_16FlashAttnFwdSm90INS1_25CollectiveMainloopFwdSm90ILi2EN4cute5tupleIJNS5_1CILi1EEES8_S8_EEENS6_IJNS7_ILi128EEENS7_ILi96EEENS7_ILi192EEEEEELi128ENS_6half_tEfNS_4arch4Sm90ELb0ELb0ELb0ELb1ELb1ELb1ELb0ELb1ELb1ELb1ELb1ELb0EEENS1_21CollectiveEpilogueFwdINS6_IJSA_SA_SB_EEES9_SE_SG_Li256ELb1ELb1ELb1ELb0EEENS1_36VarlenDynamicPersistentTileSchedulerILi128ELi96ELi256ELi128ELb1ELb1ELb1ELb0ELb1ELb1EEEEEEEEEvNT_6ParamsE)
        .other          _ZN7cutlass13device_kernelIN5flash11enable_sm90INS1_16FlashAttnFwdSm90INS1_25CollectiveMainloopFwdSm90ILi2EN4cute5tupleIJNS5_1CILi1EEES8_S8_EEENS6_IJNS7_ILi128EEENS7_ILi96EEENS7_ILi192EEEEEELi128ENS_6half_tEfNS_4arch4Sm90ELb0ELb0ELb0ELb1ELb1ELb1ELb0ELb1ELb1ELb1ELb1ELb0EEENS1_21CollectiveEpilogueFwdINS6_IJSA_SA_SB_EEES9_SE_SG_Li256ELb1ELb1ELb1ELb0EEENS1_36VarlenDynamicPersistentTileSchedulerILi128ELi96ELi256ELi128ELb1ELb1ELb1ELb0ELb1ELb1EEEEEEEEEvNT_6ParamsE,@"STO_CUDA_ENTRY STV_DEFAULT"
_ZN7cutlass13device_kernelIN5flash11enable_sm90INS1_16FlashAttnFwdSm90INS1_25CollectiveMainloopFwdSm90ILi2EN4cute5tupleIJNS5_1CILi1EEES8_S8_EEENS6_IJNS7_ILi128EEENS7_ILi96EEENS7_ILi192EEEEEELi128ENS_6half_tEfNS_4arch4Sm90ELb0ELb0ELb0ELb1ELb1ELb1ELb0ELb1ELb1ELb1ELb1ELb0EEENS1_21CollectiveEpilogueFwdINS6_IJSA_SA_SB_EEES9_SE_SG_Li256ELb1ELb1ELb1ELb0EEENS1_36VarlenDynamicPersistentTileSchedulerILi128ELi96ELi256ELi128ELb1ELb1ELb1ELb0ELb1ELb1EEEEEEEEEvNT_6ParamsE:
[----:B------:R-:W0:Y:S02]  /*0000*/  LDC R1, c[0x0][0x28] ;  /* 0x00000a00ff017b82 */ /* 0x000e240000000800 */
[----:B0-----:R-:W-:Y:S01]  /*0010*/  VIADD R1, R1, 0xffffff70 ;  /* 0xffffff7001017836 */ /* 0x001fe20000000000 */
[----:B------:R-:W0:Y:S01]  /*0020*/  S2R R0, SR_TID.X ;  /* 0x0000000000007919 */ /* 0x000e220000002100 */
[----:B------:R-:W-:Y:S01]  /*0030*/  ELECT P0, URZ, PT ;  /* 0x00000000003f782f */ /* 0x000fe20003800000 */
[----:B------:R-:W-:Y:S01]  /*0040*/  BSSY B0, `(.L_x_436) ;  /* 0x000000e000007945 */ /* 0x000fe20003800000 */
[----:B0-----:R-:W-:-:S05]  /*0050*/  SHF.R.U32.HI R2, RZ, 0x5, R0 ;  /* 0x00000005ff027819 */ /* 0x001fca0000011600 */
[----:B------:R-:W0:Y:S02]  /*0060*/  SHFL.IDX PT, R3, R2, RZ, 0x1f ;  /* 0x00001fff02037589 */ /* 0x000e2400000e0000 */
[----:B0-----:R-:W-:Y:S02]  /*0070*/  ISETP.EQ.AND P0, PT, R3, RZ, P0 ;  /* 0x000000ff0300720c */ /* 0x001fe40000702270 */
[----:B------:R-:W-:-:S11]  /*0080*/  SHF.R.U32.HI R3, RZ, 0x7, R0 ;  /* 0x00000007ff037819 */ /* 0x000fd60000011600 */
[----:B------:R-:W-:Y:S05]  /*0090*/  @!P0 BRA `(.L_x_437) ;  /* 0x0000000000208947 */ /* 0x000fea0003800000 */
[----:B------:R-:W-:Y:S02]  /*00a0*/  ULDC.64 UR4, c[0x0][0x198] ;  /* 0x0000660000047ab9 */ /* 0x000fe40000000a00 */
[----:B------:R-:W-:Y:S02]  /*00b0*/  UIADD3 UR6, UP0, UR4, 0x570, URZ ;  /* 0x0000057004067890 */ /* 0x000fe4000ff1e03f */
[----:B------:R-:W-:Y:S02]  /*00c0*/  UIADD3 UR4, UP1, UR4, 0x670, URZ ;  /* 0x0000067004047890 */ /* 0x000fe4000ff3e03f */
[----:B------:R-:W-:Y:S02]  /*00d0*/  UIADD3.X UR7, URZ, UR5, URZ, UP0, !UPT ;  /* 0x000000053f077290 */ /* 0x000fe400087fe43f */
[----:B------:R-:W-:-:S07]  /*00e0*/  UIADD3.X UR5, URZ, UR5, URZ, UP1, !UPT ;  /* 0x000000053f057290 */ /* 0x000fce0008ffe43f */
[----:B------:R0:W-:Y:S02]  /*00f0*/  UTMACCTL.PF [UR6] ;  /* 0x00000000060079b9 */ /* 0x0001e40008040000 */
[----:B------:R0:W-:Y:S02]  /*0100*/  UTMACCTL.PF [UR4] ;  /* 0x00000000040079b9 */ /* 0x0001e40008040000 */
[----:B0-----:R-:W-:Y:S01]  /*0110*/  NOP ;  /* 0x0000000000007918 */ /* 0x001fe20000000000 */
.L_x_437:
[----:B------:R-:W-:Y:S05]  /*0120*/  BSYNC B0 ;  /* 0x0000000000007941 */ /* 0x000fea0003800000 */
.L_x_436:
[----:B------:R-:W-:Y:S01]  /*0130*/  VOTEU.ANY UP0, P0 ;  /* 0x00000000003f7886 */ /* 0x000fe20000000100 */
[----:B------:R-:W0:Y:S01]  /*0140*/  SHFL.IDX PT, R3, R3, RZ, 0x1f ;  /* 0x00001fff03037589 */ /* 0x000e2200000e0000 */
[----:B------:R-:W-:Y:S01]  /*0150*/  UMOV UR4, 0x80 ;  /* 0x0000008000047882 */ /* 0x000fe20000000000 */
[----:B------:R-:W-:Y:S01]  /*0160*/  UMOV UR7, 0x100 ;  /* 0x0000010000077882 */ /* 0x000fe20000000000 */
[----:B------:R-:W-:Y:S01]  /*0170*/  VOTEU.ANY UP1, P0 ;  /* 0x00000000003f7886 */ /* 0x000fe20000020100 */
[----:B------:R-:W1:Y:S01]  /*0180*/  @UP0 S2UR UR8, SR_CgaCtaId ;  /* 0x00000000000809c3 */ /* 0x000e620000008800 */
[----:B------:R-:W2:Y:S01]  /*0190*/  SHFL.IDX PT, R4, R2, RZ, 0x1f ;  /* 0x00001fff02047589 */ /* 0x000ea200000e0000 */
[----:B------:R-:W-:Y:S01]  /*01a0*/  @UP0 UMOV UR6, 0x400 ;  /* 0x0000040000060882 */ /* 0x000fe20000000000 */
[----:B------:R-:W-:-:S04]  /*01b0*/  @UP0 UIADD3 UR4, -UR4, 0x100000, URZ ;  /* 0x0010000004040890 */ /* 0x000fc8000fffe13f */
[----:B------:R-:W-:Y:S02]  /*01c0*/  @UP0 USHF.L.U32 UR5, UR4, 0xb, URZ ;  /* 0x0000000b04050899 */ /* 0x000fe4000800063f */
[----:B------:R-:W-:Y:S01]  /*01d0*/  @UP0 USHF.L.U32 UR4, UR4, 0x1, URZ ;  /* 0x0000000104040899 */ /* 0x000fe2000800063f */
[----:B------:R-:W-:Y:S01]  /*01e0*/  VOTEU.ANY UP2, P0 ;  /* 0x00000000003f7886 */ /* 0x000fe20000040100 */
[----:B0-----:R-:W-:Y:S01]  /*01f0*/  R2UR UR9, R3 ;  /* 0x00000000030972ca */ /* 0x001fe200000e0000 */
[----:B-1----:R-:W-:Y:S01]  /*0200*/  @UP0 ULEA UR8, UR8, UR6, 0x18 ;  /* 0x0000000608080291 */ /* 0x002fe2000f8ec03f */
[----:B--2---:R-:W-:Y:S01]  /*0210*/  ISETP.NE.AND P1, PT, R4, RZ, PT ;  /* 0x000000ff0400720c */ /* 0x004fe20003f25270 */
[----:B------:R-:W-:-:S04]  /*0220*/  @UP0 UIADD3 UR6, -UR7, 0x100000, URZ ;  /* 0x0010000007060890 */ /* 0x000fc8000fffe13f */
[----:B------:R-:W-:Y:S02]  /*0230*/  @UP0 USHF.L.U32 UR7, UR6, 0xb, URZ ;  /* 0x0000000b06070899 */ /* 0x000fe4000800063f */
[----:B------:R-:W-:-:S04]  /*0240*/  @UP0 USHF.L.U32 UR6, UR6, 0x1, URZ ;  /* 0x0000000106060899 */ /* 0x000fc8000800063f */
[----:B------:R-:W-:Y:S01]  /*0250*/  UISETP.NE.AND UP0, UPT, UR9, URZ, UPT ;  /* 0x0000003f0900728c */ /* 0x000fe2000bf05270 */
[----:B------:R-:W0:Y:S02]  /*0260*/  FENCE.VIEW.ASYNC.S ;  /* 0x00000000000073c6 */ /* 0x000e240000000000 */
[----:B0-----:R0:W1:Y:S05]  /*0270*/  @UP1 SYNCS.EXCH.64 URZ, [UR8+0x2a800], UR4 ;  /* 0x02a80004083f15b2 */ /* 0x00106a0008000100 */
[----:B------:R0:W2:Y:S01]  /*0280*/  @UP2 SYNCS.EXCH.64 URZ, [UR8+0x2a820], UR6 ;  /* 0x02a82006083f25b2 */ /* 0x0000a20008000100 */
        /* <DEDUP_REMOVED lines=14> */
[----:B0-----:R3:W4:Y:S08]  /*0370*/  SYNCS.EXCH.64 URZ, [UR8+0x2a830], UR4 ;  /* 0x02a83004083f75b2 */ /* 0x0017300008000100 */
[----:B------:R3:W0:Y:S01]  /*0380*/  SYNCS.EXCH.64 URZ, [UR8+0x2a840], UR6 ;  /* 0x02a84006083f75b2 */ /* 0x0006220008000100 */
[----:B------:R3:W0:Y:S01]  /*0390*/  SYNCS.EXCH.64 URZ, [UR8+0x2a838], UR4 ;  /* 0x02a83804083f75b2 */ /* 0x0006220008000100 */
[----:B------:R3:W0:Y:S02]  /*03a0*/  SYNCS.EXCH.64 URZ, [UR8+0x2a848], UR6 ;  /* 0x02a84806083f75b2 */ /* 0x0006240008000100 */
[----:B---3--:R-:W-:Y:S01]  /*03b0*/  NOP ;  /* 0x0000000000007918 */ /* 0x008fe20000000000 */
.L_x_438:
[----:B------:R-:W3:Y:S01]  /*03c0*/  SHFL.IDX PT, R3, R2, RZ, 0x1f ;  /* 0x00001fff02037589 */ /* 0x000ee200000e0000 */
[----:B------:R-:W-:Y:S01]  /*03d0*/  NOP ;  /* 0x0000000000007918 */ /* 0x000fe20000000000 */
[----:B---3--:R-:W-:-:S13]  /*03e0*/  ISETP.NE.AND P0, PT, R3, RZ, PT ;  /* 0x000000ff0300720c */ /* 0x008fda0003f05270 */
        /* <DEDUP_REMOVED lines=17> */
[----:B------:R3:W0:Y:S02]  /*0500*/  SYNCS.EXCH.64 URZ, [UR8+0x2a868], UR6 ;  /* 0x02a86806083f75b2 */ /* 0x0006240008000100 */
[----:B---3--:R-:W-:Y:S01]  /*0510*/  NOP ;  /* 0x0000000000007918 */ /* 0x008fe20000000000 */
.L_x_439:
[----:B------:R-:W3:Y:S01]  /*0520*/  SHFL.IDX PT, R3, R2, RZ, 0x1f ;  /* 0x00001fff02037589 */ /* 0x000ee200000e0000 */
[----:B------:R-:W-:Y:S01]  /*0530*/  NOP ;  /* 0x0000000000007918 */ /* 0x000fe20000000000 */
[----:B---3--:R-:W-:-:S13]  /*0540*/  ISETP.NE.AND P0, PT, R3, RZ, PT ;  /* 0x000000ff0300720c */ /* 0x008fda0003f05270 */
        /* <DEDUP_REMOVED lines=13> */
[----:B------:R3:W0:Y:S02]  /*0620*/  SYNCS.EXCH.64 URZ, [UR6+0x2a888], UR4 ;  /* 0x02a88804063f75b2 */ /* 0x0006240008000100 */
[----:B---3--:R-:W-:Y:S01]  /*0630*/  NOP ;  /* 0x0000000000007918 */ /* 0x008fe20000000000 */
.L_x_440:
        /* <DEDUP_REMOVED lines=22> */
.L_x_441:
        /* <DEDUP_REMOVED lines=22> */
.L_x_442:
[----:B------:R-:W-:Y:S01]  /*0900*/  PLOP3.LUT P0, PT, PT, PT, UP0, 0x80, 0x0 ;  /* 0x000000000000781c */ /* 0x000fe20003f0f008 */
[----:B------:R-:W-:Y:S01]  /*0910*/  UMOV UR60, 0x1 ;  /* 0x00000001003c7882 */ /* 0x000fe20000000000 */
[----:B------:R-:W-:Y:S01]  /*0920*/  NOP ;  /* 0x0000000000007918 */ /* 0x000fe20000000000 */
[----:B------:R-:W-:Y:S01]  /*0930*/  USEL UR60, UR60, 0x2, !UP0 ;  /* 0x000000023c3c7887 */ /* 0x000fe2000c000000 */
[----:B------:R-:W-:Y:S01]  /*0940*/  BSSY B9, `(.L_x_443) ;  /* 0x0001fa1000097945 */ /* 0x000fe20003800000 */
[----:B------:R-:W-:Y:S01]  /*0950*/  ULDC.64 UR56, c[0x0][0x208] ;  /* 0x0000820000387ab9 */ /* 0x000fe20000000a00 */
[----:B012-4-:R-:W-:Y:S07]  /*0960*/  BAR.SYNC.DEFER_BLOCKING 0x0 ;  /* 0x0000000000007b1d */ /* 0x017fee0000010000 */
[----:B------:R-:W-:Y:S05]  /*0970*/  @!P0 BRA `(.L_x_444) ;  /* 0x00000188002c8947 */ /* 0x000fea0003800000 */
.L_x_445:
[----:B------:R-:W-:-:S08]  /*0980*/  NOP ;  /* 0x0000000000007918 */ /* 0x000fd00000000000 */
[----:B------:R-:W0:Y:S02]  /*0990*/  USETMAXREG.TRY_ALLOC.CTAPOOL UP0, 0xe8 ;  /* 0x000000e8000079c8 */ /* 0x000e240008000600 */
[----:B0-----:R-:W-:-:S13]  /*09a0*/  PLOP3.LUT P0, PT, PT, PT, UP0, 0x80, 0x0 ;  /* 0x000000000000781c */ /* 0x001fda0003f0f008 */
[----:B------:R-:W-:Y:S05]  /*09b0*/  @!P0 BRA `(.L_x_445) ;  /* 0xfffffffc00f08947 */ /* 0x000fea000383ffff */
[----:B------:R-:W0:Y:S08]  /*09c0*/  S2UR UR4, SR_CgaCtaId ;  /* 0x00000000000479c3 */ /* 0x000e300000008800 */
[----:B------:R-:W-:Y:S06]  /*09d0*/  BAR.ARV 0x8, 0x180 ;  /* 0x0206000000007b1d */ /* 0x000fec0000002000 */
[----:B------:R-:W-:-:S02]  /*09e0*/  MOV R2, 0x400 ;  /* 0x0000040000027802 */ /* 0x000fc40000000f00 */
[----:B------:R-:W-:Y:S01]  /*09f0*/  BAR.SYNC.DEFER_BLOCKING 0x5, 0x180 ;  /* 0x0146000000007b1d */ /* 0x000fe20000010000 */
[----:B0-----:R-:W-:-:S05]  /*0a00*/  IMAD.U32 R183, RZ, RZ, UR4 ;  /* 0x00000004ffb77e24 */ /* 0x001fca000f8e00ff */
[----:B------:R-:W-:Y:S01]  /*0a10*/  ULDC UR4, c[0x0][0xc3c] ;  /* 0x00030f0000047ab9 */ /* 0x000fe20000000800 */
[----:B------:R-:W-:-:S05]  /*0a20*/  LEA R2, R183, R2, 0x18 ;  /* 0x00000002b7027211 */ /* 0x000fca00078ec0ff */
[----:B------:R-:W0:Y:S01]  /*0a30*/  LDS.128 R144, [R2+0x2a8d0] ;  /* 0x02a8d00002907984 */ /* 0x000e220000000c00 */
[----:B------:R-:W-:Y:S06]  /*0a40*/  BAR.ARV 0x4, 0x180 ;  /* 0x0106000000007b1d */ /* 0x000fec0000002000 */
[----:B0-----:R-:W-:-:S13]  /*0a50*/  ISETP.GE.AND P0, PT, R147, UR4, PT ;  /* 0x0000000493007c0c */ /* 0x001fda000bf06270 */
[----:B------:R-:W-:Y:S05]  /*0a60*/  @P0 BRA `(.L_x_446) ;  /* 0x000001f800380947 */ /* 0x000fea0003800000 */
[----:B------:R-:W-:Y:S01]  /*0a70*/  IADD3 R0, R0, -0x80, RZ ;  /* 0xffffff8000007810 */ /* 0x000fe20007ffe0ff */
[----:B------:R-:W-:Y:S01]  /*0a80*/  IMAD.MOV.U32 R191, RZ, RZ, RZ ;  /* 0x000000ffffbf7224 */ /* 0x000fe200078e00ff */
[----:B------:R-:W-:Y:S01]  /*0a90*/  R2UR UR59, R2 ;  /* 0x00000000023b72ca */ /* 0x000fe200000e0000 */
[----:B------:R-:W-:Y:S01]  /*0aa0*/  IMAD.MOV.U32 R181, RZ, RZ, RZ ;  /* 0x000000ffffb57224 */ /* 0x000fe200078e00ff */
[----:B------:R-:W-:Y:S01]  /*0ab0*/  SHF.R.S32.HI R3, RZ, 0x1f, R0 ;  /* 0x0000001fff037819 */ /* 0x000fe20000011400 */
[----:B------:R-:W-:Y:S01]  /*0ac0*/  IMAD.MOV.U32 R174, RZ, RZ, RZ ;  /* 0x000000ffffae7224 */ /* 0x000fe200078e00ff */
[----:B------:R-:W-:Y:S01]  /*0ad0*/  MOV R167, RZ ;  /* 0x000000ff00a77202 */ /* 0x000fe20000000f00 */
[----:B------:R-:W-:Y:S01]  /*0ae0*/  ULOP3.LUT UR58, UR60, 0x1, URZ, 0xfc, !UPT ;  /* 0x000000013c3a7892 */ /* 0x000fe2000f8efc3f */
[CC--:B------:R-:W-:Y:S02]  /*0af0*/  LEA.HI R5, R3.reuse, R0.reuse, RZ, 0x4 ;  /* 0x0000000003057211 */ /* 0x0c0fe400078f20ff */
[----:B------:R-:W-:-:S02]  /*0b00*/  LEA.HI R8, R3, R0, RZ, 0x2 ;  /* 0x0000000003087211 */ /* 0x000fc400078f10ff */
[----:B------:R-:W-:Y:S02]  /*0b10*/  SHF.R.S32.HI R6, RZ, 0x4, R5 ;  /* 0x00000004ff067819 */ /* 0x000fe40000011405 */
[----:B------:R-:W-:Y:S01]  /*0b20*/  LOP3.LUT R9, R8, 0xfffffffc, RZ, 0xc0, !PT ;  /* 0xfffffffc08097812 */ /* 0x000fe200078ec0ff */
[----:B------:R-:W-:Y:S01]  /*0b30*/  UIADD3 UR59, UR59, 0xc400, URZ ;  /* 0x0000c4003b3b7890 */ /* 0x000fe2000fffe03f */
[----:B------:R-:W-:Y:S02]  /*0b40*/  LEA.HI R4, R3, R0, RZ, 0x7 ;  /* 0x0000000003047211 */ /* 0x000fe400078f38ff */
[----:B------:R-:W-:Y:S01]  /*0b50*/  LEA.HI R7, R5, R6, RZ, 0x1 ;  /* 0x0000000605077211 */ /* 0x000fe200078f08ff */
[----:B------:R-:W-:Y:S01]  /*0b60*/  IMAD.IADD R214, R0, 0x1, -R9 ;  /* 0x0000000100d67824 */ /* 0x000fe200078e0a09 */
[----:B------:R-:W-:Y:S02]  /*0b70*/  LOP3.LUT R11, R4, 0xffffff80, RZ, 0xc0, !PT ;  /* 0xffffff80040b7812 */ /* 0x000fe400078ec0ff */
[----:B------:R-:W-:Y:S01]  /*0b80*/  LOP3.LUT R7, R7, 0x1ffffffe, RZ, 0xc0, !PT ;  /* 0x1ffffffe07077812 */ /* 0x000fe200078ec0ff */
[----:B------:R-:W-:Y:S01]  /*0b90*/  IMAD.SHL.U32 R160, R214, 0x4, RZ ;  /* 0x00000004d6a07824 */ /* 0x000fe200078e00ff */
[CC--:B------:R-:W-:Y:S01]  /*0ba0*/  LEA.HI R217, R3.reuse, R0.reuse, RZ, 0x3 ;  /* 0x0000000003d97211 */ /* 0x0c0fe200078f18ff */
[----:B------:R-:W-:Y:S01]  /*0bb0*/  IMAD.IADD R220, R0, 0x1, -R11 ;  /* 0x0000000100dc7824 */ /* 0x000fe200078e0a0b */
[----:B------:R-:W-:Y:S01]  /*0bc0*/  IADD3 R7, R6, -R7, RZ ;  /* 0x8000000706077210 */ /* 0x000fe20007ffe0ff */
[C---:B------:R-:W-:Y:S01]  /*0bd0*/  VIADD R169, R160.reuse, 0x20 ;  /* 0x00000020a0a97836 */ /* 0x040fe20000000000 */
[----:B------:R-:W-:Y:S01]  /*0be0*/  LEA.HI R6, R3, R0, RZ, 0x5 ;  /* 0x0000000003067211 */ /* 0x000fe200078f28ff */
[C---:B------:R-:W-:Y:S01]  /*0bf0*/  VIADD R173, R160.reuse, 0x50 ;  /* 0x00000050a0ad7836 */ /* 0x040fe20000000000 */
[----:B------:R-:W-:Y:S01]  /*0c00*/  LOP3.LUT R3, R217, 0xfffffff8, RZ, 0xc0, !PT ;  /* 0xfffffff8d9037812 */ /* 0x000fe200078ec0ff */
[C---:B------:R-:W-:Y:S01]  /*0c10*/  IMAD.IADD R13, R160.reuse, 0x1, R169 ;  /* 0x00000001a00d7824 */ /* 0x040fe200078e02a9 */
[----:B------:R-:W-:Y:S01]  /*0c20*/  LOP3.LUT R5, R5, 0x3fffff0, RZ, 0xc0, !PT ;  /* 0x03fffff005057812 */ /* 0x000fe200078ec0ff */
[----:B------:R-:W-:Y:S01]  /*0c30*/  IMAD.SHL.U32 R20, R173, 0x2, RZ ;  /* 0x00000002ad147824 */ /* 0x000fe200078e00ff */
[C---:B------:R-:W-:Y:S01]  /*0c40*/  IADD3 R171, R160.reuse, 0x40, RZ ;  /* 0x00000040a0ab7810 */ /* 0x040fe20007ffe0ff */
[----:B------:R-:W-:Y:S01]  /*0c50*/  VIADD R170, R160, 0x10 ;  /* 0x00000010a0aa7836 */ /* 0x000fe20000000000 */
[----:B------:R-:W-:Y:S01]  /*0c60*/  SHF.R.S32.HI R9, RZ, 0x1f, R220 ;  /* 0x0000001fff097819 */ /* 0x000fe200000114dc */
[----:B------:R-:W-:Y:S01]  /*0c70*/  IMAD.SHL.U32 R225, R169, 0x2, RZ ;  /* 0x00000002a9e17824 */ /* 0x000fe200078e00ff */
[----:B------:R-:W-:Y:S01]  /*0c80*/  IADD3 R186, R0, -R3, RZ ;  /* 0x8000000300ba7210 */ /* 0x000fe20007ffe0ff */
[----:B------:R-:W-:Y:S01]  /*0c90*/  IMAD.SHL.U32 R222, R170, 0x2, RZ ;  /* 0x00000002aade7824 */ /* 0x000fe200078e00ff */
[----:B------:R-:W-:Y:S01]  /*0ca0*/  SHF.R.S32.HI R6, RZ, 0x5, R6 ;  /* 0x00000005ff067819 */ /* 0x000fe20000011406 */
[----:B------:R-:W-:Y:S01]  /*0cb0*/  IMAD.SHL.U32 R229, R171, 0x2, RZ ;  /* 0x00000002abe57824 */ /* 0x000fe200078e00ff */
[----:B------:R-:W-:Y:S01]  /*0cc0*/  IADD3 R5, R0, -R5, RZ ;  /* 0x8000000500057210 */ /* 0x000fe20007ffe0ff */
[----:B------:R-:W-:Y:S01]  /*0cd0*/  IMAD.IADD R0, R160, 0x1, R171 ;  /* 0x00000001a0007824 */ /* 0x000fe200078e02ab */
[--C-:B------:R-:W-:Y:S01]  /*0ce0*/  SHF.R.S32.HI R166, RZ, 0x2, R8.reuse ;  /* 0x00000002ffa67819 */ /* 0x100fe20000011408 */
[C---:B------:R-:W-:Y:S01]  /*0cf0*/  IMAD.SHL.U32 R179, R6.reuse, 0x200, RZ ;  /* 0x0000020006b37824 */ /* 0x040fe200078e00ff */
[----:B------:R-:W-:Y:S01]  /*0d00*/  SHF.R.S32.HI R3, RZ, 0x1f, R8 ;  /* 0x0000001fff037819 */ /* 0x000fe20000011408 */
[----:B------:R-:W-:Y:S01]  /*0d10*/  IMAD R16, R6, 0x10, R5 ;  /* 0x0000001006107824 */ /* 0x000fe200078e0205 */
[----:B------:R-:W-:Y:S01]  /*0d20*/  LEA.HI R10, R9, R220, RZ, 0x2 ;  /* 0x000000dc090a7211 */ /* 0x000fe200078f10ff */
[----:B------:R-:W-:Y:S01]  /*0d30*/  IMAD.SHL.U32 R184, R186, 0x8, RZ ;  /* 0x00000008bab87824 */ /* 0x000fe200078e00ff */
[----:B------:R-:W-:Y:S01]  /*0d40*/  LEA.HI R3, R3, R166, RZ, 0x3 ;  /* 0x000000a603037211 */ /* 0x000fe200078f18ff */
[----:B------:R-:W-:Y:S01]  /*0d50*/  IMAD R15, R16, 0x8, R7 ;  /* 0x00000008100f7824 */ /* 0x000fe200078e0207 */
[--C-:B------:R-:W-:Y:S01]  /*0d60*/  SHF.R.S32.HI R11, RZ, 0x2, R10.reuse ;  /* 0x00000002ff0b7819 */ /* 0x100fe2000001140a */
[----:B------:R-:W-:Y:S01]  /*0d70*/  VIADD R185, R184, 0x40 ;  /* 0x00000040b8b97836 */ /* 0x000fe20000000000 */
[----:B------:R-:W-:-:S02]  /*0d80*/  SHF.R.S32.HI R12, RZ, 0x1f, R10 ;  /* 0x0000001fff0c7819 */ /* 0x000fc4000001140a */
[----:B------:R-:W-:Y:S02]  /*0d90*/  SHF.R.S32.HI R5, RZ, 0x1f, R0 ;  /* 0x0000001fff057819 */ /* 0x000fe40000011400 */
[----:B------:R-:W-:Y:S02]  /*0da0*/  IADD3 R18, R166, 0x40, RZ ;  /* 0x00000040a6127810 */ /* 0x000fe40007ffe0ff */
[----:B------:R-:W-:Y:S02]  /*0db0*/  LOP3.LUT R3, R3, 0xfffffff8, RZ, 0xc0, !PT ;  /* 0xfffffff803037812 */ /* 0x000fe400078ec0ff */
[----:B------:R-:W-:Y:S01]  /*0dc0*/  LEA.HI R12, R12, R11, RZ, 0x3 ;  /* 0x0000000b0c0c7211 */ /* 0x000fe200078f18ff */
[----:B------:R-:W-:Y:S01]  /*0dd0*/  IMAD.SHL.U32 R168, R18, 0x40, RZ ;  /* 0x0000004012a87824 */ /* 0x000fe200078e00ff */
[----:B------:R-:W-:Y:S01]  /*0de0*/  SHF.R.S32.HI R19, RZ, 0x7, R4 ;  /* 0x00000007ff137819 */ /* 0x000fe20000011404 */
[----:B------:R-:W-:Y:S01]  /*0df0*/  IMAD.IADD R219, R166, 0x1, -R3 ;  /* 0x00000001a6db7824 */ /* 0x000fe200078e0a03 */
[----:B------:R-:W-:-:S02]  /*0e00*/  LEA.HI R164, R5, R0, RZ, 0x3 ;  /* 0x0000000005a47211 */ /* 0x000fc400078f18ff */
[----:B------:R-:W-:Y:S01]  /*0e10*/  LEA.HI R5, R5, R0, RZ, 0x6 ;  /* 0x0000000005057211 */ /* 0x000fe200078f30ff */
[----:B------:R-:W-:Y:S01]  /*0e20*/  IMAD.SHL.U32 R177, R219, 0x40, RZ ;  /* 0x00000040dbb17824 */ /* 0x000fe200078e00ff */
[----:B------:R-:W-:Y:S01]  /*0e30*/  SHF.R.S32.HI R0, RZ, 0x1f, R18 ;  /* 0x0000001fff007819 */ /* 0x000fe20000011412 */
[----:B------:R0:W-:Y:S01]  /*0e40*/  STL [R1+0x64], R19 ;  /* 0x0000641301007387 */ /* 0x0001e20000100800 */
[----:B------:R-:W-:Y:S02]  /*0e50*/  LOP3.LUT R12, R12, 0xfffffff8, RZ, 0xc0, !PT ;  /* 0xfffffff80c0c7812 */ /* 0x000fe400078ec0ff */
[----:B------:R-:W-:Y:S02]  /*0e60*/  LEA.HI R9, R9, R220, RZ, 0x5 ;  /* 0x000000dc09097211 */ /* 0x000fe400078f28ff */
[----:B------:R-:W-:Y:S01]  /*0e70*/  LEA.HI R4, R4, R19, RZ, 0x1 ;  /* 0x0000001304047211 */ /* 0x000fe200078f08ff */
[----:B------:R-:W-:Y:S01]  /*0e80*/  IMAD.IADD R12, R11, 0x1, -R12 ;  /* 0x000000010b0c7824 */ /* 0x000fe200078e0a0c */
[----:B------:R-:W-:-:S02]  /*0e90*/  SHF.R.S32.HI R14, RZ, 0x1f, R13 ;  /* 0x0000001fff0e7819 */ /* 0x000fc4000001140d */
[----:B------:R-:W-:Y:S01]  /*0ea0*/  LEA.HI R0, R0, R18, RZ, 0x3 ;  /* 0x0000001200007211 */ /* 0x000fe200078f18ff */
[----:B------:R-:W-:Y:S01]  /*0eb0*/  IMAD.MOV.U32 R18, RZ, RZ, RZ ;  /* 0x000000ffff127224 */ /* 0x000fe200078e00ff */
[----:B------:R-:W-:Y:S02]  /*0ec0*/  SHF.R.S32.HI R9, RZ, 0x5, R9 ;  /* 0x00000005ff097819 */ /* 0x000fe40000011409 */
[----:B------:R-:W-:Y:S02]  /*0ed0*/  LOP3.LUT R4, R4, 0x3fffffe, RZ, 0xc0, !PT ;  /* 0x03fffffe04047812 */ /* 0x000fe400078ec0ff */
[CC--:B------:R-:W-:Y:S01]  /*0ee0*/  LEA.HI R163, R14.reuse, R13.reuse, RZ, 0x3 ;  /* 0x0000000d0ea37211 */ /* 0x0c0fe200078f18ff */
[----:B------:R-:W-:Y:S01]  /*0ef0*/  IMAD R9, R9, 0x10, R12 ;  /* 0x0000001009097824 */ /* 0x000fe200078e020c */
[----:B------:R-:W-:Y:S01]  /*0f00*/  LEA.HI R13, R14, R13, RZ, 0x6 ;  /* 0x0000000d0e0d7211 */ /* 0x000fe200078f30ff */
[----:B------:R-:W-:Y:S01]  /*0f10*/  IMAD.IADD R4, R19, 0x1, -R4 ;  /* 0x0000000113047824 */ /* 0x000fe200078e0a04 */
[----:B------:R-:W-:-:S02]  /*0f20*/  SHF.L.U32 R0, R0, 0x6, RZ ;  /* 0x0000000600007819 */ /* 0x000fc400000006ff */
[----:B------:R-:W-:Y:S01]  /*0f30*/  LOP3.LUT R177, R177, 0x1c0, RZ, 0xc0, !PT ;  /* 0x000001c0b1b17812 */ /* 0x000fe200078ec0ff */
[----:B------:R-:W-:Y:S01]  /*0f40*/  IMAD.SHL.U32 R13, R13, 0x80, RZ ;  /* 0x000000800d0d7824 */ /* 0x000fe200078e00ff */
[----:B------:R-:W-:Y:S02]  /*0f50*/  LOP3.LUT R180, R0, 0xfffffe00, RZ, 0xc0, !PT ;  /* 0xfffffe0000b47812 */ /* 0x000fe400078ec0ff */
[----:B------:R-:W-:Y:S02]  /*0f60*/  LOP3.LUT R168, R168, 0x1c0, RZ, 0xc0, !PT ;  /* 0x000001c0a8a87812 */ /* 0x000fe400078ec0ff */
[----:B------:R-:W-:Y:S02]  /*0f70*/  SHF.L.U32 R0, R5, 0x7, RZ ;  /* 0x0000000705007819 */ /* 0x000fe400000006ff */
[----:B------:R-:W-:Y:S02]  /*0f80*/  SHF.R.U32.HI R178, RZ, 0x3, R177 ;  /* 0x00000003ffb27819 */ /* 0x000fe400000116b1 */
[----:B------:R-:W-:-:S02]  /*0f90*/  LOP3.LUT R3, R177, 0x38, R163, 0xf8, !PT ;  /* 0x00000038b1037812 */ /* 0x000fc400078ef8a3 */
[----:B------:R-:W-:Y:S02]  /*0fa0*/  LEA R11, R4, R9, 0x6 ;  /* 0x00000009040b7211 */ /* 0x000fe400078e30ff */
[----:B------:R-:W-:Y:S02]  /*0fb0*/  SHF.R.U32.HI R12, RZ, 0x3, R168 ;  /* 0x00000003ff0c7819 */ /* 0x000fe400000116a8 */
[----:B------:R-:W-:Y:S01]  /*0fc0*/  LOP3.LUT R4, R168, 0x38, R163, 0xf8, !PT ;  /* 0x00000038a8047812 */ /* 0x000fe200078ef8a3 */
[----:B------:R-:W-:Y:S01]  /*0fd0*/  STL [R1+0x68], R11 ;  /* 0x0000680b01007387 */ /* 0x000fe20000100800 */
[----:B------:R-:W-:Y:S02]  /*0fe0*/  LOP3.LUT R6, R0, 0xffffe000, RZ, 0xc0, !PT ;  /* 0xffffe00000067812 */ /* 0x000fe400078ec0ff */
[----:B------:R-:W-:Y:S01]  /*0ff0*/  LOP3.LUT R13, R13, 0xffffe000, RZ, 0xc0, !PT ;  /* 0xffffe0000d0d7812 */ /* 0x000fe200078ec0ff */
[----:B------:R-:W-:Y:S01]  /*1000*/  STL [R1+0x40], R20 ;  /* 0x0000401401007387 */ /* 0x000fe20000100800 */
[----:B------:R-:W-:-:S02]  /*1010*/  LOP3.LUT R0, R3, R178, RZ, 0x3c, !PT ;  /* 0x000000b203007212 */ /* 0x000fc400078e3cff */
[--C-:B------:R-:W-:Y:S02]  /*1020*/  LOP3.LUT R5, R177, 0x38, R164.reuse, 0xf8, !PT ;  /* 0x00000038b1057812 */ /* 0x100fe400078ef8a4 */
[----:B------:R-:W-:Y:S02]  /*1030*/  LOP3.LUT R3, R4, R12, RZ, 0x3c, !PT ;  /* 0x0000000c04037212 */ /* 0x000fe400078e3cff */
[----:B------:R-:W-:Y:S02]  /*1040*/  IADD3 R4, R0, R13, R179 ;  /* 0x0000000d00047210 */ /* 0x000fe40007ffe0b3 */
[----:B------:R-:W-:Y:S02]  /*1050*/  LOP3.LUT R7, R168, 0x38, R164, 0xf8, !PT ;  /* 0x00000038a8077812 */ /* 0x000fe400078ef8a4 */
[----:B------:R-:W-:Y:S02]  /*1060*/  LOP3.LUT R5, R5, R178, RZ, 0x3c, !PT ;  /* 0x000000b205057212 */ /* 0x000fe400078e3cff */
[----:B------:R-:W-:-:S02]  /*1070*/  LEA.HI R0, R214, R214, RZ, 0x1 ;  /* 0x000000d6d6007211 */ /* 0x000fc400078f08ff */
[----:B------:R-:W-:Y:S02]  /*1080*/  IADD3 R13, R3, R13, R180 ;  /* 0x0000000d030d7210 */ /* 0x000fe40007ffe0b4 */
[----:B------:R-:W-:Y:S02]  /*1090*/  LOP3.LUT R7, R7, R12, RZ, 0x3c, !PT ;  /* 0x0000000c07077212 */ /* 0x000fe400078e3cff */
[----:B------:R-:W-:Y:S02]  /*10a0*/  IADD3 R8, R5, R6, R179 ;  /* 0x0000000605087210 */ /* 0x000fe40007ffe0b3 */
[----:B------:R-:W-:Y:S02]  /*10b0*/  LOP3.LUT R3, R0, 0x1ffffffe, RZ, 0xc0, !PT ;  /* 0x1ffffffe00037812 */ /* 0x000fe400078ec0ff */
[----:B------:R-:W-:Y:S02]  /*10c0*/  SHF.L.U32 R16, R214, 0x3, RZ ;  /* 0x00000003d6107819 */ /* 0x000fe400000006ff */
[----:B------:R-:W-:-:S02]  /*10d0*/  SHF.R.S32.HI R0, RZ, 0x1f, R184 ;  /* 0x0000001fff007819 */ /* 0x000fc400000114b8 */
[----:B------:R-:W-:Y:S01]  /*10e0*/  LOP3.LUT R5, R10, 0x7ffffffc, RZ, 0xc0, !PT ;  /* 0x7ffffffc0a057812 */ /* 0x000fe200078ec0ff */
[C---:B0-----:R-:W-:Y:S01]  /*10f0*/  VIADD R19, R16.reuse, 0x60 ;  /* 0x0000006010137836 */ /* 0x041fe20000000000 */
[----:B------:R-:W-:Y:S01]  /*1100*/  SHF.R.S32.HI R0, RZ, 0x1f, R169 ;  /* 0x0000001fff007819 */ /* 0x000fe200000114a9 */
[----:B------:R-:W-:Y:S01]  /*1110*/  VIADD R23, R16, 0xa0 ;  /* 0x000000a010177836 */ /* 0x000fe20000000000 */
[----:B------:R-:W-:Y:S01]  /*1120*/  SHF.R.S32.HI R10, RZ, 0x1f, R173 ;  /* 0x0000001fff0a7819 */ /* 0x000fe200000114ad */
[----:B------:R-:W-:Y:S01]  /*1130*/  IMAD.IADD R5, R220, 0x1, -R5 ;  /* 0x00000001dc057824 */ /* 0x000fe200078e0a05 */
[----:B------:R-:W-:Y:S02]  /*1140*/  IADD3 R6, R7, R6, R180 ;  /* 0x0000000607067210 */ /* 0x000fe40007ffe0b4 */
[----:B------:R-:W-:Y:S01]  /*1150*/  LOP3.LUT R7, R168, 0x38, R16, 0xf8, !PT ;  /* 0x00000038a8077812 */ /* 0x000fe200078ef810 */
[----:B------:R-:W-:Y:S01]  /*1160*/  IMAD.SHL.U32 R199, R5, 0x2, RZ ;  /* 0x0000000205c77824 */ /* 0x000fe200078e00ff */
[----:B------:R-:W-:-:S02]  /*1170*/  SHF.R.S32.HI R14, RZ, 0x1f, R185 ;  /* 0x0000001fff0e7819 */ /* 0x000fc400000114b9 */
[----:B------:R-:W-:Y:S01]  /*1180*/  SHF.L.U32 R14, R15, 0x3, RZ ;  /* 0x000000030f0e7819 */ /* 0x000fe200000006ff */
[----:B------:R-:W-:Y:S01]  /*1190*/  VIADD R211, R199, 0x28 ;  /* 0x00000028c7d37836 */ /* 0x000fe20000000000 */
[----:B------:R-:W-:Y:S01]  /*11a0*/  SHF.L.U64.HI R223, R169, 0x1, R0 ;  /* 0x00000001a9df7819 */ /* 0x000fe20000010200 */
[----:B------:R-:W-:Y:S01]  /*11b0*/  VIADD R208, R199, 0x40 ;  /* 0x00000040c7d07836 */ /* 0x000fe20000000000 */
[----:B------:R-:W-:Y:S01]  /*11c0*/  SHF.L.U64.HI R0, R173, 0x1, R10 ;  /* 0x00000001ad007819 */ /* 0x000fe2000001020a */
[----:B------:R-:W-:Y:S01]  /*11d0*/  STL [R1+0x70], R14 ;  /* 0x0000700e01007387 */ /* 0x000fe20000100800 */
[----:B------:R-:W-:Y:S01]  /*11e0*/  LOP3.LUT R7, R180, R7, R12, 0xf6, !PT ;  /* 0x00000007b4077212 */ /* 0x000fe200078ef60c */
[C---:B------:R-:W-:Y:S01]  /*11f0*/  VIADD R205, R199.reuse, 0x58 ;  /* 0x00000058c7cd7836 */ /* 0x040fe20000000000 */
[C---:B------:R-:W-:Y:S01]  /*1200*/  IADD3 R213, R199.reuse, 0x18, RZ ;  /* 0x00000018c7d57810 */ /* 0x040fe20007ffe0ff */
[----:B------:R0:W-:Y:S01]  /*1210*/  STL [R1+0x3c], R0 ;  /* 0x00003c0001007387 */ /* 0x0001e20000100800 */
[C---:B------:R-:W-:Y:S01]  /*1220*/  VIADD R202, R199.reuse, 0x70 ;  /* 0x00000070c7ca7836 */ /* 0x040fe20000000000 */
[C---:B------:R-:W-:Y:S01]  /*1230*/  IADD3 R210, R199.reuse, 0x30, RZ ;  /* 0x00000030c7d27810 */ /* 0x040fe20007ffe0ff */
[C---:B------:R-:W-:Y:S01]  /*1240*/  VIADD R212, R199.reuse, 0x20 ;  /* 0x00000020c7d47836 */ /* 0x040fe20000000000 */
[C---:B------:R-:W-:Y:S01]  /*1250*/  IADD3 R207, R199.reuse, 0x48, RZ ;  /* 0x00000048c7cf7810 */ /* 0x040fe20007ffe0ff */
[C---:B------:R-:W-:Y:S01]  /*1260*/  VIADD R209, R199.reuse, 0x38 ;  /* 0x00000038c7d17836 */ /* 0x040fe20000000000 */
[C---:B------:R-:W-:Y:S01]  /*1270*/  IADD3 R204, R199.reuse, 0x60, RZ ;  /* 0x00000060c7cc7810 */ /* 0x040fe20007ffe0ff */
[C---:B------:R-:W-:Y:S01]  /*1280*/  VIADD R206, R199.reuse, 0x50 ;  /* 0x00000050c7ce7836 */ /* 0x040fe20000000000 */
[----:B------:R-:W-:Y:S01]  /*1290*/  LEA R4, R4, UR59, 0x1 ;  /* 0x0000003b04047c11 */ /* 0x000fe2000f8e08ff */
[----:B------:R-:W-:Y:S01]  /*12a0*/  VIADD R203, R199, 0x68 ;  /* 0x00000068c7cb7836 */ /* 0x000fe20000000000 */
[----:B0-----:R-:W-:-:S02]  /*12b0*/  LEA R0, R7, UR59, 0x1 ;  /* 0x0000003b07007c11 */ /* 0x001fc4000f8e08ff */
[----:B------:R-:W-:Y:S02]  /*12c0*/  IADD3 R201, R199, 0x78, RZ ;  /* 0x00000078c7c97810 */ /* 0x000fe40007ffe0ff */
[----:B------:R-:W-:Y:S01]  /*12d0*/  SHF.R.S32.HI R5, RZ, 0x1f, R213 ;  /* 0x0000001fff057819 */ /* 0x000fe200000114d5 */
[----:B------:R0:W-:Y:S01]  /*12e0*/  STL [R1+0x5c], R0 ;  /* 0x00005c0001007387 */ /* 0x0001e20000100800 */
[----:B------:R-:W-:Y:S02]  /*12f0*/  IADD3 R3, R214, -R3, RZ ;  /* 0x80000003d6037210 */ /* 0x000fe40007ffe0ff */
[----:B------:R-:W-:Y:S01]  /*1300*/  SHF.R.S32.HI R5, RZ, 0x1f, R210 ;  /* 0x0000001fff057819 */ /* 0x000fe200000114d2 */
[----:B------:R1:W-:Y:S01]  /*1310*/  STL [R1+0x60], R4 ;  /* 0x0000600401007387 */ /* 0x0003e20000100800 */
[----:B------:R-:W-:Y:S02]  /*1320*/  SHF.R.S32.HI R5, RZ, 0x1f, R207 ;  /* 0x0000001fff057819 */ /* 0x000fe400000114cf */
[----:B------:R-:W-:-:S02]  /*1330*/  SHF.R.S32.HI R5, RZ, 0x1f, R204 ;  /* 0x0000001fff057819 */ /* 0x000fc400000114cc */
[----:B------:R-:W-:Y:S02]  /*1340*/  SHF.R.S32.HI R5, RZ, 0x1f, R201 ;  /* 0x0000001fff057819 */ /* 0x000fe400000114c9 */
[----:B0-----:R-:W-:Y:S02]  /*1350*/  SHF.R.S32.HI R0, RZ, 0x1f, R211 ;  /* 0x0000001fff007819 */ /* 0x001fe400000114d3 */
[----:B------:R-:W-:Y:S02]  /*1360*/  SHF.R.S32.HI R0, RZ, 0x1f, R208 ;  /* 0x0000001fff007819 */ /* 0x000fe400000114d0 */
[----:B------:R-:W-:Y:S02]  /*1370*/  SHF.R.S32.HI R0, RZ, 0x1f, R205 ;  /* 0x0000001fff007819 */ /* 0x000fe400000114cd */
[----:B------:R-:W-:Y:S02]  /*1380*/  SHF.R.S32.HI R0, RZ, 0x1f, R202 ;  /* 0x0000001fff007819 */ /* 0x000fe400000114ca */
[----:B------:R-:W-:-:S02]  /*1390*/  LEA R0, R13, UR59, 0x1 ;  /* 0x0000003b0d007c11 */ /* 0x000fc4000f8e08ff */
[----:B------:R-:W-:Y:S02]  /*13a0*/  LEA R5, R8, UR59, 0x1 ;  /* 0x0000003b08057c11 */ /* 0x000fe4000f8e08ff */
[----:B-1----:R-:W-:Y:S01]  /*13b0*/  LEA R4, R6, UR59, 0x1 ;  /* 0x0000003b06047c11 */ /* 0x002fe2000f8e08ff */
[----:B------:R0:W-:Y:S01]  /*13c0*/  STL [R1+0x50], R0 ;  /* 0x0000500001007387 */ /* 0x0001e20000100800 */
[----:B------:R-:W-:Y:S02]  /*13d0*/  IADD3 R172, R160, 0x30, RZ ;  /* 0x00000030a0ac7810 */ /* 0x000fe40007ffe0ff */
[----:B------:R-:W-:Y:S01]  /*13e0*/  IADD3 R22, R16, 0x80, RZ ;  /* 0x0000008010167810 */ /* 0x000fe20007ffe0ff */
[----:B------:R1:W-:Y:S01]  /*13f0*/  STL [R1+0x58], R5 ;  /* 0x0000580501007387 */ /* 0x0003e20000100800 */
[----:B------:R-:W-:Y:S02]  /*1400*/  SHF.R.S32.HI R221, RZ, 0x1f, R170 ;  /* 0x0000001fffdd7819 */ /* 0x000fe400000114aa */
[----:B------:R-:W-:-:S02]  /*1410*/  SHF.R.S32.HI R9, RZ, 0x1f, R172 ;  /* 0x0000001fff097819 */ /* 0x000fc400000114ac */
[----:B------:R-:W-:Y:S01]  /*1420*/  SHF.R.S32.HI R228, RZ, 0x1f, R171 ;  /* 0x0000001fffe47819 */ /* 0x000fe200000114ab */
[----:B0-----:R-:W-:Y:S01]  /*1430*/  IMAD R0, R3, 0x8, R11 ;  /* 0x0000000803007824 */ /* 0x001fe200078e020b */
[----:B------:R-:W-:Y:S02]  /*1440*/  SHF.R.S32.HI R7, RZ, 0x1f, R212 ;  /* 0x0000001fff077819 */ /* 0x000fe400000114d4 */
[----:B------:R-:W-:Y:S02]  /*1450*/  SHF.R.S32.HI R7, RZ, 0x1f, R209 ;  /* 0x0000001fff077819 */ /* 0x000fe400000114d1 */
[----:B------:R1:W-:Y:S01]  /*1460*/  STL [R1+0x6c], R0 ;  /* 0x00006c0001007387 */ /* 0x0003e20000100800 */
[----:B------:R-:W-:Y:S02]  /*1470*/  SHF.R.S32.HI R7, RZ, 0x1f, R206 ;  /* 0x0000001fff077819 */ /* 0x000fe400000114ce */
[----:B------:R-:W-:Y:S01]  /*1480*/  SHF.R.S32.HI R217, RZ, 0x3, R217 ;  /* 0x00000003ffd97819 */ /* 0x000fe200000114d9 */
[----:B------:R1:W-:Y:S01]  /*1490*/  STL [R1+0x4c], R4 ;  /* 0x00004c0401007387 */ /* 0x0003e20000100800 */
[----:B------:R-:W-:-:S02]  /*14a0*/  SHF.R.S32.HI R17, RZ, 0x1f, R16 ;  /* 0x0000001fff117819 */ /* 0x000fc40000011410 */
[----:B------:R-:W-:Y:S02]  /*14b0*/  SHF.R.S32.HI R165, RZ, 0x1f, R19 ;  /* 0x0000001fffa57819 */ /* 0x000fe40000011413 */
[----:B------:R-:W-:Y:S02]  /*14c0*/  SHF.R.S32.HI R176, RZ, 0x1f, R22 ;  /* 0x0000001fffb07819 */ /* 0x000fe40000011416 */
[----:B------:R-:W-:Y:S02]  /*14d0*/  SHF.R.S32.HI R175, RZ, 0x1f, R23 ;  /* 0x0000001fffaf7819 */ /* 0x000fe40000011417 */
[----:B------:R-:W-:Y:S02]  /*14e0*/  SHF.L.U32 R227, R172, 0x1, RZ ;  /* 0x00000001ace37819 */ /* 0x000fe400000006ff */
[----:B------:R-:W-:Y:S02]  /*14f0*/  SHF.L.U64.HI R221, R170, 0x1, R221 ;  /* 0x00000001aadd7819 */ /* 0x000fe400000102dd */
[----:B------:R-:W-:-:S02]  /*1500*/  SHF.L.U64.HI R226, R172, 0x1, R9 ;  /* 0x00000001ace27819 */ /* 0x000fc40000010209 */
[----:B------:R-:W-:Y:S02]  /*1510*/  SHF.L.U64.HI R228, R171, 0x1, R228 ;  /* 0x00000001abe47819 */ /* 0x000fe400000102e4 */
[----:B------:R-:W-:Y:S02]  /*1520*/  SHF.R.S32.HI R163, RZ, 0x3, R163 ;  /* 0x00000003ffa37819 */ /* 0x000fe400000114a3 */
[----:B------:R-:W-:Y:S02]  /*1530*/  SHF.R.S32.HI R164, RZ, 0x3, R164 ;  /* 0x00000003ffa47819 */ /* 0x000fe400000114a4 */
[----:B-1----:R-:W-:-:S07]  /*1540*/  SHF.R.S32.HI R7, RZ, 0x1f, R203 ;  /* 0x0000001fff077819 */ /* 0x002fce00000114cb */
.L_x_668:
[----:B0-----:R-:W0:Y:S01]  /*1550*/  LDC.64 R188, c[0x0][0xc88] ;  /* 0x00032200ffbc7b82 */ /* 0x001e220000000a00 */
[----:B------:R-:W-:Y:S01]  /*1560*/  ULDC.64 UR4, c[0x0][0xa28] ;  /* 0x00028a0000047ab9 */ /* 0x000fe20000000a00 */
[----:B------:R-:W-:Y:S01]  /*1570*/  ULDC.64 UR8, c[0x0][0xa18] ;  /* 0x0002860000087ab9 */ /* 0x000fe20000000a00 */
[----:B------:R-:W-:Y:S01]  /*1580*/  ULDC.64 UR6, c[0x0][0xa08] ;  /* 0x0002820000067ab9 */ /* 0x000fe20000000a00 */
[----:B0-----:R-:W-:-:S06]  /*1590*/  IMAD.WIDE R188, R147, 0x4, R188 ;  /* 0x0000000493bc7825 */ /* 0x001fcc00078e02bc */
[----:B------:R-:W2:Y:S01]  /*15a0*/  LDG.E R188, desc[UR56][R188.64] ;  /* 0x00000038bcbc7981 */ /* 0x000ea2000c1e1900 */
[----:B------:R-:W-:Y:S01]  /*15b0*/  ISETP.NE.U32.AND P2, PT, RZ, UR4, PT ;  /* 0x00000004ff007c0c */ /* 0x000fe2000bf45070 */
[----:B------:R-:W-:Y:S01]  /*15c0*/  IMAD.MOV.U32 R129, RZ, RZ, RZ ;  /* 0x000000ffff817224 */ /* 0x000fe200078e00ff */
[----:B------:R-:W-:Y:S02]  /*15d0*/  ISETP.NE.U32.AND P1, PT, RZ, UR8, PT ;  /* 0x00000008ff007c0c */ /* 0x000fe4000bf25070 */
[----:B------:R-:W-:Y:S02]  /*15e0*/  ISETP.NE.AND.EX P2, PT, RZ, UR5, PT, P2 ;  /* 0x00000005ff007c0c */ /* 0x000fe4000bf45320 */
[----:B------:R-:W-:Y:S02]  /*15f0*/  ISETP.NE.AND.EX P1, PT, RZ, UR9, PT, P1 ;  /* 0x00000009ff007c0c */ /* 0x000fe4000bf25310 */
[----:B------:R-:W-:Y:S02]  /*1600*/  ISETP.NE.U32.AND P0, PT, RZ, UR6, PT ;  /* 0x00000006ff007c0c */ /* 0x000fe4000bf05070 */
[----:B------:R-:W-:-:S02]  /*1610*/  MOV R11, RZ ;  /* 0x000000ff000b7202 */ /* 0x000fc40000000f00 */
[----:B------:R-:W-:Y:S02]  /*1620*/  ISETP.NE.AND.EX P0, PT, RZ, UR7, PT, P0 ;  /* 0x00000007ff007c0c */ /* 0x000fe4000bf05300 */
[----:B--2---:R-:W-:Y:S01]  /*1630*/  SHF.R.S32.HI R216, RZ, 0x1f, R188 ;  /* 0x0000001fffd87819 */ /* 0x004fe200000114bc */
[C---:B------:R-:W-:Y:S02]  /*1640*/  IMAD.SHL.U32 R189, R188.reuse, 0x4, RZ ;  /* 0x00000004bcbd7824 */ /* 0x040fe400078e00ff */
[C---:B---3--:R-:W-:Y:S02]  /*1650*/  @P2 LEA R6, P3, R188.reuse, UR4, 0x2 ;  /* 0x00000004bc062c11 */ /* 0x048fe4000f8610ff */
[C-C-:B------:R-:W-:Y:S02]  /*1660*/  SHF.L.U64.HI R190, R188.reuse, 0x2, R216.reuse ;  /* 0x00000002bcbe7819 */ /* 0x140fe400000102d8 */
[----:B------:R-:W-:Y:S01]  /*1670*/  @P2 LEA.HI.X R7, R188, UR5, R216, 0x2, P3 ;  /* 0x00000005bc072c11 */ /* 0x000fe200098f14d8 */
[----:B------:R-:W-:Y:S01]  /*1680*/  ULDC UR4, c[0x0][0x288] ;  /* 0x0000a20000047ab9 */ /* 0x000fe20000000800 */
[----:B-1----:R-:W-:-:S03]  /*1690*/  IADD3 R4, P4, R189, UR6, RZ ;  /* 0x00000006bd047c10 */ /* 0x002fc6000ff9e0ff */
[----:B------:R0:W5:Y:S01]  /*16a0*/  @P2 LDG.E R11, desc[UR56][R6.64] ;  /* 0x00000038060b2981 */ /* 0x000162000c1e1900 */
[----:B------:R-:W-:Y:S01]  /*16b0*/  @P1 IADD3 R8, P2, R189, UR8, RZ ;  /* 0x00000008bd081c10 */ /* 0x000fe2000ff5e0ff */
[----:B------:R-:W-:Y:S01]  /*16c0*/  IMAD.U32 R143, RZ, RZ, UR4 ;  /* 0x00000004ff8f7e24 */ /* 0x000fe2000f8e00ff */
[C---:B------:R-:W-:Y:S01]  /*16d0*/  IADD3.X R5, R190.reuse, UR7, RZ, P4, !PT ;  /* 0x00000007be057c10 */ /* 0x040fe2000a7fe4ff */
[----:B------:R-:W-:Y:S01]  /*16e0*/  ULDC.64 UR4, c[0x0][0x418] ;  /* 0x0001060000047ab9 */ /* 0x000fe20000000a00 */
[----:B------:R-:W-:-:S03]  /*16f0*/  @P1 IADD3.X R9, R190, UR9, RZ, P2, !PT ;  /* 0x00000009be091c10 */ /* 0x000fc600097fe4ff */
[----:B------:R0:W5:Y:S01]  /*1700*/  @P0 LDG.E R129, desc[UR56][R4.64] ;  /* 0x0000003804810981 */ /* 0x000162000c1e1900 */
[----:B------:R-:W-:Y:S01]  /*1710*/  UISETP.NE.U32.AND UP0, UPT, UR4, URZ, UPT ;  /* 0x0000003f0400728c */ /* 0x000fe2000bf05070 */
[C---:B----4-:R-:W-:Y:S01]  /*1720*/  LOP3.LUT R3, R146.reuse, 0xff000000, RZ, 0xc0, !PT ;  /* 0xff00000092037812 */ /* 0x050fe200078ec0ff */
[----:B------:R-:W-:Y:S01]  /*1730*/  ULDC.64 UR8, c[0x0][0xa20] ;  /* 0x0002880000087ab9 */ /* 0x000fe20000000a00 */
[----:B------:R0:W5:Y:S01]  /*1740*/  @P1 LDG.E R143, desc[UR56][R8.64] ;  /* 0x00000038088f1981 */ /* 0x000162000c1e1900 */
[----:B------:R-:W-:Y:S01]  /*1750*/  UISETP.NE.AND.EX UP0, UPT, UR5, URZ, UPT, UP0 ;  /* 0x0000003f0500728c */ /* 0x000fe2000bf05300 */
[----:B------:R-:W-:Y:S01]  /*1760*/  ULDC UR4, c[0x0][0x424] ;  /* 0x0001090000047ab9 */ /* 0x000fe20000000800 */
[----:B------:R-:W-:Y:S02]  /*1770*/  ISETP.NE.U32.AND P2, PT, RZ, UR8, PT ;  /* 0x00000008ff007c0c */ /* 0x000fe4000bf45070 */
[----:B------:R-:W-:Y:S01]  /*1780*/  USEL UR4, UR4, 0x1, UP0 ;  /* 0x0000000104047887 */ /* 0x000fe20008000000 */
[----:B------:R-:W-:Y:S01]  /*1790*/  ULDC UR5, c[0x0][0x2f0] ;  /* 0x0000bc0000057ab9 */ /* 0x000fe20000000800 */
[----:B------:R-:W-:-:S02]  /*17a0*/  LOP3.LUT R0, R146, 0xff0000, RZ, 0xc0, !PT ;  /* 0x00ff000092007812 */ /* 0x000fc400078ec0ff */
[----:B------:R-:W-:Y:S01]  /*17b0*/  UIMAD UR4, UR4, UR5, URZ ;  /* 0x00000005040472a4 */ /* 0x000fe2000f8e023f */
[----:B------:R-:W-:Y:S02]  /*17c0*/  SHF.R.U32.HI R3, RZ, 0x8, R3 ;  /* 0x00000008ff037819 */ /* 0x000fe40000011603 */
[----:B------:R-:W-:Y:S01]  /*17d0*/  ISETP.NE.AND.EX P2, PT, RZ, UR9, PT, P2 ;  /* 0x00000009ff007c0c */ /* 0x000fe2000bf45320 */
[----:B------:R-:W-:Y:S01]  /*17e0*/  ULDC UR5, c[0x0][0x348] ;  /* 0x0000d20000057ab9 */ /* 0x000fe20000000800 */
[----:B------:R-:W-:Y:S02]  /*17f0*/  LEA.HI R187, R0, R3, RZ, 0x10 ;  /* 0x0000000300bb7211 */ /* 0x000fe400078f80ff */
[----:B------:R-:W-:Y:S02]  /*1800*/  LOP3.LUT R162, R146, 0xffff, RZ, 0xc0, !PT ;  /* 0x0000ffff92a27812 */ /* 0x000fe400078ec0ff */
[----:B------:R-:W-:Y:S01]  /*1810*/  MOV R192, R145 ;  /* 0x0000009100c07202 */ /* 0x000fe20000000f00 */
[----:B0-----:R-:W-:Y:S06]  /*1820*/  @P1 BRA `(.L_x_447) ;  /* 0x0000000000241947 */ /* 0x001fec0003800000 */
[----:B------:R-:W-:Y:S02]  /*1830*/  ULDC.64 UR6, c[0x0][0xa00] ;  /* 0x0002800000067ab9 */ /* 0x000fe40000000a00 */
[----:B------:R-:W-:-:S04]  /*1840*/  ISETP.NE.U32.AND P1, PT, RZ, UR6, PT ;  /* 0x00000006ff007c0c */ /* 0x000fc8000bf25070 */
[----:B------:R-:W-:-:S13]  /*1850*/  ISETP.NE.AND.EX P1, PT, RZ, UR7, PT, P1 ;  /* 0x00000007ff007c0c */ /* 0x000fda000bf25310 */
[----:B------:R-:W-:Y:S05]  /*1860*/  @!P1 BRA `(.L_x_447) ;  /* 0x0000000000149947 */ /* 0x000fea0003800000 */
[----:B------:R-:W0:Y:S02]  /*1870*/  LDC.64 R6, c[0x0][0xa00] ;  /* 0x00028000ff067b82 */ /* 0x000e240000000a00 */
[----:B0-----:R-:W-:-:S05]  /*1880*/  IMAD.WIDE R6, R188, 0x4, R6 ;  /* 0x00000004bc067825 */ /* 0x001fca00078e0206 */
[----:B-----5:R-:W2:Y:S04]  /*1890*/  LDG.E R143, desc[UR56][R6.64] ;  /* 0x00000038068f7981 */ /* 0x020ea8000c1e1900 */
[----:B------:R-:W2:Y:S02]  /*18a0*/  LDG.E R0, desc[UR56][R6.64+0x4] ;  /* 0x0000043806007981 */ /* 0x000ea4000c1e1900 */
[----:B--2---:R-:W-:-:S07]  /*18b0*/  IMAD.IADD R143, R0, 0x1, -R143 ;  /* 0x00000001008f7824 */ /* 0x004fce00078e0a8f */
.L_x_447:
[----:B------:R-:W-:Y:S01]  /*18c0*/  IMAD.U32 R25, RZ, RZ, UR5 ;  /* 0x00000005ff197e24 */ /* 0x000fe2000f8e00ff */
[----:B------:R-:W-:Y:S01]  /*18d0*/  MOV R26, UR4 ;  /* 0x00000004001a7c02 */ /* 0x000fe20008000f00 */
[----:B------:R-:W-:Y:S06]  /*18e0*/  @!P2 BRA `(.L_x_448) ;  /* 0x000000000010a947 */ /* 0x000fec0003800000 */
[----:B------:R-:W-:-:S04]  /*18f0*/  IADD3 R26, P0, R189, UR8, RZ ;  /* 0x00000008bd1a7c10 */ /* 0x000fc8000ff1e0ff */
[----:B------:R-:W-:-:S05]  /*1900*/  IADD3.X R27, R190, UR9, RZ, P0, !PT ;  /* 0x00000009be1b7c10 */ /* 0x000fca00087fe4ff */
[----:B------:R0:W5:Y:S01]  /*1910*/  LDG.E R26, desc[UR56][R26.64] ;  /* 0x000000381a1a7981 */ /* 0x000162000c1e1900 */
[----:B------:R-:W-:Y:S05]  /*1920*/  BRA `(.L_x_449) ;  /* 0x0000000000107947 */ /* 0x000fea0003800000 */
.L_x_448:
[----:B------:R-:W-:Y:S05]  /*1930*/  @!P0 BRA `(.L_x_449) ;  /* 0x00000000000c8947 */ /* 0x000fea0003800000 */
[----:B------:R-:W2:Y:S04]  /*1940*/  LDG.E R3, desc[UR56][R4.64] ;  /* 0x0000003804037981 */ /* 0x000ea8000c1e1900 */
[----:B------:R-:W2:Y:S02]  /*1950*/  LDG.E R26, desc[UR56][R4.64+0x4] ;  /* 0x00000438041a7981 */ /* 0x000ea4000c1e1900 */
[----:B--2---:R-:W-:-:S07]  /*1960*/  IMAD.IADD R26, R26, 0x1, -R3 ;  /* 0x000000011a1a7824 */ /* 0x004fce00078e0a03 */
.L_x_449:
[----:B------:R-:W-:Y:S01]  /*1970*/  ULDC.64 UR4, c[0x0][0xa10] ;  /* 0x0002840000047ab9 */ /* 0x000fe20000000a00 */
[----:B0-----:R-:W2:Y:S01]  /*1980*/  LDL.LU R27, [R1+0x38] ;  /* 0x00003800011b7983 */ /* 0x001ea20000300800 */
[----:B------:R-:W-:-:S04]  /*1990*/  ISETP.NE.U32.AND P0, PT, RZ, UR4, PT ;  /* 0x00000004ff007c0c */ /* 0x000fc8000bf05070 */
[----:B------:R-:W-:Y:S01]  /*19a0*/  ISETP.NE.AND.EX P0, PT, RZ, UR5, PT, P0 ;  /* 0x00000005ff007c0c */ /* 0x000fe2000bf05300 */
[----:B------:R-:W-:-:S12]  /*19b0*/  ULDC.64 UR4, c[0x0][0xa30] ;  /* 0x00028c0000047ab9 */ /* 0x000fd80000000a00 */
[----:B------:R-:W0:Y:S02]  /*19c0*/  @P0 LDC.64 R4, c[0x0][0xa10] ;  /* 0x00028400ff040b82 */ /* 0x000e240000000a00 */
[----:B0-----:R-:W-:-:S05]  /*19d0*/  @P0 IMAD.WIDE R4, R188, 0x4, R4 ;  /* 0x00000004bc040825 */ /* 0x001fca00078e0204 */
[----:B------:R-:W3:Y:S04]  /*19e0*/  @P0 LDG.E R0, desc[UR56][R4.64] ;  /* 0x0000003804000981 */ /* 0x000ee8000c1e1900 */
[----:B------:R-:W3:Y:S01]  /*19f0*/  @P0 LDG.E R3, desc[UR56][R4.64+0x4] ;  /* 0x0000043804030981 */ /* 0x000ee2000c1e1900 */
[----:B------:R-:W-:Y:S01]  /*1a00*/  ISETP.NE.U32.AND P1, PT, RZ, UR4, PT ;  /* 0x00000004ff007c0c */ /* 0x000fe2000bf25070 */
[----:B-----5:R-:W-:-:S03]  /*1a10*/  IMAD.MOV.U32 R141, RZ, RZ, R26 ;  /* 0x000000ffff8d7224 */ /* 0x020fc600078e001a */
[----:B------:R-:W-:-:S13]  /*1a20*/  ISETP.NE.AND.EX P1, PT, RZ, UR5, PT, P1 ;  /* 0x00000005ff007c0c */ /* 0x000fda000bf25310 */
[----:B------:R-:W-:-:S04]  /*1a30*/  @P1 IADD3 R6, P2, R189, UR4, RZ ;  /* 0x00000004bd061c10 */ /* 0x000fc8000ff5e0ff */
[----:B------:R-:W-:-:S05]  /*1a40*/  @P1 IADD3.X R7, R190, UR5, RZ, P2, !PT ;  /* 0x00000005be071c10 */ /* 0x000fca00097fe4ff */
[----:B------:R0:W5:Y:S01]  /*1a50*/  @P1 LDG.E R141, desc[UR56][R6.64] ;  /* 0x00000038068d1981 */ /* 0x000162000c1e1900 */
[----:B------:R-:W-:Y:S01]  /*1a60*/  IADD3 R10, R26, -R11, RZ ;  /* 0x8000000b1a0a7210 */ /* 0x000fe20007ffe0ff */
[----:B------:R-:W-:Y:S01]  /*1a70*/  BSSY B0, `(.L_x_450) ;  /* 0x000002c000007945 */ /* 0x000fe20003800000 */
[----:B------:R-:W-:Y:S02]  /*1a80*/  LOP3.LUT R200, R187, 0xff, RZ, 0xc0, !PT ;  /* 0x000000ffbbc87812 */ /* 0x000fe400078ec0ff */
[----:B------:R-:W-:Y:S02]  /*1a90*/  SHF.R.U32.HI R187, RZ, 0x10, R187 ;  /* 0x00000010ffbb7819 */ /* 0x000fe400000116bb */
[----:B--2---:R-:W-:Y:S01]  /*1aa0*/  LOP3.LUT R27, R27, 0xfffffffb, RZ, 0xc0, !PT ;  /* 0xfffffffb1b1b7812 */ /* 0x004fe200078ec0ff */
[----:B---3--:R-:W-:-:S04]  /*1ab0*/  @P0 IMAD.IADD R25, R3, 0x1, -R0 ;  /* 0x0000000103190824 */ /* 0x008fc800078e0a00 */
[----:B------:R-:W-:-:S05]  /*1ac0*/  IMAD.IADD R215, R10, 0x1, R25 ;  /* 0x000000010ad77824 */ /* 0x000fca00078e0219 */
[C---:B------:R-:W-:Y:S02]  /*1ad0*/  ISETP.GE.AND P3, PT, R215.reuse, 0x1, PT ;  /* 0x00000001d700780c */ /* 0x040fe40003f66270 */
[----:B------:R-:W-:-:S05]  /*1ae0*/  IADD3 R0, R215, 0x5f, RZ ;  /* 0x0000005fd7007810 */ /* 0x000fca0007ffe0ff */
[----:B------:R-:W-:-:S05]  /*1af0*/  IMAD.HI R0, R0, 0x2aaaaaab, RZ ;  /* 0x2aaaaaab00007827 */ /* 0x000fca00078e02ff */
[----:B------:R-:W-:Y:S02]  /*1b00*/  SHF.R.U32.HI R3, RZ, 0x1f, R0 ;  /* 0x0000001fff037819 */ /* 0x000fe40000011600 */
[----:B------:R-:W-:Y:S02]  /*1b10*/  @P3 LOP3.LUT R27, R27, 0x4, RZ, 0xfc, !PT ;  /* 0x000000041b1b3812 */ /* 0x000fe400078efcff */
[----:B------:R-:W-:Y:S01]  /*1b20*/  LEA.HI.SX32 R142, R0, R3, 0x1c ;  /* 0x00000003008e7211 */ /* 0x000fe200078fe2ff */
[----:B------:R-:W-:Y:S02]  /*1b30*/  IMAD.MOV.U32 R3, RZ, RZ, RZ ;  /* 0x000000ffff037224 */ /* 0x000fe400078e00ff */
[----:B------:R0:W-:Y:S01]  /*1b40*/  STL [R1+0x38], R27 ;  /* 0x0000381b01007387 */ /* 0x0001e20000100800 */
[----:B------:R-:W-:Y:S05]  /*1b50*/  @!P3 BRA `(.L_x_451) ;  /* 0x000000000074b947 */ /* 0x000fea0003800000 */
[----:B------:R-:W-:Y:S01]  /*1b60*/  ISETP.NE.AND P0, PT, R187, RZ, PT ;  /* 0x000000ffbb00720c */ /* 0x000fe20003f05270 */
[----:B------:R-:W-:-:S03]  /*1b70*/  ULDC UR4, c[0x0][0x9f0] ;  /* 0x00027c0000047ab9 */ /* 0x000fc60000000800 */
[----:B------:R-:W-:-:S04]  /*1b80*/  SEL R9, R187, UR4, P0 ;  /* 0x00000004bb097c07 */ /* 0x000fc80008000000 */
[-C--:B0-----:R-:W-:Y:S02]  /*1b90*/  IABS R6, R9.reuse ;  /* 0x0000000900067213 */ /* 0x081fe40000000000 */
[----:B------:R-:W-:Y:S02]  /*1ba0*/  IADD3 R0, R142, -0x1, R9 ;  /* 0xffffffff8e007810 */ /* 0x000fe40007ffe009 */
[----:B------:R-:W0:Y:S01]  /*1bb0*/  I2F.RP R3, R6 ;  /* 0x0000000600037306 */ /* 0x000e220000209400 */
[-C--:B------:R-:W-:Y:S02]  /*1bc0*/  IABS R11, R9.reuse ;  /* 0x00000009000b7213 */ /* 0x080fe40000000000 */
[----:B------:R-:W-:Y:S02]  /*1bd0*/  IABS R8, R0 ;  /* 0x0000000000087213 */ /* 0x000fe40000000000 */
[----:B------:R-:W-:-:S04]  /*1be0*/  LOP3.LUT R0, R0, R9, RZ, 0x3c, !PT ;  /* 0x0000000900007212 */ /* 0x000fc800078e3cff */
[----:B------:R-:W-:Y:S01]  /*1bf0*/  ISETP.GE.AND P2, PT, R0, RZ, PT ;  /* 0x000000ff0000720c */ /* 0x000fe20003f46270 */
[----:B0-----:R-:W0:Y:S02]  /*1c00*/  MUFU.RCP R3, R3 ;  /* 0x0000000300037308 */ /* 0x001e240000001000 */
[----:B0-----:R-:W-:Y:S02]  /*1c10*/  VIADD R4, R3, 0xffffffe ;  /* 0x0ffffffe03047836 */ /* 0x001fe40000000000 */
[----:B------:R-:W-:-:S04]  /*1c20*/  IMAD.MOV R3, RZ, RZ, -R11 ;  /* 0x000000ffff037224 */ /* 0x000fc800078e0a0b */
[----:B------:R0:W1:Y:S02]  /*1c30*/  F2I.FTZ.U32.TRUNC.NTZ R5, R4 ;  /* 0x0000000400057305 */ /* 0x000064000021f000 */
[----:B0-----:R-:W-:Y:S01]  /*1c40*/  IMAD.MOV.U32 R4, RZ, RZ, RZ ;  /* 0x000000ffff047224 */ /* 0x001fe200078e00ff */
[----:B-1----:R-:W-:-:S05]  /*1c50*/  IADD3 R7, RZ, -R5, RZ ;  /* 0x80000005ff077210 */ /* 0x002fca0007ffe0ff */
[----:B------:R-:W-:-:S04]  /*1c60*/  IMAD R7, R7, R6, RZ ;  /* 0x0000000607077224 */ /* 0x000fc800078e02ff */
[----:B------:R-:W-:-:S06]  /*1c70*/  IMAD.HI.U32 R5, R5, R7, R4 ;  /* 0x0000000705057227 */ /* 0x000fcc00078e0004 */
[----:B------:R-:W-:-:S04]  /*1c80*/  IMAD.HI.U32 R5, R5, R8, RZ ;  /* 0x0000000805057227 */ /* 0x000fc800078e00ff */
[----:B------:R-:W-:-:S05]  /*1c90*/  IMAD R3, R5, R3, R8 ;  /* 0x0000000305037224 */ /* 0x000fca00078e0208 */
[----:B------:R-:W-:-:S13]  /*1ca0*/  ISETP.GT.U32.AND P1, PT, R6, R3, PT ;  /* 0x000000030600720c */ /* 0x000fda0003f24070 */
[-C--:B------:R-:W-:Y:S01]  /*1cb0*/  @!P1 IADD3 R3, R3, -R6.reuse, RZ ;  /* 0x8000000603039210 */ /* 0x080fe20007ffe0ff */
[----:B------:R-:W-:Y:S01]  /*1cc0*/  @!P1 VIADD R5, R5, 0x1 ;  /* 0x0000000105059836 */ /* 0x000fe20000000000 */
[----:B------:R-:W-:Y:S02]  /*1cd0*/  ISETP.NE.AND P1, PT, R9, RZ, PT ;  /* 0x000000ff0900720c */ /* 0x000fe40003f25270 */
[----:B------:R-:W-:-:S13]  /*1ce0*/  ISETP.GE.U32.AND P0, PT, R3, R6, PT ;  /* 0x000000060300720c */ /* 0x000fda0003f06070 */
[----:B------:R-:W-:-:S05]  /*1cf0*/  @P0 VIADD R5, R5, 0x1 ;  /* 0x0000000105050836 */ /* 0x000fca0000000000 */
[----:B------:R-:W-:-:S05]  /*1d00*/  MOV R3, R5 ;  /* 0x0000000500037202 */ /* 0x000fca0000000f00 */
[----:B------:R-:W-:Y:S01]  /*1d10*/  @!P2 IMAD.MOV R3, RZ, RZ, -R3 ;  /* 0x000000ffff03a224 */ /* 0x000fe200078e0a03 */
[----:B------:R-:W-:-:S07]  /*1d20*/  @!P1 LOP3.LUT R3, RZ, R9, RZ, 0x33, !PT ;  /* 0x00000009ff039212 */ /* 0x000fce00078e33ff */
.L_x_451:
[----:B------:R-:W-:Y:S05]  /*1d30*/  BSYNC B0 ;  /* 0x0000000000007941 */ /* 0x000fea0003800000 */
.L_x_450:
[----:B------:R-:W-:Y:S01]  /*1d40*/  IMAD R0, R200, R3, RZ ;  /* 0x00000003c8007224 */ /* 0x000fe200078e02ff */
[----:B------:R-:W-:-:S04]  /*1d50*/  PLOP3.LUT P2, PT, PT, PT, PT, 0x80, 0x0 ;  /* 0x000000000000781c */ /* 0x000fc80003f4f070 */
[C---:B------:R-:W-:Y:S01]  /*1d60*/  VIADDMNMX R3, R0.reuse, R3, R142, PT ;  /* 0x0000000300037246 */ /* 0x040fe2000380018e */
[----:B------:R-:W-:-:S04]  /*1d70*/  IMAD R0, R0, 0x60, -R10 ;  /* 0x0000006000007824 */ /* 0x000fc800078e0a0a */
[----:B------:R-:W-:Y:S01]  /*1d80*/  IMAD R4, R3, 0x60, -R10 ;  /* 0x0000006003047824 */ /* 0x000fe200078e0a0a */
[----:B------:R-:W-:-:S04]  /*1d90*/  VIMNMX R0, RZ, R0, !PT ;  /* 0x00000000ff007248 */ /* 0x000fc80007fe0100 */
[----:B------:R-:W-:Y:S01]  /*1da0*/  VIMNMX R3, R4, R25, PT ;  /* 0x0000001904037248 */ /* 0x000fe20003fe0100 */
[----:B------:R-:W-:-:S03]  /*1db0*/  IMAD.WIDE.U32 R126, R0, -0x55555555, RZ ;  /* 0xaaaaaaab007e7825 */ /* 0x000fc600078e00ff */
[----:B------:R-:W-:Y:S02]  /*1dc0*/  ISETP.GT.AND P0, PT, R3, R0, PT ;  /* 0x000000000300720c */ /* 0x000fe40003f04270 */
[----:B------:R-:W-:-:S04]  /*1dd0*/  SHF.R.U32.HI R126, RZ, 0x6, R127 ;  /* 0x00000006ff7e7819 */ /* 0x000fc8000001167f */
[----:B------:R-:W-:-:S07]  /*1de0*/  MOV R24, R126 ;  /* 0x0000007e00187202 */ /* 0x000fce0000000f00 */
[----:B------:R-:W-:-:S04]  /*1df0*/  @P0 VIADD R0, R3, 0x5f ;  /* 0x0000005f03000836 */ /* 0x000fc80000000000 */
[----:B------:R-:W-:-:S05]  /*1e00*/  @P0 IMAD.HI R0, R0, 0x2aaaaaab, RZ ;  /* 0x2aaaaaab00000827 */ /* 0x000fca00078e02ff */
[----:B------:R-:W-:-:S04]  /*1e10*/  @P0 SHF.R.U32.HI R3, RZ, 0x1f, R0 ;  /* 0x0000001fff030819 */ /* 0x000fc80000011600 */
[----:B------:R-:W-:-:S04]  /*1e20*/  @P0 LEA.HI.SX32 R24, R0, R3, 0x1c ;  /* 0x0000000300180211 */ /* 0x000fc800078fe2ff */
[----:B------:R-:W-:-:S13]  /*1e30*/  ISETP.GT.AND P0, PT, R24, R126, PT ;  /* 0x0000007e1800720c */ /* 0x000fda0003f04270 */
[----:B------:R-:W-:Y:S05]  /*1e40*/  @!P0 BRA `(.L_x_452) ;  /* 0x0000009000648947 */ /* 0x000fea0003800000 */
[----:B------:R-:W-:Y:S01]  /*1e50*/  VIADD R123, R2, 0x18400 ;  /* 0x00018400027b7836 */ /* 0x000fe20000000000 */
[----:B------:R-:W-:Y:S04]  /*1e60*/  BSSY B6, `(.L_x_453) ;  /* 0x0000013000067945 */ /* 0x000fe80003800000 */
[----:B------:R-:W-:-:S13]  /*1e70*/  LOP3.LUT P0, RZ, R123, 0x3ff, RZ, 0xc0, !PT ;  /* 0x000003ff7bff7812 */ /* 0x000fda000780c0ff */
[----:B------:R-:W-:Y:S05]  /*1e80*/  @!P0 BRA `(.L_x_454) ;  /* 0x0000000000408947 */ /* 0x000fea0003800000 */
[----:B------:R-:W-:Y:S01]  /*1e90*/  MOV R14, 0x0 ;  /* 0x00000000000e7802 */ /* 0x000fe20000000f00 */
[----:B------:R-:W-:Y:S01]  /*1ea0*/  ULDC.64 UR4, c[0x4][0x90] ;  /* 0x0100240000047ab9 */ /* 0x000fe20000000a00 */
[----:B------:R-:W-:Y:S01]  /*1eb0*/  ULDC.64 UR6, c[0x4][0x28] ;  /* 0x01000a0000067ab9 */ /* 0x000fe20000000a00 */
[----:B------:R-:W-:Y:S01]  /*1ec0*/  IMAD.U32 R4, RZ, RZ, UR4 ;  /* 0x00000004ff047e24 */ /* 0x000fe2000f8e00ff */
[----:B------:R-:W-:Y:S01]  /*1ed0*/  MOV R5, UR5 ;  /* 0x0000000500057c02 */ /* 0x000fe20008000f00 */
[----:B------:R-:W-:Y:S01]  /*1ee0*/  ULDC.64 UR4, c[0x4][0x98] ;  /* 0x0100260000047ab9 */ /* 0x000fe20000000a00 */
[----:B------:R-:W1:Y:S01]  /*1ef0*/  LDC.64 R14, c[0x4][R14] ;  /* 0x010000000e0e7b82 */ /* 0x000e620000000a00 */
[----:B0-----:R-:W-:Y:S01]  /*1f00*/  IMAD.U32 R6, RZ, RZ, UR4 ;  /* 0x00000004ff067e24 */ /* 0x001fe2000f8e00ff */
[----:B------:R-:W-:Y:S01]  /*1f10*/  MOV R10, UR6 ;  /* 0x00000006000a7c02 */ /* 0x000fe20008000f00 */
[----:B------:R-:W-:Y:S01]  /*1f20*/  IMAD.U32 R7, RZ, RZ, UR5 ;  /* 0x00000005ff077e24 */ /* 0x000fe2000f8e00ff */
[----:B------:R-:W-:Y:S01]  /*1f30*/  MOV R12, 0x1 ;  /* 0x00000001000c7802 */ /* 0x000fe20000000f00 */
[----:B------:R-:W-:-:S02]  /*1f40*/  IMAD.U32 R11, RZ, RZ, UR7 ;  /* 0x00000007ff0b7e24 */ /* 0x000fc4000f8e00ff */
[----:B------:R-:W-:Y:S02]  /*1f50*/  IMAD.MOV.U32 R8, RZ, RZ, 0x70 ;  /* 0x00000070ff087424 */ /* 0x000fe400078e00ff */
[----:B------:R-:W-:-:S07]  /*1f60*/  IMAD.MOV.U32 R13, RZ, RZ, RZ ;  /* 0x000000ffff0d7224 */ /* 0x000fce00078e00ff */
[----:B------:R-:W-:-:S07]  /*1f70*/  LEPC R20, `(.L_x_454) ;  /* 0x000000001014794e */ /* 0x000fce0000000000 */
[----:B-1---5:R-:W-:Y:S05]  /*1f80*/  CALL.ABS.NOINC R14 ;  /* 0x000000000e007343 */ /* 0x022fea0003c00000 */
.L_x_454:
[----:B------:R-:W-:Y:S05]  /*1f90*/  BSYNC B6 ;  /* 0x0000000000067941 */ /* 0x000fea0003800000 */
.L_x_453:
[----:B------:R-:W-:Y:S01]  /*1fa0*/  VIADD R122, R2, 0x400 ;  /* 0x00000400027a7836 */ /* 0x000fe20000000000 */
[----:B------:R-:W-:Y:S04]  /*1fb0*/  BSSY B6, `(.L_x_455) ;  /* 0x0000013000067945 */ /* 0x000fe80003800000 */
[----:B------:R-:W-:-:S13]  /*1fc0*/  LOP3.LUT P0, RZ, R122, 0x3ff, RZ, 0xc0, !PT ;  /* 0x000003ff7aff7812 */ /* 0x000fda000780c0ff */
[----:B------:R-:W-:Y:S05]  /*1fd0*/  @!P0 BRA `(.L_x_456) ;  /* 0x0000000000408947 */ /* 0x000fea0003800000 */
[----:B------:R-:W-:Y:S01]  /*1fe0*/  MOV R14, 0x0 ;  /* 0x00000000000e7802 */ /* 0x000fe20000000f00 */
[----:B------:R-:W-:Y:S01]  /*1ff0*/  ULDC.64 UR4, c[0x4][0x90] ;  /* 0x0100240000047ab9 */ /* 0x000fe20000000a00 */
[----:B------:R-:W-:Y:S01]  /*2000*/  ULDC.64 UR6, c[0x4][0x98] ;  /* 0x0100260000067ab9 */ /* 0x000fe20000000a00 */
[----:B------:R-:W-:Y:S01]  /*2010*/  MOV R4, UR4 ;  /* 0x0000000400047c02 */ /* 0x000fe20008000f00 */
[----:B------:R-:W-:Y:S01]  /*2020*/  IMAD.U32 R5, RZ, RZ, UR5 ;  /* 0x00000005ff057e24 */ /* 0x000fe2000f8e00ff */
        /* <DEDUP_REMOVED lines=11> */
.L_x_456:
[----:B------:R-:W-:Y:S05]  /*20e0*/  BSYNC B6 ;  /* 0x0000000000067941 */ /* 0x000fea0003800000 */
.L_x_455:
[----:B------:R-:W-:Y:S01]  /*20f0*/  ULDC.64 UR4, c[0x0][0x9f8] ;  /* 0x00027e0000047ab9 */ /* 0x000fe20000000a00 */
[----:B------:R-:W-:Y:S01]  /*2100*/  IMAD.MOV.U32 R102, RZ, RZ, R188 ;  /* 0x000000ffff667224 */ /* 0x000fe200078e00bc */
[----:B------:R-:W-:Y:S01]  /*2110*/  ISETP.NE.U32.AND P0, PT, RZ, UR4, PT ;  /* 0x00000004ff007c0c */ /* 0x000fe2000bf05070 */
[----:B------:R-:W-:Y:S01]  /*2120*/  VIADD R0, R16, 0x20 ;  /* 0x0000002010007836 */ /* 0x000fe20000000000 */
[----:B------:R-:W1:Y:S01]  /*2130*/  LDC.64 R94, c[0x0][0x3f8] ;  /* 0x0000fe00ff5e7b82 */ /* 0x000e620000000a00 */
[----:B------:R-:W-:Y:S02]  /*2140*/  MOV R20, R27 ;  /* 0x0000001b00147202 */ /* 0x000fe40000000f00 */
[----:B------:R-:W-:-:S05]  /*2150*/  ISETP.NE.AND.EX P0, PT, RZ, UR5, PT, P0 ;  /* 0x00000005ff007c0c */ /* 0x000fca000bf05300 */
[----:B------:R-:W2:Y:S08]  /*2160*/  LDC R125, c[0x0][0x3f4] ;  /* 0x0000fd00ff7d7b82 */ /* 0x000eb00000000800 */
[----:B------:R-:W-:Y:S01]  /*2170*/  @P0 IADD3 R4, P1, R189, UR4, RZ ;  /* 0x00000004bd040c10 */ /* 0x000fe2000ff3e0ff */
[----:B------:R-:W-:Y:S01]  /*2180*/  ULDC UR4, c[0x0][0x2f4] ;  /* 0x0000bd0000047ab9 */ /* 0x000fe20000000800 */
[----:B------:R-:W3:Y:S02]  /*2190*/  LDC.64 R88, c[0x0][0x408] ;  /* 0x00010200ff587b82 */ /* 0x000ee40000000a00 */
[----:B------:R-:W-:Y:S01]  /*21a0*/  @P0 IADD3.X R5, R190, UR5, RZ, P1, !PT ;  /* 0x00000005be050c10 */ /* 0x000fe20008ffe4ff */
[----:B------:R-:W-:-:S04]  /*21b0*/  ULDC UR5, c[0x0][0x320] ;  /* 0x0000c80000057ab9 */ /* 0x000fc80000000800 */
[----:B------:R4:W2:Y:S01]  /*21c0*/  @P0 LDG.E R102, desc[UR56][R4.64] ;  /* 0x0000003804660981 */ /* 0x0008a2000c1e1900 */
[----:B------:R-:W-:Y:S01]  /*21d0*/  ISETP.GE.AND P1, PT, R0, UR4, PT ;  /* 0x0000000400007c0c */ /* 0x000fe2000bf26270 */
[----:B-1----:R-:W-:Y:S01]  /*21e0*/  IMAD.WIDE.U32 R96, R166, R94, R16 ;  /* 0x0000005ea6607225 */ /* 0x002fe200078e0010 */
[----:B------:R-:W-:Y:S01]  /*21f0*/  ISETP.GE.AND P0, PT, R16, UR4, PT ;  /* 0x0000000410007c0c */ /* 0x000fe2000bf06270 */
[----:B------:R-:W1:Y:S01]  /*2200*/  S2R R218, SR_TID.X ;  /* 0x0000000000da7919 */ /* 0x000e620000002100 */
[----:B0-----:R-:W-:Y:S01]  /*2210*/  SEL R6, RZ, 0xffffffff, P1 ;  /* 0xffffffffff067807 */ /* 0x001fe20000800000 */
[----:B------:R-:W-:Y:S01]  /*2220*/  IMAD.MOV.U32 R127, RZ, RZ, 0x20 ;  /* 0x00000020ff7f7424 */ /* 0x000fe200078e00ff */
[----:B------:R-:W-:Y:S01]  /*2230*/  SEL R3, RZ, 0x1, P0 ;  /* 0x00000001ff037807 */ /* 0x000fe20000000000 */
[----:B------:R-:W-:Y:S01]  /*2240*/  IMAD.SHL.U32 R108, R94, 0x40, RZ ;  /* 0x000000405e6c7824 */ /* 0x000fe200078e00ff */
[----:B------:R-:W-:Y:S01]  /*2250*/  SHF.L.U32 R6, R6, 0x1, RZ ;  /* 0x0000000106067819 */ /* 0x000fe200000006ff */
[----:B------:R-:W-:Y:S01]  /*2260*/  IMAD.IADD R129, R129, 0x1, R26 ;  /* 0x0000000181817824 */ /* 0x000fe200078e021a */
[----:B------:R-:W-:Y:S01]  /*2270*/  ISETP.GE.AND P0, PT, R0, UR5, PT ;  /* 0x0000000500007c0c */ /* 0x000fe2000bf06270 */
[----:B------:R-:W-:Y:S01]  /*2280*/  IMAD R114, R214, 0x40, R166 ;  /* 0x00000040d6727824 */ /* 0x000fe200078e02a6 */
[----:B------:R-:W-:Y:S01]  /*2290*/  LOP3.LUT R6, R6, 0x2, R3, 0xe2, !PT ;  /* 0x0000000206067812 */ /* 0x000fe200078ee203 */
[----:B------:R-:W-:Y:S01]  /*22a0*/  VIADD R3, R16, 0x40 ;  /* 0x0000004010037836 */ /* 0x000fe20000000000 */
[----:B----4-:R-:W-:-:S02]  /*22b0*/  SEL R4, RZ, 0xffffffff, P0 ;  /* 0xffffffffff047807 */ /* 0x010fc40000000000 */
[----:B------:R-:W-:Y:S01]  /*22c0*/  ISETP.GE.AND P1, PT, R19, UR4, PT ;  /* 0x0000000413007c0c */ /* 0x000fe2000bf26270 */
[----:B---3--:R-:W-:Y:S01]  /*22d0*/  IMAD.WIDE.U32 R90, R166, R88, R16 ;  /* 0x00000058a65a7225 */ /* 0x008fe200078e0010 */
[----:B------:R-:W-:Y:S02]  /*22e0*/  ISETP.GE.AND P0, PT, R3, UR4, PT ;  /* 0x0000000403007c0c */ /* 0x000fe4000bf06270 */
[----:B------:R-:W-:Y:S01]  /*22f0*/  SHF.R.S32.HI R11, RZ, 0x1f, R166 ;  /* 0x0000001fff0b7819 */ /* 0x000fe200000114a6 */
[----:B------:R-:W-:Y:S01]  /*2300*/  IMAD.SHL.U32 R8, R4, 0x2, RZ ;  /* 0x0000000204087824 */ /* 0x000fe200078e00ff */
[----:B------:R-:W-:Y:S01]  /*2310*/  SEL R4, RZ, 0x8, P1 ;  /* 0x00000008ff047807 */ /* 0x000fe20000800000 */
[----:B------:R-:W-:Y:S01]  /*2320*/  IMAD R131, R89, 0x60, RZ ;  /* 0x0000006059837824 */ /* 0x000fe200078e02ff */
[----:B------:R-:W-:Y:S02]  /*2330*/  SEL R5, RZ, 0x4, P0 ;  /* 0x00000004ff057807 */ /* 0x000fe40000000000 */
[----:B------:R-:W-:-:S02]  /*2340*/  ISETP.GE.AND P2, PT, R16, UR5, PT ;  /* 0x0000000510007c0c */ /* 0x000fc4000bf46270 */
[--C-:B------:R-:W-:Y:S02]  /*2350*/  SHF.R.S32.HI R161, RZ, 0x1f, R160.reuse ;  /* 0x0000001fffa17819 */ /* 0x100fe400000114a0 */
[----:B------:R-:W-:Y:S01]  /*2360*/  LOP3.LUT R4, R4, R6, R5, 0xfe, !PT ;  /* 0x0000000604047212 */ /* 0x000fe200078efe05 */
[-C--:B------:R-:W-:Y:S01]  /*2370*/  IMAD R5, R11, R94.reuse, RZ ;  /* 0x0000005e0b057224 */ /* 0x080fe200078e02ff */
[----:B------:R-:W-:Y:S01]  /*2380*/  SEL R7, RZ, 0x1, P2 ;  /* 0x00000001ff077807 */ /* 0x000fe20001000000 */
[----:B------:R-:W-:Y:S01]  /*2390*/  IMAD.WIDE.U32 R98, R166, R94, R160 ;  /* 0x0000005ea6627225 */ /* 0x000fe200078e00a0 */
[----:B------:R-:W-:Y:S02]  /*23a0*/  ISETP.GE.AND P0, PT, R22, UR4, PT ;  /* 0x0000000416007c0c */ /* 0x000fe4000bf06270 */
[----:B------:R-:W-:Y:S01]  /*23b0*/  ISETP.GE.AND P1, PT, R3, UR5, PT ;  /* 0x0000000503007c0c */ /* 0x000fe2000bf26270 */
[----:B------:R-:W-:Y:S01]  /*23c0*/  IMAD R5, R166, R95, R5 ;  /* 0x0000005fa6057224 */ /* 0x000fe200078e0205 */
[----:B------:R-:W-:Y:S01]  /*23d0*/  LOP3.LUT R7, R8, 0x2, R7, 0xe2, !PT ;  /* 0x0000000208077812 */ /* 0x000fe200078ee207 */
[-C--:B------:R-:W-:Y:S01]  /*23e0*/  IMAD R11, R11, R88.reuse, RZ ;  /* 0x000000580b0b7224 */ /* 0x080fe200078e02ff */
[----:B------:R-:W-:Y:S01]  /*23f0*/  SEL R9, RZ, 0x10, P0 ;  /* 0x00000010ff097807 */ /* 0x000fe20000000000 */
[----:B------:R-:W-:Y:S01]  /*2400*/  IMAD.IADD R97, R5, 0x1, R97 ;  /* 0x0000000105617824 */ /* 0x000fe200078e0261 */
[----:B------:R-:W-:Y:S01]  /*2410*/  SEL R6, RZ, 0x4, P1 ;  /* 0x00000004ff067807 */ /* 0x000fe20000800000 */
[----:B------:R-:W-:Y:S01]  /*2420*/  IMAD R13, R166, R89, R11 ;  /* 0x00000059a60d7224 */ /* 0x000fe200078e020b */
[----:B--2---:R-:W-:Y:S01]  /*2430*/  ISETP.GE.AND P0, PT, R16, R125, PT ;  /* 0x0000007d1000720c */ /* 0x004fe20003f06270 */
[----:B------:R-:W-:Y:S01]  /*2440*/  IMAD.WIDE.U32 R92, R166, R88, R160 ;  /* 0x00000058a65c7225 */ /* 0x000fe200078e00a0 */
[----:B------:R-:W-:-:S02]  /*2450*/  IADD3 R99, R99, R5, RZ ;  /* 0x0000000563637210 */ /* 0x000fc40007ffe0ff */
[----:B------:R-:W-:Y:S01]  /*2460*/  LOP3.LUT R5, R7, R6, RZ, 0xfc, !PT ;  /* 0x0000000607057212 */ /* 0x000fe200078efcff */
[----:B------:R-:W-:Y:S01]  /*2470*/  IMAD.IADD R91, R13, 0x1, R91 ;  /* 0x000000010d5b7824 */ /* 0x000fe200078e025b */
[-C--:B------:R-:W-:Y:S01]  /*2480*/  ISETP.GE.AND P1, PT, R0, R125.reuse, PT ;  /* 0x0000007d0000720c */ /* 0x080fe20003f26270 */
[-C--:B-----5:R-:W-:Y:S01]  /*2490*/  IMAD.WIDE.U32 R96, R141, R94.reuse, R96 ;  /* 0x0000005e8d607225 */ /* 0x0a0fe200078e0060 */
[----:B------:R-:W-:Y:S02]  /*24a0*/  ISETP.GE.AND P3, PT, R3, R125, PT ;  /* 0x0000007d0300720c */ /* 0x000fe40003f66270 */
[----:B------:R-:W-:Y:S01]  /*24b0*/  SEL R7, R125, RZ, P0 ;  /* 0x000000ff7d077207 */ /* 0x000fe20000000000 */
[----:B------:R-:W-:Y:S01]  /*24c0*/  IMAD.WIDE.U32 R98, R141, R94, R98 ;  /* 0x0000005e8d627225 */ /* 0x000fe200078e0062 */
[----:B------:R-:W-:Y:S02]  /*24d0*/  LOP3.LUT R9, R4, R9, RZ, 0xfc, !PT ;  /* 0x0000000904097212 */ /* 0x000fe400078efcff */
[C---:B------:R-:W-:Y:S01]  /*24e0*/  SEL R11, R125.reuse, RZ, P1 ;  /* 0x000000ff7d0b7207 */ /* 0x040fe20000800000 */
[----:B------:R-:W-:Y:S01]  /*24f0*/  IMAD.IADD R7, R16, 0x1, R7 ;  /* 0x0000000110077824 */ /* 0x000fe200078e0207 */
[----:B------:R-:W-:Y:S01]  /*2500*/  SEL R4, R125, RZ, P3 ;  /* 0x000000ff7d047207 */ /* 0x000fe20001800000 */
[----:B------:R-:W-:Y:S01]  /*2510*/  IMAD.WIDE.U32 R90, R141, R88, R90 ;  /* 0x000000588d5a7225 */ /* 0x000fe200078e005a */
[----:B------:R-:W-:-:S02]  /*2520*/  IADD3 R11, R0, R11, RZ ;  /* 0x0000000b000b7210 */ /* 0x000fc40007ffe0ff */
[----:B------:R-:W-:Y:S01]  /*2530*/  LOP3.LUT R20, R20, 0xfffffffe, RZ, 0xc0, !PT ;  /* 0xfffffffe14147812 */ /* 0x000fe200078ec0ff */
[----:B------:R-:W-:Y:S01]  /*2540*/  IMAD.IADD R12, R3, 0x1, R4 ;  /* 0x00000001030c7824 */ /* 0x000fe200078e0204 */
[----:B------:R-:W-:Y:S02]  /*2550*/  SHF.R.S32.HI R4, RZ, 0x1f, R7 ;  /* 0x0000001fff047819 */ /* 0x000fe40000011407 */
[----:B------:R-:W-:Y:S02]  /*2560*/  SHF.R.S32.HI R6, RZ, 0x1f, R11 ;  /* 0x0000001fff067819 */ /* 0x000fe4000001140b */
[CC--:B------:R-:W-:Y:S02]  /*2570*/  LEA.HI R8, R4.reuse, R7.reuse, RZ, 0x3 ;  /* 0x0000000704087211 */ /* 0x0c0fe400078f18ff */
[----:B------:R-:W-:Y:S02]  /*2580*/  LEA.HI R4, R4, R7, RZ, 0x6 ;  /* 0x0000000704047211 */ /* 0x000fe400078f30ff */
[----:B------:R-:W-:-:S02]  /*2590*/  @P3 LOP3.LUT R20, R20, 0x1, RZ, 0xfc, !PT ;  /* 0x0000000114143812 */ /* 0x000fc400078efcff */
[CC--:B------:R-:W-:Y:S02]  /*25a0*/  LEA.HI R7, R6.reuse, R11.reuse, RZ, 0x6 ;  /* 0x0000000b06077211 */ /* 0x0c0fe400078f30ff */
[----:B------:R-:W-:Y:S01]  /*25b0*/  LEA.HI R11, R6, R11, RZ, 0x3 ;  /* 0x0000000b060b7211 */ /* 0x000fe200078f18ff */
[----:B------:R0:W-:Y:S01]  /*25c0*/  STL [R1+0x38], R20 ;  /* 0x0000381401007387 */ /* 0x0001e20000100800 */
[----:B------:R-:W-:Y:S02]  /*25d0*/  SHF.R.S32.HI R4, RZ, 0x6, R4 ;  /* 0x00000006ff047819 */ /* 0x000fe40000011404 */
[----:B------:R-:W-:Y:S02]  /*25e0*/  IADD3 R93, R93, R13, RZ ;  /* 0x0000000d5d5d7210 */ /* 0x000fe40007ffe0ff */
[----:B------:R-:W-:Y:S01]  /*25f0*/  SHF.R.S32.HI R6, RZ, 0x6, R7 ;  /* 0x00000006ff067819 */ /* 0x000fe20000011407 */
[C---:B------:R-:W-:Y:S01]  /*2600*/  IMAD R140, R4.reuse, 0x1800, R179 ;  /* 0x00001800048c7824 */ /* 0x040fe200078e02b3 */
[----:B------:R-:W-:Y:S01]  /*2610*/  LOP3.LUT R13, R177, 0x38, R11, 0xf8, !PT ;  /* 0x00000038b10d7812 */ /* 0x000fe200078ef80b */
[----:B------:R-:W-:Y:S01]  /*2620*/  IMAD R138, R4, 0x1800, R180 ;  /* 0x00001800048a7824 */ /* 0x000fe200078e02b4 */
[----:B------:R-:W-:Y:S01]  /*2630*/  SHF.R.S32.HI R21, RZ, 0x1f, R12 ;  /* 0x0000001fff157819 */ /* 0x000fe2000001140c */
[----:B------:R-:W-:Y:S01]  /*2640*/  IMAD R139, R6, 0x1800, R179 ;  /* 0x00001800068b7824 */ /* 0x000fe200078e02b3 */
[----:B------:R-:W-:Y:S01]  /*2650*/  LOP3.LUT R10, R168, 0x38, R8, 0xf8, !PT ;  /* 0x00000038a80a7812 */ /* 0x000fe200078ef808 */
[----:B------:R-:W-:Y:S01]  /*2660*/  IMAD R134, R6, 0x1800, R180 ;  /* 0x0000180006867824 */ /* 0x000fe200078e02b4 */
[----:B0-----:R-:W-:Y:S01]  /*2670*/  SHF.R.U32.HI R20, RZ, 0x3, R168 ;  /* 0x00000003ff147819 */ /* 0x001fe200000116a8 */
[----:B------:R-:W-:Y:S01]  /*2680*/  IMAD.WIDE.U32 R92, R141, R88, R92 ;  /* 0x000000588d5c7225 */ /* 0x000fe200078e005c */
[----:B------:R-:W-:-:S02]  /*2690*/  LOP3.LUT R7, R177, 0x38, R8, 0xf8, !PT ;  /* 0x00000038b1077812 */ /* 0x000fc400078ef808 */
[----:B------:R-:W-:Y:S02]  /*26a0*/  LOP3.LUT R4, R13, R178, RZ, 0x3c, !PT ;  /* 0x000000b20d047212 */ /* 0x000fe400078e3cff */
[----:B------:R-:W-:Y:S02]  /*26b0*/  LEA.HI R14, R21, R12, RZ, 0x3 ;  /* 0x0000000c150e7211 */ /* 0x000fe400078f18ff */
[----:B------:R-:W-:Y:S01]  /*26c0*/  LOP3.LUT R15, R10, R20, RZ, 0x3c, !PT ;  /* 0x000000140a0f7212 */ /* 0x000fe200078e3cff */
[----:B------:R-:W-:Y:S01]  /*26d0*/  IMAD.IADD R139, R139, 0x1, R4 ;  /* 0x000000018b8b7824 */ /* 0x000fe200078e0204 */
[----:B------:R-:W-:Y:S02]  /*26e0*/  LOP3.LUT R7, R7, R178, RZ, 0x3c, !PT ;  /* 0x000000b207077212 */ /* 0x000fe400078e3cff */
[----:B------:R-:W-:Y:S02]  /*26f0*/  LEA.HI R12, R21, R12, RZ, 0x6 ;  /* 0x0000000c150c7211 */ /* 0x000fe400078f30ff */
[----:B------:R-:W-:Y:S01]  /*2700*/  IADD3 R138, R138, R15, RZ ;  /* 0x0000000f8a8a7210 */ /* 0x000fe20007ffe0ff */
[----:B------:R-:W-:Y:S01]  /*2710*/  IMAD.IADD R140, R140, 0x1, R7 ;  /* 0x000000018c8c7824 */ /* 0x000fe200078e0207 */
[----:B------:R-:W-:-:S02]  /*2720*/  SHF.R.S32.HI R15, RZ, 0x1f, R141 ;  /* 0x0000001fff0f7819 */ /* 0x000fc4000001148d */
[----:B------:R-:W-:Y:S02]  /*2730*/  SHF.R.S32.HI R12, RZ, 0x6, R12 ;  /* 0x00000006ff0c7819 */ /* 0x000fe4000001140c */
[----:B------:R-:W-:Y:S02]  /*2740*/  LOP3.LUT R4, R168, 0x38, R11, 0xf8, !PT ;  /* 0x00000038a8047812 */ /* 0x000fe400078ef80b */
[--C-:B------:R-:W-:Y:S01]  /*2750*/  LOP3.LUT R7, R177, 0x38, R14.reuse, 0xf8, !PT ;  /* 0x00000038b1077812 */ /* 0x100fe200078ef80e */
[----:B------:R-:W-:Y:S01]  /*2760*/  IMAD R136, R12, 0x1800, R179 ;  /* 0x000018000c887824 */ /* 0x000fe200078e02b3 */
[----:B------:R-:W-:Y:S01]  /*2770*/  LOP3.LUT R13, R4, R20, RZ, 0x3c, !PT ;  /* 0x00000014040d7212 */ /* 0x000fe200078e3cff */
[----:B------:R-:W-:Y:S01]  /*2780*/  IMAD R4, R15, R94, RZ ;  /* 0x0000005e0f047224 */ /* 0x000fe200078e02ff */
[----:B------:R-:W-:Y:S01]  /*2790*/  LOP3.LUT R10, R168, 0x38, R14, 0xf8, !PT ;  /* 0x00000038a80a7812 */ /* 0x000fe200078ef80e */
[----:B------:R-:W-:Y:S01]  /*27a0*/  IMAD R133, R12, 0x1800, R180 ;  /* 0x000018000c857824 */ /* 0x000fe200078e02b4 */
[----:B------:R-:W-:Y:S01]  /*27b0*/  LOP3.LUT R7, R7, R178, RZ, 0x3c, !PT ;  /* 0x000000b207077212 */ /* 0x000fe200078e3cff */
[----:B------:R-:W-:Y:S01]  /*27c0*/  IMAD R27, R141, R95, R4 ;  /* 0x0000005f8d1b7224 */ /* 0x000fe200078e0204 */
[----:B------:R-:W-:Y:S01]  /*27d0*/  LOP3.LUT R10, R10, R20, RZ, 0x3c, !PT ;  /* 0x000000140a0a7212 */ /* 0x000fe200078e3cff */
[----:B------:R-:W-:Y:S01]  /*27e0*/  IMAD R4, R15, R88, RZ ;  /* 0x000000580f047224 */ /* 0x000fe200078e02ff */
[----:B------:R-:W-:Y:S01]  /*27f0*/  IADD3 R136, R136, R7, RZ ;  /* 0x0000000788887210 */ /* 0x000fe20007ffe0ff */
[----:B------:R-:W-:Y:S01]  /*2800*/  IMAD.IADD R134, R134, 0x1, R13 ;  /* 0x0000000186867824 */ /* 0x000fe200078e020d */
[----:B------:R-:W-:Y:S01]  /*2810*/  ISETP.GE.AND P3, PT, R19, UR5, PT ;  /* 0x0000000513007c0c */ /* 0x000fe2000bf66270 */
[----:B------:R-:W-:Y:S01]  /*2820*/  IMAD.IADD R133, R133, 0x1, R10 ;  /* 0x0000000185857824 */ /* 0x000fe200078e020a */
[----:B------:R-:W-:Y:S01]  /*2830*/  LOP3.LUT R7, R177, 0x18, R16, 0xf8, !PT ;  /* 0x00000018b1077812 */ /* 0x000fe200078ef810 */
[----:B------:R-:W-:Y:S01]  /*2840*/  IMAD R103, R141, R89, R4 ;  /* 0x000000598d677224 */ /* 0x000fe200078e0204 */
[----:B------:R-:W-:Y:S01]  /*2850*/  ISETP.GE.AND P2, PT, R23, UR4, PT ;  /* 0x0000000417007c0c */ /* 0x000fe2000bf46270 */
[----:B------:R-:W-:Y:S01]  /*2860*/  IMAD R13, R95, 0x60, RZ ;  /* 0x000000605f0d7824 */ /* 0x000fe200078e02ff */
[----:B------:R-:W-:Y:S01]  /*2870*/  SEL R6, RZ, 0x8, P3 ;  /* 0x00000008ff067807 */ /* 0x000fe20001800000 */
[----:B------:R-:W-:Y:S01]  /*2880*/  IMAD.IADD R106, R99, 0x1, R27 ;  /* 0x00000001636a7824 */ /* 0x000fe200078e021b */
[----:B------:R-:W-:Y:S01]  /*2890*/  LOP3.LUT P4, RZ, R219, 0x4, RZ, 0xc0, !PT ;  /* 0x00000004dbff7812 */ /* 0x000fe2000788c0ff */
[----:B------:R-:W-:Y:S01]  /*28a0*/  IMAD.IADD R105, R93, 0x1, R103 ;  /* 0x000000015d697824 */ /* 0x000fe200078e0267 */
[----:B------:R-:W-:Y:S01]  /*28b0*/  LOP3.LUT R4, R7, R178, RZ, 0x3c, !PT ;  /* 0x000000b207047212 */ /* 0x000fe200078e3cff */
[----:B------:R-:W-:Y:S01]  /*28c0*/  IMAD.IADD R103, R103, 0x1, R91 ;  /* 0x0000000167677824 */ /* 0x000fe200078e025b */
[----:B------:R-:W-:-:S02]  /*28d0*/  SEL R10, RZ, 0x20, P2 ;  /* 0x00000020ff0a7807 */ /* 0x000fc40001000000 */
[C---:B------:R-:W-:Y:S01]  /*28e0*/  SHF.L.U64.HI R109, R88.reuse, 0x6, R89 ;  /* 0x00000006586d7819 */ /* 0x040fe20000010259 */
[----:B------:R-:W-:Y:S01]  /*28f0*/  IMAD.IADD R4, R179, 0x1, R4 ;  /* 0x00000001b3047824 */ /* 0x000fe200078e0204 */
[C---:B------:R-:W-:Y:S01]  /*2900*/  SHF.L.U32 R110, R88.reuse, 0x6, RZ ;  /* 0x00000006586e7819 */ /* 0x040fe200000006ff */
[----:B------:R-:W-:Y:S01]  /*2910*/  IMAD.WIDE.U32 R88, R88, 0x60, RZ ;  /* 0x0000006058587825 */ /* 0x000fe200078e00ff */
[----:B------:R-:W-:Y:S02]  /*2920*/  LOP3.LUT R21, R5, R6, RZ, 0xfc, !PT ;  /* 0x0000000605157212 */ /* 0x000fe400078efcff */
[C---:B------:R-:W-:Y:S01]  /*2930*/  SHF.L.U64.HI R107, R94.reuse, 0x6, R95 ;  /* 0x000000065e6b7819 */ /* 0x040fe2000001025f */
[----:B------:R-:W-:Y:S01]  /*2940*/  IMAD.WIDE.U32 R94, R94, 0x60, RZ ;  /* 0x000000605e5e7825 */ /* 0x000fe200078e00ff */
[----:B------:R-:W-:Y:S02]  /*2950*/  SEL R127, R127, 0xffffffe0, !P4 ;  /* 0xffffffe07f7f7807 */ /* 0x000fe40006000000 */
[----:B------:R-:W-:Y:S01]  /*2960*/  SHF.R.S32.HI R121, RZ, 0x3, R8 ;  /* 0x00000003ff797819 */ /* 0x000fe20000011408 */
[----:B------:R-:W-:Y:S01]  /*2970*/  IMAD.IADD R130, R95, 0x1, R13 ;  /* 0x000000015f827824 */ /* 0x000fe200078e020d */
[----:B------:R-:W-:Y:S01]  /*2980*/  LOP3.LUT R6, R8, 0xfffffff8, RZ, 0xc0, !PT ;  /* 0xfffffff808067812 */ /* 0x000fe200078ec0ff */
[----:B------:R-:W-:Y:S01]  /*2990*/  IMAD.IADD R132, R127, 0x1, R4 ;  /* 0x000000017f847824 */ /* 0x000fe200078e0204 */
[----:B------:R-:W-:-:S02]  /*29a0*/  LOP3.LUT R87, R9, R10, RZ, 0xfc, !PT ;  /* 0x0000000a09577212 */ /* 0x000fc400078efcff */
[----:B------:R-:W-:Y:S02]  /*29b0*/  LOP3.LUT R7, R11, 0xfffffff8, RZ, 0xc0, !PT ;  /* 0xfffffff80b077812 */ /* 0x000fe400078ec0ff */
[----:B------:R-:W-:Y:S02]  /*29c0*/  LOP3.LUT R8, R14, 0xfffffff8, RZ, 0xc0, !PT ;  /* 0xfffffff80e087812 */ /* 0x000fe400078ec0ff */
[----:B------:R-:W-:Y:S02]  /*29d0*/  IADD3 R104, R27, R97, RZ ;  /* 0x000000611b687210 */ /* 0x000fe40007ffe0ff */
[C---:B------:R-:W-:Y:S02]  /*29e0*/  LOP3.LUT R10, R21.reuse, 0x2, RZ, 0xc0, !PT ;  /* 0x00000002150a7812 */ /* 0x040fe400078ec0ff */
[----:B------:R-:W-:Y:S02]  /*29f0*/  LOP3.LUT R20, R21, 0x4, RZ, 0xc0, !PT ;  /* 0x0000000415147812 */ /* 0x000fe400078ec0ff */
[----:B------:R-:W-:-:S02]  /*2a00*/  LOP3.LUT R26, R87, 0x2, RZ, 0xc0, !PT ;  /* 0x00000002571a7812 */ /* 0x000fc400078ec0ff */
[C---:B------:R-:W-:Y:S02]  /*2a10*/  LOP3.LUT R27, R87.reuse, 0x4, RZ, 0xc0, !PT ;  /* 0x00000004571b7812 */ /* 0x040fe400078ec0ff */
[C---:B------:R-:W-:Y:S02]  /*2a20*/  LOP3.LUT R101, R87.reuse, 0x8, RZ, 0xc0, !PT ;  /* 0x0000000857657812 */ /* 0x040fe400078ec0ff */
[----:B------:R-:W-:Y:S02]  /*2a30*/  LOP3.LUT R100, R87, 0x10, RZ, 0xc0, !PT ;  /* 0x0000001057647812 */ /* 0x000fe400078ec0ff */
[----:B-1----:R-:W-:Y:S02]  /*2a40*/  LEA.HI R218, R218, 0x8, RZ, 0x19 ;  /* 0x00000008dada7811 */ /* 0x002fe400078fc8ff */
[----:B------:R-:W-:Y:S02]  /*2a50*/  SHF.L.U32 R125, R125, 0x1, RZ ;  /* 0x000000017d7d7819 */ /* 0x000fe400000006ff */
[----:B------:R-:W-:-:S02]  /*2a60*/  IADD3 R131, R89, R131, RZ ;  /* 0x0000008359837210 */ /* 0x000fc40007ffe0ff */
[----:B------:R-:W-:Y:S02]  /*2a70*/  LOP3.LUT R5, R5, 0x1, RZ, 0xc0, !PT ;  /* 0x0000000105057812 */ /* 0x000fe400078ec0ff */
[----:B------:R-:W-:Y:S02]  /*2a80*/  SHF.R.S32.HI R120, RZ, 0x3, R11 ;  /* 0x00000003ff787819 */ /* 0x000fe4000001140b */
[----:B------:R-:W-:Y:S02]  /*2a90*/  SHF.R.S32.HI R119, RZ, 0x3, R14 ;  /* 0x00000003ff777819 */ /* 0x000fe4000001140e */
[----:B------:R-:W-:Y:S02]  /*2aa0*/  LOP3.LUT R9, R9, 0x1, RZ, 0xc0, !PT ;  /* 0x0000000109097812 */ /* 0x000fe400078ec0ff */
[----:B------:R-:W-:Y:S02]  /*2ab0*/  LOP3.LUT R21, R21, 0x8, RZ, 0xc0, !PT ;  /* 0x0000000815157812 */ /* 0x000fe400078ec0ff */
[----:B------:R-:W-:-:S02]  /*2ac0*/  SHF.R.S32.HI R113, RZ, 0x1f, R6 ;  /* 0x0000001fff717819 */ /* 0x000fc40000011406 */
[----:B------:R-:W-:Y:S02]  /*2ad0*/  SHF.R.S32.HI R112, RZ, 0x1f, R7 ;  /* 0x0000001fff707819 */ /* 0x000fe40000011407 */
[----:B------:R-:W-:Y:S02]  /*2ae0*/  SHF.R.S32.HI R111, RZ, 0x1f, R8 ;  /* 0x0000001fff6f7819 */ /* 0x000fe40000011408 */
[----:B------:R-:W-:Y:S02]  /*2af0*/  LOP3.LUT R87, R87, 0x20, RZ, 0xc0, !PT ;  /* 0x0000002057577812 */ /* 0x000fe400078ec0ff */
[----:B------:R-:W-:-:S07]  /*2b00*/  SHF.R.S32.HI R128, RZ, 0x1f, R102 ;  /* 0x0000001fff807819 */ /* 0x000fce0000011466 */
.L_x_562:
[----:B---3--:R-:W2:Y:S01]  /*2b10*/  LDL.LU R31, [R1+0x38] ;  /* 0x00003800011f7983 */ /* 0x008ea20000300800 */
[----:B------:R-:W0:Y:S01]  /*2b20*/  LDC R81, c[0x0][0x430] ;  /* 0x00010c00ff517b82 */ /* 0x000e220000000800 */
[----:B------:R-:W-:Y:S01]  /*2b30*/  IADD3 R24, R24, -0x1, RZ ;  /* 0xffffffff18187810 */ /* 0x000fe20007ffe0ff */
[----:B------:R-:W-:-:S04]  /*2b40*/  IMAD.MOV.U32 R80, RZ, RZ, RZ ;  /* 0x000000ffff507224 */ /* 0x000fc800078e00ff */
[----:B------:R-:W-:Y:S02]  /*2b50*/  IMAD R12, R24, 0x60, R114 ;  /* 0x00000060180c7824 */ /* 0x000fe400078e0272 */
[----:B------:R-:W1:Y:S02]  /*2b60*/  LDC R124, c[0x0][0x3f4] ;  /* 0x0000fd00ff7c7b82 */ /* 0x000e640000000800 */
[----:B------:R-:W-:Y:S01]  /*2b70*/  IMAD.IADD R32, R129, 0x1, R12 ;  /* 0x0000000181207824 */ /* 0x000fe200078e020c */
[----:B------:R-:W-:-:S03]  /*2b80*/  ISETP.GE.AND P2, PT, R12, R25, PT ;  /* 0x000000190c00720c */ /* 0x000fc60003f46270 */
[----:B------:R-:W-:Y:S01]  /*2b90*/  IMAD.MOV.U32 R28, RZ, RZ, R32 ;  /* 0x000000ffff1c7224 */ /* 0x000fe200078e0020 */
[----:B------:R-:W-:Y:S02]  /*2ba0*/  ISETP.GT.OR P2, PT, R114, 0x5f, P2 ;  /* 0x0000005f7200780c */ /* 0x000fe40001744670 */
[----:B0-----:R-:W-:-:S11]  /*2bb0*/  ISETP.NE.AND P3, PT, R81, 0x1, PT ;  /* 0x000000015100780c */ /* 0x001fd60003f65270 */
[----:B------:R-:W0:Y:S08]  /*2bc0*/  @!P2 LDC.64 R14, c[0x0][0x428] ;  /* 0x00010a00ff0eab82 */ /* 0x000e300000000a00 */
[----:B------:R-:W3:Y:S08]  /*2bd0*/  @!P2 LDC.64 R12, c[0x0][0x418] ;  /* 0x00010600ff0cab82 */ /* 0x000ef00000000a00 */
[----:B------:R-:W4:Y:S08]  /*2be0*/  @P3 LDC R11, c[0x0][0x434] ;  /* 0x00010d00ff0b3b82 */ /* 0x000f300000000800 */
[----:B------:R-:W1:Y:S01]  /*2bf0*/  @P3 LDC R30, c[0x0][0x438] ;  /* 0x00010e00ff1e3b82 */ /* 0x000e620000000800 */
[----:B----4-:R-:W-:-:S05]  /*2c00*/  @P3 IMAD.HI.U32 R11, R32, R11, RZ ;  /* 0x0000000b200b3227 */ /* 0x010fca00078e00ff */
[----:B-1----:R-:W-:Y:S01]  /*2c10*/  @P3 SHF.R.U32.HI R28, RZ, R30, R11 ;  /* 0x0000001eff1c3219 */ /* 0x002fe2000001160b */
[----:B0-----:R-:W-:-:S03]  /*2c20*/  @!P2 IMAD R11, R128, R14, RZ ;  /* 0x0000000e800ba224 */ /* 0x001fc600078e02ff */
[--C-:B------:R-:W-:Y:S01]  /*2c30*/  @!P2 SHF.R.S32.HI R29, RZ, 0x1f, R28.reuse ;  /* 0x0000001fff1da819 */ /* 0x100fe2000001141c */
[C---:B------:R-:W-:Y:S02]  /*2c40*/  @!P2 IMAD R11, R102.reuse, R15, R11 ;  /* 0x0000000f660ba224 */ /* 0x040fe400078e020b */
[----:B------:R-:W-:-:S05]  /*2c50*/  @!P2 IMAD.WIDE.U32 R14, R102, R14, R28 ;  /* 0x0000000e660ea225 */ /* 0x000fca00078e001c */
[----:B------:R-:W-:Y:S02]  /*2c60*/  @!P2 IADD3 R11, R15, R11, RZ ;  /* 0x0000000b0f0ba210 */ /* 0x000fe40007ffe0ff */
[----:B---3--:R-:W-:-:S04]  /*2c70*/  @!P2 LEA R12, P3, R14, R12, 0x2 ;  /* 0x0000000c0e0ca211 */ /* 0x008fc800078610ff */
[----:B------:R-:W-:Y:S02]  /*2c80*/  @!P2 LEA.HI.X R13, R14, R13, R11, 0x2, P3 ;  /* 0x0000000d0e0da211 */ /* 0x000fe400018f140b */
[----:B------:R-:W-:-:S03]  /*2c90*/  ISETP.GT.AND P3, PT, R24, R126, PT ;  /* 0x0000007e1800720c */ /* 0x000fc60003f64270 */
[----:B------:R0:W5:Y:S01]  /*2ca0*/  @!P2 LDG.E R80, desc[UR56][R12.64] ;  /* 0x000000380c50a981 */ /* 0x000162000c1e1900 */
[----:B------:R-:W-:Y:S01]  /*2cb0*/  ISETP.GE.AND P2, PT, R124, 0x1, PT ;  /* 0x000000017c00780c */ /* 0x000fe20003f46270 */
[----:B------:R-:W-:Y:S01]  /*2cc0*/  IMAD.MOV R14, RZ, RZ, -R28 ;  /* 0x000000ffff0e7224 */ /* 0x000fe200078e0a1c */
[----:B------:R-:W-:Y:S05]  /*2cd0*/  YIELD ;  /* 0x0000000000007946 */ /* 0x000fea0003800000 */
[----:B------:R-:W-:Y:S01]  /*2ce0*/  IMAD R81, R81, R14, R32 ;  /* 0x0000000e51517224 */ /* 0x000fe200078e0220 */
[----:B------:R-:W-:Y:S01]  /*2cf0*/  BSSY B0, `(.L_x_457) ;  /* 0x00007bc000007945 */ /* 0x000fe20003800000 */
[----:B------:R-:W-:-:S02]  /*2d00*/  IMAD R14, R18, 0x4800, R4 ;  /* 0x00004800120e7824 */ /* 0x000fc400078e0204 */
[----:B------:R-:W-:-:S03]  /*2d10*/  IMAD R28, R18, 0x4800, R132 ;  /* 0x00004800121c7824 */ /* 0x000fc600078e0284 */
[----:B------:R-:W-:Y:S01]  /*2d20*/  LEA R29, R14, R123, 0x1 ;  /* 0x0000007b0e1d7211 */ /* 0x000fe200078e08ff */
[----:B------:R-:W-:Y:S01]  /*2d30*/  IMAD R28, R28, 0x2, R123 ;  /* 0x000000021c1c7824 */ /* 0x000fe200078e027b */
[----:B--2---:R-:W-:-:S04]  /*2d40*/  LOP3.LUT R31, R31, 0xfffffffd, RZ, 0xc0, !PT ;  /* 0xfffffffd1f1f7812 */ /* 0x004fc800078ec0ff */
[----:B------:R-:W-:-:S05]  /*2d50*/  @P3 LOP3.LUT R31, R31, 0x2, RZ, 0xfc, !PT ;  /* 0x000000021f1f3812 */ /* 0x000fca00078efcff */
[----:B------:R0:W-:Y:S01]  /*2d60*/  STL [R1+0x38], R31 ;  /* 0x0000381f01007387 */ /* 0x0001e20000100800 */
[----:B------:R-:W-:Y:S05]  /*2d70*/  @!P2 BRA `(.L_x_458) ;  /* 0x000000740000a947 */ /* 0x000fea0003800000 */
[----:B------:R-:W-:Y:S01]  /*2d80*/  SHF.R.S32.HI R82, RZ, 0x1f, R81 ;  /* 0x0000001fff527819 */ /* 0x000fe20000011451 */
[----:B------:R-:W-:Y:S01]  /*2d90*/  ULDC.64 UR4, c[0x0][0x300] ;  /* 0x0000c00000047ab9 */ /* 0x000fe20000000a00 */
[----:B-----5:R-:W-:Y:S01]  /*2da0*/  SHF.R.S32.HI R83, RZ, 0x1f, R80 ;  /* 0x0000001fff537819 */ /* 0x020fe20000011450 */
[C---:B0-----:R-:W-:Y:S01]  /*2db0*/  IMAD.WIDE.U32 R12, R81.reuse, UR4, RZ ;  /* 0x00000004510c7c25 */ /* 0x041fe2000f8e00ff */
[----:B------:R-:W-:Y:S02]  /*2dc0*/  ULDC.U8 UR6, c[0x0][0x410] ;  /* 0x0001040000067ab9 */ /* 0x000fe40000000000 */
[----:B------:R-:W-:Y:S01]  /*2dd0*/  ISETP.NE.AND P2, PT, RZ, UR6, PT ;  /* 0x00000006ff007c0c */ /* 0x000fe2000bf45270 */
[----:B------:R-:W-:Y:S02]  /*2de0*/  IMAD R14, R82, UR4, RZ ;  /* 0x00000004520e7c24 */ /* 0x000fe4000f8e02ff */
[----:B------:R-:W-:Y:S02]  /*2df0*/  IMAD R84, R24, -0x60, R25 ;  /* 0xffffffa018547824 */ /* 0x000fe400078e0219 */
[----:B------:R-:W-:Y:S01]  /*2e00*/  IMAD R11, R81, UR5, R14 ;  /* 0x00000005510b7c24 */ /* 0x000fe2000f8e020e */
[----:B------:R-:W-:Y:S01]  /*2e10*/  ULDC.64 UR4, c[0x0][0x310] ;  /* 0x0000c40000047ab9 */ /* 0x000fe20000000a00 */
[----:B------:R-:W-:Y:S01]  /*2e20*/  IMAD R14, R130, R24, RZ ;  /* 0x00000018820e7224 */ /* 0x000fe200078e02ff */
[----:B------:R-:W-:Y:S01]  /*2e30*/  VIMNMX R84, R84, 0x60, PT ;  /* 0x0000006054547848 */ /* 0x000fe20003fe0100 */
[----:B------:R-:W-:-:S02]  /*2e40*/  IMAD R15, R83, UR4, RZ ;  /* 0x00000004530f7c24 */ /* 0x000fc4000f8e02ff */
[----:B------:R-:W-:Y:S01]  /*2e50*/  IMAD.IADD R13, R13, 0x1, R11 ;  /* 0x000000010d0d7824 */ /* 0x000fe200078e020b */
[----:B------:R-:W-:Y:S01]  /*2e60*/  SHF.R.S32.HI R11, RZ, 0x1f, R24 ;  /* 0x0000001fff0b7819 */ /* 0x000fe20000011418 */
[C---:B------:R-:W-:Y:S02]  /*2e70*/  IMAD R15, R80.reuse, UR5, R15 ;  /* 0x00000005500f7c24 */ /* 0x040fe4000f8e020f */
[----:B------:R-:W-:Y:S01]  /*2e80*/  IMAD.WIDE.U32 R12, R80, UR4, R12 ;  /* 0x00000004500c7c25 */ /* 0x000fe2000f8e000c */
[----:B------:R-:W-:-:S03]  /*2e90*/  ULDC.64 UR4, c[0x0][0x308] ;  /* 0x0000c20000047ab9 */ /* 0x000fc60000000a00 */
[----:B------:R-:W-:Y:S01]  /*2ea0*/  IMAD R33, R11, R94, R14 ;  /* 0x0000005e0b217224 */ /* 0x000fe200078e020e */
[----:B------:R-:W-:Y:S01]  /*2eb0*/  IADD3 R13, R13, R15, RZ ;  /* 0x0000000f0d0d7210 */ /* 0x000fe20007ffe0ff */
[----:B------:R-:W-:Y:S02]  /*2ec0*/  IMAD R15, R131, R24, RZ ;  /* 0x00000018830f7224 */ /* 0x000fe400078e02ff */
[----:B------:R-:W-:-:S04]  /*2ed0*/  IMAD.WIDE.U32 R30, R162, UR4, R12 ;  /* 0x00000004a21e7c25 */ /* 0x000fc8000f8e000c */
[----:B------:R-:W-:Y:S01]  /*2ee0*/  IMAD R115, R162, UR5, R31 ;  /* 0x00000005a2737c24 */ /* 0x000fe2000f8e021f */
[----:B------:R-:W-:Y:S01]  /*2ef0*/  ULDC.64 UR4, c[0x0][0x2e8] ;  /* 0x0000ba0000047ab9 */ /* 0x000fe20000000a00 */
[----:B------:R-:W-:Y:S01]  /*2f00*/  IMAD R35, R11, R88, R15 ;  /* 0x000000580b237224 */ /* 0x000fe200078e020f */
[----:B------:R-:W-:Y:S01]  /*2f10*/  LEA R118, P3, R30, UR4, 0x1 ;  /* 0x000000041e767c11 */ /* 0x000fe2000f8608ff */
[----:B------:R-:W-:-:S03]  /*2f20*/  IMAD.WIDE.U32 R14, R94, R24, RZ ;  /* 0x000000185e0e7225 */ /* 0x000fc600078e00ff */
[----:B------:R-:W-:Y:S01]  /*2f30*/  LEA.HI.X R115, R30, UR5, R115, 0x1, P3 ;  /* 0x000000051e737c11 */ /* 0x000fe200098f0c73 */
[----:B------:R-:W-:-:S04]  /*2f40*/  IMAD.WIDE.U32 R12, R88, R24, RZ ;  /* 0x00000018580c7225 */ /* 0x000fc800078e00ff */
[----:B------:R-:W-:Y:S02]  /*2f50*/  IMAD.IADD R11, R15, 0x1, R33 ;  /* 0x000000010f0b7824 */ /* 0x000fe400078e0221 */
[----:B------:R-:W-:Y:S01]  /*2f60*/  IMAD.IADD R78, R13, 0x1, R35 ;  /* 0x000000010d4e7824 */ /* 0x000fe200078e0223 */
[----:B------:R-:W-:Y:S06]  /*2f70*/  @!P2 BRA `(.L_x_459) ;  /* 0x0000003400cca947 */ /* 0x000fec0003800000 */
[----:B------:R-:W-:Y:S01]  /*2f80*/  ISETP.GE.AND P3, PT, R166, R84, PT ;  /* 0x00000054a600720c */ /* 0x000fe20003f66270 */
[----:B------:R-:W-:Y:S01]  /*2f90*/  BSSY B1, `(.L_x_460) ;  /* 0x0000037000017945 */ /* 0x000fe20003800000 */
        /* <DEDUP_REMOVED lines=12> */
[----:B------:R-:W-:Y:S01]  /*3060*/  CS2R R76, SRZ ;  /* 0x00000000004c7805 */ /* 0x000fe2000001ff00 */
[----:B------:R-:W-:Y:S06]  /*3070*/  @P3 BRA `(.L_x_461) ;  /* 0x0000000000a03947 */ /* 0x000fec0003800000 */
[----:B------:R-:W-:Y:S01]  /*3080*/  IADD3 R33, P2, R98, R14, RZ ;  /* 0x0000000e62217210 */ /* 0x000fe20007f5e0ff */
[----:B------:R-:W-:Y:S01]  /*3090*/  ULDC.64 UR4, c[0x0][0x3e8] ;  /* 0x0000fa0000047ab9 */ /* 0x000fe20000000a00 */
[----:B------:R-:W-:Y:S02]  /*30a0*/  CS2R R74, SRZ ;  /* 0x00000000004a7805 */ /* 0x000fe4000001ff00 */
[----:B------:R-:W-:Y:S02]  /*30b0*/  CS2R R76, SRZ ;  /* 0x00000000004c7805 */ /* 0x000fe4000001ff00 */
[----:B------:R-:W-:Y:S02]  /*30c0*/  IADD3.X R34, R11, R106, RZ, P2, !PT ;  /* 0x0000006a0b227210 */ /* 0x000fe400017fe4ff */
[----:B------:R-:W-:-:S04]  /*30d0*/  LEA R32, P2, R33, UR4, 0x1 ;  /* 0x0000000421207c11 */ /* 0x000fc8000f8408ff */
[----:B------:R-:W-:Y:S01]  /*30e0*/  LEA.HI.X R33, R33, UR5, R34, 0x1, P2 ;  /* 0x0000000521217c11 */ /* 0x000fe200090f0c22 */
[----:B------:R-:W-:Y:S01]  /*30f0*/  ULDC.64 UR4, c[0x0][0x400] ;  /* 0x0001000000047ab9 */ /* 0x000fe20000000a00 */
[----:B------:R-:W-:-:S05]  /*3100*/  IADD3 R35, P2, R92, R12, RZ ;  /* 0x0000000c5c237210 */ /* 0x000fca0007f5e0ff */
[----:B------:R-:W-:Y:S01]  /*3110*/  IMAD.X R36, R78, 0x1, R105, P2 ;  /* 0x000000014e247824 */ /* 0x000fe200010e0669 */
[----:B------:R-:W-:-:S04]  /*3120*/  LEA R34, P2, R35, UR4, 0x1 ;  /* 0x0000000423227c11 */ /* 0x000fc8000f8408ff */
[----:B------:R-:W-:Y:S02]  /*3130*/  LEA.HI.X R35, R35, UR5, R36, 0x1, P2 ;  /* 0x0000000523237c11 */ /* 0x000fe400090f0c24 */
[----:B------:R-:W-:Y:S02]  /*3140*/  ISETP.GE.AND P2, PT, R160, R124, PT ;  /* 0x0000007ca000720c */ /* 0x000fe40003f46270 */
[----:B------:R-:W-:Y:S02]  /*3150*/  CS2R R70, SRZ ;  /* 0x0000000000467805 */ /* 0x000fe4000001ff00 */
[----:B------:R-:W-:-:S09]  /*3160*/  CS2R R72, SRZ ;  /* 0x0000000000487805 */ /* 0x000fd2000001ff00 */
[----:B------:R0:W5:Y:S04]  /*3170*/  @!P2 LDG.E.64 R74, desc[UR56][R32.64] ;  /* 0x00000038204aa981 */ /* 0x000168000c1e1b00 */
[----:B------:R0:W5:Y:S01]  /*3180*/  @!P2 LDG.E.64 R76, desc[UR56][R34.64] ;  /* 0x00000038224ca981 */ /* 0x000162000c1e1b00 */
        /* <DEDUP_REMOVED lines=20> */
[----:B------:R-:W-:-:S13]  /*32d0*/  ISETP.GE.AND P2, PT, R173, R124, PT ;  /* 0x0000007cad00720c */ /* 0x000fda0003f46270 */
[----:B------:R0:W5:Y:S04]  /*32e0*/  @!P2 LDG.E.64 R54, desc[UR56][R32.64+0xa0] ;  /* 0x0000a0382036a981 */ /* 0x000168000c1e1b00 */
[----:B------:R0:W5:Y:S02]  /*32f0*/  @!P2 LDG.E.64 R56, desc[UR56][R34.64+0xa0] ;  /* 0x0000a0382238a981 */ /* 0x000164000c1e1b00 */
.L_x_461:
[----:B------:R-:W-:Y:S05]  /*3300*/  BSYNC B1 ;  /* 0x0000000000017941 */ /* 0x000fea0003800000 */
.L_x_460:
[----:B0-----:R-:W-:Y:S01]  /*3310*/  VIADD R32, R166, 0x40 ;  /* 0x00000040a6207836 */ /* 0x001fe20000000000 */
[----:B------:R-:W-:Y:S01]  /*3320*/  BSSY B1, `(.L_x_462) ;  /* 0x0000036000017945 */ /* 0x000fe20003800000 */
[----:B------:R-:W-:Y:S02]  /*3330*/  CS2R R34, SRZ ;  /* 0x0000000000227805 */ /* 0x000fe4000001ff00 */
[----:B------:R-:W-:Y:S02]  /*3340*/  CS2R R38, SRZ ;  /* 0x0000000000267805 */ /* 0x000fe4000001ff00 */
[----:B------:R-:W-:Y:S02]  /*3350*/  CS2R R42, SRZ ;  /* 0x00000000002a7805 */ /* 0x000fe4000001ff00 */
[----:B------:R-:W-:Y:S02]  /*3360*/  ISETP.GE.AND P4, PT, R32, R84, PT ;  /* 0x000000542000720c */ /* 0x000fe40003f86270 */
[----:B------:R-:W-:-:S02]  /*3370*/  CS2R R46, SRZ ;  /* 0x00000000002e7805 */ /* 0x000fc4000001ff00 */
[----:B------:R-:W-:Y:S02]  /*3380*/  CS2R R50, SRZ ;  /* 0x0000000000327805 */ /* 0x000fe4000001ff00 */
[----:B------:R-:W-:Y:S02]  /*3390*/  CS2R R32, SRZ ;  /* 0x0000000000207805 */ /* 0x000fe4000001ff00 */
[----:B------:R-:W-:Y:S02]  /*33a0*/  CS2R R36, SRZ ;  /* 0x0000000000247805 */ /* 0x000fe4000001ff00 */
[----:B------:R-:W-:Y:S02]  /*33b0*/  CS2R R40, SRZ ;  /* 0x0000000000287805 */ /* 0x000fe4000001ff00 */
[----:B------:R-:W-:Y:S02]  /*33c0*/  CS2R R44, SRZ ;  /* 0x00000000002c7805 */ /* 0x000fe4000001ff00 */
[----:B------:R-:W-:-:S02]  /*33d0*/  CS2R R48, SRZ ;  /* 0x0000000000307805 */ /* 0x000fc4000001ff00 */
[----:B------:R-:W-:Y:S01]  /*33e0*/  CS2R R52, SRZ ;  /* 0x0000000000347805 */ /* 0x000fe2000001ff00 */
[----:B------:R-:W-:Y:S06]  /*33f0*/  @P4 BRA `(.L_x_463) ;  /* 0x0000000000a04947 */ /* 0x000fec0003800000 */
[----:B------:R-:W-:Y:S01]  /*3400*/  IADD3 R15, P2, P5, R98, R14, R108 ;  /* 0x0000000e620f7210 */ /* 0x000fe20007d5e06c */
[----:B------:R-:W-:Y:S01]  /*3410*/  ULDC.64 UR4, c[0x0][0x3e8] ;  /* 0x0000fa0000047ab9 */ /* 0x000fe20000000a00 */
[----:B------:R-:W-:Y:S02]  /*3420*/  CS2R R50, SRZ ;  /* 0x0000000000327805 */ /* 0x000fe4000001ff00 */
[----:B------:R-:W-:Y:S02]  /*3430*/  CS2R R52, SRZ ;  /* 0x0000000000347805 */ /* 0x000fe4000001ff00 */
[----:B------:R-:W-:Y:S02]  /*3440*/  IADD3.X R30, R106, R11, R107, P2, P5 ;  /* 0x0000000b6a1e7210 */ /* 0x000fe400017ea46b */
[----:B------:R-:W-:-:S04]  /*3450*/  IADD3 R13, P2, P5, R92, R12, R110 ;  /* 0x0000000c5c0d7210 */ /* 0x000fc80007d5e06e */
[----:B------:R-:W-:Y:S02]  /*3460*/  IADD3.X R78, R105, R78, R109, P2, P5 ;  /* 0x0000004e694e7210 */ /* 0x000fe400017ea46d */
[----:B------:R-:W-:-:S04]  /*3470*/  LEA R14, P2, R15, UR4, 0x1 ;  /* 0x000000040f0e7c11 */ /* 0x000fc8000f8408ff */
[----:B------:R-:W-:Y:S01]  /*3480*/  LEA.HI.X R15, R15, UR5, R30, 0x1, P2 ;  /* 0x000000050f0f7c11 */ /* 0x000fe200090f0c1e */
[----:B------:R-:W-:Y:S02]  /*3490*/  ULDC.64 UR4, c[0x0][0x400] ;  /* 0x0001000000047ab9 */ /* 0x000fe40000000a00 */
        /* <DEDUP_REMOVED lines=30> */
.L_x_463:
[----:B------:R-:W-:Y:S05]  /*3680*/  BSYNC B1 ;  /* 0x0000000000017941 */ /* 0x000fea0003800000 */
.L_x_462:
[----:B-----5:R-:W-:Y:S01]  /*3690*/  IMAD.MOV.U32 R11, RZ, RZ, R55 ;  /* 0x000000ffff0b7224 */ /* 0x020fe200078e0037 */
[----:B0-----:R-:W-:Y:S01]  /*36a0*/  MOV R12, R54 ;  /* 0x00000036000c7202 */ /* 0x001fe20000000f00 */
[----:B------:R-:W-:Y:S01]  /*36b0*/  IMAD.MOV.U32 R14, RZ, RZ, R58 ;  /* 0x000000ffff0e7224 */ /* 0x000fe200078e003a */
[----:B------:R-:W-:Y:S01]  /*36c0*/  MOV R13, R59 ;  /* 0x0000003b000d7202 */ /* 0x000fe20000000f00 */
[----:B------:R-:W-:Y:S01]  /*36d0*/  UISETP.NE.AND UP0, UPT, UR58, 0x3, UPT ;  /* 0x000000033a00788c */ /* 0x000fe2000bf05270 */
[----:B------:R-:W-:Y:S01]  /*36e0*/  PRMT R155, R12, 0x5410, R11 ;  /* 0x000054100c9b7816 */ /* 0x000fe2000000000b */
[----:B------:R-:W-:Y:S01]  /*36f0*/  IMAD.MOV.U32 R12, RZ, RZ, R62 ;  /* 0x000000ffff0c7224 */ /* 0x000fe200078e003e */
[----:B------:R-:W-:Y:S01]  /*3700*/  PRMT R158, R13, 0x5410, R14 ;  /* 0x000054100d9e7816 */ /* 0x000fe2000000000e */
[----:B------:R-:W-:Y:S01]  /*3710*/  IMAD.MOV.U32 R11, RZ, RZ, R63 ;  /* 0x000000ffff0b7224 */ /* 0x000fe200078e003f */
[----:B------:R-:W-:Y:S01]  /*3720*/  MOV R14, R71 ;  /* 0x00000047000e7202 */ /* 0x000fe20000000f00 */
[----:B------:R-:W-:Y:S01]  /*3730*/  IMAD.MOV.U32 R13, RZ, RZ, R70 ;  /* 0x000000ffff0d7224 */ /* 0x000fe200078e0046 */
[----:B------:R-:W-:Y:S01]  /*3740*/  PRMT R182, R12, 0x7610, R182 ;  /* 0x000076100cb67816 */ /* 0x000fe200000000b6 */
[----:B------:R-:W-:Y:S01]  /*3750*/  IMAD.MOV.U32 R12, RZ, RZ, R67 ;  /* 0x000000ffff0c7224 */ /* 0x000fe200078e0043 */
[----:B------:R-:W-:-:S02]  /*3760*/  PRMT R159, R11, 0x7610, R159 ;  /* 0x000076100b9f7816 */ /* 0x000fc4000000009f */
[----:B------:R-:W-:Y:S02]  /*3770*/  MOV R11, R66 ;  /* 0x00000042000b7202 */ /* 0x000fe40000000f00 */
[----:B------:R-:W-:Y:S02]  /*3780*/  PRMT R195, R14, 0x7610, R195 ;  /* 0x000076100ec37816 */ /* 0x000fe400000000c3 */
[----:B------:R-:W-:Y:S01]  /*3790*/  PRMT R193, R12, 0x5410, R11 ;  /* 0x000054100cc17816 */ /* 0x000fe2000000000b */
[----:B------:R-:W-:Y:S01]  /*37a0*/  IMAD.MOV.U32 R11, RZ, RZ, R74 ;  /* 0x000000ffff0b7224 */ /* 0x000fe200078e004a */
[----:B------:R-:W-:Y:S01]  /*37b0*/  PRMT R194, R194, 0x5410, R13 ;  /* 0x00005410c2c27816 */ /* 0x000fe2000000000d */
[----:B------:R-:W-:Y:S01]  /*37c0*/  IMAD.MOV.U32 R12, RZ, RZ, R75 ;  /* 0x000000ffff0c7224 */ /* 0x000fe200078e004b */
[----:B------:R-:W-:-:S04]  /*37d0*/  PLOP3.LUT P2, PT, PT, PT, UP0, 0x80, 0x0 ;  /* 0x000000000000781c */ /* 0x000fc80003f4f008 */
[----:B------:R-:W-:Y:S01]  /*37e0*/  PRMT R150, R11, 0x5410, R12 ;  /* 0x000054100b967816 */ /* 0x000fe2000000000c */
[----:B------:R-:W-:Y:S01]  /*37f0*/  IMAD.MOV.U32 R11, RZ, RZ, R57 ;  /* 0x000000ffff0b7224 */ /* 0x000fe200078e0039 */
[----:B------:R-:W-:-:S04]  /*3800*/  MOV R12, R56 ;  /* 0x00000038000c7202 */ /* 0x000fc80000000f00 */
[----:B------:R-:W-:Y:S01]  /*3810*/  PRMT R156, R12, 0x5410, R11 ;  /* 0x000054100c9c7816 */ /* 0x000fe2000000000b */
[----:B------:R-:W-:Y:S01]  /*3820*/  IMAD.MOV.U32 R12, RZ, RZ, R60 ;  /* 0x000000ffff0c7224 */ /* 0x000fe200078e003c */
[----:B------:R-:W-:-:S04]  /*3830*/  MOV R11, R61 ;  /* 0x0000003d000b7202 */ /* 0x000fc80000000f00 */
[----:B------:R-:W-:Y:S01]  /*3840*/  PRMT R157, R11, 0x5410, R12 ;  /* 0x000054100b9d7816 */ /* 0x000fe2000000000c */
[----:B------:R-:W-:Y:S02]  /*3850*/  IMAD.MOV.U32 R12, RZ, RZ, R64 ;  /* 0x000000ffff0c7224 */ /* 0x000fe400078e0040 */
[----:B------:R-:W-:-:S03]  /*3860*/  IMAD.MOV.U32 R11, RZ, RZ, R65 ;  /* 0x000000ffff0b7224 */ /* 0x000fc600078e0041 */
[----:B------:R-:W-:Y:S01]  /*3870*/  PRMT R182, R182, 0x5410, R12 ;  /* 0x00005410b6b67816 */ /* 0x000fe2000000000c */
[----:B------:R-:W-:Y:S01]  /*3880*/  IMAD.MOV.U32 R12, RZ, RZ, R69 ;  /* 0x000000ffff0c7224 */ /* 0x000fe200078e0045 */
[----:B------:R-:W-:Y:S02]  /*3890*/  PRMT R159, R159, 0x5410, R11 ;  /* 0x000054109f9f7816 */ /* 0x000fe4000000000b */
[----:B------:R-:W-:Y:S02]  /*38a0*/  MOV R11, R68 ;  /* 0x00000044000b7202 */ /* 0x000fe40000000f00 */
[----:B------:R-:W-:Y:S02]  /*38b0*/  PRMT R194, R12, 0x7610, R194 ;  /* 0x000076100cc27816 */ /* 0x000fe400000000c2 */
[----:B------:R-:W-:Y:S01]  /*38c0*/  PRMT R195, R195, 0x5410, R11 ;  /* 0x00005410c3c37816 */ /* 0x000fe2000000000b */
[----:B------:R-:W-:Y:S01]  /*38d0*/  IMAD.MOV.U32 R11, RZ, RZ, R72 ;  /* 0x000000ffff0b7224 */ /* 0x000fe200078e0048 */
[----:B------:R-:W-:-:S04]  /*38e0*/  MOV R12, R73 ;  /* 0x00000049000c7202 */ /* 0x000fc80000000f00 */
[----:B------:R-:W-:Y:S01]  /*38f0*/  PRMT R196, R11, 0x5410, R12 ;  /* 0x000054100bc47816 */ /* 0x000fe2000000000c */
[----:B------:R-:W-:Y:S02]  /*3900*/  IMAD.MOV.U32 R11, RZ, RZ, R76 ;  /* 0x000000ffff0b7224 */ /* 0x000fe400078e004c */
[----:B------:R-:W-:-:S05]  /*3910*/  IMAD.MOV.U32 R12, RZ, RZ, R77 ;  /* 0x000000ffff0c7224 */ /* 0x000fca00078e004d */
        /* <DEDUP_REMOVED lines=27> */
[----:B------:R-:W-:Y:S02]  /*3ad0*/  PRMT R144, R12, 0x5410, R11 ;  /* 0x000054100c907816 */ /* 0x000fe4000000000b */
[----:B------:R-:W-:-:S04]  /*3ae0*/  MOV R11, R44 ;  /* 0x0000002c000b7202 */ /* 0x000fc80000000f00 */
[----:B------:R-:W-:Y:S01]  /*3af0*/  PRMT R147, R11, 0x7610, R147 ;  /* 0x000076100b937816 */ /* 0x000fe20000000093 */
[----:B------:R-:W-:-:S05]  /*3b00*/  IMAD.MOV.U32 R11, RZ, RZ, R45 ;  /* 0x000000ffff0b7224 */ /* 0x000fca00078e002d */
[----:B------:R-:W-:Y:S01]  /*3b10*/  PRMT R147, R147, 0x5410, R11 ;  /* 0x0000541093937816 */ /* 0x000fe2000000000b */
[----:B------:R-:W-:-:S05]  /*3b20*/  IMAD.MOV.U32 R11, RZ, RZ, R48 ;  /* 0x000000ffff0b7224 */ /* 0x000fca00078e0030 */
[----:B------:R-:W-:Y:S02]  /*3b30*/  PRMT R152, R11, 0x7610, R152 ;  /* 0x000076100b987816 */ /* 0x000fe40000000098 */
[----:B------:R-:W-:-:S04]  /*3b40*/  MOV R11, R49 ;  /* 0x00000031000b7202 */ /* 0x000fc80000000f00 */
[----:B------:R-:W-:Y:S01]  /*3b50*/  PRMT R152, R152, 0x5410, R11 ;  /* 0x0000541098987816 */ /* 0x000fe2000000000b */
[----:B------:R-:W-:-:S05]  /*3b60*/  IMAD.MOV.U32 R11, RZ, RZ, R52 ;  /* 0x000000ffff0b7224 */ /* 0x000fca00078e0034 */
[----:B------:R-:W-:Y:S01]  /*3b70*/  PRMT R154, R11, 0x7610, R154 ;  /* 0x000076100b9a7816 */ /* 0x000fe2000000009a */
[----:B------:R-:W-:-:S05]  /*3b80*/  IMAD.MOV.U32 R11, RZ, RZ, R53 ;  /* 0x000000ffff0b7224 */ /* 0x000fca00078e0035 */
[----:B------:R-:W-:Y:S01]  /*3b90*/  PRMT R154, R154, 0x5410, R11 ;  /* 0x000054109a9a7816 */ /* 0x000fe2000000000b */
[----:B------:R-:W-:Y:S06]  /*3ba0*/  @!P2 BRA `(.L_x_464) ;  /* 0x000000000004a947 */ /* 0x000fec0003800000 */
[----:B------:R-:W-:Y:S01]  /*3bb0*/  BPT.TRAP 0x1 ;  /* 0x000000040000795c */ /* 0x000fe20000300000 */
.L_x_464:
[----:B------:R-:W-:Y:S01]  /*3bc0*/  LEA R85, R18, R2, 0x3 ;  /* 0x0000000212557211 */ /* 0x000fe200078e18ff */
[----:B------:R-:W-:Y:S01]  /*3bd0*/  BSSY B1, `(.L_x_465) ;  /* 0x0000004000017945 */ /* 0x000fe20003800000 */
[----:B------:R-:W-:-:S04]  /*3be0*/  SHF.L.U32 R86, R167, 0x1f, RZ ;  /* 0x0000001fa7567819 */ /* 0x000fc800000006ff */
[----:B------:R-:W0:Y:S02]  /*3bf0*/  SYNCS.PHASECHK.TRANS64.TRYWAIT P5, [R85+URZ+0x2a890], R86 ;  /* 0x02a89056550075a7 */ /* 0x000e2400080a017f */
[----:B0-----:R-:W-:Y:S05]  /*3c00*/  @!P5 BRA `(.L_x_466) ;  /* 0x000001c400d8d947 */ /* 0x001fea0003800000 */
.L_x_791:
[----:B------:R-:W-:Y:S05]  /*3c10*/  BSYNC B1 ;  /* 0x0000000000017941 */ /* 0x000fea0003800000 */
.L_x_465:
[----:B------:R-:W-:-:S03]  /*3c20*/  UMOV UR4, 0xffffffff ;  /* 0xffffffff00047882 */ /* 0x000fc60000000000 */
[----:B------:R-:W-:Y:S05]  /*3c30*/  BRA.DIV UR4, `(.L_x_467) ;  /* 0x000001c604e07947 */ /* 0x000fea000b800000 */
[----:B------:R1:W2:Y:S04]  /*3c40*/  SHFL.IDX PT, R78, R115, RZ, 0x1c1f ;  /* 0x001c1fff734e7589 */ /* 0x0002a800000e0000 */
[----:B------:R1:W3:Y:S02]  /*3c50*/  SHFL.IDX PT, R11, R118, RZ, 0x1c1f ;  /* 0x001c1fff760b7589 */ /* 0x0002e400000e0000 */
.L_x_795:
[----:B------:R-:W-:Y:S04]  /*3c60*/  BSSY B1, `(.L_x_468) ;  /* 0x0000151000017945 */ /* 0x000fe80003800000 */
[----:B------:R-:W-:Y:S05]  /*3c70*/  @P3 BRA `(.L_x_469) ;  /* 0x00000014003c3947 */ /* 0x000fea0003800000 */
[----:B------:R-:W-:Y:S01]  /*3c80*/  ISETP.NE.AND P3, PT, R9, RZ, PT ;  /* 0x000000ff0900720c */ /* 0x000fe20003f65270 */
[----:B------:R-:W-:-:S12]  /*3c90*/  BSSY B2, `(.L_x_470) ;  /* 0x0000035000027945 */ /* 0x000fd80003800000 */
[----:B------:R-:W-:Y:S05]  /*3ca0*/  @!P3 BRA `(.L_x_471) ;  /* 0x0000000000ccb947 */ /* 0x000fea0003800000 */
[----:B------:R4:W0:Y:S01]  /*3cb0*/  LDS.128 R12, [R29] ;  /* 0x000000001d0c7984 */ /* 0x0008220000000c00 */
[----:B------:R-:W-:Y:S01]  /*3cc0*/  ISETP.GE.AND P3, PT, R160, R124, PT ;  /* 0x0000007ca000720c */ /* 0x000fe20003f66270 */
[----:B------:R-:W-:-:S12]  /*3cd0*/  BSSY B3, `(.L_x_472) ;  /* 0x000002d000037945 */ /* 0x000fd80003800000 */
[----:B----4-:R-:W-:Y:S05]  /*3ce0*/  @P3 BRA `(.L_x_473) ;  /* 0x0000000000ac3947 */ /* 0x010fea0003800000 */
[--C-:B------:R-:W-:Y:S02]  /*3cf0*/  SHF.R.U64 R148, R74, 0x10, R75.reuse ;  /* 0x000000104a947819 */ /* 0x100fe4000000124b */
[----:B------:R-:W-:Y:S01]  /*3d00*/  SHF.R.U32.HI R74, RZ, 0x10, R75 ;  /* 0x00000010ff4a7819 */ /* 0x000fe2000001164b */
[----:B0-----:R-:W-:Y:S01]  /*3d10*/  IMAD.MOV.U32 R75, RZ, RZ, R13 ;  /* 0x000000ffff4b7224 */ /* 0x001fe200078e000d */
[--C-:B------:R-:W-:Y:S01]  /*3d20*/  SHF.R.U64 R149, R76, 0x10, R77.reuse ;  /* 0x000000104c957819 */ /* 0x100fe2000000124d */
[----:B------:R-:W-:Y:S01]  /*3d30*/  HADD2.F32 R148, -RZ, R148.H0_H0 ;  /* 0x20000094ff947230 */ /* 0x000fe20000004100 */
[----:B------:R-:W-:Y:S02]  /*3d40*/  SHF.R.U32.HI R76, RZ, 0x10, R77 ;  /* 0x00000010ff4c7819 */ /* 0x000fe4000001164d */
[----:B------:R-:W-:Y:S02]  /*3d50*/  HADD2.F32 R77, -RZ, R75.H1_H1 ;  /* 0x3000004bff4d7230 */ /* 0x000fe40000004100 */
[----:B------:R-:W-:-:S02]  /*3d60*/  HADD2.F32 R13, -RZ, R149.H0_H0 ;  /* 0x20000095ff0d7230 */ /* 0x000fc40000004100 */
[----:B------:R-:W-:Y:S02]  /*3d70*/  HADD2.F32 R149, -RZ, R75.H0_H0 ;  /* 0x2000004bff957230 */ /* 0x000fe40000004100 */
[----:B------:R-:W-:Y:S02]  /*3d80*/  HADD2.F32 R76, -RZ, R76.H0_H0 ;  /* 0x2000004cff4c7230 */ /* 0x000fe40000004100 */
[-C--:B------:R-:W-:Y:S01]  /*3d90*/  FMUL.FTZ R75, R77, R13.reuse ;  /* 0x0000000d4d4b7220 */ /* 0x080fe20000410000 */
[----:B------:R-:W-:-:S03]  /*3da0*/  FMUL.FTZ R13, R149, R13 ;  /* 0x0000000d950d7220 */ /* 0x000fc60000410000 */
[----:B------:R-:W-:Y:S01]  /*3db0*/  FFMA.FTZ R75, R149, R148, -R75 ;  /* 0x00000094954b7223 */ /* 0x000fe2000001084b */
[----:B------:R-:W-:Y:S01]  /*3dc0*/  MOV R149, R12 ;  /* 0x0000000c00957202 */ /* 0x000fe20000000f00 */
[----:B------:R-:W-:Y:S01]  /*3dd0*/  FFMA.FTZ R13, R77, R148, R13 ;  /* 0x000000944d0d7223 */ /* 0x000fe2000001000d */
[----:B------:R-:W-:Y:S02]  /*3de0*/  IMAD.MOV.U32 R77, RZ, RZ, R15 ;  /* 0x000000ffff4d7224 */ /* 0x000fe400078e000f */
[----:B------:R-:W-:Y:S02]  /*3df0*/  HADD2.F32 R148, -RZ, R74.H0_H0 ;  /* 0x2000004aff947230 */ /* 0x000fe40000004100 */
[----:B------:R-:W-:Y:S01]  /*3e00*/  HADD2.F32 R12, -RZ, R149.H1_H1 ;  /* 0x30000095ff0c7230 */ /* 0x000fe20000004100 */
[----:B------:R-:W-:Y:S01]  /*3e10*/  F2FP.F16.F32.PACK_AB R13, R13, R75 ;  /* 0x0000004b0d0d723e */ /* 0x000fe200000000ff */
[--C-:B------:R-:W-:Y:S02]  /*3e20*/  HADD2.F32 R15, -RZ, R77.reuse.H1_H1 ;  /* 0x3000004dff0f7230 */ /* 0x100fe40000004100 */
[----:B------:R-:W-:-:S02]  /*3e30*/  HADD2.F32 R77, -RZ, R77.H0_H0 ;  /* 0x2000004dff4d7230 */ /* 0x000fc40000004100 */
[----:B------:R-:W-:Y:S02]  /*3e40*/  HADD2.F32 R149, -RZ, R149.H0_H0 ;  /* 0x20000095ff957230 */ /* 0x000fe40000004100 */
[-C--:B------:R-:W-:Y:S01]  /*3e50*/  FMUL.FTZ R74, R15, R76.reuse ;  /* 0x0000004c0f4a7220 */ /* 0x080fe20000410000 */
[----:B------:R-:W-:-:S03]  /*3e60*/  FMUL.FTZ R76, R77, R76 ;  /* 0x0000004c4d4c7220 */ /* 0x000fc60000410000 */
[-C--:B------:R-:W-:Y:S01]  /*3e70*/  FFMA.FTZ R74, R77, R148.reuse, -R74 ;  /* 0x000000944d4a7223 */ /* 0x080fe2000001084a */
[----:B------:R-:W-:Y:S01]  /*3e80*/  FFMA.FTZ R15, R15, R148, R76 ;  /* 0x000000940f0f7223 */ /* 0x000fe2000001004c */
[----:B------:R-:W-:Y:S02]  /*3e90*/  HADD2.F32 R148, -RZ, R197.H0_H0 ;  /* 0x200000c5ff947230 */ /* 0x000fe40000004100 */
[----:B------:R-:W-:Y:S02]  /*3ea0*/  HADD2.F32 R76, -RZ, R150.H0_H0 ;  /* 0x20000096ff4c7230 */ /* 0x000fe40000004100 */
[----:B------:R-:W-:Y:S01]  /*3eb0*/  F2FP.F16.F32.PACK_AB R15, R15, R74 ;  /* 0x0000004a0f0f723e */ /* 0x000fe200000000ff */
[-C--:B------:R-:W-:Y:S01]  /*3ec0*/  FMUL.FTZ R77, R12, R148.reuse ;  /* 0x000000940c4d7220 */ /* 0x080fe20000410000 */
[----:B------:R-:W-:-:S03]  /*3ed0*/  FMUL.FTZ R148, R149, R148 ;  /* 0x0000009495947220 */ /* 0x000fc60000410000 */
[-C--:B------:R-:W-:Y:S01]  /*3ee0*/  FFMA.FTZ R77, R149, R76.reuse, -R77 ;  /* 0x0000004c954d7223 */ /* 0x080fe2000001084d */
[----:B------:R-:W-:Y:S01]  /*3ef0*/  FFMA.FTZ R12, R12, R76, R148 ;  /* 0x0000004c0c0c7223 */ /* 0x000fe20000010094 */
[----:B------:R-:W-:Y:S02]  /*3f00*/  HADD2.F32 R76, -RZ, R197.H1_H1 ;  /* 0x300000c5ff4c7230 */ /* 0x000fe40000004100 */
[----:B------:R-:W-:Y:S02]  /*3f10*/  HADD2.F32 R148, -RZ, R14.H1_H1 ;  /* 0x3000000eff947230 */ /* 0x000fe40000004100 */
[----:B------:R-:W-:Y:S01]  /*3f20*/  HADD2.F32 R149, -RZ, R150.H1_H1 ;  /* 0x30000096ff957230 */ /* 0x000fe20000004100 */
[----:B------:R-:W-:Y:S01]  /*3f30*/  F2FP.F16.F32.PACK_AB R12, R12, R77 ;  /* 0x0000004d0c0c723e */ /* 0x000fe200000000ff */
[----:B------:R-:W-:Y:S02]  /*3f40*/  HADD2.F32 R14, -RZ, R14.H0_H0 ;  /* 0x2000000eff0e7230 */ /* 0x000fe40000004100 */
[----:B------:R-:W-:-:S04]  /*3f50*/  FMUL.FTZ R150, R148, R76 ;  /* 0x0000004c94967220 */ /* 0x000fc80000410000 */
[C---:B------:R-:W-:Y:S01]  /*3f60*/  FFMA.FTZ R150, R14.reuse, R149, -R150 ;  /* 0x000000950e967223 */ /* 0x040fe20000010896 */
[----:B------:R-:W-:-:S04]  /*3f70*/  FMUL.FTZ R14, R14, R76 ;  /* 0x0000004c0e0e7220 */ /* 0x000fc80000410000 */
[----:B------:R-:W-:-:S05]  /*3f80*/  FFMA.FTZ R14, R148, R149, R14 ;  /* 0x00000095940e7223 */ /* 0x000fca000001000e */
[----:B------:R-:W-:-:S07]  /*3f90*/  F2FP.F16.F32.PACK_AB R14, R14, R150 ;  /* 0x000000960e0e723e */ /* 0x000fce00000000ff */
.L_x_473:
[----:B------:R-:W-:Y:S05]  /*3fa0*/  BSYNC B3 ;  /* 0x0000000000037941 */ /* 0x000fea0003800000 */
.L_x_472:
[----:B---3--:R-:W-:-:S04]  /*3fb0*/  LEA R74, P3, R16, R11, 0x1 ;  /* 0x0000000b104a7211 */ /* 0x008fc800078608ff */
[----:B--2---:R-:W-:-:S05]  /*3fc0*/  LEA.HI.X R75, R16, R78, R17, 0x1, P3 ;  /* 0x0000004e104b7211 */ /* 0x004fca00018f0c11 */
[----:B0-----:R4:W-:Y:S04]  /*3fd0*/  ST.E.128 desc[UR56][R74.64], R12 ;  /* 0x0000000c4a007985 */ /* 0x0019e8000c101d38 */
.L_x_471:
[----:B------:R-:W-:Y:S05]  /*3fe0*/  BSYNC B2 ;  /* 0x0000000000027941 */ /* 0x000fea0003800000 */
.L_x_470:
[----:B------:R-:W-:Y:S01]  /*3ff0*/  ISETP.NE.AND P3, PT, R26, RZ, PT ;  /* 0x000000ff1a00720c */ /* 0x000fe20003f65270 */
[----:B------:R-:W-:-:S12]  /*4000*/  BSSY B2, `(.L_x_474) ;  /* 0x0000037000027945 */ /* 0x000fd80003800000 */
[----:B------:R-:W-:Y:S05]  /*4010*/  @!P3 BRA `(.L_x_475) ;  /* 0x0000000000d4b947 */ /* 0x000fea0003800000 */
[----:B----4-:R4:W0:Y:S01]  /*4020*/  LDS.128 R12, [R28] ;  /* 0x000000001c0c7984 */ /* 0x0108220000000c00 */
        /* <DEDUP_REMOVED lines=30> */
[----:B------:R-:W-:Y:S02]  /*4210*/  HADD2.F32 R72, -RZ, R194.H1_H1 ;  /* 0x300000c2ff487230 */ /* 0x000fe40000004100 */
[----:B------:R-:W-:Y:S01]  /*4220*/  F2FP.F16.F32.PACK_AB R15, R15, R70 ;  /* 0x000000460f0f723e */ /* 0x000fe200000000ff */
[-C--:B------:R-:W-:Y:S01]  /*4230*/  FMUL.FTZ R73, R12, R74.reuse ;  /* 0x0000004a0c497220 */ /* 0x080fe20000410000 */
[----:B------:R-:W-:-:S03]  /*4240*/  FMUL.FTZ R74, R75, R74 ;  /* 0x0000004a4b4a7220 */ /* 0x000fc60000410000 */
[-C--:B------:R-:W-:Y:S01]  /*4250*/  FFMA.FTZ R73, R75, R72.reuse, -R73 ;  /* 0x000000484b497223 */ /* 0x080fe20000010849 */
[----:B------:R-:W-:Y:S01]  /*4260*/  FFMA.FTZ R12, R12, R72, R74 ;  /* 0x000000480c0c7223 */ /* 0x000fe2000001004a */
[----:B------:R-:W-:Y:S02]  /*4270*/  HADD2.F32 R72, -RZ, R196.H1_H1 ;  /* 0x300000c4ff487230 */ /* 0x000fe40000004100 */
[--C-:B------:R-:W-:Y:S02]  /*4280*/  HADD2.F32 R74, -RZ, R14.reuse.H1_H1 ;  /* 0x3000000eff4a7230 */ /* 0x100fe40000004100 */
[----:B------:R-:W-:Y:S01]  /*4290*/  HADD2.F32 R75, -RZ, R195.H0_H0 ;  /* 0x200000c3ff4b7230 */ /* 0x000fe20000004100 */
[----:B------:R-:W-:Y:S01]  /*42a0*/  F2FP.F16.F32.PACK_AB R12, R12, R73 ;  /* 0x000000490c0c723e */ /* 0x000fe200000000ff */
[----:B------:R-:W-:Y:S02]  /*42b0*/  HADD2.F32 R14, -RZ, R14.H0_H0 ;  /* 0x2000000eff0e7230 */ /* 0x000fe40000004100 */
[----:B------:R-:W-:-:S04]  /*42c0*/  FMUL.FTZ R76, R74, R72 ;  /* 0x000000484a4c7220 */ /* 0x000fc80000410000 */
[C---:B------:R-:W-:Y:S01]  /*42d0*/  FFMA.FTZ R76, R14.reuse, R75, -R76 ;  /* 0x0000004b0e4c7223 */ /* 0x040fe2000001084c */
[----:B------:R-:W-:-:S04]  /*42e0*/  FMUL.FTZ R14, R14, R72 ;  /* 0x000000480e0e7220 */ /* 0x000fc80000410000 */
[----:B------:R-:W-:-:S05]  /*42f0*/  FFMA.FTZ R14, R74, R75, R14 ;  /* 0x0000004b4a0e7223 */ /* 0x000fca000001000e */
[----:B------:R-:W-:-:S07]  /*4300*/  F2FP.F16.F32.PACK_AB R14, R14, R76 ;  /* 0x0000004c0e0e723e */ /* 0x000fce00000000ff */
.L_x_477:
[----:B------:R-:W-:Y:S05]  /*4310*/  BSYNC B3 ;  /* 0x0000000000037941 */ /* 0x000fea0003800000 */
.L_x_476:
[----:B--2---:R-:W-:Y:S01]  /*4320*/  MOV R71, R78 ;  /* 0x0000004e00477202 */ /* 0x004fe20000000f00 */
[----:B------:R-:W-:Y:S02]  /*4330*/  IMAD.SHL.U32 R72, R163, 0x8, RZ ;  /* 0x00000008a3487824 */ /* 0x000fe400078e00ff */
[----:B---3--:R-:W-:-:S04]  /*4340*/  IMAD.MOV.U32 R70, RZ, RZ, R11 ;  /* 0x000000ffff467224 */ /* 0x008fc800078e000b */
[----:B------:R-:W-:-:S05]  /*4350*/  IMAD.WIDE R70, R72, 0x2, R70 ;  /* 0x0000000248467825 */ /* 0x000fca00078e0246 */
[----:B0-----:R0:W-:Y:S02]  /*4360*/  ST.E.128 desc[UR56][R70.64], R12 ;  /* 0x0000000c46007985 */ /* 0x0011e4000c101d38 */
.L_x_475:
[----:B------:R-:W-:Y:S05]  /*4370*/  BSYNC B2 ;  /* 0x0000000000027941 */ /* 0x000fea0003800000 */
.L_x_474:
[----:B------:R-:W-:Y:S01]  /*4380*/  ISETP.NE.AND P3, PT, R27, RZ, PT ;  /* 0x000000ff1b00720c */ /* 0x000fe20003f65270 */
[----:B------:R-:W-:-:S12]  /*4390*/  BSSY B2, `(.L_x_478) ;  /* 0x0000037000027945 */ /* 0x000fd80003800000 */
[----:B------:R-:W-:Y:S05]  /*43a0*/  @!P3 BRA `(.L_x_479) ;  /* 0x0000000000d4b947 */ /* 0x000fea0003800000 */
[----:B0---4-:R0:W4:Y:S01]  /*43b0*/  LDS.128 R12, [R29+0x3000] ;  /* 0x003000001d0c7984 */ /* 0x0111220000000c00 */
[----:B------:R-:W-:Y:S01]  /*43c0*/  ISETP.GE.AND P3, PT, R169, R124, PT ;  /* 0x0000007ca900720c */ /* 0x000fe20003f66270 */
[----:B------:R-:W-:-:S12]  /*43d0*/  BSSY B3, `(.L_x_480) ;  /* 0x000002d000037945 */ /* 0x000fd80003800000 */
[----:B0-----:R-:W-:Y:S05]  /*43e0*/  @P3 BRA `(.L_x_481) ;  /* 0x0000000000ac3947 */ /* 0x001fea0003800000 */
[--C-:B------:R-:W-:Y:S02]  /*43f0*/  SHF.R.U64 R70, R66, 0x10, R67.reuse ;  /* 0x0000001042467819 */ /* 0x100fe40000001243 */
[----:B------:R-:W-:Y:S01]  /*4400*/  SHF.R.U32.HI R66, RZ, 0x10, R67 ;  /* 0x00000010ff427819 */ /* 0x000fe20000011643 */
[----:B----4-:R-:W-:Y:S01]  /*4410*/  IMAD.MOV.U32 R67, RZ, RZ, R13 ;  /* 0x000000ffff437224 */ /* 0x010fe200078e000d */
        /* <DEDUP_REMOVED lines=23> */
[----:B------:R-:W-:Y:S02]  /*4590*/  HADD2.F32 R70, -RZ, R195.H1_H1 ;  /* 0x300000c3ff467230 */ /* 0x000fe40000004100 */
[----:B------:R-:W-:Y:S02]  /*45a0*/  HADD2.F32 R68, -RZ, R193.H1_H1 ;  /* 0x300000c1ff447230 */ /* 0x000fe40000004100 */
[----:B------:R-:W-:Y:S01]  /*45b0*/  F2FP.F16.F32.PACK_AB R15, R15, R66 ;  /* 0x000000420f0f723e */ /* 0x000fe200000000ff */
[-C--:B------:R-:W-:Y:S01]  /*45c0*/  FMUL.FTZ R69, R12, R70.reuse ;  /* 0x000000460c457220 */ /* 0x080fe20000410000 */
[----:B------:R-:W-:-:S03]  /*45d0*/  FMUL.FTZ R70, R71, R70 ;  /* 0x0000004647467220 */ /* 0x000fc60000410000 */
[-C--:B------:R-:W-:Y:S01]  /*45e0*/  FFMA.FTZ R69, R71, R68.reuse, -R69 ;  /* 0x0000004447457223 */ /* 0x080fe20000010845 */
[----:B------:R-:W-:Y:S01]  /*45f0*/  FFMA.FTZ R12, R12, R68, R70 ;  /* 0x000000440c0c7223 */ /* 0x000fe20000010046 */
[----:B------:R-:W-:Y:S02]  /*4600*/  HADD2.F32 R68, -RZ, R194.H0_H0 ;  /* 0x200000c2ff447230 */ /* 0x000fe40000004100 */
        /* <DEDUP_REMOVED lines=9> */
.L_x_481:
[----:B------:R-:W-:Y:S05]  /*46a0*/  BSYNC B3 ;  /* 0x0000000000037941 */ /* 0x000fea0003800000 */
.L_x_480:
[----:B--2---:R-:W-:Y:S01]  /*46b0*/  MOV R67, R78 ;  /* 0x0000004e00437202 */ /* 0x004fe20000000f00 */
[----:B------:R-:W-:Y:S02]  /*46c0*/  IMAD.SHL.U32 R68, R164, 0x8, RZ ;  /* 0x00000008a4447824 */ /* 0x000fe400078e00ff */
[----:B---3--:R-:W-:-:S04]  /*46d0*/  IMAD.MOV.U32 R66, RZ, RZ, R11 ;  /* 0x000000ffff427224 */ /* 0x008fc800078e000b */
[----:B------:R-:W-:-:S05]  /*46e0*/  IMAD.WIDE R66, R68, 0x2, R66 ;  /* 0x0000000244427825 */ /* 0x000fca00078e0242 */
[----:B----4-:R0:W-:Y:S02]  /*46f0*/  ST.E.128 desc[UR56][R66.64], R12 ;  /* 0x0000000c42007985 */ /* 0x0101e4000c101d38 */
.L_x_479:
[----:B------:R-:W-:Y:S05]  /*4700*/  BSYNC B2 ;  /* 0x0000000000027941 */ /* 0x000fea0003800000 */
.L_x_478:
        /* <DEDUP_REMOVED lines=33> */
[--C-:B------:R-:W-:Y:S02]  /*4920*/  HADD2.F32 R66, -RZ, R182.reuse.H1_H1 ;  /* 0x300000b6ff427230 */ /* 0x100fe40000004100 */
[----:B------:R-:W-:Y:S02]  /*4930*/  HADD2.F32 R64, -RZ, R182.H0_H0 ;  /* 0x200000b6ff407230 */ /* 0x000fe40000004100 */
[----:B------:R-:W-:Y:S01]  /*4940*/  F2FP.F16.F32.PACK_AB R15, R15, R62 ;  /* 0x0000003e0f0f723e */ /* 0x000fe200000000ff */
[-C--:B------:R-:W-:Y:S01]  /*4950*/  FMUL.FTZ R65, R12, R66.reuse ;  /* 0x000000420c417220 */ /* 0x080fe20000410000 */
[----:B------:R-:W-:-:S03]  /*4960*/  FMUL.FTZ R66, R67, R66 ;  /* 0x0000004243427220 */ /* 0x000fc60000410000 */
[-C--:B------:R-:W-:Y:S01]  /*4970*/  FFMA.FTZ R65, R67, R64.reuse, -R65 ;  /* 0x0000004043417223 */ /* 0x080fe20000010841 */
[----:B------:R-:W-:Y:S01]  /*4980*/  FFMA.FTZ R12, R12, R64, R66 ;  /* 0x000000400c0c7223 */ /* 0x000fe20000010042 */
[--C-:B------:R-:W-:Y:S02]  /*4990*/  HADD2.F32 R64, -RZ, R159.reuse.H1_H1 ;  /* 0x3000009fff407230 */ /* 0x100fe40000004100 */
        /* <DEDUP_REMOVED lines=9> */
.L_x_485:
[----:B------:R-:W-:Y:S05]  /*4a30*/  BSYNC B3 ;  /* 0x0000000000037941 */ /* 0x000fea0003800000 */
.L_x_484:
[----:B---3--:R-:W-:-:S04]  /*4a40*/  LEA R62, P3, R19, R11, 0x1 ;  /* 0x0000000b133e7211 */ /* 0x008fc800078608ff */
[----:B--2---:R-:W-:-:S05]  /*4a50*/  LEA.HI.X R63, R19, R78, R165, 0x1, P3 ;  /* 0x0000004e133f7211 */ /* 0x004fca00018f0ca5 */
[----:B----4-:R0:W-:Y:S04]  /*4a60*/  ST.E.128 desc[UR56][R62.64], R12 ;  /* 0x0000000c3e007985 */ /* 0x0101e8000c101d38 */
.L_x_483:
[----:B------:R-:W-:Y:S05]  /*4a70*/  BSYNC B2 ;  /* 0x0000000000027941 */ /* 0x000fea0003800000 */
.L_x_482:
[----:B------:R-:W-:Y:S01]  /*4a80*/  ISETP.NE.AND P3, PT, R100, RZ, PT ;  /* 0x000000ff6400720c */ /* 0x000fe20003f65270 */
[----:B------:R-:W-:-:S12]  /*4a90*/  BSSY B2, `(.L_x_486) ;  /* 0x0000036000027945 */ /* 0x000fd80003800000 */
[----:B------:R-:W-:Y:S05]  /*4aa0*/  @!P3 BRA `(.L_x_487) ;  /* 0x0000000000d0b947 */ /* 0x000fea0003800000 */
[----:B0---4-:R0:W4:Y:S01]  /*4ab0*/  LDS.128 R12, [R29+0x6000] ;  /* 0x006000001d0c7984 */ /* 0x0111220000000c00 */
[----:B------:R-:W-:Y:S01]  /*4ac0*/  ISETP.GE.AND P3, PT, R171, R124, PT ;  /* 0x0000007cab00720c */ /* 0x000fe20003f66270 */
[----:B------:R-:W-:-:S12]  /*4ad0*/  BSSY B3, `(.L_x_488) ;  /* 0x000002e000037945 */ /* 0x000fd80003800000 */
[----:B0-----:R-:W-:Y:S05]  /*4ae0*/  @P3 BRA `(.L_x_489) ;  /* 0x0000000000b03947 */ /* 0x001fea0003800000 */
[----:B------:R-:W-:Y:S01]  /*4af0*/  SHF.R.U64 R63, R60, 0x10, R61 ;  /* 0x000000103c3f7819 */ /* 0x000fe2000000123d */
[----:B----4-:R-:W-:Y:S01]  /*4b00*/  IMAD.MOV.U32 R62, RZ, RZ, R13 ;  /* 0x000000ffff3e7224 */ /* 0x010fe200078e000d */
[----:B------:R-:W-:Y:S02]  /*4b10*/  SHF.R.U64 R58, R58, 0x10, R59 ;  /* 0x000000103a3a7819 */ /* 0x000fe4000000123b */
[----:B------:R-:W-:Y:S01]  /*4b20*/  SHF.R.U32.HI R60, RZ, 0x10, R61 ;  /* 0x00000010ff3c7819 */ /* 0x000fe2000001163d */
[----:B------:R-:W-:Y:S01]  /*4b30*/  HADD2.F32 R13, -RZ, R63.H0_H0 ;  /* 0x2000003fff0d7230 */ /* 0x000fe20000004100 */
[----:B------:R-:W-:Y:S01]  /*4b40*/  SHF.R.U32.HI R59, RZ, 0x10, R59 ;  /* 0x00000010ff3b7819 */ /* 0x000fe2000001163b */
[--C-:B------:R-:W-:Y:S02]  /*4b50*/  HADD2.F32 R61, -RZ, R62.reuse.H1_H1 ;  /* 0x3000003eff3d7230 */ /* 0x100fe40000004100 */
[----:B------:R-:W-:Y:S02]  /*4b60*/  HADD2.F32 R62, -RZ, R62.H0_H0 ;  /* 0x2000003eff3e7230 */ /* 0x000fe40000004100 */
[----:B------:R-:W-:-:S02]  /*4b70*/  HADD2.F32 R58, -RZ, R58.H0_H0 ;  /* 0x2000003aff3a7230 */ /* 0x000fc40000004100 */
[CC--:B------:R-:W-:Y:S01]  /*4b80*/  FMUL.FTZ R63, R61.reuse, R13.reuse ;  /* 0x0000000d3d3f7220 */ /* 0x0c0fe20000410000 */
[----:B------:R-:W-:Y:S02]  /*4b90*/  HADD2.F32 R60, -RZ, R60.H0_H0 ;  /* 0x2000003cff3c7230 */ /* 0x000fe40000004100 */
[C---:B------:R-:W-:Y:S01]  /*4ba0*/  FMUL.FTZ R13, R62.reuse, R13 ;  /* 0x0000000d3e0d7220 */ /* 0x040fe20000410000 */
[----:B------:R-:W-:Y:S02]  /*4bb0*/  HADD2.F32 R59, -RZ, R59.H0_H0 ;  /* 0x2000003bff3b7230 */ /* 0x000fe40000004100 */
[-C--:B------:R-:W-:Y:S01]  /*4bc0*/  FFMA.FTZ R63, R62, R58.reuse, -R63 ;  /* 0x0000003a3e3f7223 */ /* 0x080fe2000001083f */
[----:B------:R-:W-:Y:S01]  /*4bd0*/  FFMA.FTZ R58, R61, R58, R13 ;  /* 0x0000003a3d3a7223 */ /* 0x000fe2000001000d */
[----:B------:R-:W-:-:S04]  /*4be0*/  IMAD.MOV.U32 R13, RZ, RZ, R15 ;  /* 0x000000ffff0d7224 */ /* 0x000fc800078e000f */
[----:B------:R-:W-:Y:S01]  /*4bf0*/  F2FP.F16.F32.PACK_AB R58, R58, R63 ;  /* 0x0000003f3a3a723e */ /* 0x000fe200000000ff */
[--C-:B------:R-:W-:Y:S02]  /*4c00*/  HADD2.F32 R15, -RZ, R13.reuse.H1_H1 ;  /* 0x3000000dff0f7230 */ /* 0x100fe40000004100 */
[----:B------:R-:W-:-:S03]  /*4c10*/  HADD2.F32 R13, -RZ, R13.H0_H0 ;  /* 0x2000000dff0d7230 */ /* 0x000fc60000004100 */
[----:B------:R-:W-:-:S04]  /*4c20*/  FMUL.FTZ R61, R15, R60 ;  /* 0x0000003c0f3d7220 */ /* 0x000fc80000410000 */
[CC--:B------:R-:W-:Y:S01]  /*4c30*/  FFMA.FTZ R61, R13.reuse, R59.reuse, -R61 ;  /* 0x0000003b0d3d7223 */ /* 0x0c0fe2000001083d */
[----:B------:R-:W-:Y:S01]  /*4c40*/  FMUL.FTZ R13, R13, R60 ;  /* 0x0000003c0d0d7220 */ /* 0x000fe20000410000 */
[--C-:B------:R-:W-:Y:S02]  /*4c50*/  HADD2.F32 R60, -RZ, R158.reuse.H1_H1 ;  /* 0x3000009eff3c7230 */ /* 0x100fe40000004100 */
[----:B------:R-:W-:Y:S02]  /*4c60*/  HADD2.F32 R158, -RZ, R158.H0_H0 ;  /* 0x2000009eff9e7230 */ /* 0x000fe40000004100 */
[----:B------:R-:W-:Y:S01]  /*4c70*/  FFMA.FTZ R13, R15, R59, R13 ;  /* 0x0000003b0f0d7223 */ /* 0x000fe2000001000d */
[--C-:B------:R-:W-:Y:S02]  /*4c80*/  HADD2.F32 R15, -RZ, R157.reuse.H1_H1 ;  /* 0x3000009dff0f7230 */ /* 0x100fe40000004100 */
[--C-:B------:R-:W-:Y:S02]  /*4c90*/  HADD2.F32 R59, -RZ, R12.reuse.H1_H1 ;  /* 0x3000000cff3b7230 */ /* 0x100fe40000004100 */
[----:B------:R-:W-:Y:S01]  /*4ca0*/  HADD2.F32 R12, -RZ, R12.H0_H0 ;  /* 0x2000000cff0c7230 */ /* 0x000fe20000004100 */
[----:B------:R-:W-:Y:S01]  /*4cb0*/  F2FP.F16.F32.PACK_AB R61, R13, R61 ;  /* 0x0000003d0d3d723e */ /* 0x000fe200000000ff */
[----:B------:R-:W-:-:S02]  /*4cc0*/  HADD2.F32 R157, -RZ, R157.H0_H0 ;  /* 0x2000009dff9d7230 */ /* 0x000fc40000004100 */
[----:B------:R-:W-:Y:S01]  /*4cd0*/  FMUL.FTZ R62, R59, R15 ;  /* 0x0000000f3b3e7220 */ /* 0x000fe20000410000 */
[----:B------:R-:W-:-:S03]  /*4ce0*/  MOV R13, R58 ;  /* 0x0000003a000d7202 */ /* 0x000fc60000000f00 */
[CC--:B------:R-:W-:Y:S01]  /*4cf0*/  FFMA.FTZ R62, R12.reuse, R60.reuse, -R62 ;  /* 0x0000003c0c3e7223 */ /* 0x0c0fe2000001083e */
[----:B------:R-:W-:Y:S01]  /*4d00*/  FMUL.FTZ R12, R12, R15 ;  /* 0x0000000f0c0c7220 */ /* 0x000fe20000410000 */
[--C-:B------:R-:W-:Y:S02]  /*4d10*/  HADD2.F32 R15, -RZ, R14.reuse.H1_H1 ;  /* 0x3000000eff0f7230 */ /* 0x100fe40000004100 */
[----:B------:R-:W-:Y:S02]  /*4d20*/  HADD2.F32 R14, -RZ, R14.H0_H0 ;  /* 0x2000000eff0e7230 */ /* 0x000fe40000004100 */
[----:B------:R-:W-:Y:S01]  /*4d30*/  FFMA.FTZ R12, R59, R60, R12 ;  /* 0x0000003c3b0c7223 */ /* 0x000fe2000001000c */
[----:B------:R-:W-:-:S04]  /*4d40*/  FMUL.FTZ R59, R15, R157 ;  /* 0x0000009d0f3b7220 */ /* 0x000fc80000410000 */
[----:B------:R-:W-:Y:S01]  /*4d50*/  F2FP.F16.F32.PACK_AB R12, R12, R62 ;  /* 0x0000003e0c0c723e */ /* 0x000fe200000000ff */
[C---:B------:R-:W-:Y:S01]  /*4d60*/  FFMA.FTZ R59, R14.reuse, R158, -R59 ;  /* 0x0000009e0e3b7223 */ /* 0x040fe2000001083b */
[----:B------:R-:W-:-:S04]  /*4d70*/  FMUL.FTZ R14, R14, R157 ;  /* 0x0000009d0e0e7220 */ /* 0x000fc80000410000 */
[----:B------:R-:W-:Y:S01]  /*4d80*/  FFMA.FTZ R14, R15, R158, R14 ;  /* 0x0000009e0f0e7223 */ /* 0x000fe2000001000e */
[----:B------:R-:W-:-:S04]  /*4d90*/  IMAD.MOV.U32 R15, RZ, RZ, R61 ;  /* 0x000000ffff0f7224 */ /* 0x000fc800078e003d */
[----:B------:R-:W-:-:S07]  /*4da0*/  F2FP.F16.F32.PACK_AB R14, R14, R59 ;  /* 0x0000003b0e0e723e */ /* 0x000fce00000000ff */
.L_x_489:
[----:B------:R-:W-:Y:S05]  /*4db0*/  BSYNC B3 ;  /* 0x0000000000037941 */ /* 0x000fea0003800000 */
.L_x_488:
[----:B---3--:R-:W-:-:S04]  /*4dc0*/  LEA R58, P3, R22, R11, 0x1 ;  /* 0x0000000b163a7211 */ /* 0x008fc800078608ff */
[----:B--2---:R-:W-:-:S05]  /*4dd0*/  LEA.HI.X R59, R22, R78, R176, 0x1, P3 ;  /* 0x0000004e163b7211 */ /* 0x004fca00018f0cb0 */
[----:B----4-:R0:W-:Y:S04]  /*4de0*/  ST.E.128 desc[UR56][R58.64], R12 ;  /* 0x0000000c3a007985 */ /* 0x0101e8000c101d38 */
.L_x_487:
[----:B------:R-:W-:Y:S05]  /*4df0*/  BSYNC B2 ;  /* 0x0000000000027941 */ /* 0x000fea0003800000 */
.L_x_486:
[----:B------:R-:W-:-:S13]  /*4e00*/  ISETP.NE.AND P3, PT, R87, RZ, PT ;  /* 0x000000ff5700720c */ /* 0x000fda0003f65270 */
[----:B------:R-:W-:Y:S05]  /*4e10*/  @!P3 BRA `(.L_x_469) ;  /* 0x0000000000d4b947 */ /* 0x000fea0003800000 */
[----:B0---4-:R0:W4:Y:S01]  /*4e20*/  LDS.128 R12, [R28+0x6000] ;  /* 0x006000001c0c7984 */ /* 0x0111220000000c00 */
[C---:B---3--:R-:W-:Y:S01]  /*4e30*/  LEA R58, P3, R23.reuse, R11, 0x1 ;  /* 0x0000000b173a7211 */ /* 0x048fe200078608ff */
[----:B------:R-:W-:Y:S03]  /*4e40*/  BSSY B2, `(.L_x_490) ;  /* 0x0000031000027945 */ /* 0x000fe60003800000 */
[----:B--2---:R-:W-:Y:S02]  /*4e50*/  LEA.HI.X R59, R23, R78, R175, 0x1, P3 ;  /* 0x0000004e173b7211 */ /* 0x004fe400018f0caf */
[----:B------:R-:W-:-:S13]  /*4e60*/  ISETP.GE.AND P3, PT, R173, R124, PT ;  /* 0x0000007cad00720c */ /* 0x000fda0003f66270 */
[----:B0-----:R-:W-:Y:S05]  /*4e70*/  @P3 BRA `(.L_x_491) ;  /* 0x0000000000b43947 */ /* 0x001fea0003800000 */
[----:B------:R-:W-:Y:S01]  /*4e80*/  SHF.R.U64 R11, R54, 0x10, R55 ;  /* 0x00000010360b7819 */ /* 0x000fe20000001237 */
[----:B----4-:R-:W-:Y:S01]  /*4e90*/  IMAD.MOV.U32 R60, RZ, RZ, R13 ;  /* 0x000000ffff3c7224 */ /* 0x010fe200078e000d */
[----:B------:R-:W-:Y:S02]  /*4ea0*/  SHF.R.U32.HI R54, RZ, 0x10, R55 ;  /* 0x00000010ff367819 */ /* 0x000fe40000011637 */
[--C-:B------:R-:W-:Y:S01]  /*4eb0*/  SHF.R.U64 R55, R56, 0x10, R57.reuse ;  /* 0x0000001038377819 */ /* 0x100fe20000001239 */
[----:B------:R-:W-:Y:S01]  /*4ec0*/  HADD2.F32 R11, -RZ, R11.H0_H0 ;  /* 0x2000000bff0b7230 */ /* 0x000fe20000004100 */
[----:B------:R-:W-:Y:S01]  /*4ed0*/  SHF.R.U32.HI R56, RZ, 0x10, R57 ;  /* 0x00000010ff387819 */ /* 0x000fe20000011639 */
[--C-:B------:R-:W-:Y:S02]  /*4ee0*/  HADD2.F32 R13, -RZ, R60.reuse.H1_H1 ;  /* 0x3000003cff0d7230 */ /* 0x100fe40000004100 */
[----:B------:R-:W-:Y:S02]  /*4ef0*/  HADD2.F32 R57, -RZ, R55.H0_H0 ;  /* 0x20000037ff397230 */ /* 0x000fe40000004100 */
[----:B------:R-:W-:-:S02]  /*4f00*/  HADD2.F32 R55, -RZ, R60.H0_H0 ;  /* 0x2000003cff377230 */ /* 0x000fc40000004100 */
[----:B------:R-:W-:Y:S02]  /*4f10*/  HADD2.F32 R56, -RZ, R56.H0_H0 ;  /* 0x20000038ff387230 */ /* 0x000fe40000004100 */
[-C--:B------:R-:W-:Y:S01]  /*4f20*/  FMUL.FTZ R60, R13, R57.reuse ;  /* 0x000000390d3c7220 */ /* 0x080fe20000410000 */
[----:B------:R-:W-:Y:S02]  /*4f30*/  HADD2.F32 R54, -RZ, R54.H0_H0 ;  /* 0x20000036ff367230 */ /* 0x000fe40000004100 */
[C---:B------:R-:W-:Y:S01]  /*4f40*/  FMUL.FTZ R57, R55.reuse, R57 ;  /* 0x0000003937397220 */ /* 0x040fe20000410000 */
[----:B------:R-:W-:-:S03]  /*4f50*/  FFMA.FTZ R60, R55, R11, -R60 ;  /* 0x0000000b373c7223 */ /* 0x000fc6000001083c */
[----:B------:R-:W-:Y:S01]  /*4f60*/  FFMA.FTZ R57, R13, R11, R57 ;  /* 0x0000000b0d397223 */ /* 0x000fe20000010039 */
[----:B------:R-:W-:-:S04]  /*4f70*/  MOV R13, R15 ;  /* 0x0000000f000d7202 */ /* 0x000fc80000000f00 */
[----:B------:R-:W-:Y:S01]  /*4f80*/  F2FP.F16.F32.PACK_AB R57, R57, R60 ;  /* 0x0000003c3939723e */ /* 0x000fe200000000ff */
[--C-:B------:R-:W-:Y:S02]  /*4f90*/  HADD2.F32 R11, -RZ, R13.reuse.H1_H1 ;  /* 0x3000000dff0b7230 */ /* 0x100fe40000004100 */
[----:B------:R-:W-:-:S03]  /*4fa0*/  HADD2.F32 R13, -RZ, R13.H0_H0 ;  /* 0x2000000dff0d7230 */ /* 0x000fc60000004100 */
[-C--:B------:R-:W-:Y:S02]  /*4fb0*/  FMUL.FTZ R15, R11, R56.reuse ;  /* 0x000000380b0f7220 */ /* 0x080fe40000410000 */
[C---:B------:R-:W-:Y:S02]  /*4fc0*/  FMUL.FTZ R56, R13.reuse, R56 ;  /* 0x000000380d387220 */ /* 0x040fe40000410000 */
[-C--:B------:R-:W-:Y:S01]  /*4fd0*/  FFMA.FTZ R15, R13, R54.reuse, -R15 ;  /* 0x000000360d0f7223 */ /* 0x080fe2000001080f */
[----:B------:R-:W-:Y:S02]  /*4fe0*/  HADD2.F32 R13, -RZ, R156.H0_H0 ;  /* 0x2000009cff0d7230 */ /* 0x000fe40000004100 */
[----:B------:R-:W-:Y:S01]  /*4ff0*/  FFMA.FTZ R56, R11, R54, R56 ;  /* 0x000000360b387223 */ /* 0x000fe20000010038 */
[--C-:B------:R-:W-:Y:S02]  /*5000*/  HADD2.F32 R11, -RZ, R12.reuse.H0_H0 ;  /* 0x2000000cff0b7230 */ /* 0x100fe40000004100 */
[----:B------:R-:W-:-:S02]  /*5010*/  HADD2.F32 R12, -RZ, R12.H1_H1 ;  /* 0x3000000cff0c7230 */ /* 0x000fc40000004100 */
[--C-:B------:R-:W-:Y:S01]  /*5020*/  HADD2.F32 R54, -RZ, R155.reuse.H0_H0 ;  /* 0x2000009bff367230 */ /* 0x100fe20000004100 */
[----:B------:R-:W-:Y:S01]  /*5030*/  F2FP.F16.F32.PACK_AB R15, R56, R15 ;  /* 0x0000000f380f723e */ /* 0x000fe200000000ff */
[----:B------:R-:W-:Y:S02]  /*5040*/  HADD2.F32 R156, -RZ, R156.H1_H1 ;  /* 0x3000009cff9c7230 */ /* 0x000fe40000004100 */
[CC--:B------:R-:W-:Y:S01]  /*5050*/  FMUL.FTZ R55, R12.reuse, R13.reuse ;  /* 0x0000000d0c377220 */ /* 0x0c0fe20000410000 */
[C---:B------:R-:W-:Y:S01]  /*5060*/  FMUL.FTZ R13, R11.reuse, R13 ;  /* 0x0000000d0b0d7220 */ /* 0x040fe20000410000 */
[----:B------:R-:W-:Y:S02]  /*5070*/  HADD2.F32 R155, -RZ, R155.H1_H1 ;  /* 0x3000009bff9b7230 */ /* 0x000fe40000004100 */
[-C--:B------:R-:W-:Y:S01]  /*5080*/  FFMA.FTZ R55, R11, R54.reuse, -R55 ;  /* 0x000000360b377223 */ /* 0x080fe20000010837 */
[--C-:B------:R-:W-:Y:S02]  /*5090*/  HADD2.F32 R11, -RZ, R14.reuse.H0_H0 ;  /* 0x2000000eff0b7230 */ /* 0x100fe40000004100 */
[----:B------:R-:W-:Y:S01]  /*50a0*/  FFMA.FTZ R13, R12, R54, R13 ;  /* 0x000000360c0d7223 */ /* 0x000fe2000001000d */
[----:B------:R-:W-:-:S04]  /*50b0*/  HADD2.F32 R14, -RZ, R14.H1_H1 ;  /* 0x3000000eff0e7230 */ /* 0x000fc80000004100 */
[----:B------:R-:W-:Y:S01]  /*50c0*/  F2FP.F16.F32.PACK_AB R13, R13, R55 ;  /* 0x000000370d0d723e */ /* 0x000fe200000000ff */
[-C--:B------:R-:W-:Y:S01]  /*50d0*/  FMUL.FTZ R12, R14, R156.reuse ;  /* 0x0000009c0e0c7220 */ /* 0x080fe20000410000 */
[----:B------:R-:W-:-:S03]  /*50e0*/  FMUL.FTZ R156, R11, R156 ;  /* 0x0000009c0b9c7220 */ /* 0x000fc60000410000 */
[-C--:B------:R-:W-:Y:S01]  /*50f0*/  FFMA.FTZ R12, R11, R155.reuse, -R12 ;  /* 0x0000009b0b0c7223 */ /* 0x080fe2000001080c */
[----:B------:R-:W-:-:S05]  /*5100*/  FFMA.FTZ R156, R14, R155, R156 ;  /* 0x0000009b0e9c7223 */ /* 0x000fca000001009c */
[----:B------:R-:W-:Y:S01]  /*5110*/  F2FP.F16.F32.PACK_AB R156, R156, R12 ;  /* 0x0000000c9c9c723e */ /* 0x000fe200000000ff */
[----:B------:R-:W-:Y:S02]  /*5120*/  IMAD.MOV.U32 R12, RZ, RZ, R13 ;  /* 0x000000ffff0c7224 */ /* 0x000fe400078e000d */
[----:B------:R-:W-:Y:S01]  /*5130*/  IMAD.MOV.U32 R13, RZ, RZ, R57 ;  /* 0x000000ffff0d7224 */ /* 0x000fe200078e0039 */
[----:B------:R-:W-:-:S07]  /*5140*/  MOV R14, R156 ;  /* 0x0000009c000e7202 */ /* 0x000fce0000000f00 */
.L_x_491:
[----:B------:R-:W-:Y:S05]  /*5150*/  BSYNC B2 ;  /* 0x0000000000027941 */ /* 0x000fea0003800000 */
.L_x_490:
[----:B----4-:R0:W-:Y:S02]  /*5160*/  ST.E.128 desc[UR56][R58.64], R12 ;  /* 0x0000000c3a007985 */ /* 0x0101e4000c101d38 */
.L_x_469:
[----:B------:R-:W-:Y:S05]  /*5170*/  BSYNC B1 ;  /* 0x0000000000017941 */ /* 0x000fea0003800000 */
.L_x_468:
[----:B------:R-:W-:-:S03]  /*5180*/  UMOV UR4, 0xffffffff ;  /* 0xffffffff00047882 */ /* 0x000fc60000000000 */
[----:B------:R-:W-:Y:S05]  /*5190*/  BRA.DIV UR4, `(.L_x_492) ;  /* 0x000001b204d47947 */ /* 0x000fea000b800000 */
[----:B-1----:R-:W1:Y:S04]  /*51a0*/  SHFL.IDX PT, R115, R115, 0x1, 0x1c1f ;  /* 0x003c1f0073737f89 */ /* 0x002e6800000e0000 */
[----:B------:R-:W0:Y:S02]  /*51b0*/  SHFL.IDX PT, R118, R118, 0x1, 0x1c1f ;  /* 0x003c1f0076767f89 */ /* 0x000e2400000e0000 */
.L_x_799:
[----:B------:R-:W-:Y:S05]  /*51c0*/  @P4 BRA `(.L_x_493) ;  /* 0x0000005400b84947 */ /* 0x000fea0003800000 */
        /* <DEDUP_REMOVED lines=11> */
[----:B------:R-:W-:Y:S02]  /*5280*/  HADD2.F32 R54, -RZ, R54.H0_H0 ;  /* 0x20000036ff367230 */ /* 0x000fe40000004100 */
[--C-:B---3--:R-:W-:Y:S02]  /*5290*/  HADD2.F32 R11, -RZ, R52.reuse.H1_H1 ;  /* 0x30000034ff0b7230 */ /* 0x108fe40000004100 */
[----:B------:R-:W-:Y:S02]  /*52a0*/  HADD2.F32 R50, -RZ, R52.H0_H0 ;  /* 0x20000034ff327230 */ /* 0x000fe40000004100 */
[----:B------:R-:W-:-:S02]  /*52b0*/  HADD2.F32 R13, -RZ, R13.H0_H0 ;  /* 0x2000000dff0d7230 */ /* 0x000fc40000004100 */
[-C--:B------:R-:W-:Y:S01]  /*52c0*/  FMUL.FTZ R52, R11, R54.reuse ;  /* 0x000000360b347220 */ /* 0x080fe20000410000 */
[----:B------:R-:W-:-:S03]  /*52d0*/  FMUL.FTZ R54, R50, R54 ;  /* 0x0000003632367220 */ /* 0x000fc60000410000 */
[-C--:B------:R-:W-:Y:S01]  /*52e0*/  FFMA.FTZ R52, R50, R13.reuse, -R52 ;  /* 0x0000000d32347223 */ /* 0x080fe20000010834 */
[----:B------:R-:W-:Y:S01]  /*52f0*/  SHF.R.U32.HI R50, RZ, 0x10, R51 ;  /* 0x00000010ff327819 */ /* 0x000fe20000011633 */
[----:B------:R-:W-:Y:S01]  /*5300*/  FFMA.FTZ R54, R11, R13, R54 ;  /* 0x0000000d0b367223 */ /* 0x000fe20000010036 */
[----:B------:R-:W-:Y:S02]  /*5310*/  IMAD.MOV.U32 R13, RZ, RZ, R15 ;  /* 0x000000ffff0d7224 */ /* 0x000fe400078e000f */
[----:B------:R-:W-:Y:S02]  /*5320*/  HADD2.F32 R15, -RZ, R53.H0_H0 ;  /* 0x20000035ff0f7230 */ /* 0x000fe40000004100 */
[----:B------:R-:W-:Y:S01]  /*5330*/  HADD2.F32 R50, -RZ, R50.H0_H0 ;  /* 0x20000032ff327230 */ /* 0x000fe20000004100 */
        /* <DEDUP_REMOVED lines=25> */
[----:B------:R-:W-:Y:S02]  /*54d0*/  F2FP.F16.F32.PACK_AB R154, R154, R12 ;  /* 0x0000000c9a9a723e */ /* 0x000fe400000000ff */
[----:B------:R-:W-:Y:S01]  /*54e0*/  MOV R12, R13 ;  /* 0x0000000d000c7202 */ /* 0x000fe20000000f00 */
[----:B------:R-:W-:Y:S02]  /*54f0*/  IMAD.MOV.U32 R13, RZ, RZ, R52 ;  /* 0x000000ffff0d7224 */ /* 0x000fe400078e0034 */
[----:B------:R-:W-:-:S07]  /*5500*/  IMAD.MOV.U32 R14, RZ, RZ, R154 ;  /* 0x000000ffff0e7224 */ /* 0x000fce00078e009a */
.L_x_497:
[----:B------:R-:W-:Y:S05]  /*5510*/  BSYNC B2 ;  /* 0x0000000000027941 */ /* 0x000fea0003800000 */
.L_x_496:
[----:B------:R-:W-:-:S04]  /*5520*/  LEA R50, P3, R16, R118, 0x1 ;  /* 0x0000007610327211 */ /* 0x000fc800078608ff */
[----:B-1----:R-:W-:-:S05]  /*5530*/  LEA.HI.X R51, R16, R115, R17, 0x1, P3 ;  /* 0x0000007310337211 */ /* 0x002fca00018f0c11 */
[----:B----4-:R0:W-:Y:S04]  /*5540*/  ST.E.128 desc[UR56][R50.64], R12 ;  /* 0x0000000c32007985 */ /* 0x0101e8000c101d38 */
.L_x_495:
[----:B------:R-:W-:Y:S05]  /*5550*/  BSYNC B1 ;  /* 0x0000000000017941 */ /* 0x000fea0003800000 */
.L_x_494:
[----:B------:R-:W-:Y:S01]  /*5560*/  ISETP.NE.AND P3, PT, R26, RZ, PT ;  /* 0x000000ff1a00720c */ /* 0x000fe20003f65270 */
[----:B------:R-:W-:-:S12]  /*5570*/  BSSY B1, `(.L_x_498) ;  /* 0x000003b000017945 */ /* 0x000fd80003800000 */
[----:B------:R-:W-:Y:S05]  /*5580*/  @!P3 BRA `(.L_x_499) ;  /* 0x0000000000e4b947 */ /* 0x000fea0003800000 */
[----:B0---4-:R0:W4:Y:S01]  /*5590*/  LDS.128 R12, [R28+0x2000] ;  /* 0x002000001c0c7984 */ /* 0x0111220000000c00 */
[----:B------:R-:W-:Y:S01]  /*55a0*/  ISETP.GE.AND P3, PT, R170, R124, PT ;  /* 0x0000007caa00720c */ /* 0x000fe20003f66270 */
[----:B------:R-:W-:Y:S01]  /*55b0*/  IMAD.MOV.U32 R50, RZ, RZ, R118 ;  /* 0x000000ffff327224 */ /* 0x000fe200078e0076 */
[----:B---3--:R-:W-:Y:S01]  /*55c0*/  SHF.L.U32 R11, R163, 0x3, RZ ;  /* 0x00000003a30b7819 */ /* 0x008fe200000006ff */
[----:B-1----:R-:W-:Y:S01]  /*55d0*/  IMAD.MOV.U32 R51, RZ, RZ, R115 ;  /* 0x000000ffff337224 */ /* 0x002fe200078e0073 */
[----:B------:R-:W-:Y:S03]  /*55e0*/  BSSY B2, `(.L_x_500) ;  /* 0x0000032000027945 */ /* 0x000fe60003800000 */
[----:B------:R-:W-:-:S06]  /*55f0*/  IMAD.WIDE R50, R11, 0x2, R50 ;  /* 0x000000020b327825 */ /* 0x000fcc00078e0232 */
[----:B0-----:R-:W-:Y:S05]  /*5600*/  @P3 BRA `(.L_x_501) ;  /* 0x0000000000bc3947 */ /* 0x001fea0003800000 */
[----:B------:R-:W-:Y:S02]  /*5610*/  SHF.R.U64 R52, R48, 0x10, R49 ;  /* 0x0000001030347819 */ /* 0x000fe40000001231 */
[----:B----4-:R-:W-:Y:S02]  /*5620*/  MOV R48, R13 ;  /* 0x0000000d00307202 */ /* 0x010fe40000000f00 */
[----:B------:R-:W-:Y:S01]  /*5630*/  SHF.R.U64 R13, R46, 0x10, R47 ;  /* 0x000000102e0d7819 */ /* 0x000fe2000000122f */
[----:B------:R-:W-:Y:S01]  /*5640*/  HADD2.F32 R52, -RZ, R52.H0_H0 ;  /* 0x20000034ff347230 */ /* 0x000fe20000004100 */
[----:B------:R-:W-:Y:S01]  /*5650*/  SHF.R.U32.HI R49, RZ, 0x10, R49 ;  /* 0x00000010ff317819 */ /* 0x000fe20000011631 */
[--C-:B------:R-:W-:Y:S02]  /*5660*/  HADD2.F32 R11, -RZ, R48.reuse.H1_H1 ;  /* 0x30000030ff0b7230 */ /* 0x100fe40000004100 */
        /* <DEDUP_REMOVED lines=8> */
[----:B------:R-:W-:Y:S02]  /*56f0*/  IMAD.MOV.U32 R13, RZ, RZ, R12 ;  /* 0x000000ffff0d7224 */ /* 0x000fe400078e000c */
[----:B------:R-:W-:Y:S01]  /*5700*/  HADD2.F32 R12, -RZ, R49.H0_H0 ;  /* 0x20000031ff0c7230 */ /* 0x000fe20000004100 */
[----:B------:R-:W-:Y:S01]  /*5710*/  F2FP.F16.F32.PACK_AB R48, R52, R48 ;  /* 0x000000303430723e */ /* 0x000fe200000000ff */
[--C-:B------:R-:W-:Y:S02]  /*5720*/  HADD2.F32 R15, -RZ, R11.reuse.H1_H1 ;  /* 0x3000000bff0f7230 */ /* 0x100fe40000004100 */
[----:B------:R-:W-:-:S02]  /*5730*/  HADD2.F32 R11, -RZ, R11.H0_H0 ;  /* 0x2000000bff0b7230 */ /* 0x000fc40000004100 */
[----:B------:R-:W-:Y:S02]  /*5740*/  HADD2.F32 R46, -RZ, R46.H0_H0 ;  /* 0x2000002eff2e7230 */ /* 0x000fe40000004100 */
[-C--:B------:R-:W-:Y:S01]  /*5750*/  FMUL.FTZ R47, R15, R12.reuse ;  /* 0x0000000c0f2f7220 */ /* 0x080fe20000410000 */
[----:B------:R-:W-:-:S03]  /*5760*/  FMUL.FTZ R12, R11, R12 ;  /* 0x0000000c0b0c7220 */ /* 0x000fc60000410000 */
[-C--:B------:R-:W-:Y:S01]  /*5770*/  FFMA.FTZ R47, R11, R46.reuse, -R47 ;  /* 0x0000002e0b2f7223 */ /* 0x080fe2000001082f */
[--C-:B------:R-:W-:Y:S02]  /*5780*/  HADD2.F32 R11, -RZ, R152.reuse.H0_H0 ;  /* 0x20000098ff0b7230 */ /* 0x100fe40000004100 */
[----:B------:R-:W-:Y:S01]  /*5790*/  FFMA.FTZ R12, R15, R46, R12 ;  /* 0x0000002e0f0c7223 */ /* 0x000fe2000001000c */
[--C-:B------:R-:W-:Y:S02]  /*57a0*/  HADD2.F32 R15, -RZ, R13.reuse.H1_H1 ;  /* 0x3000000dff0f7230 */ /* 0x100fe40000004100 */
[----:B------:R-:W-:Y:S02]  /*57b0*/  HADD2.F32 R13, -RZ, R13.H0_H0 ;  /* 0x2000000dff0d7230 */ /* 0x000fe40000004100 */
[----:B------:R-:W-:Y:S02]  /*57c0*/  HADD2.F32 R46, -RZ, R151.H0_H0 ;  /* 0x20000097ff2e7230 */ /* 0x000fe40000004100 */
[----:B------:R-:W-:Y:S01]  /*57d0*/  FMUL.FTZ R49, R15, R11 ;  /* 0x0000000b0f317220 */ /* 0x000fe20000410000 */
[----:B------:R-:W-:-:S02]  /*57e0*/  HADD2.F32 R152, -RZ, R152.H1_H1 ;  /* 0x30000098ff987230 */ /* 0x000fc40000004100 */
[C---:B------:R-:W-:Y:S01]  /*57f0*/  FMUL.FTZ R11, R13.reuse, R11 ;  /* 0x0000000b0d0b7220 */ /* 0x040fe20000410000 */
[----:B------:R-:W-:Y:S02]  /*5800*/  HADD2.F32 R151, -RZ, R151.H1_H1 ;  /* 0x30000097ff977230 */ /* 0x000fe40000004100 */
[-C--:B------:R-:W-:Y:S01]  /*5810*/  FFMA.FTZ R49, R13, R46.reuse, -R49 ;  /* 0x0000002e0d317223 */ /* 0x080fe20000010831 */
[--C-:B------:R-:W-:Y:S02]  /*5820*/  HADD2.F32 R13, -RZ, R14.reuse.H1_H1 ;  /* 0x3000000eff0d7230 */ /* 0x100fe40000004100 */
[----:B------:R-:W-:Y:S01]  /*5830*/  FFMA.FTZ R11, R15, R46, R11 ;  /* 0x0000002e0f0b7223 */ /* 0x000fe2000001000b */
[----:B------:R-:W-:Y:S01]  /*5840*/  HADD2.F32 R14, -RZ, R14.H0_H0 ;  /* 0x2000000eff0e7230 */ /* 0x000fe20000004100 */
[----:B------:R-:W-:Y:S01]  /*5850*/  F2FP.F16.F32.PACK_AB R47, R12, R47 ;  /* 0x0000002f0c2f723e */ /* 0x000fe200000000ff */
[-C--:B------:R-:W-:Y:S02]  /*5860*/  FMUL.FTZ R15, R13, R152.reuse ;  /* 0x000000980d0f7220 */ /* 0x080fe40000410000 */
[----:B------:R-:W-:Y:S01]  /*5870*/  F2FP.F16.F32.PACK_AB R11, R11, R49 ;  /* 0x000000310b0b723e */ /* 0x000fe200000000ff */
[C---:B------:R-:W-:Y:S01]  /*5880*/  FMUL.FTZ R152, R14.reuse, R152 ;  /* 0x000000980e987220 */ /* 0x040fe20000410000 */
[----:B------:R-:W-:-:S02]  /*5890*/  FFMA.FTZ R15, R14, R151, -R15 ;  /* 0x000000970e0f7223 */ /* 0x000fc4000001080f */
[----:B------:R-:W-:Y:S01]  /*58a0*/  MOV R12, R11 ;  /* 0x0000000b000c7202 */ /* 0x000fe20000000f00 */
[----:B------:R-:W-:Y:S01]  /*58b0*/  FFMA.FTZ R152, R13, R151, R152 ;  /* 0x000000970d987223 */ /* 0x000fe20000010098 */
[----:B------:R-:W-:-:S04]  /*58c0*/  IMAD.MOV.U32 R13, RZ, RZ, R48 ;  /* 0x000000ffff0d7224 */ /* 0x000fc800078e0030 */
[----:B------:R-:W-:-:S05]  /*58d0*/  F2FP.F16.F32.PACK_AB R15, R152, R15 ;  /* 0x0000000f980f723e */ /* 0x000fca00000000ff */
[----:B------:R-:W-:Y:S01]  /*58e0*/  IMAD.MOV.U32 R14, RZ, RZ, R15 ;  /* 0x000000ffff0e7224 */ /* 0x000fe200078e000f */
[----:B------:R-:W-:-:S07]  /*58f0*/  MOV R15, R47 ;  /* 0x0000002f000f7202 */ /* 0x000fce0000000f00 */
.L_x_501:
[----:B------:R-:W-:Y:S05]  /*5900*/  BSYNC B2 ;  /* 0x0000000000027941 */ /* 0x000fea0003800000 */
.L_x_500:
[----:B----4-:R0:W-:Y:S02]  /*5910*/  ST.E.128 desc[UR56][R50.64], R12 ;  /* 0x0000000c32007985 */ /* 0x0101e4000c101d38 */
.L_x_499:
[----:B------:R-:W-:Y:S05]  /*5920*/  BSYNC B1 ;  /* 0x0000000000017941 */ /* 0x000fea0003800000 */
.L_x_498:
[----:B------:R-:W-:Y:S01]  /*5930*/  ISETP.NE.AND P3, PT, R27, RZ, PT ;  /* 0x000000ff1b00720c */ /* 0x000fe20003f65270 */
[----:B------:R-:W-:-:S12]  /*5940*/  BSSY B1, `(.L_x_502) ;  /* 0x0000035000017945 */ /* 0x000fd80003800000 */
[----:B------:R-:W-:Y:S05]  /*5950*/  @!P3 BRA `(.L_x_503) ;  /* 0x0000000000ccb947 */ /* 0x000fea0003800000 */
[----:B0---4-:R0:W4:Y:S01]  /*5960*/  LDS.128 R12, [R29+0x5000] ;  /* 0x005000001d0c7984 */ /* 0x0111220000000c00 */
[----:B------:R-:W-:Y:S01]  /*5970*/  ISETP.GE.AND P3, PT, R169, R124, PT ;  /* 0x0000007ca900720c */ /* 0x000fe20003f66270 */
[----:B---3--:R-:W-:Y:S01]  /*5980*/  IMAD.SHL.U32 R11, R164, 0x8, RZ ;  /* 0x00000008a40b7824 */ /* 0x008fe200078e00ff */
[----:B-1----:R-:W-:Y:S01]  /*5990*/  MOV R47, R115 ;  /* 0x00000073002f7202 */ /* 0x002fe20000000f00 */
[----:B------:R-:W-:Y:S01]  /*59a0*/  IMAD.MOV.U32 R46, RZ, RZ, R118 ;  /* 0x000000ffff2e7224 */ /* 0x000fe200078e0076 */
[----:B------:R-:W-:Y:S03]  /*59b0*/  BSSY B2, `(.L_x_504) ;  /* 0x000002c000027945 */ /* 0x000fe60003800000 */
[----:B------:R-:W-:-:S06]  /*59c0*/  IMAD.WIDE R46, R11, 0x2, R46 ;  /* 0x000000020b2e7825 */ /* 0x000fcc00078e022e */
[----:B0-----:R-:W-:Y:S05]  /*59d0*/  @P3 BRA `(.L_x_505) ;  /* 0x0000000000a43947 */ /* 0x001fea0003800000 */
[--C-:B------:R-:W-:Y:S01]  /*59e0*/  SHF.R.U64 R11, R42, 0x10, R43.reuse ;  /* 0x000000102a0b7819 */ /* 0x100fe2000000122b */
[--C-:B----4-:R-:W-:Y:S01]  /*59f0*/  HADD2.F32 R48, -RZ, R15.reuse.H1_H1 ;  /* 0x3000000fff307230 */ /* 0x110fe20000004100 */
[----:B------:R-:W-:Y:S01]  /*5a00*/  SHF.R.U32.HI R42, RZ, 0x10, R43 ;  /* 0x00000010ff2a7819 */ /* 0x000fe2000001162b */
[----:B------:R-:W-:Y:S01]  /*5a10*/  HADD2.F32 R15, -RZ, R15.H0_H0 ;  /* 0x2000000fff0f7230 */ /* 0x000fe20000004100 */
[--C-:B------:R-:W-:Y:S01]  /*5a20*/  SHF.R.U64 R43, R44, 0x10, R45.reuse ;  /* 0x000000102c2b7819 */ /* 0x100fe2000000122d */
[----:B------:R-:W-:Y:S01]  /*5a30*/  HADD2.F32 R11, -RZ, R11.H0_H0 ;  /* 0x2000000bff0b7230 */ /* 0x000fe20000004100 */
[----:B------:R-:W-:Y:S01]  /*5a40*/  SHF.R.U32.HI R44, RZ, 0x10, R45 ;  /* 0x00000010ff2c7819 */ /* 0x000fe2000001162d */
[----:B------:R-:W-:Y:S02]  /*5a50*/  HADD2.F32 R45, -RZ, R13.H1_H1 ;  /* 0x3000000dff2d7230 */ /* 0x000fe40000004100 */
[----:B------:R-:W-:Y:S02]  /*5a60*/  HADD2.F32 R43, -RZ, R43.H0_H0 ;  /* 0x2000002bff2b7230 */ /* 0x000fe40000004100 */
[----:B------:R-:W-:-:S02]  /*5a70*/  HADD2.F32 R13, -RZ, R13.H0_H0 ;  /* 0x2000000dff0d7230 */ /* 0x000fc40000004100 */
[----:B------:R-:W-:Y:S02]  /*5a80*/  HADD2.F32 R44, -RZ, R44.H0_H0 ;  /* 0x2000002cff2c7230 */ /* 0x000fe40000004100 */
[----:B------:R-:W-:Y:S02]  /*5a90*/  HADD2.F32 R49, -RZ, R42.H0_H0 ;  /* 0x2000002aff317230 */ /* 0x000fe40000004100 */
[-C--:B------:R-:W-:Y:S01]  /*5aa0*/  FMUL.FTZ R42, R45, R43.reuse ;  /* 0x0000002b2d2a7220 */ /* 0x080fe20000410000 */
[----:B------:R-:W-:Y:S01]  /*5ab0*/  FMUL.FTZ R50, R13, R43 ;  /* 0x0000002b0d327220 */ /* 0x000fe20000410000 */
[-C--:B------:R-:W-:Y:S01]  /*5ac0*/  FMUL.FTZ R43, R48, R44.reuse ;  /* 0x0000002c302b7220 */ /* 0x080fe20000410000 */
[----:B------:R-:W-:Y:S01]  /*5ad0*/  FMUL.FTZ R44, R15, R44 ;  /* 0x0000002c0f2c7220 */ /* 0x000fe20000410000 */
[-C--:B------:R-:W-:Y:S01]  /*5ae0*/  FFMA.FTZ R42, R13, R11.reuse, -R42 ;  /* 0x0000000b0d2a7223 */ /* 0x080fe2000001082a */
[----:B------:R-:W-:Y:S01]  /*5af0*/  FFMA.FTZ R50, R45, R11, R50 ;  /* 0x0000000b2d327223 */ /* 0x000fe20000010032 */
[----:B------:R-:W-:Y:S01]  /*5b00*/  FFMA.FTZ R43, R15, R49, -R43 ;  /* 0x000000310f2b7223 */ /* 0x000fe2000001082b */
[----:B------:R-:W-:-:S02]  /*5b10*/  HADD2.F32 R15, -RZ, R12.H1_H1 ;  /* 0x3000000cff0f7230 */ /* 0x000fc40000004100 */
[----:B------:R-:W-:Y:S01]  /*5b20*/  FFMA.FTZ R44, R48, R49, R44 ;  /* 0x00000031302c7223 */ /* 0x000fe2000001002c */
[--C-:B------:R-:W-:Y:S01]  /*5b30*/  HADD2.F32 R13, -RZ, R147.reuse.H0_H0 ;  /* 0x20000093ff0d7230 */ /* 0x100fe20000004100 */
[----:B------:R-:W-:Y:S01]  /*5b40*/  F2FP.F16.F32.PACK_AB R42, R50, R42 ;  /* 0x0000002a322a723e */ /* 0x000fe200000000ff */
[----:B------:R-:W-:Y:S02]  /*5b50*/  HADD2.F32 R12, -RZ, R12.H0_H0 ;  /* 0x2000000cff0c7230 */ /* 0x000fe40000004100 */
[----:B------:R-:W-:Y:S02]  /*5b60*/  HADD2.F32 R147, -RZ, R147.H1_H1 ;  /* 0x30000093ff937230 */ /* 0x000fe40000004100 */
[-C--:B------:R-:W-:Y:S01]  /*5b70*/  FMUL.FTZ R48, R15, R13.reuse ;  /* 0x0000000d0f307220 */ /* 0x080fe20000410000 */
[--C-:B------:R-:W-:Y:S02]  /*5b80*/  HADD2.F32 R45, -RZ, R14.reuse.H1_H1 ;  /* 0x3000000eff2d7230 */ /* 0x100fe40000004100 */
[----:B------:R-:W-:Y:S01]  /*5b90*/  FMUL.FTZ R49, R12, R13 ;  /* 0x0000000d0c317220 */ /* 0x000fe20000410000 */
[----:B------:R-:W-:-:S02]  /*5ba0*/  HADD2.F32 R14, -RZ, R14.H0_H0 ;  /* 0x2000000eff0e7230 */ /* 0x000fc40000004100 */
[--C-:B------:R-:W-:Y:S02]  /*5bb0*/  HADD2.F32 R11, -RZ, R146.reuse.H0_H0 ;  /* 0x20000092ff0b7230 */ /* 0x100fe40000004100 */
[-C--:B------:R-:W-:Y:S01]  /*5bc0*/  FMUL.FTZ R13, R45, R147.reuse ;  /* 0x000000932d0d7220 */ /* 0x080fe20000410000 */
[----:B------:R-:W-:Y:S02]  /*5bd0*/  HADD2.F32 R146, -RZ, R146.H1_H1 ;  /* 0x30000092ff927230 */ /* 0x000fe40000004100 */
[----:B------:R-:W-:Y:S01]  /*5be0*/  FMUL.FTZ R147, R14, R147 ;  /* 0x000000930e937220 */ /* 0x000fe20000410000 */
[-C--:B------:R-:W-:Y:S01]  /*5bf0*/  FFMA.FTZ R48, R12, R11.reuse, -R48 ;  /* 0x0000000b0c307223 */ /* 0x080fe20000010830 */
[----:B------:R-:W-:Y:S01]  /*5c00*/  FFMA.FTZ R49, R15, R11, R49 ;  /* 0x0000000b0f317223 */ /* 0x000fe20000010031 */
[-C--:B------:R-:W-:Y:S01]  /*5c10*/  FFMA.FTZ R13, R14, R146.reuse, -R13 ;  /* 0x000000920e0d7223 */ /* 0x080fe2000001080d */
[----:B------:R-:W-:Y:S01]  /*5c20*/  FFMA.FTZ R146, R45, R146, R147 ;  /* 0x000000922d927223 */ /* 0x000fe20000010093 */
[----:B------:R-:W-:-:S02]  /*5c30*/  F2FP.F16.F32.PACK_AB R15, R44, R43 ;  /* 0x0000002b2c0f723e */ /* 0x000fc400000000ff */
[----:B------:R-:W-:Y:S02]  /*5c40*/  F2FP.F16.F32.PACK_AB R12, R49, R48 ;  /* 0x00000030310c723e */ /* 0x000fe400000000ff */
[----:B------:R-:W-:Y:S01]  /*5c50*/  F2FP.F16.F32.PACK_AB R14, R146, R13 ;  /* 0x0000000d920e723e */ /* 0x000fe200000000ff */
[----:B------:R-:W-:-:S07]  /*5c60*/  IMAD.MOV.U32 R13, RZ, RZ, R42 ;  /* 0x000000ffff0d7224 */ /* 0x000fce00078e002a */
.L_x_505:
[----:B------:R-:W-:Y:S05]  /*5c70*/  BSYNC B2 ;  /* 0x0000000000027941 */ /* 0x000fea0003800000 */
.L_x_504:
[----:B----4-:R0:W-:Y:S02]  /*5c80*/  ST.E.128 desc[UR56][R46.64], R12 ;  /* 0x0000000c2e007985 */ /* 0x0101e4000c101d38 */
.L_x_503:
[----:B------:R-:W-:Y:S05]  /*5c90*/  BSYNC B1 ;  /* 0x0000000000017941 */ /* 0x000fea0003800000 */
.L_x_502:
[----:B------:R-:W-:Y:S01]  /*5ca0*/  ISETP.NE.AND P3, PT, R101, RZ, PT ;  /* 0x000000ff6500720c */ /* 0x000fe20003f65270 */
[----:B------:R-:W-:-:S12]  /*5cb0*/  BSSY B1, `(.L_x_506) ;  /* 0x0000035000017945 */ /* 0x000fd80003800000 */
[----:B------:R-:W-:Y:S05]  /*5cc0*/  @!P3 BRA `(.L_x_507) ;  /* 0x0000000000ccb947 */ /* 0x000fea0003800000 */
[----:B0---4-:R0:W4:Y:S01]  /*5cd0*/  LDS.128 R12, [R28+0x5000] ;  /* 0x005000001c0c7984 */ /* 0x0111220000000c00 */
[C---:B------:R-:W-:Y:S01]  /*5ce0*/  LEA R42, P3, R19.reuse, R118, 0x1 ;  /* 0x00000076132a7211 */ /* 0x040fe200078608ff */
[----:B------:R-:W-:Y:S03]  /*5cf0*/  BSSY B2, `(.L_x_508) ;  /* 0x000002f000027945 */ /* 0x000fe60003800000 */
[----:B-1----:R-:W-:Y:S02]  /*5d00*/  LEA.HI.X R43, R19, R115, R165, 0x1, P3 ;  /* 0x00000073132b7211 */ /* 0x002fe400018f0ca5 */
[----:B------:R-:W-:-:S13]  /*5d10*/  ISETP.GE.AND P3, PT, R172, R124, PT ;  /* 0x0000007cac00720c */ /* 0x000fda0003f66270 */
[----:B0-----:R-:W-:Y:S05]  /*5d20*/  @P3 BRA `(.L_x_509) ;  /* 0x0000000000ac3947 */ /* 0x001fea0003800000 */
[----:B------:R-:W-:Y:S01]  /*5d30*/  SHF.R.U64 R44, R38, 0x10, R39 ;  /* 0x00000010262c7819 */ /* 0x000fe20000001227 */
[----:B---34-:R-:W-:Y:S01]  /*5d40*/  IMAD.MOV.U32 R11, RZ, RZ, R13 ;  /* 0x000000ffff0b7224 */ /* 0x018fe200078e000d */
[----:B------:R-:W-:Y:S01]  /*5d50*/  SHF.R.U32.HI R38, RZ, 0x10, R39 ;  /* 0x00000010ff267819 */ /* 0x000fe20000011627 */
[--C-:B------:R-:W-:Y:S01]  /*5d60*/  HADD2.F32 R46, -RZ, R15.reuse.H0_H0 ;  /* 0x2000000fff2e7230 */ /* 0x100fe20000004100 */
[--C-:B------:R-:W-:Y:S01]  /*5d70*/  SHF.R.U64 R48, R40, 0x10, R41.reuse ;  /* 0x0000001028307819 */ /* 0x100fe20000001229 */
[----:B------:R-:W-:Y:S01]  /*5d80*/  HADD2.F32 R40, -RZ, R15.H1_H1 ;  /* 0x3000000fff287230 */ /* 0x000fe20000004100 */
[----:B------:R-:W-:Y:S01]  /*5d90*/  SHF.R.U32.HI R39, RZ, 0x10, R41 ;  /* 0x00000010ff277819 */ /* 0x000fe20000011629 */
[----:B------:R-:W-:Y:S02]  /*5da0*/  HADD2.F32 R13, -RZ, R11.H1_H1 ;  /* 0x3000000bff0d7230 */ /* 0x000fe40000004100 */
[----:B------:R-:W-:Y:S02]  /*5db0*/  HADD2.F32 R48, -RZ, R48.H0_H0 ;  /* 0x20000030ff307230 */ /* 0x000fe40000004100 */
[----:B------:R-:W-:-:S02]  /*5dc0*/  HADD2.F32 R39, -RZ, R39.H0_H0 ;  /* 0x20000027ff277230 */ /* 0x000fc40000004100 */
[----:B------:R-:W-:Y:S02]  /*5dd0*/  HADD2.F32 R11, -RZ, R11.H0_H0 ;  /* 0x2000000bff0b7230 */ /* 0x000fe40000004100 */
[----:B------:R-:W-:Y:S02]  /*5de0*/  HADD2.F32 R44, -RZ, R44.H0_H0 ;  /* 0x2000002cff2c7230 */ /* 0x000fe40000004100 */
[-C--:B------:R-:W-:Y:S01]  /*5df0*/  FMUL.FTZ R41, R40, R39.reuse ;  /* 0x0000002728297220 */ /* 0x080fe20000410000 */
[----:B------:R-:W-:Y:S02]  /*5e00*/  HADD2.F32 R15, -RZ, R38.H0_H0 ;  /* 0x20000026ff0f7230 */ /* 0x000fe40000004100 */
[-C--:B------:R-:W-:Y:S01]  /*5e10*/  FMUL.FTZ R38, R13, R48.reuse ;  /* 0x000000300d267220 */ /* 0x080fe20000410000 */
[C---:B------:R-:W-:Y:S01]  /*5e20*/  FMUL.FTZ R48, R11.reuse, R48 ;  /* 0x000000300b307220 */ /* 0x040fe20000410000 */
[C---:B------:R-:W-:Y:S02]  /*5e30*/  FMUL.FTZ R39, R46.reuse, R39 ;  /* 0x000000272e277220 */ /* 0x040fe40000410000 */
[-C--:B------:R-:W-:Y:S01]  /*5e40*/  FFMA.FTZ R11, R11, R44.reuse, -R38 ;  /* 0x0000002c0b0b7223 */ /* 0x080fe20000010826 */
[----:B------:R-:W-:Y:S01]  /*5e50*/  FFMA.FTZ R38, R13, R44, R48 ;  /* 0x0000002c0d267223 */ /* 0x000fe20000010030 */
[-C--:B------:R-:W-:Y:S01]  /*5e60*/  FFMA.FTZ R13, R46, R15.reuse, -R41 ;  /* 0x0000000f2e0d7223 */ /* 0x080fe20000010829 */
[----:B------:R-:W-:Y:S01]  /*5e70*/  FFMA.FTZ R40, R40, R15, R39 ;  /* 0x0000000f28287223 */ /* 0x000fe20000010027 */
[----:B------:R-:W-:-:S02]  /*5e80*/  HADD2.F32 R39, -RZ, R144.H0_H0 ;  /* 0x20000090ff277230 */ /* 0x000fc40000004100 */
[--C-:B------:R-:W-:Y:S01]  /*5e90*/  HADD2.F32 R46, -RZ, R12.reuse.H1_H1 ;  /* 0x3000000cff2e7230 */ /* 0x100fe20000004100 */
        /* <DEDUP_REMOVED lines=15> */
[----:B------:R-:W-:Y:S01]  /*5f90*/  F2FP.F16.F32.PACK_AB R15, R40, R13 ;  /* 0x0000000d280f723e */ /* 0x000fe200000000ff */
[----:B------:R-:W-:Y:S01]  /*5fa0*/  IMAD.MOV.U32 R13, RZ, RZ, R11 ;  /* 0x000000ffff0d7224 */ /* 0x000fe200078e000b */
[----:B------:R-:W-:-:S02]  /*5fb0*/  F2FP.F16.F32.PACK_AB R46, R46, R45 ;  /* 0x0000002d2e2e723e */ /* 0x000fc400000000ff */
[----:B------:R-:W-:Y:S02]  /*5fc0*/  F2FP.F16.F32.PACK_AB R14, R12, R47 ;  /* 0x0000002f0c0e723e */ /* 0x000fe400000000ff */
[----:B------:R-:W-:-:S07]  /*5fd0*/  MOV R12, R46 ;  /* 0x0000002e000c7202 */ /* 0x000fce0000000f00 */
.L_x_509:
[----:B------:R-:W-:Y:S05]  /*5fe0*/  BSYNC B2 ;  /* 0x0000000000027941 */ /* 0x000fea0003800000 */
.L_x_508:
[----:B----4-:R0:W-:Y:S02]  /*5ff0*/  ST.E.128 desc[UR56][R42.64], R12 ;  /* 0x0000000c2a007985 */ /* 0x0101e4000c101d38 */
.L_x_507:
[----:B------:R-:W-:Y:S05]  /*6000*/  BSYNC B1 ;  /* 0x0000000000017941 */ /* 0x000fea0003800000 */
.L_x_506:
        /* <DEDUP_REMOVED lines=9> */
[----:B---3--:R-:W-:Y:S01]  /*60a0*/  SHF.R.U64 R11, R34, 0x10, R35 ;  /* 0x00000010220b7819 */ /* 0x008fe20000001223 */
[----:B----4-:R-:W-:Y:S01]  /*60b0*/  IMAD.MOV.U32 R29, RZ, RZ, R12 ;  /* 0x000000ffff1d7224 */ /* 0x010fe200078e000c */
[--C-:B------:R-:W-:Y:S01]  /*60c0*/  SHF.R.U64 R36, R36, 0x10, R37.reuse ;  /* 0x0000001024247819 */ /* 0x100fe20000001225 */
[----:B------:R-:W-:Y:S01]  /*60d0*/  HADD2.F32 R12, -RZ, R13.H1_H1 ;  /* 0x3000000dff0c7230 */ /* 0x000fe20000004100 */
[----:B------:R-:W-:Y:S01]  /*60e0*/  SHF.R.U32.HI R37, RZ, 0x10, R37 ;  /* 0x00000010ff257819 */ /* 0x000fe20000011625 */
[----:B------:R-:W-:Y:S01]  /*60f0*/  HADD2.F32 R34, -RZ, R15.H1_H1 ;  /* 0x3000000fff227230 */ /* 0x000fe20000004100 */
[----:B------:R-:W-:Y:S01]  /*6100*/  SHF.R.U32.HI R40, RZ, 0x10, R35 ;  /* 0x00000010ff287819 */ /* 0x000fe20000011623 */
[----:B------:R-:W-:Y:S02]  /*6110*/  HADD2.F32 R35, -RZ, R11.H0_H0 ;  /* 0x2000000bff237230 */ /* 0x000fe40000004100 */
[----:B------:R-:W-:Y:S02]  /*6120*/  HADD2.F32 R36, -RZ, R36.H0_H0 ;  /* 0x20000024ff247230 */ /* 0x000fe40000004100 */
[----:B------:R-:W-:-:S02]  /*6130*/  HADD2.F32 R11, -RZ, R13.H0_H0 ;  /* 0x2000000dff0b7230 */ /* 0x000fc40000004100 */
[----:B------:R-:W-:Y:S02]  /*6140*/  HADD2.F32 R37, -RZ, R37.H0_H0 ;  /* 0x20000025ff257230 */ /* 0x000fe40000004100 */
[----:B------:R-:W-:Y:S02]  /*6150*/  HADD2.F32 R13, -RZ, R15.H0_H0 ;  /* 0x2000000fff0d7230 */ /* 0x000fe40000004100 */
[-C--:B------:R-:W-:Y:S01]  /*6160*/  FMUL.FTZ R41, R11, R36.reuse ;  /* 0x000000240b297220 */ /* 0x080fe20000410000 */
[----:B------:R-:W-:Y:S02]  /*6170*/  HADD2.F32 R15, -RZ, R40.H0_H0 ;  /* 0x20000028ff0f7230 */ /* 0x000fe40000004100 */
[----:B------:R-:W-:Y:S01]  /*6180*/  FMUL.FTZ R40, R12, R36 ;  /* 0x000000240c287220 */ /* 0x000fe20000410000 */
[-C--:B------:R-:W-:Y:S01]  /*6190*/  FMUL.FTZ R36, R34, R37.reuse ;  /* 0x0000002522247220 */ /* 0x080fe20000410000 */
[----:B------:R-:W-:Y:S01]  /*61a0*/  FMUL.FTZ R37, R13, R37 ;  /* 0x000000250d257220 */ /* 0x000fe20000410000 */
[-C--:B------:R-:W-:Y:S01]  /*61b0*/  FFMA.FTZ R12, R12, R35.reuse, R41 ;  /* 0x000000230c0c7223 */ /* 0x080fe20000010029 */
[----:B------:R-:W-:Y:S01]  /*61c0*/  FFMA.FTZ R11, R11, R35, -R40 ;  /* 0x000000230b0b7223 */ /* 0x000fe20000010828 */
[-C--:B------:R-:W-:Y:S01]  /*61d0*/  FFMA.FTZ R13, R13, R15.reuse, -R36 ;  /* 0x0000000f0d0d7223 */ /* 0x080fe20000010824 */
[----:B------:R-:W-:Y:S01]  /*61e0*/  FFMA.FTZ R44, R34, R15, R37 ;  /* 0x0000000f222c7223 */ /* 0x000fe20000010025 */
[----:B------:R-:W-:-:S02]  /*61f0*/  HADD2.F32 R40, -RZ, R135.H0_H0 ;  /* 0x20000087ff287230 */ /* 0x000fc40000004100 */
[----:B------:R-:W-:Y:S01]  /*6200*/  HADD2.F32 R15, -RZ, R29.H1_H1 ;  /* 0x3000001dff0f7230 */ /* 0x000fe20000004100 */
[----:B------:R-:W-:Y:S01]  /*6210*/  F2FP.F16.F32.PACK_AB R11, R12, R11 ;  /* 0x0000000b0c0b723e */ /* 0x000fe200000000ff */
[----:B------:R-:W-:Y:S01]  /*6220*/  HADD2.F32 R135, -RZ, R135.H1_H1 ;  /* 0x30000087ff877230 */ /* 0x000fe20000004100 */
[----:B------:R-:W-:Y:S01]  /*6230*/  F2FP.F16.F32.PACK_AB R44, R44, R13 ;  /* 0x0000000d2c2c723e */ /* 0x000fe200000000ff */
[----:B------:R-:W-:Y:S02]  /*6240*/  HADD2.F32 R29, -RZ, R29.H0_H0 ;  /* 0x2000001dff1d7230 */ /* 0x000fe40000004100 */
[-C--:B------:R-:W-:Y:S01]  /*6250*/  FMUL.FTZ R42, R15, R40.reuse ;  /* 0x000000280f2a7220 */ /* 0x080fe20000410000 */
[--C-:B------:R-:W-:Y:S01]  /*6260*/  HADD2.F32 R34, -RZ, R14.reuse.H1_H1 ;  /* 0x3000000eff227230 */ /* 0x100fe20000004100 */
[----:B------:R-:W-:Y:S01]  /*6270*/  MOV R13, R11 ;  /* 0x0000000b000d7202 */ /* 0x000fe20000000f00 */
[----:B------:R-:W-:Y:S02]  /*6280*/  HADD2.F32 R14, -RZ, R14.H0_H0 ;  /* 0x2000000eff0e7230 */ /* 0x000fe40000004100 */
[----:B------:R-:W-:Y:S01]  /*6290*/  FMUL.FTZ R40, R29, R40 ;  /* 0x000000281d287220 */ /* 0x000fe20000410000 */
[----:B------:R-:W-:-:S02]  /*62a0*/  HADD2.F32 R36, -RZ, R117.H0_H0 ;  /* 0x20000075ff247230 */ /* 0x000fc40000004100 */
[-C--:B------:R-:W-:Y:S01]  /*62b0*/  FMUL.FTZ R35, R34, R135.reuse ;  /* 0x0000008722237220 */ /* 0x080fe20000410000 */
[----:B------:R-:W-:Y:S02]  /*62c0*/  HADD2.F32 R117, -RZ, R117.H1_H1 ;  /* 0x30000075ff757230 */ /* 0x000fe40000004100 */
[C---:B------:R-:W-:Y:S01]  /*62d0*/  FMUL.FTZ R135, R14.reuse, R135 ;  /* 0x000000870e877220 */ /* 0x040fe20000410000 */
[-C--:B------:R-:W-:Y:S01]  /*62e0*/  FFMA.FTZ R42, R29, R36.reuse, -R42 ;  /* 0x000000241d2a7223 */ /* 0x080fe2000001082a */
[----:B------:R-:W-:Y:S01]  /*62f0*/  FFMA.FTZ R15, R15, R36, R40 ;  /* 0x000000240f0f7223 */ /* 0x000fe20000010028 */
[-C--:B------:R-:W-:Y:S01]  /*6300*/  FFMA.FTZ R35, R14, R117.reuse, -R35 ;  /* 0x000000750e237223 */ /* 0x080fe20000010823 */
[----:B------:R-:W-:-:S03]  /*6310*/  FFMA.FTZ R34, R34, R117, R135 ;  /* 0x0000007522227223 */ /* 0x000fc60000010087 */
[----:B------:R-:W-:Y:S01]  /*6320*/  F2FP.F16.F32.PACK_AB R12, R15, R42 ;  /* 0x0000002a0f0c723e */ /* 0x000fe200000000ff */
[----:B------:R-:W-:Y:S01]  /*6330*/  IMAD.MOV.U32 R15, RZ, RZ, R44 ;  /* 0x000000ffff0f7224 */ /* 0x000fe200078e002c */
[----:B------:R-:W-:-:S07]  /*6340*/  F2FP.F16.F32.PACK_AB R14, R34, R35 ;  /* 0x00000023220e723e */ /* 0x000fce00000000ff */
.L_x_513:
[----:B------:R-:W-:Y:S05]  /*6350*/  BSYNC B2 ;  /* 0x0000000000027941 */ /* 0x000fea0003800000 */
.L_x_512:
[----:B----4-:R0:W-:Y:S02]  /*6360*/  ST.E.128 desc[UR56][R38.64], R12 ;  /* 0x0000000c26007985 */ /* 0x0101e4000c101d38 */
.L_x_511:
[----:B------:R-:W-:Y:S05]  /*6370*/  BSYNC B1 ;  /* 0x0000000000017941 */ /* 0x000fea0003800000 */
.L_x_510:
[----:B------:R-:W-:-:S13]  /*6380*/  ISETP.NE.AND P3, PT, R87, RZ, PT ;  /* 0x000000ff5700720c */ /* 0x000fda0003f65270 */
[----:B------:R-:W-:Y:S05]  /*6390*/  @!P3 BRA `(.L_x_493) ;  /* 0x000000440044b947 */ /* 0x000fea0003800000 */
[----:B0---4-:R0:W4:Y:S01]  /*63a0*/  LDS.128 R12, [R28+0x8000] ;  /* 0x008000001c0c7984 */ /* 0x0111220000000c00 */
[C---:B------:R-:W-:Y:S01]  /*63b0*/  LEA R34, P3, R23.reuse, R118, 0x1 ;  /* 0x0000007617227211 */ /* 0x040fe200078608ff */
[----:B------:R-:W-:Y:S03]  /*63c0*/  BSSY B1, `(.L_x_514) ;  /* 0x000002c000017945 */ /* 0x000fe60003800000 */
[----:B-1----:R-:W-:Y:S02]  /*63d0*/  LEA.HI.X R35, R23, R115, R175, 0x1, P3 ;  /* 0x0000007317237211 */ /* 0x002fe400018f0caf */
[----:B------:R-:W-:-:S13]  /*63e0*/  ISETP.GE.AND P3, PT, R173, R124, PT ;  /* 0x0000007cad00720c */ /* 0x000fda0003f66270 */
[----:B0-----:R-:W-:Y:S05]  /*63f0*/  @P3 BRA `(.L_x_515) ;  /* 0x0000000000a03947 */ /* 0x001fea0003800000 */
[--C-:B------:R-:W-:Y:S01]  /*6400*/  SHF.R.U64 R30, R30, 0x10, R31.reuse ;  /* 0x000000101e1e7819 */ /* 0x100fe2000000121f */
[----:B----4-:R-:W-:Y:S01]  /*6410*/  HADD2.F32 R28, -RZ, R15.H1_H1 ;  /* 0x3000000fff1c7230 */ /* 0x010fe20000004100 */
[----:B------:R-:W-:Y:S01]  /*6420*/  SHF.R.U32.HI R29, RZ, 0x10, R31 ;  /* 0x00000010ff1d7819 */ /* 0x000fe2000001161f */
[----:B---3--:R-:W-:Y:S01]  /*6430*/  HADD2.F32 R11, -RZ, R13.H1_H1 ;  /* 0x3000000dff0b7230 */ /* 0x008fe20000004100 */
[--C-:B------:R-:W-:Y:S01]  /*6440*/  SHF.R.U64 R32, R32, 0x10, R33.reuse ;  /* 0x0000001020207819 */ /* 0x100fe20000001221 */
[----:B------:R-:W-:Y:S01]  /*6450*/  HADD2.F32 R15, -RZ, R15.H0_H0 ;  /* 0x2000000fff0f7230 */ /* 0x000fe20000004100 */
[----:B------:R-:W-:Y:S01]  /*6460*/  SHF.R.U32.HI R31, RZ, 0x10, R33 ;  /* 0x00000010ff1f7819 */ /* 0x000fe20000011621 */
[----:B------:R-:W-:Y:S02]  /*6470*/  HADD2.F32 R13, -RZ, R13.H0_H0 ;  /* 0x2000000dff0d7230 */ /* 0x000fe40000004100 */
[----:B------:R-:W-:Y:S02]  /*6480*/  HADD2.F32 R32, -RZ, R32.H0_H0 ;  /* 0x20000020ff207230 */ /* 0x000fe40000004100 */
[----:B------:R-:W-:-:S02]  /*6490*/  HADD2.F32 R31, -RZ, R31.H0_H0 ;  /* 0x2000001fff1f7230 */ /* 0x000fc40000004100 */
[----:B------:R-:W-:Y:S02]  /*64a0*/  HADD2.F32 R29, -RZ, R29.H0_H0 ;  /* 0x2000001dff1d7230 */ /* 0x000fe40000004100 */
[-C--:B------:R-:W-:Y:S01]  /*64b0*/  FMUL.FTZ R36, R11, R32.reuse ;  /* 0x000000200b247220 */ /* 0x080fe20000410000 */
[----:B------:R-:W-:Y:S02]  /*64c0*/  HADD2.F32 R30, -RZ, R30.H0_H0 ;  /* 0x2000001eff1e7230 */ /* 0x000fe40000004100 */
[-C--:B------:R-:W-:Y:S01]  /*64d0*/  FMUL.FTZ R33, R15, R31.reuse ;  /* 0x0000001f0f217220 */ /* 0x080fe20000410000 */
[C---:B------:R-:W-:Y:S01]  /*64e0*/  FMUL.FTZ R32, R13.reuse, R32 ;  /* 0x000000200d207220 */ /* 0x040fe20000410000 */
[C---:B------:R-:W-:Y:S02]  /*64f0*/  FMUL.FTZ R38, R28.reuse, R31 ;  /* 0x0000001f1c267220 */ /* 0x040fe40000410000 */
[----:B------:R-:W-:Y:S01]  /*6500*/  FFMA.FTZ R37, R28, R29, R33 ;  /* 0x0000001d1c257223 */ /* 0x000fe20000010021 */
[-C--:B------:R-:W-:Y:S01]  /*6510*/  FFMA.FTZ R36, R13, R30.reuse, -R36 ;  /* 0x0000001e0d247223 */ /* 0x080fe20000010824 */
[----:B------:R-:W-:Y:S01]  /*6520*/  FFMA.FTZ R31, R11, R30, R32 ;  /* 0x0000001e0b1f7223 */ /* 0x000fe20000010020 */
[----:B------:R-:W-:-:S02]  /*6530*/  HADD2.F32 R28, -RZ, R116.H0_H0 ;  /* 0x20000074ff1c7230 */ /* 0x000fc40000004100 */
[----:B------:R-:W-:Y:S01]  /*6540*/  FFMA.FTZ R38, R15, R29, -R38 ;  /* 0x0000001d0f267223 */ /* 0x000fe20000010826 */
[----:B------:R-:W-:Y:S02]  /*6550*/  HADD2.F32 R116, -RZ, R116.H1_H1 ;  /* 0x30000074ff747230 */ /* 0x000fe40000004100 */
[----:B------:R-:W-:Y:S02]  /*6560*/  HADD2.F32 R11, -RZ, R12.H1_H1 ;  /* 0x3000000cff0b7230 */ /* 0x000fe40000004100 */
[----:B------:R-:W-:Y:S02]  /*6570*/  HADD2.F32 R13, -RZ, R14.H1_H1 ;  /* 0x3000000eff0d7230 */ /* 0x000fe40000004100 */
[----:B------:R-:W-:Y:S02]  /*6580*/  HADD2.F32 R12, -RZ, R12.H0_H0 ;  /* 0x2000000cff0c7230 */ /* 0x000fe40000004100 */
[----:B------:R-:W-:Y:S01]  /*6590*/  FMUL.FTZ R29, R11, R28 ;  /* 0x0000001c0b1d7220 */ /* 0x000fe20000410000 */
[----:B------:R-:W-:-:S02]  /*65a0*/  HADD2.F32 R14, -RZ, R14.H0_H0 ;  /* 0x2000000eff0e7230 */ /* 0x000fc40000004100 */
[----:B------:R-:W-:Y:S01]  /*65b0*/  FMUL.FTZ R33, R13, R116 ;  /* 0x000000740d217220 */ /* 0x000fe20000410000 */
[--C-:B------:R-:W-:Y:S02]  /*65c0*/  HADD2.F32 R15, -RZ, R79.reuse.H0_H0 ;  /* 0x2000004fff0f7230 */ /* 0x100fe40000004100 */
[----:B------:R-:W-:Y:S01]  /*65d0*/  FMUL.FTZ R28, R12, R28 ;  /* 0x0000001c0c1c7220 */ /* 0x000fe20000410000 */
        /* <DEDUP_REMOVED lines=8> */
[----:B------:R-:W-:Y:S02]  /*6660*/  F2FP.F16.F32.PACK_AB R12, R28, R29 ;  /* 0x0000001d1c0c723e */ /* 0x000fe400000000ff */
[----:B------:R-:W-:-:S07]  /*6670*/  F2FP.F16.F32.PACK_AB R14, R116, R33 ;  /* 0x00000021740e723e */ /* 0x000fce00000000ff */
.L_x_515:
[----:B------:R-:W-:Y:S05]  /*6680*/  BSYNC B1 ;  /* 0x0000000000017941 */ /* 0x000fea0003800000 */
.L_x_514:
[----:B----4-:R0:W-:Y:S01]  /*6690*/  ST.E.128 desc[UR56][R34.64], R12 ;  /* 0x0000000c22007985 */ /* 0x0101e2000c101d38 */
[----:B------:R-:W-:Y:S05]  /*66a0*/  BRA `(.L_x_493) ;  /* 0x0000004000807947 */ /* 0x000fea0003800000 */
.L_x_459:
        /* <DEDUP_REMOVED lines=20> */
[----:B------:R-:W-:Y:S01]  /*67f0*/  CS2R R50, SRZ ;  /* 0x0000000000327805 */ /* 0x000fe2000001ff00 */
[----:B------:R-:W-:Y:S01]  /*6800*/  IMAD.X R29, R11, 0x1, R104, P2 ;  /* 0x000000010b1d7824 */ /* 0x000fe200010e0668 */
[----:B------:R-:W-:Y:S02]  /*6810*/  LEA R52, P2, R28, UR4, 0x1 ;  /* 0x000000041c347c11 */ /* 0x000fe4000f8408ff */
[----:B------:R-:W-:-:S02]  /*6820*/  CS2R R48, SRZ ;  /* 0x0000000000307805 */ /* 0x000fc4000001ff00 */
[----:B------:R-:W-:Y:S01]  /*6830*/  LEA.HI.X R53, R28, UR5, R29, 0x1, P2 ;  /* 0x000000051c357c11 */ /* 0x000fe200090f0c1d */
[----:B------:R-:W-:Y:S01]  /*6840*/  ULDC.64 UR4, c[0x0][0x400] ;  /* 0x0001000000047ab9 */ /* 0x000fe20000000a00 */
[----:B------:R-:W-:-:S04]  /*6850*/  IADD3 R28, P2, R90, R12, RZ ;  /* 0x0000000c5a1c7210 */ /* 0x000fc80007f5e0ff */
[----:B------:R-:W-:Y:S02]  /*6860*/  IADD3.X R29, R78, R103, RZ, P2, !PT ;  /* 0x000000674e1d7210 */ /* 0x000fe400017fe4ff */
[----:B------:R-:W-:-:S04]  /*6870*/  LEA R56, P2, R28, UR4, 0x1 ;  /* 0x000000041c387c11 */ /* 0x000fc8000f8408ff */
[----:B------:R-:W-:Y:S02]  /*6880*/  LEA.HI.X R57, R28, UR5, R29, 0x1, P2 ;  /* 0x000000051c397c11 */ /* 0x000fe400090f0c1d */
[----:B------:R-:W-:Y:S02]  /*6890*/  ISETP.GE.AND P2, PT, R16, R124, PT ;  /* 0x0000007c1000720c */ /* 0x000fe40003f46270 */
[----:B------:R-:W-:Y:S02]  /*68a0*/  CS2R R34, SRZ ;  /* 0x0000000000227805 */ /* 0x000fe4000001ff00 */
[----:B------:R-:W-:Y:S02]  /*68b0*/  CS2R R32, SRZ ;  /* 0x0000000000207805 */ /* 0x000fe4000001ff00 */
[----:B------:R-:W-:Y:S02]  /*68c0*/  CS2R R46, SRZ ;  /* 0x00000000002e7805 */ /* 0x000fe4000001ff00 */
[----:B------:R-:W-:-:S05]  /*68d0*/  CS2R R44, SRZ ;  /* 0x00000000002c7805 */ /* 0x000fca000001ff00 */
[----:B------:R0:W5:Y:S04]  /*68e0*/  @!P2 LDG.E.128 R36, desc[UR56][R52.64] ;  /* 0x000000383424a981 */ /* 0x000168000c1e1d00 */
[----:B------:R0:W5:Y:S01]  /*68f0*/  @!P2 LDG.E.128 R48, desc[UR56][R56.64] ;  /* 0x000000383830a981 */ /* 0x000162000c1e1d00 */
[----:B------:R-:W-:Y:S02]  /*6900*/  ISETP.GE.AND P2, PT, R0, R124, PT ;  /* 0x0000007c0000720c */ /* 0x000fe40003f46270 */
[----:B------:R-:W-:Y:S02]  /*6910*/  CS2R R30, SRZ ;  /* 0x00000000001e7805 */ /* 0x000fe4000001ff00 */
[----:B------:R-:W-:Y:S02]  /*6920*/  CS2R R28, SRZ ;  /* 0x00000000001c7805 */ /* 0x000fe4000001ff00 */
[----:B------:R-:W-:-:S02]  /*6930*/  CS2R R42, SRZ ;  /* 0x00000000002a7805 */ /* 0x000fc4000001ff00 */
[----:B------:R-:W-:-:S05]  /*6940*/  CS2R R40, SRZ ;  /* 0x0000000000287805 */ /* 0x000fca000001ff00 */
[----:B------:R0:W5:Y:S04]  /*6950*/  @!P2 LDG.E.128 R32, desc[UR56][R52.64+0x40] ;  /* 0x000040383420a981 */ /* 0x000168000c1e1d00 */
[----:B------:R0:W5:Y:S01]  /*6960*/  @!P2 LDG.E.128 R44, desc[UR56][R56.64+0x40] ;  /* 0x00004038382ca981 */ /* 0x000162000c1e1d00 */
[----:B------:R-:W-:-:S13]  /*6970*/  ISETP.GE.AND P2, PT, R3, R124, PT ;  /* 0x0000007c0300720c */ /* 0x000fda0003f46270 */
[----:B------:R0:W5:Y:S04]  /*6980*/  @!P2 LDG.E.128 R28, desc[UR56][R52.64+0x80] ;  /* 0x00008038341ca981 */ /* 0x000168000c1e1d00 */
[----:B------:R0:W5:Y:S02]  /*6990*/  @!P2 LDG.E.128 R40, desc[UR56][R56.64+0x80] ;  /* 0x000080383828a981 */ /* 0x000164000c1e1d00 */
.L_x_517:
[----:B------:R-:W-:Y:S05]  /*69a0*/  BSYNC B1 ;  /* 0x0000000000017941 */ /* 0x000fea0003800000 */
.L_x_516:
        /* <DEDUP_REMOVED lines=20> */
[----:B------:R-:W-:Y:S02]  /*6af0*/  CS2R R74, SRZ ;  /* 0x00000000004a7805 */ /* 0x000fe4000001ff00 */
[----:B------:R-:W-:-:S02]  /*6b00*/  IADD3 R13, P2, P5, R90, R12, R110 ;  /* 0x0000000c5a0d7210 */ /* 0x000fc40007d5e06e */
[----:B------:R-:W-:Y:S02]  /*6b10*/  CS2R R72, SRZ ;  /* 0x0000000000487805 */ /* 0x000fe4000001ff00 */
        /* <DEDUP_REMOVED lines=23> */
.L_x_519:
[----:B------:R-:W-:Y:S05]  /*6c90*/  BSYNC B1 ;  /* 0x0000000000017941 */ /* 0x000fea0003800000 */
.L_x_518:
[----:B0----5:R-:W-:Y:S01]  /*6ca0*/  IMAD.MOV.U32 R12, RZ, RZ, R30 ;  /* 0x000000ffff0c7224 */ /* 0x021fe200078e001e */
[----:B------:R-:W-:Y:S01]  /*6cb0*/  MOV R11, R31 ;  /* 0x0000001f000b7202 */ /* 0x000fe20000000f00 */
[----:B------:R-:W-:Y:S01]  /*6cc0*/  IMAD.MOV.U32 R14, RZ, RZ, R28 ;  /* 0x000000ffff0e7224 */ /* 0x000fe200078e001c */
[----:B------:R-:W-:Y:S01]  /*6cd0*/  UISETP.NE.AND UP0, UPT, UR58, 0x3, UPT ;  /* 0x000000033a00788c */ /* 0x000fe2000bf05270 */
[----:B------:R-:W-:Y:S01]  /*6ce0*/  IMAD.MOV.U32 R13, RZ, RZ, R29 ;  /* 0x000000ffff0d7224 */ /* 0x000fe200078e001d */
[----:B------:R-:W-:Y:S01]  /*6cf0*/  PRMT R195, R12, 0x5410, R11 ;  /* 0x000054100cc37816 */ /* 0x000fe2000000000b */
[----:B------:R-:W-:Y:S01]  /*6d00*/  IMAD.MOV.U32 R11, RZ, RZ, R35 ;  /* 0x000000ffff0b7224 */ /* 0x000fe200078e0023 */
[----:B------:R-:W-:Y:S02]  /*6d10*/  MOV R12, R34 ;  /* 0x00000022000c7202 */ /* 0x000fe40000000f00 */
[----:B------:R-:W-:Y:S01]  /*6d20*/  PRMT R196, R14, 0x5410, R13 ;  /* 0x000054100ec47816 */ /* 0x000fe2000000000d */
[----:B------:R-:W-:Y:S01]  /*6d30*/  IMAD.MOV.U32 R14, RZ, RZ, R32 ;  /* 0x000000ffff0e7224 */ /* 0x000fe200078e0020 */
[----:B------:R0:W-:Y:S01]  /*6d40*/  STL.S16 [R1+0x48], R11 ;  /* 0x0000480b01007387 */ /* 0x0001e20000100600 */
[----:B------:R-:W-:Y:S01]  /*6d50*/  PRMT R224, R12, 0x7610, R224 ;  /* 0x000076100ce07816 */ /* 0x000fe200000000e0 */
[----:B------:R-:W-:Y:S01]  /*6d60*/  IMAD.MOV.U32 R12, RZ, RZ, R38 ;  /* 0x000000ffff0c7224 */ /* 0x000fe200078e0026 */
[----:B------:R-:W-:Y:S01]  /*6d70*/  PLOP3.LUT P2, PT, PT, PT, UP0, 0x80, 0x0 ;  /* 0x000000000000781c */ /* 0x000fe20003f4f008 */
[----:B------:R-:W-:Y:S01]  /*6d80*/  STL.S16 [R1+0x44], R14 ;  /* 0x0000440e01007387 */ /* 0x000fe20000100600 */
[----:B------:R-:W-:Y:S01]  /*6d90*/  IMAD.MOV.U32 R13, RZ, RZ, R39 ;  /* 0x000000ffff0d7224 */ /* 0x000fe200078e0027 */
[----:B0-----:R-:W-:-:S05]  /*6da0*/  MOV R11, R33 ;  /* 0x00000021000b7202 */ /* 0x001fca0000000f00 */
[----:B------:R0:W-:Y:S04]  /*6db0*/  STL.S16 [R1+0x54], R11 ;  /* 0x0000540b01007387 */ /* 0x0001e80000100600 */
[----:B------:R1:W-:Y:S04]  /*6dc0*/  STL.S16 [R1+0x74], R12 ;  /* 0x0000740c01007387 */ /* 0x0003e80000100600 */
[----:B------:R-:W-:Y:S01]  /*6dd0*/  STL.S16 [R1+0x76], R13 ;  /* 0x0000760d01007387 */ /* 0x000fe20000100600 */
[----:B0-----:R-:W-:Y:S01]  /*6de0*/  MOV R11, R36 ;  /* 0x00000024000b7202 */ /* 0x001fe20000000f00 */
[----:B-1----:R-:W-:-:S04]  /*6df0*/  IMAD.MOV.U32 R12, RZ, RZ, R37 ;  /* 0x000000ffff0c7224 */ /* 0x002fc800078e0025 */
[----:B------:R0:W-:Y:S01]  /*6e00*/  STL.S16 [R1+0x78], R11 ;  /* 0x0000780b01007387 */ /* 0x0001e20000100600 */
[----:B------:R-:W-:Y:S01]  /*6e10*/  PRMT R156, R12, 0x7610, R156 ;  /* 0x000076100c9c7816 */ /* 0x000fe2000000009c */
[----:B------:R-:W-:Y:S01]  /*6e20*/  IMAD.MOV.U32 R12, RZ, RZ, R42 ;  /* 0x000000ffff0c7224 */ /* 0x000fe200078e002a */
[----:B0-----:R-:W-:-:S04]  /*6e30*/  MOV R11, R43 ;  /* 0x0000002b000b7202 */ /* 0x001fc80000000f00 */
[----:B------:R-:W-:Y:S01]  /*6e40*/  PRMT R197, R12, 0x5410, R11 ;  /* 0x000054100cc57816 */ /* 0x000fe2000000000b */
[----:B------:R-:W-:Y:S02]  /*6e50*/  IMAD.MOV.U32 R12, RZ, RZ, R40 ;  /* 0x000000ffff0c7224 */ /* 0x000fe400078e0028 */
[----:B------:R-:W-:-:S05]  /*6e60*/  IMAD.MOV.U32 R11, RZ, RZ, R41 ;  /* 0x000000ffff0b7224 */ /* 0x000fca00078e0029 */
[----:B------:R-:W-:Y:S01]  /*6e70*/  PRMT R198, R12, 0x5410, R11 ;  /* 0x000054100cc67816 */ /* 0x000fe2000000000b */
[----:B------:R-:W-:Y:S01]  /*6e80*/  IMAD.MOV.U32 R11, RZ, RZ, R47 ;  /* 0x000000ffff0b7224 */ /* 0x000fe200078e002f */
[----:B------:R-:W-:-:S04]  /*6e90*/  MOV R12, R46 ;  /* 0x0000002e000c7202 */ /* 0x000fc80000000f00 */
[----:B------:R-:W-:Y:S01]  /*6ea0*/  PRMT R224, R224, 0x5410, R12 ;  /* 0x00005410e0e07816 */ /* 0x000fe2000000000c */
[----:B------:R0:W-:Y:S01]  /*6eb0*/  STL.S16 [R1+0x4a], R11 ;  /* 0x00004a0b01007387 */ /* 0x0001e20000100600 */
[----:B------:R-:W-:-:S05]  /*6ec0*/  IMAD.MOV.U32 R12, RZ, RZ, R44 ;  /* 0x000000ffff0c7224 */ /* 0x000fca00078e002c */
[----:B------:R1:W-:Y:S01]  /*6ed0*/  STL.S16 [R1+0x46], R12 ;  /* 0x0000460c01007387 */ /* 0x0003e20000100600 */
[----:B0-----:R-:W-:-:S05]  /*6ee0*/  MOV R11, R45 ;  /* 0x0000002d000b7202 */ /* 0x001fca0000000f00 */
[----:B------:R0:W-:Y:S01]  /*6ef0*/  STL.S16 [R1+0x56], R11 ;  /* 0x0000560b01007387 */ /* 0x0001e20000100600 */
[----:B-1----:R-:W-:Y:S02]  /*6f00*/  IMAD.MOV.U32 R12, RZ, RZ, R51 ;  /* 0x000000ffff0c7224 */ /* 0x002fe400078e0033 */
[----:B0-----:R-:W-:-:S05]  /*6f10*/  IMAD.MOV.U32 R11, RZ, RZ, R50 ;  /* 0x000000ffff0b7224 */ /* 0x001fca00078e0032 */
[----:B------:R0:W-:Y:S04]  /*6f20*/  STL.S16 [R1+0x7a], R11 ;  /* 0x00007a0b01007387 */ /* 0x0001e80000100600 */
[----:B------:R1:W-:Y:S01]  /*6f30*/  STL.S16 [R1+0x7c], R12 ;  /* 0x00007c0c01007387 */ /* 0x0003e20000100600 */
[----:B0-----:R-:W-:Y:S01]  /*6f40*/  MOV R11, R48 ;  /* 0x00000030000b7202 */ /* 0x001fe20000000f00 */
[----:B-1----:R-:W-:-:S04]  /*6f50*/  IMAD.MOV.U32 R12, RZ, RZ, R49 ;  /* 0x000000ffff0c7224 */ /* 0x002fc800078e0031 */
[----:B------:R0:W-:Y:S01]  /*6f60*/  STL.S16 [R1+0x7e], R11 ;  /* 0x00007e0b01007387 */ /* 0x0001e20000100600 */
[----:B------:R-:W-:Y:S01]  /*6f70*/  PRMT R155, R12, 0x7610, R155 ;  /* 0x000076100c9b7816 */ /* 0x000fe2000000009b */
[----:B------:R-:W-:Y:S01]  /*6f80*/  IMAD.MOV.U32 R12, RZ, RZ, R54 ;  /* 0x000000ffff0c7224 */ /* 0x000fe200078e0036 */
[----:B0-----:R-:W-:-:S04]  /*6f90*/  MOV R11, R55 ;  /* 0x00000037000b7202 */ /* 0x001fc80000000f00 */
[----:B------:R-:W-:Y:S01]  /*6fa0*/  PRMT R147, R12, 0x7610, R147 ;  /* 0x000076100c937816 */ /* 0x000fe20000000093 */
[----:B------:R-:W-:Y:S01]  /*6fb0*/  IMAD.MOV.U32 R12, RZ, RZ, R52 ;  /* 0x000000ffff0c7224 */ /* 0x000fe200078e0034 */
[----:B------:R-:W-:Y:S01]  /*6fc0*/  PRMT R146, R146, 0x5410, R11 ;  /* 0x0000541092927816 */ /* 0x000fe2000000000b */
[----:B------:R-:W-:-:S03]  /*6fd0*/  IMAD.MOV.U32 R11, RZ, RZ, R53 ;  /* 0x000000ffff0b7224 */ /* 0x000fc600078e0035 */
[----:B------:R-:W-:Y:S02]  /*6fe0*/  PRMT R146, R12, 0x7610, R146 ;  /* 0x000076100c927816 */ /* 0x000fe40000000092 */
        /* <DEDUP_REMOVED lines=16> */
[----:B------:R-:W-:Y:S01]  /*70f0*/  IMAD.MOV.U32 R12, RZ, RZ, R64 ;  /* 0x000000ffff0c7224 */ /* 0x000fe200078e0040 */
[----:B------:R-:W-:Y:S01]  /*7100*/  PRMT R147, R147, 0x5410, R11 ;  /* 0x0000541093937816 */ /* 0x000fe2000000000b */
[----:B------:R-:W-:-:S05]  /*7110*/  IMAD.MOV.U32 R11, RZ, RZ, R65 ;  /* 0x000000ffff0b7224 */ /* 0x000fca00078e0041 */
[----:B------:R-:W-:Y:S01]  /*7120*/  PRMT R148, R12, 0x5410, R11 ;  /* 0x000054100c947816 */ /* 0x000fe2000000000b */
[----:B------:R-:W-:Y:S01]  /*7130*/  IMAD.MOV.U32 R11, RZ, RZ, R71 ;  /* 0x000000ffff0b7224 */ /* 0x000fe200078e0047 */
[----:B------:R-:W-:-:S04]  /*7140*/  MOV R12, R70 ;  /* 0x00000046000c7202 */ /* 0x000fc80000000f00 */
        /* <DEDUP_REMOVED lines=13> */
[----:B------:R-:W-:Y:S06]  /*7220*/  @!P2 BRA `(.L_x_520) ;  /* 0x000000000004a947 */ /* 0x000fec0003800000 */
[----:B------:R-:W-:Y:S01]  /*7230*/  BPT.TRAP 0x1 ;  /* 0x000000040000795c */ /* 0x000fe20000300000 */
.L_x_520:
[----:B------:R-:W-:Y:S01]  /*7240*/  IMAD R85, R18, 0x8, R2 ;  /* 0x0000000812557824 */ /* 0x000fe200078e0202 */
[----:B------:R-:W-:Y:S01]  /*7250*/  SHF.L.U32 R86, R167, 0x1f, RZ ;  /* 0x0000001fa7567819 */ /* 0x000fe200000006ff */
[----:B------:R-:W-:Y:S03]  /*7260*/  BSSY B1, `(.L_x_521) ;  /* 0x0000003000017945 */ /* 0x000fe60003800000 */
[----:B------:R-:W0:Y:S02]  /*7270*/  SYNCS.PHASECHK.TRANS64.TRYWAIT P5, [R85+URZ+0x2a890], R86 ;  /* 0x02a89056550075a7 */ /* 0x000e2400080a017f */
[----:B0-----:R-:W-:Y:S05]  /*7280*/  @!P5 BRA `(.L_x_522) ;  /* 0x0000019000e4d947 */ /* 0x001fea0003800000 */
.L_x_800:
[----:B------:R-:W-:Y:S05]  /*7290*/  BSYNC B1 ;  /* 0x0000000000017941 */ /* 0x000fea0003800000 */
.L_x_521:
[----:B------:R-:W1:Y:S01]  /*72a0*/  LDC R135, c[0x0][0x2f4] ;  /* 0x0000bd00ff877b82 */ /* 0x000e620000000800 */
[----:B------:R-:W-:Y:S01]  /*72b0*/  UMOV UR4, 0xffffffff ;  /* 0xffffffff00047882 */ /* 0x000fe20000000000 */
[----:B-1----:R-:W-:Y:S02]  /*72c0*/  IADD3 R137, -R125, R135, RZ ;  /* 0x000000877d897210 */ /* 0x002fe40007ffe1ff */
[----:B------:R-:W-:Y:S05]  /*72d0*/  BRA.DIV UR4, `(.L_x_523) ;  /* 0x0000019204e47947 */ /* 0x000fea000b800000 */
[----:B------:R1:W2:Y:S04]  /*72e0*/  SHFL.IDX PT, R117, R115, RZ, 0x1c1f ;  /* 0x001c1fff73757589 */ /* 0x0002a800000e0000 */
[----:B------:R1:W3:Y:S02]  /*72f0*/  SHFL.IDX PT, R11, R118, RZ, 0x1c1f ;  /* 0x001c1fff760b7589 */ /* 0x0002e400000e0000 */
.L_x_804:
[----:B------:R-:W-:Y:S04]  /*7300*/  BSSY B1, `(.L_x_524) ;  /* 0x0000178000017945 */ /* 0x000fe80003800000 */
[----:B------:R-:W-:Y:S05]  /*7310*/  @P3 BRA `(.L_x_525) ;  /* 0x0000001400d83947 */ /* 0x000fea0003800000 */
[----:B------:R-:W-:Y:S01]  /*7320*/  ISETP.NE.AND P3, PT, R9, RZ, PT ;  /* 0x000000ff0900720c */ /* 0x000fe20003f65270 */
[----:B------:R-:W-:Y:S01]  /*7330*/  BSSY B2, `(.L_x_526) ;  /* 0x000007e000027945 */ /* 0x000fe20003800000 */
[----:B---3--:R-:W-:-:S11]  /*7340*/  IMAD.MOV.U32 R116, RZ, RZ, R11 ;  /* 0x000000ffff747224 */ /* 0x008fd600078e000b */
[----:B------:R-:W-:Y:S05]  /*7350*/  @!P3 BRA `(.L_x_527) ;  /* 0x0000000400ecb947 */ /* 0x000fea0003800000 */
[----:B------:R-:W-:Y:S01]  /*7360*/  SEL R12, R125, R137, !P0 ;  /* 0x000000897d0c7207 */ /* 0x000fe20004000000 */
[----:B------:R-:W-:Y:S01]  /*7370*/  BSSY B3, `(.L_x_528) ;  /* 0x0000073000037945 */ /* 0x000fe20003800000 */
[----:B------:R-:W-:Y:S02]  /*7380*/  ISETP.GE.AND P3, PT, R16, R124, PT ;  /* 0x0000007c1000720c */ /* 0x000fe40003f66270 */
[----:B------:R-:W-:-:S04]  /*7390*/  SHF.R.S32.HI R13, RZ, 0x1f, R12 ;  /* 0x0000001fff0d7819 */ /* 0x000fc8000001140c */
[----:B------:R-:W-:-:S04]  /*73a0*/  LEA.HI R13, R13, R12, RZ, 0x4 ;  /* 0x0000000c0d0d7211 */ /* 0x000fc800078f20ff */
[----:B------:R-:W-:-:S04]  /*73b0*/  LEA.HI.SX32 R152, R13, R121, 0x1c ;  /* 0x000000790d987211 */ /* 0x000fc800078fe2ff */
[----:B------:R-:W-:-:S04]  /*73c0*/  SHF.R.S32.HI R13, RZ, 0x1f, R152 ;  /* 0x0000001fff0d7819 */ /* 0x000fc80000011498 */
[----:B------:R-:W-:Y:S01]  /*73d0*/  LEA.HI R13, R13, R152, RZ, 0x3 ;  /* 0x000000980d0d7211 */ /* 0x000fe200078f18ff */
[----:B------:R-:W-:-:S03]  /*73e0*/  IMAD.SHL.U32 R152, R152, 0x8, RZ ;  /* 0x0000000898987824 */ /* 0x000fc600078e00ff */
[----:B------:R-:W-:Y:S02]  /*73f0*/  SHF.R.S32.HI R13, RZ, 0x3, R13 ;  /* 0x00000003ff0d7819 */ /* 0x000fe4000001140d */
[----:B------:R-:W-:-:S03]  /*7400*/  LOP3.LUT R12, R177, 0x38, R152, 0xf8, !PT ;  /* 0x00000038b10c7812 */ /* 0x000fc600078ef898 */
[----:B------:R-:W-:Y:S01]  /*7410*/  IMAD R13, R13, 0x1800, R179 ;  /* 0x000018000d0d7824 */ /* 0x000fe200078e02b3 */
[----:B------:R-:W-:-:S04]  /*7420*/  LOP3.LUT R12, R12, R178, RZ, 0x3c, !PT ;  /* 0x000000b20c0c7212 */ /* 0x000fc800078e3cff */
[----:B------:R-:W-:-:S05]  /*7430*/  IADD3 R12, R13, R12, RZ ;  /* 0x0000000c0d0c7210 */ /* 0x000fca0007ffe0ff */
[C---:B------:R-:W-:Y:S02]  /*7440*/  IMAD R76, R18.reuse, 0x4800, R12 ;  /* 0x00004800124c7824 */ /* 0x040fe400078e020c */
[----:B------:R-:W-:Y:S02]  /*7450*/  IMAD R12, R18, 0x4800, R140 ;  /* 0x00004800120c7824 */ /* 0x000fe400078e028c */
[--C-:B------:R-:W-:Y:S02]  /*7460*/  IMAD R76, R76, 0x2, R2.reuse ;  /* 0x000000024c4c7824 */ /* 0x100fe400078e0202 */
[----:B------:R-:W-:-:S04]  /*7470*/  IMAD R12, R12, 0x2, R2 ;  /* 0x000000020c0c7824 */ /* 0x000fc800078e0202 */
[----:B------:R-:W3:Y:S04]  /*7480*/  LDS.128 R76, [R76+0x18400] ;  /* 0x018400004c4c7984 */ /* 0x000ee80000000c00 */
[----:B------:R-:W4:Y:S01]  /*7490*/  LDS.128 R12, [R12+0x18400] ;  /* 0x018400000c0c7984 */ /* 0x000f220000000c00 */
[----:B------:R-:W-:Y:S05]  /*74a0*/  @P3 BRA `(.L_x_529) ;  /* 0x00000004007c3947 */ /* 0x000fea0003800000 */
[----:B---3--:R-:W-:Y:S01]  /*74b0*/  MOV R154, R77 ;  /* 0x0000004d009a7202 */ /* 0x008fe20000000f00 */
[----:B----4-:R-:W-:Y:S02]  /*74c0*/  IMAD.MOV.U32 R153, RZ, RZ, R13 ;  /* 0x000000ffff997224 */ /* 0x010fe400078e000d */
[----:B------:R-:W-:Y:S02]  /*74d0*/  HADD2.F32 R155, -RZ, R155.H0_H0 ;  /* 0x2000009bff9b7230 */ /* 0x000fe40000004100 */
[----:B------:R-:W-:Y:S02]  /*74e0*/  HADD2.F32 R13, -RZ, R154.H0_H0 ;  /* 0x2000009aff0d7230 */ /* 0x000fe40000004100 */
[----:B------:R-:W-:Y:S02]  /*74f0*/  HADD2.F32 R157, -RZ, R153.H0_H0 ;  /* 0x20000099ff9d7230 */ /* 0x000fe40000004100 */
[----:B------:R-:W-:Y:S02]  /*7500*/  HADD2.F32 R156, -RZ, R156.H0_H0 ;  /* 0x2000009cff9c7230 */ /* 0x000fe40000004100 */
[-C--:B------:R-:W-:Y:S01]  /*7510*/  FMUL.FTZ R77, R13, R155.reuse ;  /* 0x0000009b0d4d7220 */ /* 0x080fe20000410000 */
[----:B------:R-:W-:-:S03]  /*7520*/  FMUL.FTZ R155, R157, R155 ;  /* 0x0000009b9d9b7220 */ /* 0x000fc60000410000 */
[-C--:B------:R-:W-:Y:S01]  /*7530*/  FFMA.FTZ R77, R157, R156.reuse, -R77 ;  /* 0x0000009c9d4d7223 */ /* 0x080fe2000001084d */
[----:B------:R-:W-:Y:S01]  /*7540*/  FFMA.FTZ R13, R13, R156, R155 ;  /* 0x0000009c0d0d7223 */ /* 0x000fe2000001009b */
[----:B------:R-:W3:Y:S04]  /*7550*/  LDL.S16 R157, [R1+0x76] ;  /* 0x00007600019d7983 */ /* 0x000ee80000100600 */
[----:B------:R-:W4:Y:S01]  /*7560*/  LDL.S16 R156, [R1+0x7c] ;  /* 0x00007c00019c7983 */ /* 0x000f220000100600 */
[----:B------:R-:W-:Y:S01]  /*7570*/  SHF.R.U32.HI R155, RZ, 0x10, R49 ;  /* 0x00000010ff9b7819 */ /* 0x000fe20000011631 */
[----:B------:R-:W-:Y:S01]  /*7580*/  HADD2.F32 R154, -RZ, R154.H1_H1 ;  /* 0x3000009aff9a7230 */ /* 0x000fe20000004100 */
[--C-:B------:R-:W-:Y:S02]  /*7590*/  SHF.R.U64 R36, R36, 0x10, R37.reuse ;  /* 0x0000001024247819 */ /* 0x100fe40000001225 */
[----:B------:R-:W-:Y:S01]  /*75a0*/  SHF.R.U32.HI R37, RZ, 0x10, R37 ;  /* 0x00000010ff257819 */ /* 0x000fe20000011625 */
[----:B------:R-:W-:Y:S01]  /*75b0*/  HADD2.F32 R155, -RZ, R155.H0_H0 ;  /* 0x2000009bff9b7230 */ /* 0x000fe20000004100 */
[----:B------:R-:W-:Y:S01]  /*75c0*/  SHF.R.U64 R49, R48, 0x10, R49 ;  /* 0x0000001030317819 */ /* 0x000fe20000001231 */
[----:B------:R-:W-:-:S02]  /*75d0*/  HADD2.F32 R48, -RZ, R153.H1_H1 ;  /* 0x30000099ff307230 */ /* 0x000fc40000004100 */
[----:B------:R-:W-:Y:S02]  /*75e0*/  HADD2.F32 R37, -RZ, R37.H0_H0 ;  /* 0x20000025ff257230 */ /* 0x000fe40000004100 */
[-C--:B------:R-:W-:Y:S01]  /*75f0*/  FMUL.FTZ R153, R154, R155.reuse ;  /* 0x0000009b9a997220 */ /* 0x080fe20000410000 */
[----:B------:R-:W-:-:S03]  /*7600*/  FMUL.FTZ R155, R48, R155 ;  /* 0x0000009b309b7220 */ /* 0x000fc60000410000 */
[-C--:B------:R-:W-:Y:S01]  /*7610*/  FFMA.FTZ R48, R48, R37.reuse, -R153 ;  /* 0x0000002530307223 */ /* 0x080fe20000010899 */
[----:B------:R-:W-:Y:S02]  /*7620*/  HADD2.F32 R153, -RZ, R79.H0_H0 ;  /* 0x2000004fff997230 */ /* 0x000fe40000004100 */
[----:B------:R-:W-:Y:S01]  /*7630*/  FFMA.FTZ R37, R154, R37, R155 ;  /* 0x000000259a257223 */ /* 0x000fe2000001009b */
[----:B------:R-:W-:Y:S02]  /*7640*/  HADD2.F32 R155, -RZ, R15.H0_H0 ;  /* 0x2000000fff9b7230 */ /* 0x000fe40000004100 */
[----:B---3--:R-:W-:Y:S02]  /*7650*/  HADD2.F32 R154, -RZ, R157.H0_H0 ;  /* 0x2000009dff9a7230 */ /* 0x008fe40000004100 */
[----:B----4-:R-:W-:-:S05]  /*7660*/  HADD2.F32 R156, -RZ, R156.H0_H0 ;  /* 0x2000009cff9c7230 */ /* 0x010fca0000004100 */
[----:B------:R-:W-:-:S04]  /*7670*/  FMUL.FTZ R157, R153, R156 ;  /* 0x0000009c999d7220 */ /* 0x000fc80000410000 */
[C---:B------:R-:W-:Y:S01]  /*7680*/  FFMA.FTZ R157, R155.reuse, R154, -R157 ;  /* 0x0000009a9b9d7223 */ /* 0x040fe2000001089d */
[----:B------:R-:W-:Y:S02]  /*7690*/  FMUL.FTZ R155, R155, R156 ;  /* 0x0000009c9b9b7220 */ /* 0x000fe40000410000 */
[----:B------:R-:W3:Y:S02]  /*76a0*/  LDL.LU.S16 R156, [R1+0x7e] ;  /* 0x00007e00019c7983 */ /* 0x000ee40000300600 */
[----:B------:R-:W-:Y:S02]  /*76b0*/  FFMA.FTZ R155, R153, R154, R155 ;  /* 0x0000009a999b7223 */ /* 0x000fe4000001009b */
[----:B------:R-:W4:Y:S01]  /*76c0*/  LDL.S16 R154, [R1+0x78] ;  /* 0x00007800019a7983 */ /* 0x000f220000100600 */
[--C-:B------:R-:W-:Y:S01]  /*76d0*/  SHF.R.U64 R38, R38, 0x10, R39.reuse ;  /* 0x0000001026267819 */ /* 0x100fe20000001227 */
[----:B------:R-:W-:Y:S01]  /*76e0*/  HADD2.F32 R15, -RZ, R15.H1_H1 ;  /* 0x3000000fff0f7230 */ /* 0x000fe20000004100 */
[----:B------:R-:W-:-:S02]  /*76f0*/  SHF.R.U32.HI R153, RZ, 0x10, R39 ;  /* 0x00000010ff997819 */ /* 0x000fc40000011627 */
[--C-:B------:R-:W-:Y:S01]  /*7700*/  SHF.R.U64 R39, R50, 0x10, R51.reuse ;  /* 0x0000001032277819 */ /* 0x100fe20000001233 */
[----:B------:R-:W-:Y:S01]  /*7710*/  HADD2.F32 R50, -RZ, R79.H1_H1 ;  /* 0x3000004fff327230 */ /* 0x000fe20000004100 */
[----:B------:R-:W-:Y:S01]  /*7720*/  SHF.R.U32.HI R51, RZ, 0x10, R51 ;  /* 0x00000010ff337819 */ /* 0x000fe20000011633 */
[----:B------:R-:W-:-:S04]  /*7730*/  HADD2.F32 R153, -RZ, R153.H0_H0 ;  /* 0x20000099ff997230 */ /* 0x000fc80000004100 */
[----:B------:R-:W-:-:S05]  /*7740*/  HADD2.F32 R51, -RZ, R51.H0_H0 ;  /* 0x20000033ff337230 */ /* 0x000fca0000004100 */
[----:B------:R-:W-:-:S04]  /*7750*/  FMUL.FTZ R79, R50, R51 ;  /* 0x00000033324f7220 */ /* 0x000fc80000410000 */
[C---:B------:R-:W-:Y:S01]  /*7760*/  FFMA.FTZ R79, R15.reuse, R153, -R79 ;  /* 0x000000990f4f7223 */ /* 0x040fe2000001084f */
[----:B------:R-:W-:-:S04]  /*7770*/  FMUL.FTZ R15, R15, R51 ;  /* 0x000000330f0f7220 */ /* 0x000fc80000410000 */
[----:B------:R-:W-:Y:S01]  /*7780*/  FFMA.FTZ R15, R50, R153, R15 ;  /* 0x00000099320f7223 */ /* 0x000fe2000001000f */
[----:B------:R-:W-:Y:S02]  /*7790*/  HADD2.F32 R50, -RZ, R76.H0_H0 ;  /* 0x2000004cff327230 */ /* 0x000fe40000004100 */
[----:B------:R-:W-:Y:S02]  /*77a0*/  HADD2.F32 R153, -RZ, R12.H0_H0 ;  /* 0x2000000cff997230 */ /* 0x000fe40000004100 */
[----:B------:R-:W-:Y:S02]  /*77b0*/  HADD2.F32 R49, -RZ, R49.H0_H0 ;  /* 0x20000031ff317230 */ /* 0x000fe40000004100 */
[----:B------:R-:W-:Y:S02]  /*77c0*/  HADD2.F32 R76, -RZ, R76.H1_H1 ;  /* 0x3000004cff4c7230 */ /* 0x000fe40000004100 */
[----:B------:R-:W-:Y:S02]  /*77d0*/  HADD2.F32 R12, -RZ, R12.H1_H1 ;  /* 0x3000000cff0c7230 */ /* 0x000fe40000004100 */
[----:B------:R-:W-:-:S02]  /*77e0*/  HADD2.F32 R36, -RZ, R36.H0_H0 ;  /* 0x20000024ff247230 */ /* 0x000fc40000004100 */
[----:B---3--:R-:W-:Y:S02]  /*77f0*/  HADD2.F32 R156, -RZ, R156.H0_H0 ;  /* 0x2000009cff9c7230 */ /* 0x008fe40000004100 */
[----:B----4-:R-:W-:-:S03]  /*7800*/  HADD2.F32 R51, -RZ, R154.H0_H0 ;  /* 0x2000009aff337230 */ /* 0x010fc60000004100 */
[-C--:B------:R-:W-:Y:S01]  /*7810*/  FMUL.FTZ R154, R50, R156.reuse ;  /* 0x0000009c329a7220 */ /* 0x080fe20000410000 */
[----:B------:R-:W-:-:S03]  /*7820*/  FMUL.FTZ R156, R153, R156 ;  /* 0x0000009c999c7220 */ /* 0x000fc60000410000 */
[-C--:B------:R-:W-:Y:S01]  /*7830*/  FFMA.FTZ R154, R153, R51.reuse, -R154 ;  /* 0x00000033999a7223 */ /* 0x080fe2000001089a */
[----:B------:R-:W-:Y:S01]  /*7840*/  FFMA.FTZ R156, R50, R51, R156 ;  /* 0x00000033329c7223 */ /* 0x000fe2000001009c */
[-C--:B------:R-:W-:Y:S01]  /*7850*/  FMUL.FTZ R50, R76, R49.reuse ;  /* 0x000000314c327220 */ /* 0x080fe20000410000 */
[----:B------:R-:W3:Y:S01]  /*7860*/  LDL.LU.S16 R153, [R1+0x7a] ;  /* 0x00007a0001997983 */ /* 0x000ee20000300600 */
[C---:B------:R-:W-:Y:S02]  /*7870*/  FMUL.FTZ R49, R12.reuse, R49 ;  /* 0x000000310c317220 */ /* 0x040fe40000410000 */
[-C--:B------:R-:W-:Y:S02]  /*7880*/  FFMA.FTZ R12, R12, R36.reuse, -R50 ;  /* 0x000000240c0c7223 */ /* 0x080fe40000010832 */
[----:B------:R-:W4:Y:S01]  /*7890*/  LDL.LU.S16 R50, [R1+0x74] ;  /* 0x0000740001327983 */ /* 0x000f220000300600 */
[----:B------:R-:W-:Y:S01]  /*78a0*/  FFMA.FTZ R36, R76, R36, R49 ;  /* 0x000000244c247223 */ /* 0x000fe20000010031 */
[----:B------:R-:W-:Y:S01]  /*78b0*/  HADD2.F32 R49, -RZ, R78.H0_H0 ;  /* 0x2000004eff317230 */ /* 0x000fe20000004100 */
[----:B------:R-:W-:Y:S01]  /*78c0*/  F2FP.F16.F32.PACK_AB R48, R48, R77 ;  /* 0x0000004d3030723e */ /* 0x000fe200000000ff */
[----:B------:R-:W-:Y:S01]  /*78d0*/  HADD2.F32 R51, -RZ, R14.H0_H0 ;  /* 0x2000000eff337230 */ /* 0x000fe20000004100 */
[----:B------:R-:W-:Y:S01]  /*78e0*/  F2FP.F16.F32.PACK_AB R79, R79, R157 ;  /* 0x0000009d4f4f723e */ /* 0x000fe200000000ff */
[----:B------:R-:W-:Y:S01]  /*78f0*/  HADD2.F32 R39, -RZ, R39.H0_H0 ;  /* 0x20000027ff277230 */ /* 0x000fe20000004100 */
[----:B------:R-:W-:Y:S01]  /*7900*/  F2FP.F16.F32.PACK_AB R37, R37, R13 ;  /* 0x0000000d2525723e */ /* 0x000fe200000000ff */
[----:B------:R-:W-:Y:S01]  /*7910*/  HADD2.F32 R78, -RZ, R78.H1_H1 ;  /* 0x3000004eff4e7230 */ /* 0x000fe20000004100 */
[----:B------:R-:W-:Y:S01]  /*7920*/  F2FP.F16.F32.PACK_AB R155, R15, R155 ;  /* 0x0000009b0f9b723e */ /* 0x000fe200000000ff */
[----:B------:R-:W-:Y:S01]  /*7930*/  HADD2.F32 R14, -RZ, R14.H1_H1 ;  /* 0x3000000eff0e7230 */ /* 0x000fe20000004100 */
[----:B------:R-:W-:Y:S01]  /*7940*/  F2FP.F16.F32.PACK_AB R36, R36, R156 ;  /* 0x0000009c2424723e */ /* 0x000fe200000000ff */
[----:B------:R-:W-:Y:S01]  /*7950*/  HADD2.F32 R38, -RZ, R38.H0_H0 ;  /* 0x20000026ff267230 */ /* 0x000fe20000004100 */
[----:B------:R-:W-:Y:S01]  /*7960*/  MOV R15, R79 ;  /* 0x0000004f000f7202 */ /* 0x000fe20000000f00 */
[----:B------:R-:W-:Y:S01]  /*7970*/  IMAD.MOV.U32 R13, RZ, RZ, R48 ;  /* 0x000000ffff0d7224 */ /* 0x000fe200078e0030 */
[----:B------:R-:W-:Y:S01]  /*7980*/  F2FP.F16.F32.PACK_AB R12, R12, R154 ;  /* 0x0000009a0c0c723e */ /* 0x000fe200000000ff */
[----:B------:R-:W-:-:S02]  /*7990*/  IMAD.MOV.U32 R77, RZ, RZ, R37 ;  /* 0x000000ffff4d7224 */ /* 0x000fc400078e0025 */
[----:B------:R-:W-:Y:S02]  /*79a0*/  IMAD.MOV.U32 R79, RZ, RZ, R155 ;  /* 0x000000ffff4f7224 */ /* 0x000fe400078e009b */
[----:B---3--:R-:W-:Y:S02]  /*79b0*/  HADD2.F32 R153, -RZ, R153.H0_H0 ;  /* 0x20000099ff997230 */ /* 0x008fe40000004100 */
[----:B----4-:R-:W-:-:S03]  /*79c0*/  HADD2.F32 R50, -RZ, R50.H0_H0 ;  /* 0x20000032ff327230 */ /* 0x010fc60000004100 */
[-C--:B------:R-:W-:Y:S01]  /*79d0*/  FMUL.FTZ R76, R49, R153.reuse ;  /* 0x00000099314c7220 */ /* 0x080fe20000410000 */
[----:B------:R-:W-:-:S03]  /*79e0*/  FMUL.FTZ R153, R51, R153 ;  /* 0x0000009933997220 */ /* 0x000fc60000410000 */
[-C--:B------:R-:W-:Y:S01]  /*79f0*/  FFMA.FTZ R76, R51, R50.reuse, -R76 ;  /* 0x00000032334c7223 */ /* 0x080fe2000001084c */
[----:B------:R-:W-:Y:S01]  /*7a00*/  FFMA.FTZ R153, R49, R50, R153 ;  /* 0x0000003231997223 */ /* 0x000fe20000010099 */
[-C--:B------:R-:W-:Y:S01]  /*7a10*/  FMUL.FTZ R49, R78, R39.reuse ;  /* 0x000000274e317220 */ /* 0x080fe20000410000 */
[----:B------:R-:W-:-:S03]  /*7a20*/  FMUL.FTZ R39, R14, R39 ;  /* 0x000000270e277220 */ /* 0x000fc60000410000 */
[-C--:B------:R-:W-:Y:S01]  /*7a30*/  FFMA.FTZ R49, R14, R38.reuse, -R49 ;  /* 0x000000260e317223 */ /* 0x080fe20000010831 */
[----:B------:R-:W-:-:S04]  /*7a40*/  FFMA.FTZ R39, R78, R38, R39 ;  /* 0x000000264e277223 */ /* 0x000fc80000010027 */
[----:B------:R-:W-:Y:S02]  /*7a50*/  F2FP.F16.F32.PACK_AB R49, R49, R76 ;  /* 0x0000004c3131723e */ /* 0x000fe400000000ff */
[----:B------:R-:W-:Y:S02]  /*7a60*/  F2FP.F16.F32.PACK_AB R39, R39, R153 ;  /* 0x000000992727723e */ /* 0x000fe400000000ff */
[----:B------:R-:W-:Y:S01]  /*7a70*/  MOV R76, R36 ;  /* 0x00000024004c7202 */ /* 0x000fe20000000f00 */
[----:B------:R-:W-:Y:S02]  /*7a80*/  IMAD.MOV.U32 R14, RZ, RZ, R49 ;  /* 0x000000ffff0e7224 */ /* 0x000fe400078e0031 */
[----:B------:R-:W-:-:S07]  /*7a90*/  IMAD.MOV.U32 R78, RZ, RZ, R39 ;  /* 0x000000ffff4e7224 */ /* 0x000fce00078e0027 */
.L_x_529:
[----:B------:R-:W-:Y:S05]  /*7aa0*/  BSYNC B3 ;  /* 0x0000000000037941 */ /* 0x000fea0003800000 */
.L_x_528:
[----:B------:R-:W-:-:S04]  /*7ab0*/  LEA R36, P3, R6, R11, 0x1 ;  /* 0x0000000b06247211 */ /* 0x000fc800078608ff */
[----:B--2---:R-:W-:Y:S02]  /*7ac0*/  LEA.HI.X R37, R6, R117, R113, 0x1, P3 ;  /* 0x0000007506257211 */ /* 0x004fe400018f0c71 */
[----:B------:R-:W-:-:S03]  /*7ad0*/  ISETP.GE.AND P3, PT, R152, R135, PT ;  /* 0x000000879800720c */ /* 0x000fc60003f66270 */
[----:B----4-:R2:W-:Y:S10]  /*7ae0*/  ST.E.128 desc[UR56][R36.64], R12 ;  /* 0x0000000c24007985 */ /* 0x0105f4000c101d38 */
[----:B--2---:R-:W-:-:S05]  /*7af0*/  @!P3 IMAD.WIDE R12, R152, 0x2, R116 ;  /* 0x00000002980cb825 */ /* 0x004fca00078e0274 */
[----:B---3--:R3:W-:Y:S02]  /*7b00*/  @!P3 ST.E.128 desc[UR56][R12.64], R76 ;  /* 0x0000004c0c00b985 */ /* 0x0087e4000c101d38 */
.L_x_527:
[----:B------:R-:W-:Y:S05]  /*7b10*/  BSYNC B2 ;  /* 0x0000000000027941 */ /* 0x000fea0003800000 */
.L_x_526:
[----:B------:R-:W-:Y:S01]  /*7b20*/  ISETP.NE.AND P3, PT, R26, RZ, PT ;  /* 0x000000ff1a00720c */ /* 0x000fe20003f65270 */
[----:B------:R-:W-:-:S12]  /*7b30*/  BSSY B2, `(.L_x_530) ;  /* 0x000007d000027945 */ /* 0x000fd80003800000 */
[----:B------:R-:W-:Y:S05]  /*7b40*/  @!P3 BRA `(.L_x_531) ;  /* 0x0000000400ecb947 */ /* 0x000fea0003800000 */
[----:B---3--:R-:W-:Y:S01]  /*7b50*/  SEL R12, R125, R137, !P1 ;  /* 0x000000897d0c7207 */ /* 0x008fe20004800000 */
[----:B------:R-:W-:Y:S01]  /*7b60*/  BSSY B3, `(.L_x_532) ;  /* 0x0000073000037945 */ /* 0x000fe20003800000 */
[----:B------:R-:W-:Y:S02]  /*7b70*/  ISETP.GE.AND P3, PT, R0, R124, PT ;  /* 0x0000007c0000720c */ /* 0x000fe40003f66270 */
[----:B------:R-:W-:-:S04]  /*7b80*/  SHF.R.S32.HI R13, RZ, 0x1f, R12 ;  /* 0x0000001fff0d7819 */ /* 0x000fc8000001140c */
[----:B------:R-:W-:-:S04]  /*7b90*/  LEA.HI R13, R13, R12, RZ, 0x4 ;  /* 0x0000000c0d0d7211 */ /* 0x000fc800078f20ff */
[----:B------:R-:W-:-:S04]  /*7ba0*/  LEA.HI.SX32 R48, R13, R120, 0x1c ;  /* 0x000000780d307211 */ /* 0x000fc800078fe2ff */
[----:B------:R-:W-:-:S04]  /*7bb0*/  SHF.R.S32.HI R13, RZ, 0x1f, R48 ;  /* 0x0000001fff0d7819 */ /* 0x000fc80000011430 */
[----:B------:R-:W-:Y:S02]  /*7bc0*/  LEA.HI R13, R13, R48, RZ, 0x3 ;  /* 0x000000300d0d7211 */ /* 0x000fe400078f18ff */
[----:B------:R-:W-:Y:S02]  /*7bd0*/  SHF.L.U32 R48, R48, 0x3, RZ ;  /* 0x0000000330307819 */ /* 0x000fe400000006ff */
[----:B------:R-:W-:Y:S02]  /*7be0*/  SHF.R.S32.HI R13, RZ, 0x3, R13 ;  /* 0x00000003ff0d7819 */ /* 0x000fe4000001140d */
[----:B------:R-:W-:-:S03]  /*7bf0*/  LOP3.LUT R12, R177, 0x38, R48, 0xf8, !PT ;  /* 0x00000038b10c7812 */ /* 0x000fc600078ef830 */
[----:B------:R-:W-:Y:S01]  /*7c00*/  IMAD R13, R13, 0x1800, R179 ;  /* 0x000018000d0d7824 */ /* 0x000fe200078e02b3 */
[----:B------:R-:W-:-:S05]  /*7c10*/  LOP3.LUT R12, R12, R178, RZ, 0x3c, !PT ;  /* 0x000000b20c0c7212 */ /* 0x000fca00078e3cff */
[----:B------:R-:W-:-:S04]  /*7c20*/  IMAD.IADD R12, R13, 0x1, R12 ;  /* 0x000000010d0c7824 */ /* 0x000fc800078e020c */
[C---:B------:R-:W-:Y:S02]  /*7c30*/  IMAD R36, R18.reuse, 0x4800, R12 ;  /* 0x0000480012247824 */ /* 0x040fe400078e020c */
[----:B------:R-:W-:-:S03]  /*7c40*/  IMAD R12, R18, 0x4800, R139 ;  /* 0x00004800120c7824 */ /* 0x000fc600078e028b */
[----:B------:R-:W-:Y:S01]  /*7c50*/  LEA R36, R36, R2, 0x1 ;  /* 0x0000000224247211 */ /* 0x000fe200078e08ff */
[----:B------:R-:W-:-:S05]  /*7c60*/  IMAD R12, R12, 0x2, R2 ;  /* 0x000000020c0c7824 */ /* 0x000fca00078e0202 */
[----:B------:R-:W3:Y:S04]  /*7c70*/  LDS.128 R36, [R36+0x18400] ;  /* 0x0184000024247984 */ /* 0x000ee80000000c00 */
[----:B------:R-:W4:Y:S01]  /*7c80*/  LDS.128 R12, [R12+0x18400] ;  /* 0x018400000c0c7984 */ /* 0x000f220000000c00 */
[----:B------:R-:W-:Y:S05]  /*7c90*/  @P3 BRA `(.L_x_533) ;  /* 0x00000004007c3947 */ /* 0x000fea0003800000 */
[----:B------:R-:W5:Y:S04]  /*7ca0*/  LDL.S16 R49, [R1+0x56] ;  /* 0x0000560001317983 */ /* 0x000f680000100600 */
[----:B------:R-:W2:Y:S04]  /*7cb0*/  LDL.LU.S16 R76, [R1+0x54] ;  /* 0x00005400014c7983 */ /* 0x000ea80000300600 */
[----:B------:R-:W2:Y:S04]  /*7cc0*/  LDL.S16 R153, [R1+0x4a] ;  /* 0x00004a0001997983 */ /* 0x000ea80000100600 */
[----:B------:R-:W2:Y:S01]  /*7cd0*/  LDL.LU.S16 R152, [R1+0x48] ;  /* 0x0000480001987983 */ /* 0x000ea20000300600 */
[----:B---3--:R-:W-:-:S03]  /*7ce0*/  IMAD.MOV.U32 R50, RZ, RZ, R37 ;  /* 0x000000ffff327224 */ /* 0x008fc600078e0025 */
[----:B------:R-:W3:Y:S04]  /*7cf0*/  LDL.S16 R79, [R1+0x46] ;  /* 0x00004600014f7983 */ /* 0x000ee80000100600 */
[----:B------:R-:W3:Y:S01]  /*7d00*/  LDL.LU.S16 R78, [R1+0x44] ;  /* 0x00004400014e7983 */ /* 0x000ee20000300600 */
[--C-:B------:R-:W-:Y:S02]  /*7d10*/  SHF.R.U64 R32, R32, 0x10, R33.reuse ;  /* 0x0000001020207819 */ /* 0x100fe40000001221 */
[----:B------:R-:W-:-:S05]  /*7d20*/  SHF.R.U32.HI R33, RZ, 0x10, R33 ;  /* 0x00000010ff217819 */ /* 0x000fca0000011621 */
[----:B------:R-:W-:Y:S01]  /*7d30*/  HADD2.F32 R33, -RZ, R33.H0_H0 ;  /* 0x20000021ff217230 */ /* 0x000fe20000004100 */
[----:B------:R-:W-:Y:S01]  /*7d40*/  SHF.R.U64 R34, R34, 0x10, R35 ;  /* 0x0000001022227819 */ /* 0x000fe20000001223 */
[----:B------:R-:W-:-:S04]  /*7d50*/  HADD2.F32 R32, -RZ, R32.H0_H0 ;  /* 0x20000020ff207230 */ /* 0x000fc80000004100 */
[----:B------:R-:W-:Y:S02]  /*7d60*/  HADD2.F32 R34, -RZ, R34.H0_H0 ;  /* 0x20000022ff227230 */ /* 0x000fe40000004100 */
[----:B-----5:R-:W-:Y:S02]  /*7d70*/  HADD2.F32 R51, -RZ, R49.H0_H0 ;  /* 0x20000031ff337230 */ /* 0x020fe40000004100 */
[----:B----4-:R-:W-:Y:S02]  /*7d80*/  IMAD.MOV.U32 R49, RZ, RZ, R13 ;  /* 0x000000ffff317224 */ /* 0x010fe400078e000d */
[----:B------:R-:W-:Y:S02]  /*7d90*/  HADD2.F32 R13, -RZ, R50.H0_H0 ;  /* 0x20000032ff0d7230 */ /* 0x000fe40000004100 */
[----:B--2---:R-:W-:Y:S02]  /*7da0*/  HADD2.F32 R76, -RZ, R76.H0_H0 ;  /* 0x2000004cff4c7230 */ /* 0x004fe40000004100 */
[----:B------:R-:W-:-:S02]  /*7db0*/  HADD2.F32 R77, -RZ, R49.H0_H0 ;  /* 0x20000031ff4d7230 */ /* 0x000fc40000004100 */
[----:B------:R-:W-:-:S03]  /*7dc0*/  FMUL.FTZ R37, R13, R51 ;  /* 0x000000330d257220 */ /* 0x000fc60000410000 */
[----:B------:R-:W-:-:S04]  /*7dd0*/  FMUL.FTZ R51, R77, R51 ;  /* 0x000000334d337220 */ /* 0x000fc80000410000 */
[----:B------:R-:W-:Y:S01]  /*7de0*/  FFMA.FTZ R13, R13, R76, R51 ;  /* 0x0000004c0d0d7223 */ /* 0x000fe20000010033 */
[--C-:B------:R-:W-:Y:S01]  /*7df0*/  SHF.R.U32.HI R51, RZ, 0x10, R45.reuse ;  /* 0x00000010ff337819 */ /* 0x100fe2000001162d */
[----:B------:R-:W-:Y:S01]  /*7e00*/  HADD2.F32 R50, -RZ, R50.H1_H1 ;  /* 0x30000032ff327230 */ /* 0x000fe20000004100 */
[----:B------:R-:W-:-:S03]  /*7e10*/  SHF.R.U64 R45, R44, 0x10, R45 ;  /* 0x000000102c2d7819 */ /* 0x000fc6000000122d */
[----:B------:R-:W-:Y:S02]  /*7e20*/  HADD2.F32 R51, -RZ, R51.H0_H0 ;  /* 0x20000033ff337230 */ /* 0x000fe40000004100 */
[----:B------:R-:W-:-:S03]  /*7e30*/  HADD2.F32 R44, -RZ, R49.H1_H1 ;  /* 0x30000031ff2c7230 */ /* 0x000fc60000004100 */
[-C--:B------:R-:W-:Y:S01]  /*7e40*/  FMUL.FTZ R49, R50, R51.reuse ;  /* 0x0000003332317220 */ /* 0x080fe20000410000 */
[----:B------:R-:W-:Y:S01]  /*7e50*/  FFMA.FTZ R37, R77, R76, -R37 ;  /* 0x0000004c4d257223 */ /* 0x000fe20000010825 */
[C---:B------:R-:W-:Y:S01]  /*7e60*/  FMUL.FTZ R51, R44.reuse, R51 ;  /* 0x000000332c337220 */ /* 0x040fe20000410000 */
[----:B------:R-:W-:Y:S02]  /*7e70*/  HADD2.F32 R76, -RZ, R153.H0_H0 ;  /* 0x20000099ff4c7230 */ /* 0x000fe40000004100 */
[-C--:B------:R-:W-:Y:S01]  /*7e80*/  FFMA.FTZ R44, R44, R33.reuse, -R49 ;  /* 0x000000212c2c7223 */ /* 0x080fe20000010831 */
[----:B------:R-:W-:Y:S02]  /*7e90*/  HADD2.F32 R49, -RZ, R39.H0_H0 ;  /* 0x20000027ff317230 */ /* 0x000fe40000004100 */
[----:B------:R-:W-:Y:S01]  /*7ea0*/  FFMA.FTZ R33, R50, R33, R51 ;  /* 0x0000002132217223 */ /* 0x000fe20000010033 */
[----:B------:R-:W-:Y:S02]  /*7eb0*/  HADD2.F32 R50, -RZ, R152.H0_H0 ;  /* 0x20000098ff327230 */ /* 0x000fe40000004100 */
[----:B------:R-:W-:-:S02]  /*7ec0*/  HADD2.F32 R51, -RZ, R15.H0_H0 ;  /* 0x2000000fff337230 */ /* 0x000fc40000004100 */
[----:B------:R-:W-:-:S04]  /*7ed0*/  FMUL.FTZ R77, R49, R76 ;  /* 0x0000004c314d7220 */ /* 0x000fc80000410000 */
[C---:B------:R-:W-:Y:S01]  /*7ee0*/  FFMA.FTZ R77, R51.reuse, R50, -R77 ;  /* 0x00000032334d7223 */ /* 0x040fe2000001084d */
[----:B------:R-:W-:-:S04]  /*7ef0*/  FMUL.FTZ R51, R51, R76 ;  /* 0x0000004c33337220 */ /* 0x000fc80000410000 */
[----:B------:R-:W-:Y:S01]  /*7f00*/  FFMA.FTZ R51, R49, R50, R51 ;  /* 0x0000003231337223 */ /* 0x000fe20000010033 */
[----:B------:R-:W-:Y:S02]  /*7f10*/  SHF.R.U32.HI R49, RZ, 0x10, R35 ;  /* 0x00000010ff317819 */ /* 0x000fe40000011623 */
[--C-:B------:R-:W-:Y:S02]  /*7f20*/  SHF.R.U64 R35, R46, 0x10, R47.reuse ;  /* 0x000000102e237819 */ /* 0x100fe4000000122f */
[----:B------:R-:W-:Y:S01]  /*7f30*/  SHF.R.U32.HI R46, RZ, 0x10, R47 ;  /* 0x00000010ff2e7819 */ /* 0x000fe2000001162f */
[----:B------:R-:W-:-:S04]  /*7f40*/  HADD2.F32 R39, -RZ, R39.H1_H1 ;  /* 0x30000027ff277230 */ /* 0x000fc80000004100 */
[----:B------:R-:W-:Y:S02]  /*7f50*/  HADD2.F32 R46, -RZ, R46.H0_H0 ;  /* 0x2000002eff2e7230 */ /* 0x000fe40000004100 */
[----:B------:R-:W-:Y:S02]  /*7f60*/  HADD2.F32 R15, -RZ, R15.H1_H1 ;  /* 0x3000000fff0f7230 */ /* 0x000fe40000004100 */
[----:B------:R-:W-:Y:S02]  /*7f70*/  HADD2.F32 R49, -RZ, R49.H0_H0 ;  /* 0x20000031ff317230 */ /* 0x000fe40000004100 */
[----:B------:R-:W-:-:S04]  /*7f80*/  FMUL.FTZ R47, R39, R46 ;  /* 0x0000002e272f7220 */ /* 0x000fc80000410000 */
[C---:B------:R-:W-:Y:S01]  /*7f90*/  FFMA.FTZ R47, R15.reuse, R49, -R47 ;  /* 0x000000310f2f7223 */ /* 0x040fe2000001082f */
[----:B------:R-:W-:Y:S01]  /*7fa0*/  FMUL.FTZ R15, R15, R46 ;  /* 0x0000002e0f0f7220 */ /* 0x000fe20000410000 */
[----:B---3--:R-:W-:-:S03]  /*7fb0*/  HADD2.F32 R76, -RZ, R79.H0_H0 ;  /* 0x2000004fff4c7230 */ /* 0x008fc60000004100 */
[----:B------:R-:W-:Y:S01]  /*7fc0*/  FFMA.FTZ R15, R39, R49, R15 ;  /* 0x00000031270f7223 */ /* 0x000fe2000001000f */
[----:B------:R-:W-:Y:S02]  /*7fd0*/  HADD2.F32 R39, -RZ, R36.H0_H0 ;  /* 0x20000024ff277230 */ /* 0x000fe40000004100 */
[----:B------:R-:W-:Y:S02]  /*7fe0*/  HADD2.F32 R49, -RZ, R12.H0_H0 ;  /* 0x2000000cff317230 */ /* 0x000fe40000004100 */
[----:B------:R-:W-:Y:S02]  /*7ff0*/  HADD2.F32 R46, -RZ, R78.H0_H0 ;  /* 0x2000004eff2e7230 */ /* 0x000fe40000004100 */
[-C--:B------:R-:W-:Y:S01]  /*8000*/  FMUL.FTZ R50, R39, R76.reuse ;  /* 0x0000004c27327220 */ /* 0x080fe20000410000 */
[----:B------:R-:W-:Y:S02]  /*8010*/  HADD2.F32 R45, -RZ, R45.H0_H0 ;  /* 0x2000002dff2d7230 */ /* 0x000fe40000004100 */
[----:B------:R-:W-:Y:S01]  /*8020*/  FMUL.FTZ R76, R49, R76 ;  /* 0x0000004c314c7220 */ /* 0x000fe20000410000 */
[----:B------:R-:W-:-:S02]  /*8030*/  HADD2.F32 R36, -RZ, R36.H1_H1 ;  /* 0x30000024ff247230 */ /* 0x000fc40000004100 */
[----:B------:R-:W-:Y:S02]  /*8040*/  HADD2.F32 R12, -RZ, R12.H1_H1 ;  /* 0x3000000cff0c7230 */ /* 0x000fe40000004100 */
[-C--:B------:R-:W-:Y:S01]  /*8050*/  FFMA.FTZ R76, R39, R46.reuse, R76 ;  /* 0x0000002e274c7223 */ /* 0x080fe2000001004c */
[-C--:B------:R-:W-:Y:S02]  /*8060*/  FMUL.FTZ R39, R36, R45.reuse ;  /* 0x0000002d24277220 */ /* 0x080fe40000410000 */
[C---:B------:R-:W-:Y:S01]  /*8070*/  FMUL.FTZ R45, R12.reuse, R45 ;  /* 0x0000002d0c2d7220 */ /* 0x040fe20000410000 */
[----:B------:R-:W-:Y:S01]  /*8080*/  FFMA.FTZ R50, R49, R46, -R50 ;  /* 0x0000002e31327223 */ /* 0x000fe20000010832 */
[-C--:B------:R-:W-:Y:S01]  /*8090*/  FFMA.FTZ R12, R12, R32.reuse, -R39 ;  /* 0x000000200c0c7223 */ /* 0x080fe20000010827 */
[----:B------:R-:W-:Y:S02]  /*80a0*/  HADD2.F32 R49, -RZ, R224.H1_H1 ;  /* 0x300000e0ff317230 */ /* 0x000fe40000004100 */
[----:B------:R-:W-:Y:S01]  /*80b0*/  FFMA.FTZ R32, R36, R32, R45 ;  /* 0x0000002024207223 */ /* 0x000fe2000001002d */
[----:B------:R-:W-:-:S02]  /*80c0*/  HADD2.F32 R36, -RZ, R38.H0_H0 ;  /* 0x20000026ff247230 */ /* 0x000fc40000004100 */
[----:B------:R-:W-:Y:S02]  /*80d0*/  HADD2.F32 R45, -RZ, R14.H0_H0 ;  /* 0x2000000eff2d7230 */ /* 0x000fe40000004100 */
[----:B------:R-:W-:Y:S02]  /*80e0*/  HADD2.F32 R39, -RZ, R224.H0_H0 ;  /* 0x200000e0ff277230 */ /* 0x000fe40000004100 */
[-C--:B------:R-:W-:Y:S01]  /*80f0*/  FMUL.FTZ R46, R36, R49.reuse ;  /* 0x00000031242e7220 */ /* 0x080fe20000410000 */
[----:B------:R-:W-:Y:S02]  /*8100*/  HADD2.F32 R35, -RZ, R35.H0_H0 ;  /* 0x20000023ff237230 */ /* 0x000fe40000004100 */
[----:B------:R-:W-:Y:S01]  /*8110*/  FMUL.FTZ R49, R45, R49 ;  /* 0x000000312d317220 */ /* 0x000fe20000410000 */
[----:B------:R-:W-:Y:S02]  /*8120*/  HADD2.F32 R38, -RZ, R38.H1_H1 ;  /* 0x30000026ff267230 */ /* 0x000fe40000004100 */
[----:B------:R-:W-:-:S02]  /*8130*/  HADD2.F32 R14, -RZ, R14.H1_H1 ;  /* 0x3000000eff0e7230 */ /* 0x000fc40000004100 */
[----:B------:R-:W-:Y:S01]  /*8140*/  FFMA.FTZ R49, R36, R39, R49 ;  /* 0x0000002724317223 */ /* 0x000fe20000010031 */
[-C--:B------:R-:W-:Y:S02]  /*8150*/  FMUL.FTZ R36, R38, R35.reuse ;  /* 0x0000002326247220 */ /* 0x080fe40000410000 */
[C---:B------:R-:W-:Y:S01]  /*8160*/  FMUL.FTZ R35, R14.reuse, R35 ;  /* 0x000000230e237220 */ /* 0x040fe20000410000 */
[----:B------:R-:W-:Y:S01]  /*8170*/  FFMA.FTZ R46, R45, R39, -R46 ;  /* 0x000000272d2e7223 */ /* 0x000fe2000001082e */
[-C--:B------:R-:W-:Y:S02]  /*8180*/  FFMA.FTZ R36, R14, R34.reuse, -R36 ;  /* 0x000000220e247223 */ /* 0x080fe40000010824 */
[----:B------:R-:W-:Y:S01]  /*8190*/  FFMA.FTZ R35, R38, R34, R35 ;  /* 0x0000002226237223 */ /* 0x000fe20000010023 */
[----:B------:R-:W-:Y:S02]  /*81a0*/  F2FP.F16.F32.PACK_AB R37, R44, R37 ;  /* 0x000000252c25723e */ /* 0x000fe400000000ff */
[----:B------:R-:W-:-:S02]  /*81b0*/  F2FP.F16.F32.PACK_AB R47, R47, R77 ;  /* 0x0000004d2f2f723e */ /* 0x000fc400000000ff */
[----:B------:R-:W-:Y:S02]  /*81c0*/  F2FP.F16.F32.PACK_AB R33, R33, R13 ;  /* 0x0000000d2121723e */ /* 0x000fe400000000ff */
[----:B------:R-:W-:Y:S02]  /*81d0*/  F2FP.F16.F32.PACK_AB R32, R32, R76 ;  /* 0x0000004c2020723e */ /* 0x000fe400000000ff */
[----:B------:R-:W-:Y:S02]  /*81e0*/  F2FP.F16.F32.PACK_AB R35, R35, R49 ;  /* 0x000000312323723e */ /* 0x000fe400000000ff */
[----:B------:R-:W-:Y:S02]  /*81f0*/  F2FP.F16.F32.PACK_AB R51, R15, R51 ;  /* 0x000000330f33723e */ /* 0x000fe400000000ff */
[----:B------:R-:W-:Y:S01]  /*8200*/  F2FP.F16.F32.PACK_AB R46, R36, R46 ;  /* 0x0000002e242e723e */ /* 0x000fe200000000ff */
[----:B------:R-:W-:Y:S01]  /*8210*/  IMAD.MOV.U32 R36, RZ, RZ, R32 ;  /* 0x000000ffff247224 */ /* 0x000fe200078e0020 */
[----:B------:R-:W-:Y:S01]  /*8220*/  MOV R13, R37 ;  /* 0x00000025000d7202 */ /* 0x000fe20000000f00 */
[----:B------:R-:W-:Y:S01]  /*8230*/  IMAD.MOV.U32 R37, RZ, RZ, R33 ;  /* 0x000000ffff257224 */ /* 0x000fe200078e0021 */
[----:B------:R-:W-:Y:S01]  /*8240*/  F2FP.F16.F32.PACK_AB R12, R12, R50 ;  /* 0x000000320c0c723e */ /* 0x000fe200000000ff */
[----:B------:R-:W-:Y:S01]  /*8250*/  IMAD.MOV.U32 R15, RZ, RZ, R47 ;  /* 0x000000ffff0f7224 */ /* 0x000fe200078e002f */
[----:B------:R-:W-:Y:S01]  /*8260*/  MOV R14, R46 ;  /* 0x0000002e000e7202 */ /* 0x000fe20000000f00 */
[----:B------:R-:W-:Y:S01]  /*8270*/  IMAD.MOV.U32 R38, RZ, RZ, R35 ;  /* 0x000000ffff267224 */ /* 0x000fe200078e0023 */
[----:B------:R-:W-:-:S07]  /*8280*/  MOV R39, R51 ;  /* 0x0000003300277202 */ /* 0x000fce0000000f00 */
.L_x_533:
[----:B------:R-:W-:Y:S05]  /*8290*/  BSYNC B3 ;  /* 0x0000000000037941 */ /* 0x000fea0003800000 */
.L_x_532:
[----:B------:R-:W-:-:S04]  /*82a0*/  LEA R32, P3, R7, R11, 0x1 ;  /* 0x0000000b07207211 */ /* 0x000fc800078608ff */
[----:B--2---:R-:W-:Y:S02]  /*82b0*/  LEA.HI.X R33, R7, R117, R112, 0x1, P3 ;  /* 0x0000007507217211 */ /* 0x004fe400018f0c70 */
[----:B------:R-:W-:-:S03]  /*82c0*/  ISETP.GE.AND P3, PT, R48, R135, PT ;  /* 0x000000873000720c */ /* 0x000fc60003f66270 */
[----:B----4-:R2:W-:Y:S10]  /*82d0*/  ST.E.128 desc[UR56][R32.64], R12 ;  /* 0x0000000c20007985 */ /* 0x0105f4000c101d38 */
[----:B--2---:R-:W-:-:S05]  /*82e0*/  @!P3 IMAD.WIDE R12, R48, 0x2, R116 ;  /* 0x00000002300cb825 */ /* 0x004fca00078e0274 */
[----:B---3--:R4:W-:Y:S02]  /*82f0*/  @!P3 ST.E.128 desc[UR56][R12.64], R36 ;  /* 0x000000240c00b985 */ /* 0x0089e4000c101d38 */
.L_x_531:
[----:B------:R-:W-:Y:S05]  /*8300*/  BSYNC B2 ;  /* 0x0000000000027941 */ /* 0x000fea0003800000 */
.L_x_530:
[----:B------:R-:W-:-:S13]  /*8310*/  ISETP.NE.AND P3, PT, R27, RZ, PT ;  /* 0x000000ff1b00720c */ /* 0x000fda0003f65270 */
[----:B------:R-:W-:Y:S05]  /*8320*/  @!P3 BRA `(.L_x_525) ;  /* 0x0000000400d4b947 */ /* 0x000fea0003800000 */
[----:B---34-:R-:W3:Y:S01]  /*8330*/  LDL R12, [R1+0x38] ;  /* 0x00003800010c7983 */ /* 0x018ee20000100800 */
[----:B------:R-:W-:Y:S01]  /*8340*/  ISETP.GE.AND P3, PT, R3, R124, PT ;  /* 0x0000007c0300720c */ /* 0x000fe20003f66270 */
[----:B------:R-:W-:Y:S01]  /*8350*/  BSSY B2, `(.L_x_534) ;  /* 0x000006c000027945 */ /* 0x000fe20003800000 */
[----:B---3--:R-:W-:-:S04]  /*8360*/  LOP3.LUT P5, RZ, R12, 0x1, RZ, 0xc0, !PT ;  /* 0x000000010cff7812 */ /* 0x008fc800078ac0ff */
[----:B------:R-:W-:-:S04]  /*8370*/  SEL R12, R125, R137, !P5 ;  /* 0x000000897d0c7207 */ /* 0x000fc80006800000 */
        /* <DEDUP_REMOVED lines=9> */
[----:B------:R-:W-:-:S05]  /*8410*/  LOP3.LUT R12, R12, R178, RZ, 0x3c, !PT ;  /* 0x000000b20c0c7212 */ /* 0x000fca00078e3cff */
[----:B------:R-:W-:-:S04]  /*8420*/  IMAD.IADD R12, R13, 0x1, R12 ;  /* 0x000000010d0c7824 */ /* 0x000fc800078e020c */
[C---:B------:R-:W-:Y:S02]  /*8430*/  IMAD R32, R18.reuse, 0x4800, R12 ;  /* 0x0000480012207824 */ /* 0x040fe400078e020c */
[----:B------:R-:W-:Y:S02]  /*8440*/  IMAD R12, R18, 0x4800, R136 ;  /* 0x00004800120c7824 */ /* 0x000fe400078e0288 */
[----:B------:R-:W-:-:S03]  /*8450*/  IMAD R32, R32, 0x2, R2 ;  /* 0x0000000220207824 */ /* 0x000fc600078e0202 */
[----:B------:R-:W-:-:S03]  /*8460*/  LEA R12, R12, R2, 0x1 ;  /* 0x000000020c0c7211 */ /* 0x000fc600078e08ff */
[----:B------:R-:W3:Y:S04]  /*8470*/  LDS.128 R32, [R32+0x18400] ;  /* 0x0184000020207984 */ /* 0x000ee80000000c00 */
[----:B------:R-:W4:Y:S01]  /*8480*/  LDS.128 R12, [R12+0x18400] ;  /* 0x018400000c0c7984 */ /* 0x000f220000000c00 */
[----:B------:R-:W-:Y:S05]  /*8490*/  @P3 BRA `(.L_x_535) ;  /* 0x00000004005c3947 */ /* 0x000fea0003800000 */
[----:B------:R-:W-:Y:S01]  /*84a0*/  HADD2.F32 R38, -RZ, R198.H1_H1 ;  /* 0x300000c6ff267230 */ /* 0x000fe20000004100 */
[--C-:B------:R-:W-:Y:S01]  /*84b0*/  SHF.R.U64 R28, R28, 0x10, R29.reuse ;  /* 0x000000101c1c7819 */ /* 0x100fe2000000121d */
[----:B---3--:R-:W-:Y:S01]  /*84c0*/  HADD2.F32 R37, -RZ, R33.H0_H0 ;  /* 0x20000021ff257230 */ /* 0x008fe20000004100 */
[----:B------:R-:W-:Y:S01]  /*84d0*/  SHF.R.U32.HI R29, RZ, 0x10, R29 ;  /* 0x00000010ff1d7819 */ /* 0x000fe2000001161d */
[----:B----4-:R-:W-:Y:S01]  /*84e0*/  HADD2.F32 R44, -RZ, R13.H0_H0 ;  /* 0x2000000dff2c7230 */ /* 0x010fe20000004100 */
[----:B------:R-:W-:Y:S01]  /*84f0*/  SHF.R.U64 R40, R40, 0x10, R41 ;  /* 0x0000001028287819 */ /* 0x000fe20000001229 */
[----:B------:R-:W-:Y:S02]  /*8500*/  HADD2.F32 R39, -RZ, R196.H1_H1 ;  /* 0x300000c4ff277230 */ /* 0x000fe40000004100 */
[-C--:B------:R-:W-:Y:S01]  /*8510*/  FMUL.FTZ R45, R37, R38.reuse ;  /* 0x00000026252d7220 */ /* 0x080fe20000410000 */
[----:B------:R-:W-:Y:S02]  /*8520*/  HADD2.F32 R33, -RZ, R33.H1_H1 ;  /* 0x30000021ff217230 */ /* 0x000fe40000004100 */
[----:B------:R-:W-:Y:S01]  /*8530*/  FMUL.FTZ R38, R44, R38 ;  /* 0x000000262c267220 */ /* 0x000fe20000410000 */
[----:B------:R-:W-:Y:S01]  /*8540*/  SHF.R.U64 R30, R30, 0x10, R31 ;  /* 0x000000101e1e7819 */ /* 0x000fe2000000121f */
[----:B------:R-:W-:Y:S01]  /*8550*/  FFMA.FTZ R45, R44, R39, -R45 ;  /* 0x000000272c2d7223 */ /* 0x000fe2000001082d */
[----:B------:R-:W-:-:S02]  /*8560*/  HADD2.F32 R198, -RZ, R198.H0_H0 ;  /* 0x200000c6ffc67230 */ /* 0x000fc40000004100 */
[----:B------:R-:W-:Y:S01]  /*8570*/  FFMA.FTZ R37, R37, R39, R38 ;  /* 0x0000002725257223 */ /* 0x000fe20000010026 */
[----:B------:R-:W-:Y:S01]  /*8580*/  SHF.R.U32.HI R38, RZ, 0x10, R41 ;  /* 0x00000010ff267819 */ /* 0x000fe20000011629 */
[----:B------:R-:W-:Y:S02]  /*8590*/  HADD2.F32 R39, -RZ, R13.H1_H1 ;  /* 0x3000000dff277230 */ /* 0x000fe40000004100 */
[----:B------:R-:W-:Y:S02]  /*85a0*/  HADD2.F32 R13, -RZ, R29.H0_H0 ;  /* 0x2000001dff0d7230 */ /* 0x000fe40000004100 */
[----:B------:R-:W-:Y:S02]  /*85b0*/  HADD2.F32 R38, -RZ, R38.H0_H0 ;  /* 0x20000026ff267230 */ /* 0x000fe40000004100 */
[--C-:B------:R-:W-:Y:S02]  /*85c0*/  HADD2.F32 R41, -RZ, R15.reuse.H0_H0 ;  /* 0x2000000fff297230 */ /* 0x100fe40000004100 */
[----:B------:R-:W-:-:S02]  /*85d0*/  HADD2.F32 R15, -RZ, R15.H1_H1 ;  /* 0x3000000fff0f7230 */ /* 0x000fc40000004100 */
[-C--:B------:R-:W-:Y:S01]  /*85e0*/  FMUL.FTZ R29, R33, R38.reuse ;  /* 0x00000026211d7220 */ /* 0x080fe20000410000 */
[C---:B------:R-:W-:Y:S01]  /*85f0*/  FMUL.FTZ R38, R39.reuse, R38 ;  /* 0x0000002627267220 */ /* 0x040fe20000410000 */
[----:B------:R-:W-:Y:S02]  /*8600*/  HADD2.F32 R196, -RZ, R196.H0_H0 ;  /* 0x200000c4ffc47230 */ /* 0x000fe40000004100 */
[-C--:B------:R-:W-:Y:S01]  /*8610*/  FFMA.FTZ R29, R39, R13.reuse, -R29 ;  /* 0x0000000d271d7223 */ /* 0x080fe2000001081d */
[----:B------:R-:W-:Y:S01]  /*8620*/  FFMA.FTZ R13, R33, R13, R38 ;  /* 0x0000000d210d7223 */ /* 0x000fe20000010026 */
[----:B------:R-:W-:Y:S02]  /*8630*/  IMAD.MOV.U32 R33, RZ, RZ, R35 ;  /* 0x000000ffff217224 */ /* 0x000fe400078e0023 */
[----:B------:R-:W-:Y:S01]  /*8640*/  HADD2.F32 R35, -RZ, R197.H1_H1 ;  /* 0x300000c5ff237230 */ /* 0x000fe20000004100 */
[----:B------:R-:W-:Y:S01]  /*8650*/  F2FP.F16.F32.PACK_AB R29, R29, R45 ;  /* 0x0000002d1d1d723e */ /* 0x000fe200000000ff */
[----:B------:R-:W-:Y:S01]  /*8660*/  HADD2.F32 R39, -RZ, R195.H1_H1 ;  /* 0x300000c3ff277230 */ /* 0x000fe20000004100 */
[----:B------:R-:W-:Y:S01]  /*8670*/  F2FP.F16.F32.PACK_AB R37, R13, R37 ;  /* 0x000000250d25723e */ /* 0x000fe200000000ff */
[----:B------:R-:W-:-:S02]  /*8680*/  HADD2.F32 R38, -RZ, R33.H0_H0 ;  /* 0x20000021ff267230 */ /* 0x000fc40000004100 */
[----:B------:R-:W-:Y:S02]  /*8690*/  HADD2.F32 R33, -RZ, R33.H1_H1 ;  /* 0x30000021ff217230 */ /* 0x000fe40000004100 */
[----:B------:R-:W-:Y:S02]  /*86a0*/  HADD2.F32 R40, -RZ, R40.H0_H0 ;  /* 0x20000028ff287230 */ /* 0x000fe40000004100 */
[CC--:B------:R-:W-:Y:S01]  /*86b0*/  FMUL.FTZ R44, R38.reuse, R35.reuse ;  /* 0x00000023262c7220 */ /* 0x0c0fe20000410000 */
[C---:B------:R-:W-:Y:S01]  /*86c0*/  FMUL.FTZ R35, R41.reuse, R35 ;  /* 0x0000002329237220 */ /* 0x040fe20000410000 */
[----:B------:R-:W-:Y:S02]  /*86d0*/  HADD2.F32 R28, -RZ, R28.H0_H0 ;  /* 0x2000001cff1c7230 */ /* 0x000fe40000004100 */
[-C--:B------:R-:W-:Y:S01]  /*86e0*/  FFMA.FTZ R44, R41, R39.reuse, -R44 ;  /* 0x00000027292c7223 */ /* 0x080fe2000001082c */
[----:B------:R-:W-:Y:S01]  /*86f0*/  FFMA.FTZ R35, R38, R39, R35 ;  /* 0x0000002726237223 */ /* 0x000fe20000010023 */
[----:B------:R-:W-:Y:S01]  /*8700*/  SHF.R.U32.HI R38, RZ, 0x10, R31 ;  /* 0x00000010ff267819 */ /* 0x000fe2000001161f */
[----:B------:R-:W-:Y:S01]  /*8710*/  HADD2.F32 R197, -RZ, R197.H0_H0 ;  /* 0x200000c5ffc57230 */ /* 0x000fe20000004100 */
[--C-:B------:R-:W-:Y:S01]  /*8720*/  SHF.R.U64 R31, R42, 0x10, R43.reuse ;  /* 0x000000102a1f7819 */ /* 0x100fe2000000122b */
[----:B------:R-:W-:Y:S01]  /*8730*/  HADD2.F32 R195, -RZ, R195.H0_H0 ;  /* 0x200000c3ffc37230 */ /* 0x000fe20000004100 */
[----:B------:R-:W-:Y:S01]  /*8740*/  SHF.R.U32.HI R42, RZ, 0x10, R43 ;  /* 0x00000010ff2a7819 */ /* 0x000fe2000001162b */
[----:B------:R-:W-:-:S02]  /*8750*/  HADD2.F32 R38, -RZ, R38.H0_H0 ;  /* 0x20000026ff267230 */ /* 0x000fc40000004100 */
[----:B------:R-:W-:Y:S02]  /*8760*/  HADD2.F32 R31, -RZ, R31.H0_H0 ;  /* 0x2000001fff1f7230 */ /* 0x000fe40000004100 */
[----:B------:R-:W-:Y:S02]  /*8770*/  HADD2.F32 R42, -RZ, R42.H0_H0 ;  /* 0x2000002aff2a7230 */ /* 0x000fe40000004100 */
[----:B------:R-:W-:Y:S02]  /*8780*/  HADD2.F32 R30, -RZ, R30.H0_H0 ;  /* 0x2000001eff1e7230 */ /* 0x000fe40000004100 */
[----:B------:R-:W-:Y:S02]  /*8790*/  IMAD.MOV.U32 R13, RZ, RZ, R29 ;  /* 0x000000ffff0d7224 */ /* 0x000fe400078e001d */
[----:B------:R-:W-:-:S04]  /*87a0*/  FMUL.FTZ R39, R33, R42 ;  /* 0x0000002a21277220 */ /* 0x000fc80000410000 */
[C---:B------:R-:W-:Y:S01]  /*87b0*/  FFMA.FTZ R39, R15.reuse, R38, -R39 ;  /* 0x000000260f277223 */ /* 0x040fe20000010827 */
[----:B------:R-:W-:-:S04]  /*87c0*/  FMUL.FTZ R15, R15, R42 ;  /* 0x0000002a0f0f7220 */ /* 0x000fc80000410000 */
[----:B------:R-:W-:Y:S01]  /*87d0*/  FFMA.FTZ R15, R33, R38, R15 ;  /* 0x00000026210f7223 */ /* 0x000fe2000001000f */
[----:B------:R-:W-:Y:S01]  /*87e0*/  HADD2.F32 R33, -RZ, R32.H0_H0 ;  /* 0x20000020ff217230 */ /* 0x000fe20000004100 */
[----:B------:R-:W-:Y:S01]  /*87f0*/  F2FP.F16.F32.PACK_AB R39, R39, R44 ;  /* 0x0000002c2727723e */ /* 0x000fe200000000ff */
[----:B------:R-:W-:Y:S02]  /*8800*/  HADD2.F32 R38, -RZ, R12.H0_H0 ;  /* 0x2000000cff267230 */ /* 0x000fe40000004100 */
[----:B------:R-:W-:Y:S02]  /*8810*/  HADD2.F32 R32, -RZ, R32.H1_H1 ;  /* 0x30000020ff207230 */ /* 0x000fe40000004100 */
[-C--:B------:R-:W-:Y:S01]  /*8820*/  FMUL.FTZ R41, R33, R198.reuse ;  /* 0x000000c621297220 */ /* 0x080fe20000410000 */
[----:B------:R-:W-:Y:S02]  /*8830*/  HADD2.F32 R12, -RZ, R12.H1_H1 ;  /* 0x3000000cff0c7230 */ /* 0x000fe40000004100 */
[C---:B------:R-:W-:Y:S01]  /*8840*/  FMUL.FTZ R198, R38.reuse, R198 ;  /* 0x000000c626c67220 */ /* 0x040fe20000410000 */
[----:B------:R-:W-:Y:S01]  /*8850*/  F2FP.F16.F32.PACK_AB R35, R15, R35 ;  /* 0x000000230f23723e */ /* 0x000fe200000000ff */
[----:B------:R-:W-:Y:S01]  /*8860*/  FFMA.FTZ R41, R38, R196, -R41 ;  /* 0x000000c426297223 */ /* 0x000fe20000010829 */
[----:B------:R-:W-:-:S02]  /*8870*/  IMAD.MOV.U32 R15, RZ, RZ, R39 ;  /* 0x000000ffff0f7224 */ /* 0x000fc400078e0027 */
[----:B------:R-:W-:Y:S01]  /*8880*/  FFMA.FTZ R198, R33, R196, R198 ;  /* 0x000000c421c67223 */ /* 0x000fe200000100c6 */
[-C--:B------:R-:W-:Y:S01]  /*8890*/  FMUL.FTZ R33, R32, R40.reuse ;  /* 0x0000002820217220 */ /* 0x080fe20000410000 */
[----:B------:R-:W-:-:S03]  /*88a0*/  FMUL.FTZ R40, R12, R40 ;  /* 0x000000280c287220 */ /* 0x000fc60000410000 */
[-C--:B------:R-:W-:Y:S01]  /*88b0*/  FFMA.FTZ R33, R12, R28.reuse, -R33 ;  /* 0x0000001c0c217223 */ /* 0x080fe20000010821 */
[----:B------:R-:W-:Y:S01]  /*88c0*/  FFMA.FTZ R40, R32, R28, R40 ;  /* 0x0000001c20287223 */ /* 0x000fe20000010028 */
[----:B------:R-:W-:Y:S02]  /*88d0*/  HADD2.F32 R12, -RZ, R34.H0_H0 ;  /* 0x20000022ff0c7230 */ /* 0x000fe40000004100 */
[----:B------:R-:W-:Y:S01]  /*88e0*/  HADD2.F32 R28, -RZ, R14.H0_H0 ;  /* 0x2000000eff1c7230 */ /* 0x000fe20000004100 */
[----:B------:R-:W-:Y:S01]  /*88f0*/  F2FP.F16.F32.PACK_AB R33, R33, R41 ;  /* 0x000000292121723e */ /* 0x000fe200000000ff */
[----:B------:R-:W-:Y:S02]  /*8900*/  HADD2.F32 R34, -RZ, R34.H1_H1 ;  /* 0x30000022ff227230 */ /* 0x000fe40000004100 */
[-C--:B------:R-:W-:Y:S01]  /*8910*/  FMUL.FTZ R32, R12, R197.reuse ;  /* 0x000000c50c207220 */ /* 0x080fe20000410000 */
[----:B------:R-:W-:Y:S02]  /*8920*/  HADD2.F32 R14, -RZ, R14.H1_H1 ;  /* 0x3000000eff0e7230 */ /* 0x000fe40000004100 */
[----:B------:R-:W-:Y:S01]  /*8930*/  FMUL.FTZ R197, R28, R197 ;  /* 0x000000c51cc57220 */ /* 0x000fe20000410000 */
[----:B------:R-:W-:Y:S01]  /*8940*/  F2FP.F16.F32.PACK_AB R40, R40, R198 ;  /* 0x000000c62828723e */ /* 0x000fe200000000ff */
[----:B------:R-:W-:-:S02]  /*8950*/  FFMA.FTZ R32, R28, R195, -R32 ;  /* 0x000000c31c207223 */ /* 0x000fc40000010820 */
[----:B------:R-:W-:Y:S01]  /*8960*/  FFMA.FTZ R197, R12, R195, R197 ;  /* 0x000000c30cc57223 */ /* 0x000fe200000100c5 */
[-C--:B------:R-:W-:Y:S01]  /*8970*/  FMUL.FTZ R12, R34, R31.reuse ;  /* 0x0000001f220c7220 */ /* 0x080fe20000410000 */
[----:B------:R-:W-:-:S03]  /*8980*/  FMUL.FTZ R31, R14, R31 ;  /* 0x0000001f0e1f7220 */ /* 0x000fc60000410000 */
[-C--:B------:R-:W-:Y:S01]  /*8990*/  FFMA.FTZ R12, R14, R30.reuse, -R12 ;  /* 0x0000001e0e0c7223 */ /* 0x080fe2000001080c */
[----:B------:R-:W-:-:S04]  /*89a0*/  FFMA.FTZ R31, R34, R30, R31 ;  /* 0x0000001e221f7223 */ /* 0x000fc8000001001f */
[----:B------:R-:W-:Y:S01]  /*89b0*/  F2FP.F16.F32.PACK_AB R14, R12, R32 ;  /* 0x000000200c0e723e */ /* 0x000fe200000000ff */
[----:B------:R-:W-:Y:S01]  /*89c0*/  IMAD.MOV.U32 R32, RZ, RZ, R40 ;  /* 0x000000ffff207224 */ /* 0x000fe200078e0028 */
[----:B------:R-:W-:Y:S02]  /*89d0*/  F2FP.F16.F32.PACK_AB R31, R31, R197 ;  /* 0x000000c51f1f723e */ /* 0x000fe400000000ff */
[----:B------:R-:W-:Y:S02]  /*89e0*/  MOV R12, R33 ;  /* 0x00000021000c7202 */ /* 0x000fe40000000f00 */
[----:B------:R-:W-:Y:S01]  /*89f0*/  MOV R33, R37 ;  /* 0x0000002500217202 */ /* 0x000fe20000000f00 */
[----:B------:R-:W-:-:S07]  /*8a00*/  IMAD.MOV.U32 R34, RZ, RZ, R31 ;  /* 0x000000ffff227224 */ /* 0x000fce00078e001f */
.L_x_535:
[----:B------:R-:W-:Y:S05]  /*8a10*/  BSYNC B2 ;  /* 0x0000000000027941 */ /* 0x000fea0003800000 */
.L_x_534:
[----:B------:R-:W-:-:S04]  /*8a20*/  LEA R28, P3, R8, R11, 0x1 ;  /* 0x0000000b081c7211 */ /* 0x000fc800078608ff */
[----:B--2---:R-:W-:Y:S02]  /*8a30*/  LEA.HI.X R29, R8, R117, R111, 0x1, P3 ;  /* 0x00000075081d7211 */ /* 0x004fe400018f0c6f */
[----:B------:R-:W-:-:S03]  /*8a40*/  ISETP.GE.AND P3, PT, R36, R135, PT ;  /* 0x000000872400720c */ /* 0x000fc60003f66270 */
[----:B----4-:R2:W-:Y:S10]  /*8a50*/  ST.E.128 desc[UR56][R28.64], R12 ;  /* 0x0000000c1c007985 */ /* 0x0105f4000c101d38 */
[----:B------:R-:W-:-:S05]  /*8a60*/  @!P3 IMAD.WIDE R116, R36, 0x2, R116 ;  /* 0x000000022474b825 */ /* 0x000fca00078e0274 */
[----:B---3--:R2:W-:Y:S02]  /*8a70*/  @!P3 ST.E.128 desc[UR56][R116.64], R32 ;  /* 0x000000207400b985 */ /* 0x0085e4000c101d38 */
.L_x_525:
[----:B------:R-:W-:Y:S05]  /*8a80*/  BSYNC B1 ;  /* 0x0000000000017941 */ /* 0x000fea0003800000 */
.L_x_524:
[----:B------:R-:W-:-:S03]  /*8a90*/  UMOV UR4, 0xffffffff ;  /* 0xffffffff00047882 */ /* 0x000fc60000000000 */
[----:B------:R-:W-:Y:S05]  /*8aa0*/  BRA.DIV UR4, `(.L_x_536) ;  /* 0x0000017e043c7947 */ /* 0x000fea000b800000 */
[----:B-1----:R-:W1:Y:S04]  /*8ab0*/  SHFL.IDX PT, R115, R115, 0x1, 0x1c1f ;  /* 0x003c1f0073737f89 */ /* 0x002e6800000e0000 */
[----:B------:R-:W0:Y:S02]  /*8ac0*/  SHFL.IDX PT, R118, R118, 0x1, 0x1c1f ;  /* 0x003c1f0076767f89 */ /* 0x000e2400000e0000 */
.L_x_808:
[----:B------:R-:W-:Y:S05]  /*8ad0*/  @P4 BRA `(.L_x_493) ;  /* 0x0000001c00744947 */ /* 0x000fea0003800000 */
[----:B------:R-:W-:Y:S01]  /*8ae0*/  ISETP.NE.AND P3, PT, R9, RZ, PT ;  /* 0x000000ff0900720c */ /* 0x000fe20003f65270 */
[----:B------:R-:W-:Y:S01]  /*8af0*/  BSSY B1, `(.L_x_537) ;  /* 0x0000078000017945 */ /* 0x000fe20003800000 */
[----:B0-2---:R-:W-:Y:S01]  /*8b00*/  MOV R32, R118 ;  /* 0x0000007600207202 */ /* 0x005fe20000000f00 */
[----:B-1----:R-:W-:-:S10]  /*8b10*/  IMAD.MOV.U32 R33, RZ, RZ, R115 ;  /* 0x000000ffff217224 */ /* 0x002fd400078e0073 */
[----:B------:R-:W-:Y:S05]  /*8b20*/  @!P3 BRA `(.L_x_538) ;  /* 0x0000000400d0b947 */ /* 0x000fea0003800000 */
[----:B---3--:R-:W-:Y:S01]  /*8b30*/  SEL R11, R125, R137, !P0 ;  /* 0x000000897d0b7207 */ /* 0x008fe20004000000 */
[----:B------:R-:W-:Y:S01]  /*8b40*/  BSSY B2, `(.L_x_539) ;  /* 0x000006c000027945 */ /* 0x000fe20003800000 */
[----:B----4-:R-:W-:Y:S02]  /*8b50*/  SHF.R.U32.HI R13, RZ, 0x3, R168 ;  /* 0x00000003ff0d7819 */ /* 0x010fe400000116a8 */
[----:B------:R-:W-:Y:S02]  /*8b60*/  SHF.R.S32.HI R12, RZ, 0x1f, R11 ;  /* 0x0000001fff0c7819 */ /* 0x000fe4000001140b */
[----:B------:R-:W-:Y:S02]  /*8b70*/  ISETP.GE.AND P3, PT, R16, R124, PT ;  /* 0x0000007c1000720c */ /* 0x000fe40003f66270 */
        /* <DEDUP_REMOVED lines=9> */
[----:B------:R-:W-:Y:S01]  /*8c10*/  IADD3 R11, R12, R11, RZ ;  /* 0x0000000b0c0b7210 */ /* 0x000fe20007ffe0ff */
[----:B------:R-:W-:-:S04]  /*8c20*/  IMAD R12, R18, 0x4800, R138 ;  /* 0x00004800120c7824 */ /* 0x000fc800078e028a */
[----:B------:R-:W-:Y:S02]  /*8c30*/  IMAD R28, R18, 0x4800, R11 ;  /* 0x00004800121c7824 */ /* 0x000fe400078e020b */
[--C-:B------:R-:W-:Y:S02]  /*8c40*/  IMAD R12, R12, 0x2, R2.reuse ;  /* 0x000000020c0c7824 */ /* 0x100fe400078e0202 */
[----:B------:R-:W-:-:S04]  /*8c50*/  IMAD R28, R28, 0x2, R2 ;  /* 0x000000021c1c7824 */ /* 0x000fc800078e0202 */
[----:B------:R-:W0:Y:S04]  /*8c60*/  LDS.128 R12, [R12+0x18400] ;  /* 0x018400000c0c7984 */ /* 0x000e280000000c00 */
[----:B------:R-:W1:Y:S01]  /*8c70*/  LDS.128 R28, [R28+0x18400] ;  /* 0x018400001c1c7984 */ /* 0x000e620000000c00 */
[----:B------:R-:W-:Y:S05]  /*8c80*/  @P3 BRA `(.L_x_540) ;  /* 0x00000004005c3947 */ /* 0x000fea0003800000 */
[----:B-1----:R-:W-:Y:S01]  /*8c90*/  MOV R11, R29 ;  /* 0x0000001d000b7202 */ /* 0x002fe20000000f00 */
[----:B------:R-:W-:Y:S01]  /*8ca0*/  HADD2.F32 R34, -RZ, R194.H1_H1 ;  /* 0x300000c2ff227230 */ /* 0x000fe20000004100 */
[----:B------:R-:W-:Y:S01]  /*8cb0*/  SHF.R.U64 R72, R72, 0x10, R73 ;  /* 0x0000001048487819 */ /* 0x000fe20000001249 */
[----:B0-----:R-:W-:Y:S02]  /*8cc0*/  HADD2.F32 R37, -RZ, R13.H0_H0 ;  /* 0x2000000dff257230 */ /* 0x001fe40000004100 */
[--C-:B------:R-:W-:Y:S02]  /*8cd0*/  HADD2.F32 R29, -RZ, R11.reuse.H0_H0 ;  /* 0x2000000bff1d7230 */ /* 0x100fe40000004100 */
[----:B------:R-:W-:Y:S02]  /*8ce0*/  HADD2.F32 R35, -RZ, R182.H1_H1 ;  /* 0x300000b6ff237230 */ /* 0x000fe40000004100 */
[----:B------:R-:W-:Y:S02]  /*8cf0*/  HADD2.F32 R11, -RZ, R11.H1_H1 ;  /* 0x3000000bff0b7230 */ /* 0x000fe40000004100 */
[-C--:B------:R-:W-:Y:S01]  /*8d00*/  FMUL.FTZ R38, R29, R34.reuse ;  /* 0x000000221d267220 */ /* 0x080fe20000410000 */
[----:B------:R-:W-:Y:S01]  /*8d10*/  FMUL.FTZ R34, R37, R34 ;  /* 0x0000002225227220 */ /* 0x000fe20000410000 */
[----:B------:R-:W-:-:S02]  /*8d20*/  HADD2.F32 R13, -RZ, R13.H1_H1 ;  /* 0x3000000dff0d7230 */ /* 0x000fc40000004100 */
[-C--:B------:R-:W-:Y:S01]  /*8d30*/  FFMA.FTZ R38, R37, R35.reuse, -R38 ;  /* 0x0000002325267223 */ /* 0x080fe20000010826 */
[----:B------:R-:W-:Y:S01]  /*8d40*/  FFMA.FTZ R29, R29, R35, R34 ;  /* 0x000000231d1d7223 */ /* 0x000fe20000010022 */
[----:B------:R-:W-:Y:S01]  /*8d50*/  SHF.R.U32.HI R35, RZ, 0x10, R73 ;  /* 0x00000010ff237819 */ /* 0x000fe20000011649 */
[----:B------:R-:W-:Y:S01]  /*8d60*/  HADD2.F32 R40, -RZ, R15.H0_H0 ;  /* 0x2000000fff287230 */ /* 0x000fe20000004100 */
[--C-:B------:R-:W-:Y:S01]  /*8d70*/  SHF.R.U64 R34, R60, 0x10, R61.reuse ;  /* 0x000000103c227819 */ /* 0x100fe2000000123d */
[----:B------:R-:W-:Y:S01]  /*8d80*/  HADD2.F32 R39, -RZ, R159.H1_H1 ;  /* 0x3000009fff277230 */ /* 0x000fe20000004100 */
[----:B------:R-:W-:Y:S01]  /*8d90*/  SHF.R.U32.HI R60, RZ, 0x10, R61 ;  /* 0x00000010ff3c7819 */ /* 0x000fe2000001163d */
[----:B------:R-:W-:Y:S02]  /*8da0*/  HADD2.F32 R35, -RZ, R35.H0_H0 ;  /* 0x20000023ff237230 */ /* 0x000fe40000004100 */
[----:B------:R-:W-:Y:S02]  /*8db0*/  HADD2.F32 R15, -RZ, R15.H1_H1 ;  /* 0x3000000fff0f7230 */ /* 0x000fe40000004100 */
[----:B------:R-:W-:-:S02]  /*8dc0*/  HADD2.F32 R60, -RZ, R60.H0_H0 ;  /* 0x2000003cff3c7230 */ /* 0x000fc40000004100 */
[-C--:B------:R-:W-:Y:S01]  /*8dd0*/  FMUL.FTZ R37, R11, R35.reuse ;  /* 0x000000230b257220 */ /* 0x080fe20000410000 */
[C---:B------:R-:W-:Y:S01]  /*8de0*/  FMUL.FTZ R35, R13.reuse, R35 ;  /* 0x000000230d237220 */ /* 0x040fe20000410000 */
[----:B------:R-:W-:Y:S02]  /*8df0*/  HADD2.F32 R194, -RZ, R194.H0_H0 ;  /* 0x200000c2ffc27230 */ /* 0x000fe40000004100 */
[-C--:B------:R-:W-:Y:S01]  /*8e00*/  FFMA.FTZ R13, R13, R60.reuse, -R37 ;  /* 0x0000003c0d0d7223 */ /* 0x080fe20000010825 */
[----:B------:R-:W-:Y:S01]  /*8e10*/  FFMA.FTZ R11, R11, R60, R35 ;  /* 0x0000003c0b0b7223 */ /* 0x000fe20000010023 */
[----:B------:R-:W-:Y:S02]  /*8e20*/  HADD2.F32 R35, -RZ, R193.H1_H1 ;  /* 0x300000c1ff237230 */ /* 0x000fe40000004100 */
[--C-:B------:R-:W-:Y:S01]  /*8e30*/  HADD2.F32 R37, -RZ, R31.reuse.H0_H0 ;  /* 0x2000001fff257230 */ /* 0x100fe20000004100 */
[----:B------:R-:W-:Y:S01]  /*8e40*/  F2FP.F16.F32.PACK_AB R13, R13, R38 ;  /* 0x000000260d0d723e */ /* 0x000fe200000000ff */
[----:B------:R-:W-:Y:S01]  /*8e50*/  HADD2.F32 R31, -RZ, R31.H1_H1 ;  /* 0x3000001fff1f7230 */ /* 0x000fe20000004100 */
[----:B------:R-:W-:Y:S01]  /*8e60*/  F2FP.F16.F32.PACK_AB R29, R11, R29 ;  /* 0x0000001d0b1d723e */ /* 0x000fe200000000ff */
[----:B------:R-:W-:-:S02]  /*8e70*/  HADD2.F32 R42, -RZ, R12.H0_H0 ;  /* 0x2000000cff2a7230 */ /* 0x000fc40000004100 */
[CC--:B------:R-:W-:Y:S01]  /*8e80*/  FMUL.FTZ R41, R37.reuse, R35.reuse ;  /* 0x0000002325297220 */ /* 0x0c0fe20000410000 */
[C---:B------:R-:W-:Y:S01]  /*8e90*/  FMUL.FTZ R35, R40.reuse, R35 ;  /* 0x0000002328237220 */ /* 0x040fe20000410000 */
[----:B------:R-:W-:Y:S02]  /*8ea0*/  HADD2.F32 R182, -RZ, R182.H0_H0 ;  /* 0x200000b6ffb67230 */ /* 0x000fe40000004100 */
[-C--:B------:R-:W-:Y:S01]  /*8eb0*/  FFMA.FTZ R41, R40, R39.reuse, -R41 ;  /* 0x0000002728297223 */ /* 0x080fe20000010829 */
[----:B------:R-:W-:Y:S01]  /*8ec0*/  FFMA.FTZ R35, R37, R39, R35 ;  /* 0x0000002725237223 */ /* 0x000fe20000010023 */
[--C-:B------:R-:W-:Y:S01]  /*8ed0*/  SHF.R.U64 R39, R74, 0x10, R75.reuse ;  /* 0x000000104a277819 */ /* 0x100fe2000000124b */
[----:B------:R-:W-:Y:S01]  /*8ee0*/  HADD2.F32 R72, -RZ, R72.H0_H0 ;  /* 0x20000048ff487230 */ /* 0x000fe20000004100 */
[----:B------:R-:W-:Y:S01]  /*8ef0*/  SHF.R.U32.HI R74, RZ, 0x10, R75 ;  /* 0x00000010ff4a7819 */ /* 0x000fe2000001164b */
[----:B------:R-:W-:Y:S01]  /*8f00*/  HADD2.F32 R12, -RZ, R12.H1_H1 ;  /* 0x3000000cff0c7230 */ /* 0x000fe20000004100 */
[--C-:B------:R-:W-:Y:S01]  /*8f10*/  SHF.R.U64 R37, R62, 0x10, R63.reuse ;  /* 0x000000103e257819 */ /* 0x100fe2000000123f */
[----:B------:R-:W-:Y:S01]  /*8f20*/  HADD2.F32 R34, -RZ, R34.H0_H0 ;  /* 0x20000022ff227230 */ /* 0x000fe20000004100 */
[----:B------:R-:W-:Y:S01]  /*8f30*/  SHF.R.U32.HI R62, RZ, 0x10, R63 ;  /* 0x00000010ff3e7819 */ /* 0x000fe2000001163f */
[----:B------:R-:W-:-:S02]  /*8f40*/  HADD2.F32 R74, -RZ, R74.H0_H0 ;  /* 0x2000004aff4a7230 */ /* 0x000fc40000004100 */
[----:B------:R-:W-:Y:S02]  /*8f50*/  HADD2.F32 R193, -RZ, R193.H0_H0 ;  /* 0x200000c1ffc17230 */ /* 0x000fe40000004100 */
[----:B------:R-:W-:Y:S02]  /*8f60*/  HADD2.F32 R62, -RZ, R62.H0_H0 ;  /* 0x2000003eff3e7230 */ /* 0x000fe40000004100 */
[----:B------:R-:W-:Y:S01]  /*8f70*/  FMUL.FTZ R40, R31, R74 ;  /* 0x0000004a1f287220 */ /* 0x000fe20000410000 */
[----:B------:R-:W-:Y:S02]  /*8f80*/  HADD2.F32 R159, -RZ, R159.H0_H0 ;  /* 0x2000009fff9f7230 */ /* 0x000fe40000004100 */
[----:B------:R-:W-:Y:S02]  /*8f90*/  HADD2.F32 R39, -RZ, R39.H0_H0 ;  /* 0x20000027ff277230 */ /* 0x000fe40000004100 */
[C---:B------:R-:W-:Y:S01]  /*8fa0*/  FFMA.FTZ R40, R15.reuse, R62, -R40 ;  /* 0x0000003e0f287223 */ /* 0x040fe20000010828 */
[----:B------:R-:W-:Y:S01]  /*8fb0*/  FMUL.FTZ R15, R15, R74 ;  /* 0x0000004a0f0f7220 */ /* 0x000fe20000410000 */
[----:B------:R-:W-:-:S03]  /*8fc0*/  HADD2.F32 R37, -RZ, R37.H0_H0 ;  /* 0x20000025ff257230 */ /* 0x000fc60000004100 */
[----:B------:R-:W-:Y:S01]  /*8fd0*/  FFMA.FTZ R15, R31, R62, R15 ;  /* 0x0000003e1f0f7223 */ /* 0x000fe2000001000f */
[--C-:B------:R-:W-:Y:S01]  /*8fe0*/  HADD2.F32 R31, -RZ, R28.reuse.H0_H0 ;  /* 0x2000001cff1f7230 */ /* 0x100fe20000004100 */
[----:B------:R-:W-:Y:S01]  /*8ff0*/  F2FP.F16.F32.PACK_AB R40, R40, R41 ;  /* 0x000000292828723e */ /* 0x000fe200000000ff */
[----:B------:R-:W-:Y:S02]  /*9000*/  HADD2.F32 R28, -RZ, R28.H1_H1 ;  /* 0x3000001cff1c7230 */ /* 0x000fe40000004100 */
[----:B------:R-:W-:Y:S01]  /*9010*/  F2FP.F16.F32.PACK_AB R35, R15, R35 ;  /* 0x000000230f23723e */ /* 0x000fe200000000ff */
[CC--:B------:R-:W-:Y:S01]  /*9020*/  FMUL.FTZ R43, R31.reuse, R194.reuse ;  /* 0x000000c21f2b7220 */ /* 0x0c0fe20000410000 */
[C---:B------:R-:W-:Y:S01]  /*9030*/  FMUL.FTZ R194, R42.reuse, R194 ;  /* 0x000000c22ac27220 */ /* 0x040fe20000410000 */
[----:B------:R-:W-:Y:S02]  /*9040*/  IMAD.MOV.U32 R15, RZ, RZ, R40 ;  /* 0x000000ffff0f7224 */ /* 0x000fe400078e0028 */
[-C--:B------:R-:W-:Y:S01]  /*9050*/  FFMA.FTZ R43, R42, R182.reuse, -R43 ;  /* 0x000000b62a2b7223 */ /* 0x080fe2000001082b */
        /* <DEDUP_REMOVED lines=16> */
[C---:B------:R-:W-:Y:S01]  /*9160*/  FMUL.FTZ R39, R14.reuse, R39 ;  /* 0x000000270e277220 */ /* 0x040fe20000410000 */
[----:B------:R-:W-:Y:S02]  /*9170*/  IMAD.MOV.U32 R28, RZ, RZ, R72 ;  /* 0x000000ffff1c7224 */ /* 0x000fe400078e0048 */
        /* <DEDUP_REMOVED lines=8> */
.L_x_540:
[----:B------:R-:W-:Y:S05]  /*9200*/  BSYNC B2 ;  /* 0x0000000000027941 */ /* 0x000fea0003800000 */
.L_x_539:
[----:B------:R-:W-:-:S04]  /*9210*/  LEA R34, P3, R6, R118, 0x1 ;  /* 0x0000007606227211 */ /* 0x000fc800078608ff */
[----:B------:R-:W-:Y:S02]  /*9220*/  LEA.HI.X R35, R6, R115, R113, 0x1, P3 ;  /* 0x0000007306237211 */ /* 0x000fe400018f0c71 */
[----:B------:R-:W-:-:S03]  /*9230*/  ISETP.GE.AND P3, PT, R36, R135, PT ;  /* 0x000000872400720c */ /* 0x000fc60003f66270 */
[----:B0-----:R0:W-:Y:S10]  /*9240*/  ST.E.128 desc[UR56][R34.64], R12 ;  /* 0x0000000c22007985 */ /* 0x0011f4000c101d38 */
[----:B------:R-:W-:-:S05]  /*9250*/  @!P3 IMAD.WIDE R36, R36, 0x2, R32 ;  /* 0x000000022424b825 */ /* 0x000fca00078e0220 */
[----:B-1----:R0:W-:Y:S02]  /*9260*/  @!P3 ST.E.128 desc[UR56][R36.64], R28 ;  /* 0x0000001c2400b985 */ /* 0x0021e4000c101d38 */
.L_x_538:
[----:B------:R-:W-:Y:S05]  /*9270*/  BSYNC B1 ;  /* 0x0000000000017941 */ /* 0x000fea0003800000 */
.L_x_537:
[----:B------:R-:W-:Y:S01]  /*9280*/  ISETP.NE.AND P3, PT, R26, RZ, PT ;  /* 0x000000ff1a00720c */ /* 0x000fe20003f65270 */
[----:B------:R-:W-:-:S12]  /*9290*/  BSSY B1, `(.L_x_541) ;  /* 0x0000077000017945 */ /* 0x000fd80003800000 */
[----:B------:R-:W-:Y:S05]  /*92a0*/  @!P3 BRA `(.L_x_542) ;  /* 0x0000000400d4b947 */ /* 0x000fea0003800000 */
[----:B---3--:R-:W-:Y:S01]  /*92b0*/  SEL R11, R125, R137, !P1 ;  /* 0x000000897d0b7207 */ /* 0x008fe20004800000 */
[----:B------:R-:W-:Y:S01]  /*92c0*/  BSSY B2, `(.L_x_543) ;  /* 0x0000070000027945 */ /* 0x000fe20003800000 */
[----:B0-----:R-:W-:Y:S02]  /*92d0*/  SHF.R.U32.HI R14, RZ, 0x3, R168 ;  /* 0x00000003ff0e7819 */ /* 0x001fe400000116a8 */
[----:B----4-:R-:W-:Y:S02]  /*92e0*/  SHF.R.S32.HI R12, RZ, 0x1f, R11 ;  /* 0x0000001fff0c7819 */ /* 0x010fe4000001140b */
[----:B------:R-:W-:Y:S02]  /*92f0*/  ISETP.GE.AND P4, PT, R0, R124, PT ;  /* 0x0000007c0000720c */ /* 0x000fe40003f86270 */
[----:B------:R-:W-:Y:S02]  /*9300*/  LEA.HI R11, R12, R11, RZ, 0x4 ;  /* 0x0000000b0c0b7211 */ /* 0x000fe400078f20ff */
[----:B------:R-:W-:-:S02]  /*9310*/  LEA R34, P3, R7, R118, 0x1 ;  /* 0x0000007607227211 */ /* 0x000fc400078608ff */
[----:B------:R-:W-:Y:S02]  /*9320*/  LEA.HI.SX32 R11, R11, R120, 0x1c ;  /* 0x000000780b0b7211 */ /* 0x000fe400078fe2ff */
[----:B------:R-:W-:Y:S02]  /*9330*/  LEA.HI.X R35, R7, R115, R112, 0x1, P3 ;  /* 0x0000007307237211 */ /* 0x000fe400018f0c70 */
[----:B------:R-:W-:Y:S01]  /*9340*/  SHF.R.S32.HI R12, RZ, 0x1f, R11 ;  /* 0x0000001fff0c7819 */ /* 0x000fe2000001140b */
[----:B------:R-:W-:-:S03]  /*9350*/  IMAD.SHL.U32 R36, R11, 0x8, RZ ;  /* 0x000000080b247824 */ /* 0x000fc600078e00ff */
[----:B------:R-:W-:Y:S02]  /*9360*/  LEA.HI R12, R12, R11, RZ, 0x3 ;  /* 0x0000000b0c0c7211 */ /* 0x000fe400078f18ff */
[----:B------:R-:W-:Y:S02]  /*9370*/  LOP3.LUT R11, R168, 0x38, R36, 0xf8, !PT ;  /* 0x00000038a80b7812 */ /* 0x000fe400078ef824 */
[----:B------:R-:W-:Y:S02]  /*9380*/  SHF.R.S32.HI R13, RZ, 0x3, R12 ;  /* 0x00000003ff0d7819 */ /* 0x000fe4000001140c */
[----:B------:R-:W-:Y:S02]  /*9390*/  LOP3.LUT R11, R11, R14, RZ, 0x3c, !PT ;  /* 0x0000000e0b0b7212 */ /* 0x000fe400078e3cff */
[----:B------:R-:W-:Y:S01]  /*93a0*/  ISETP.GE.AND P3, PT, R36, R135, PT ;  /* 0x000000872400720c */ /* 0x000fe20003f66270 */
[----:B------:R-:W-:-:S04]  /*93b0*/  IMAD R12, R13, 0x1800, R180 ;  /* 0x000018000d0c7824 */ /* 0x000fc800078e02b4 */
[----:B------:R-:W-:Y:S02]  /*93c0*/  IMAD.IADD R11, R12, 0x1, R11 ;  /* 0x000000010c0b7824 */ /* 0x000fe400078e020b */
[C---:B------:R-:W-:Y:S02]  /*93d0*/  IMAD R12, R18.reuse, 0x4800, R134 ;  /* 0x00004800120c7824 */ /* 0x040fe400078e0286 */
[----:B------:R-:W-:-:S03]  /*93e0*/  IMAD R28, R18, 0x4800, R11 ;  /* 0x00004800121c7824 */ /* 0x000fc600078e020b */
[----:B------:R-:W-:Y:S01]  /*93f0*/  LEA R12, R12, R2, 0x1 ;  /* 0x000000020c0c7211 */ /* 0x000fe200078e08ff */
[----:B------:R-:W-:-:S05]  /*9400*/  IMAD R28, R28, 0x2, R2 ;  /* 0x000000021c1c7824 */ /* 0x000fca00078e0202 */
[----:B------:R-:W0:Y:S04]  /*9410*/  LDS.128 R12, [R12+0x18400] ;  /* 0x018400000c0c7984 */ /* 0x000e280000000c00 */
[----:B------:R-:W1:Y:S01]  /*9420*/  LDS.128 R28, [R28+0x18400] ;  /* 0x018400001c1c7984 */ /* 0x000e620000000c00 */
[----:B------:R-:W-:Y:S05]  /*9430*/  @P4 BRA `(.L_x_544) ;  /* 0x0000000400604947 */ /* 0x000fea0003800000 */
[----:B0-----:R-:W-:Y:S01]  /*9440*/  IMAD.MOV.U32 R11, RZ, RZ, R13 ;  /* 0x000000ffff0b7224 */ /* 0x001fe200078e000d */
[----:B------:R-:W-:Y:S01]  /*9450*/  SHF.R.U64 R68, R68, 0x10, R69 ;  /* 0x0000001044447819 */ /* 0x000fe20000001245 */
[----:B------:R-:W-:Y:S01]  /*9460*/  HADD2.F32 R39, -RZ, R158.H1_H1 ;  /* 0x3000009eff277230 */ /* 0x000fe20000004100 */
[----:B------:R-:W-:Y:S01]  /*9470*/  SHF.R.U64 R56, R56, 0x10, R57 ;  /* 0x0000001038387819 */ /* 0x000fe20000001239 */
[----:B-1----:R-:W-:Y:S01]  /*9480*/  HADD2.F32 R37, -RZ, R29.H0_H0 ;  /* 0x2000001dff257230 */ /* 0x002fe20000004100 */
[----:B------:R-:W-:Y:S01]  /*9490*/  SHF.R.U64 R70, R70, 0x10, R71 ;  /* 0x0000001046467819 */ /* 0x000fe20000001247 */
[----:B------:R-:W-:Y:S01]  /*94a0*/  HADD2.F32 R38, -RZ, R11.H0_H0 ;  /* 0x2000000bff267230 */ /* 0x000fe20000004100 */
[----:B------:R-:W-:Y:S01]  /*94b0*/  SHF.R.U64 R58, R58, 0x10, R59 ;  /* 0x000000103a3a7819 */ /* 0x000fe2000000123b */
[----:B------:R-:W-:Y:S02]  /*94c0*/  HADD2.F32 R13, -RZ, R150.H1_H1 ;  /* 0x30000096ff0d7230 */ /* 0x000fe40000004100 */
[----:B------:R-:W-:Y:S01]  /*94d0*/  FMUL.FTZ R40, R37, R39 ;  /* 0x0000002725287220 */ /* 0x000fe20000410000 */
[----:B------:R-:W-:-:S02]  /*94e0*/  HADD2.F32 R158, -RZ, R158.H0_H0 ;  /* 0x2000009eff9e7230 */ /* 0x000fc40000004100 */
[C---:B------:R-:W-:Y:S01]  /*94f0*/  FMUL.FTZ R39, R38.reuse, R39 ;  /* 0x0000002726277220 */ /* 0x040fe20000410000 */
[----:B------:R-:W-:Y:S02]  /*9500*/  HADD2.F32 R150, -RZ, R150.H0_H0 ;  /* 0x20000096ff967230 */ /* 0x000fe40000004100 */
[-C--:B------:R-:W-:Y:S01]  /*9510*/  FFMA.FTZ R38, R38, R13.reuse, -R40 ;  /* 0x0000000d26267223 */ /* 0x080fe20000010828 */
[----:B------:R-:W-:Y:S01]  /*9520*/  SHF.R.U32.HI R40, RZ, 0x10, R57 ;  /* 0x00000010ff287819 */ /* 0x000fe20000011639 */
[----:B------:R-:W-:Y:S01]  /*9530*/  FFMA.FTZ R37, R37, R13, R39 ;  /* 0x0000000d25257223 */ /* 0x000fe20000010027 */
[----:B------:R-:W-:Y:S01]  /*9540*/  SHF.R.U32.HI R39, RZ, 0x10, R69 ;  /* 0x00000010ff277819 */ /* 0x000fe20000011645 */
[----:B------:R-:W-:Y:S02]  /*9550*/  HADD2.F32 R13, -RZ, R29.H1_H1 ;  /* 0x3000001dff0d7230 */ /* 0x000fe40000004100 */
[----:B------:R-:W-:Y:S02]  /*9560*/  HADD2.F32 R68, -RZ, R68.H0_H0 ;  /* 0x20000044ff447230 */ /* 0x000fe40000004100 */
[----:B------:R-:W-:-:S02]  /*9570*/  HADD2.F32 R29, -RZ, R39.H0_H0 ;  /* 0x20000027ff1d7230 */ /* 0x000fc40000004100 */
[----:B------:R-:W-:Y:S02]  /*9580*/  HADD2.F32 R39, -RZ, R11.H1_H1 ;  /* 0x3000000bff277230 */ /* 0x000fe40000004100 */
[----:B------:R-:W-:Y:S02]  /*9590*/  HADD2.F32 R11, -RZ, R40.H0_H0 ;  /* 0x20000028ff0b7230 */ /* 0x000fe40000004100 */
[-C--:B------:R-:W-:Y:S01]  /*95a0*/  FMUL.FTZ R40, R13, R29.reuse ;  /* 0x0000001d0d287220 */ /* 0x080fe20000410000 */
[----:B------:R-:W-:Y:S02]  /*95b0*/  HADD2.F32 R56, -RZ, R56.H0_H0 ;  /* 0x20000038ff387230 */ /* 0x000fe40000004100 */
[C---:B------:R-:W-:Y:S01]  /*95c0*/  FMUL.FTZ R41, R39.reuse, R29 ;  /* 0x0000001d27297220 */ /* 0x040fe20000410000 */
[----:B------:R-:W-:Y:S02]  /*95d0*/  HADD2.F32 R70, -RZ, R70.H0_H0 ;  /* 0x20000046ff467230 */ /* 0x000fe40000004100 */
[----:B------:R-:W-:Y:S01]  /*95e0*/  FFMA.FTZ R29, R39, R11, -R40 ;  /* 0x0000000b271d7223 */ /* 0x000fe20000010828 */
[----:B------:R-:W-:-:S02]  /*95f0*/  HADD2.F32 R40, -RZ, R151.H1_H1 ;  /* 0x30000097ff287230 */ /* 0x000fc40000004100 */
[----:B------:R-:W-:Y:S01]  /*9600*/  FFMA.FTZ R11, R13, R11, R41 ;  /* 0x0000000b0d0b7223 */ /* 0x000fe20000010029 */
[----:B------:R-:W-:Y:S01]  /*9610*/  MOV R13, R15 ;  /* 0x0000000f000d7202 */ /* 0x000fe20000000f00 */
[----:B------:R-:W-:Y:S01]  /*9620*/  HADD2.F32 R15, -RZ, R31.H0_H0 ;  /* 0x2000001fff0f7230 */ /* 0x000fe20000004100 */
[----:B------:R-:W-:Y:S01]  /*9630*/  F2FP.F16.F32.PACK_AB R29, R29, R38 ;  /* 0x000000261d1d723e */ /* 0x000fe200000000ff */
[----:B------:R-:W-:Y:S01]  /*9640*/  HADD2.F32 R41, -RZ, R149.H1_H1 ;  /* 0x30000095ff297230 */ /* 0x000fe20000004100 */
[----:B------:R-:W-:Y:S01]  /*9650*/  F2FP.F16.F32.PACK_AB R11, R11, R37 ;  /* 0x000000250b0b723e */ /* 0x000fe200000000ff */
[--C-:B------:R-:W-:Y:S02]  /*9660*/  HADD2.F32 R39, -RZ, R13.reuse.H0_H0 ;  /* 0x2000000dff277230 */ /* 0x100fe40000004100 */
[----:B------:R-:W-:Y:S01]  /*9670*/  FMUL.FTZ R42, R15, R40 ;  /* 0x000000280f2a7220 */ /* 0x000fe20000410000 */
[----:B------:R-:W-:Y:S02]  /*9680*/  HADD2.F32 R13, -RZ, R13.H1_H1 ;  /* 0x3000000dff0d7230 */ /* 0x000fe40000004100 */
[----:B------:R-:W-:-:S02]  /*9690*/  HADD2.F32 R151, -RZ, R151.H0_H0 ;  /* 0x20000097ff977230 */ /* 0x000fc40000004100 */
[C---:B------:R-:W-:Y:S01]  /*96a0*/  FMUL.FTZ R40, R39.reuse, R40 ;  /* 0x0000002827287220 */ /* 0x040fe20000410000 */
[-C--:B------:R-:W-:Y:S01]  /*96b0*/  FFMA.FTZ R42, R39, R41.reuse, -R42 ;  /* 0x00000029272a7223 */ /* 0x080fe2000001082a */
[----:B------:R-:W-:Y:S01]  /*96c0*/  SHF.R.U32.HI R39, RZ, 0x10, R71 ;  /* 0x00000010ff277819 */ /* 0x000fe20000011647 */
[----:B------:R-:W-:Y:S02]  /*96d0*/  HADD2.F32 R149, -RZ, R149.H0_H0 ;  /* 0x20000095ff957230 */ /* 0x000fe40000004100 */
[----:B------:R-:W-:Y:S01]  /*96e0*/  FFMA.FTZ R40, R15, R41, R40 ;  /* 0x000000290f287223 */ /* 0x000fe20000010028 */
[----:B------:R-:W-:Y:S02]  /*96f0*/  HADD2.F32 R15, -RZ, R31.H1_H1 ;  /* 0x3000001fff0f7230 */ /* 0x000fe40000004100 */
[----:B------:R-:W-:Y:S01]  /*9700*/  HADD2.F32 R31, -RZ, R39.H0_H0 ;  /* 0x20000027ff1f7230 */ /* 0x000fe20000004100 */
[----:B------:R-:W-:Y:S01]  /*9710*/  SHF.R.U32.HI R39, RZ, 0x10, R59 ;  /* 0x00000010ff277819 */ /* 0x000fe2000001163b */
[----:B------:R-:W-:-:S03]  /*9720*/  HADD2.F32 R58, -RZ, R58.H0_H0 ;  /* 0x2000003aff3a7230 */ /* 0x000fc60000004100 */
[-C--:B------:R-:W-:Y:S01]  /*9730*/  FMUL.FTZ R41, R15, R31.reuse ;  /* 0x0000001f0f297220 */ /* 0x080fe20000410000 */
[----:B------:R-:W-:Y:S02]  /*9740*/  HADD2.F32 R39, -RZ, R39.H0_H0 ;  /* 0x20000027ff277230 */ /* 0x000fe40000004100 */
[----:B------:R-:W-:-:S03]  /*9750*/  FMUL.FTZ R31, R13, R31 ;  /* 0x0000001f0d1f7220 */ /* 0x000fc60000410000 */
[-C--:B------:R-:W-:Y:S01]  /*9760*/  FFMA.FTZ R41, R13, R39.reuse, -R41 ;  /* 0x000000270d297223 */ /* 0x080fe20000010829 */
[----:B------:R-:W-:Y:S01]  /*9770*/  FFMA.FTZ R31, R15, R39, R31 ;  /* 0x000000270f1f7223 */ /* 0x000fe2000001001f */
[----:B------:R-:W-:Y:S02]  /*9780*/  HADD2.F32 R13, -RZ, R28.H0_H0 ;  /* 0x2000001cff0d7230 */ /* 0x000fe40000004100 */
[----:B------:R-:W-:Y:S02]  /*9790*/  HADD2.F32 R15, -RZ, R12.H0_H0 ;  /* 0x2000000cff0f7230 */ /* 0x000fe40000004100 */
[----:B------:R-:W-:Y:S02]  /*97a0*/  HADD2.F32 R28, -RZ, R28.H1_H1 ;  /* 0x3000001cff1c7230 */ /* 0x000fe40000004100 */
[-C--:B------:R-:W-:Y:S01]  /*97b0*/  FMUL.FTZ R39, R13, R158.reuse ;  /* 0x0000009e0d277220 */ /* 0x080fe20000410000 */
[----:B------:R-:W-:Y:S02]  /*97c0*/  HADD2.F32 R12, -RZ, R12.H1_H1 ;  /* 0x3000000cff0c7230 */ /* 0x000fe40000004100 */
[----:B------:R-:W-:Y:S01]  /*97d0*/  FMUL.FTZ R158, R15, R158 ;  /* 0x0000009e0f9e7220 */ /* 0x000fe20000410000 */
[----:B------:R-:W-:Y:S01]  /*97e0*/  F2FP.F16.F32.PACK_AB R31, R31, R40 ;  /* 0x000000281f1f723e */ /* 0x000fe200000000ff */
[----:B------:R-:W-:Y:S01]  /*97f0*/  FFMA.FTZ R39, R15, R150, -R39 ;  /* 0x000000960f277223 */ /* 0x000fe20000010827 */
[----:B------:R-:W-:-:S02]  /*9800*/  HADD2.F32 R15, -RZ, R14.H0_H0 ;  /* 0x2000000eff0f7230 */ /* 0x000fc40000004100 */
[----:B------:R-:W-:Y:S01]  /*9810*/  FFMA.FTZ R158, R13, R150, R158 ;  /* 0x000000960d9e7223 */ /* 0x000fe2000001009e */
[-C--:B------:R-:W-:Y:S01]  /*9820*/  FMUL.FTZ R13, R28, R68.reuse ;  /* 0x000000441c0d7220 */ /* 0x080fe20000410000 */
[C---:B------:R-:W-:Y:S01]  /*9830*/  FMUL.FTZ R68, R12.reuse, R68 ;  /* 0x000000440c447220 */ /* 0x040fe20000410000 */
[----:B------:R-:W-:Y:S02]  /*9840*/  HADD2.F32 R14, -RZ, R14.H1_H1 ;  /* 0x3000000eff0e7230 */ /* 0x000fe40000004100 */
[-C--:B------:R-:W-:Y:S01]  /*9850*/  FFMA.FTZ R13, R12, R56.reuse, -R13 ;  /* 0x000000380c0d7223 */ /* 0x080fe2000001080d */
[--C-:B------:R-:W-:Y:S02]  /*9860*/  HADD2.F32 R12, -RZ, R30.reuse.H0_H0 ;  /* 0x2000001eff0c7230 */ /* 0x100fe40000004100 */
[----:B------:R-:W-:Y:S01]  /*9870*/  FFMA.FTZ R68, R28, R56, R68 ;  /* 0x000000381c447223 */ /* 0x000fe20000010044 */
[----:B------:R-:W-:Y:S02]  /*9880*/  HADD2.F32 R30, -RZ, R30.H1_H1 ;  /* 0x3000001eff1e7230 */ /* 0x000fe40000004100 */
[-C--:B------:R-:W-:Y:S01]  /*9890*/  FMUL.FTZ R28, R12, R151.reuse ;  /* 0x000000970c1c7220 */ /* 0x080fe20000410000 */
[----:B------:R-:W-:Y:S01]  /*98a0*/  FMUL.FTZ R151, R15, R151 ;  /* 0x000000970f977220 */ /* 0x000fe20000410000 */
[----:B------:R-:W-:-:S02]  /*98b0*/  F2FP.F16.F32.PACK_AB R68, R68, R158 ;  /* 0x0000009e4444723e */ /* 0x000fc400000000ff */
[-C--:B------:R-:W-:Y:S01]  /*98c0*/  FFMA.FTZ R28, R15, R149.reuse, -R28 ;  /* 0x000000950f1c7223 */ /* 0x080fe2000001081c */
[----:B------:R-:W-:Y:S01]  /*98d0*/  FFMA.FTZ R151, R12, R149, R151 ;  /* 0x000000950c977223 */ /* 0x000fe20000010097 */
[-C--:B------:R-:W-:Y:S01]  /*98e0*/  FMUL.FTZ R12, R30, R70.reuse ;  /* 0x000000461e0c7220 */ /* 0x080fe20000410000 */
[C---:B------:R-:W-:Y:S01]  /*98f0*/  FMUL.FTZ R70, R14.reuse, R70 ;  /* 0x000000460e467220 */ /* 0x040fe20000410000 */
[----:B------:R-:W-:Y:S02]  /*9900*/  F2FP.F16.F32.PACK_AB R15, R41, R42 ;  /* 0x0000002a290f723e */ /* 0x000fe400000000ff */
[-C--:B------:R-:W-:Y:S01]  /*9910*/  FFMA.FTZ R12, R14, R58.reuse, -R12 ;  /* 0x0000003a0e0c7223 */ /* 0x080fe2000001080c */
[----:B------:R-:W-:Y:S01]  /*9920*/  FFMA.FTZ R70, R30, R58, R70 ;  /* 0x0000003a1e467223 */ /* 0x000fe20000010046 */
[----:B------:R-:W-:Y:S01]  /*9930*/  F2FP.F16.F32.PACK_AB R14, R13, R39 ;  /* 0x000000270d0e723e */ /* 0x000fe200000000ff */
[----:B------:R-:W-:Y:S02]  /*9940*/  IMAD.MOV.U32 R13, RZ, RZ, R29 ;  /* 0x000000ffff0d7224 */ /* 0x000fe400078e001d */
[----:B------:R-:W-:Y:S01]  /*9950*/  F2FP.F16.F32.PACK_AB R30, R12, R28 ;  /* 0x0000001c0c1e723e */ /* 0x000fe200000000ff */
[----:B------:R-:W-:Y:S01]  /*9960*/  IMAD.MOV.U32 R29, RZ, RZ, R11 ;  /* 0x000000ffff1d7224 */ /* 0x000fe200078e000b */
[----:B------:R-:W-:Y:S01]  /*9970*/  F2FP.F16.F32.PACK_AB R70, R70, R151 ;  /* 0x000000974646723e */ /* 0x000fe200000000ff */
[----:B------:R-:W-:Y:S01]  /*9980*/  IMAD.MOV.U32 R12, RZ, RZ, R14 ;  /* 0x000000ffff0c7224 */ /* 0x000fe200078e000e */
[----:B------:R-:W-:Y:S01]  /*9990*/  MOV R28, R68 ;  /* 0x00000044001c7202 */ /* 0x000fe20000000f00 */
[----:B------:R-:W-:Y:S01]  /*99a0*/  IMAD.MOV.U32 R14, RZ, RZ, R30 ;  /* 0x000000ffff0e7224 */ /* 0x000fe200078e001e */
[----:B------:R-:W-:-:S07]  /*99b0*/  MOV R30, R70 ;  /* 0x00000046001e7202 */ /* 0x000fce0000000f00 */
.L_x_544:
[----:B------:R-:W-:Y:S05]  /*99c0*/  BSYNC B2 ;  /* 0x0000000000027941 */ /* 0x000fea0003800000 */
.L_x_543:
[----:B------:R-:W-:Y:S01]  /*99d0*/  @!P3 IMAD.WIDE R36, R36, 0x2, R32 ;  /* 0x000000022424b825 */ /* 0x000fe200078e0220 */
[----:B0-----:R2:W-:Y:S04]  /*99e0*/  ST.E.128 desc[UR56][R34.64], R12 ;  /* 0x0000000c22007985 */ /* 0x0015e8000c101d38 */
[----:B-1----:R2:W-:Y:S02]  /*99f0*/  @!P3 ST.E.128 desc[UR56][R36.64], R28 ;  /* 0x0000001c2400b985 */ /* 0x0025e4000c101d38 */
.L_x_542:
[----:B------:R-:W-:Y:S05]  /*9a00*/  BSYNC B1 ;  /* 0x0000000000017941 */ /* 0x000fea0003800000 */
.L_x_541:
[----:B------:R-:W-:-:S13]  /*9a10*/  ISETP.NE.AND P3, PT, R27, RZ, PT ;  /* 0x000000ff1b00720c */ /* 0x000fda0003f65270 */
[----:B------:R-:W-:Y:S05]  /*9a20*/  @!P3 BRA `(.L_x_493) ;  /* 0x0000000c00a0b947 */ /* 0x000fea0003800000 */
[----:B---3--:R-:W3:Y:S01]  /*9a30*/  LDL R11, [R1+0x38] ;  /* 0x00003800010b7983 */ /* 0x008ee20000100800 */
[----:B0-2---:R-:W-:Y:S01]  /*9a40*/  SHF.R.U32.HI R14, RZ, 0x3, R168 ;  /* 0x00000003ff0e7819 */ /* 0x005fe200000116a8 */
[----:B------:R-:W-:Y:S01]  /*9a50*/  BSSY B1, `(.L_x_545) ;  /* 0x000006c000017945 */ /* 0x000fe20003800000 */
[----:B------:R-:W-:-:S04]  /*9a60*/  LEA R34, P3, R8, R118, 0x1 ;  /* 0x0000007608227211 */ /* 0x000fc800078608ff */
[----:B------:R-:W-:Y:S02]  /*9a70*/  LEA.HI.X R35, R8, R115, R111, 0x1, P3 ;  /* 0x0000007308237211 */ /* 0x000fe400018f0c6f */
[----:B------:R-:W-:Y:S02]  /*9a80*/  ISETP.GE.AND P3, PT, R3, R124, PT ;  /* 0x0000007c0300720c */ /* 0x000fe40003f66270 */
[----:B---3--:R-:W-:-:S04]  /*9a90*/  LOP3.LUT P4, RZ, R11, 0x1, RZ, 0xc0, !PT ;  /* 0x000000010bff7812 */ /* 0x008fc8000788c0ff */
[----:B------:R-:W-:-:S04]  /*9aa0*/  SEL R137, R125, R137, !P4 ;  /* 0x000000897d897207 */ /* 0x000fc80006000000 */
[----:B----4-:R-:W-:-:S04]  /*9ab0*/  SHF.R.S32.HI R12, RZ, 0x1f, R137 ;  /* 0x0000001fff0c7819 */ /* 0x010fc80000011489 */
        /* <DEDUP_REMOVED lines=17> */
[----:B------:R-:W-:Y:S01]  /*9bd0*/  SHF.R.U64 R37, R64, 0x10, R65 ;  /* 0x0000001040257819 */ /* 0x000fe20000001241 */
[----:B-1----:R-:W-:Y:S01]  /*9be0*/  IMAD.MOV.U32 R40, RZ, RZ, R29 ;  /* 0x000000ffff287224 */ /* 0x002fe200078e001d */
[----:B------:R-:W-:Y:S01]  /*9bf0*/  SHF.R.U32.HI R64, RZ, 0x10, R65 ;  /* 0x00000010ff407819 */ /* 0x000fe20000011641 */
[----:B------:R-:W-:Y:S01]  /*9c00*/  HADD2.F32 R46, -RZ, R148.H1_H1 ;  /* 0x30000094ff2e7230 */ /* 0x000fe20000004100 */
[--C-:B------:R-:W-:Y:S01]  /*9c10*/  SHF.R.U64 R36, R52, 0x10, R53.reuse ;  /* 0x0000001034247819 */ /* 0x100fe20000001235 */
[----:B0-----:R-:W-:Y:S01]  /*9c20*/  HADD2.F32 R42, -RZ, R13.H1_H1 ;  /* 0x3000000dff2a7230 */ /* 0x001fe20000004100 */
[----:B------:R-:W-:Y:S01]  /*9c30*/  SHF.R.U32.HI R52, RZ, 0x10, R53 ;  /* 0x00000010ff347819 */ /* 0x000fe20000011635 */
[--C-:B------:R-:W-:Y:S01]  /*9c40*/  HADD2.F32 R41, -RZ, R40.reuse.H0_H0 ;  /* 0x20000028ff297230 */ /* 0x100fe20000004100 */
[----:B------:R-:W-:Y:S01]  /*9c50*/  MOV R29, R15 ;  /* 0x0000000f001d7202 */ /* 0x000fe20000000f00 */
[----:B------:R-:W-:Y:S01]  /*9c60*/  HADD2.F32 R40, -RZ, R40.H1_H1 ;  /* 0x30000028ff287230 */ /* 0x000fe20000004100 */
[----:B------:R-:W-:Y:S01]  /*9c70*/  SHF.R.U64 R39, R66, 0x10, R67 ;  /* 0x0000001042277819 */ /* 0x000fe20000001243 */
[----:B------:R-:W-:-:S02]  /*9c80*/  HADD2.F32 R45, -RZ, R64.H0_H0 ;  /* 0x20000040ff2d7230 */ /* 0x000fc40000004100 */
[-C--:B------:R-:W-:Y:S01]  /*9c90*/  FMUL.FTZ R48, R41, R46.reuse ;  /* 0x0000002e29307220 */ /* 0x080fe20000410000 */
[----:B------:R-:W-:Y:S01]  /*9ca0*/  HADD2.F32 R15, -RZ, R13.H0_H0 ;  /* 0x2000000dff0f7230 */ /* 0x000fe20000004100 */
[----:B------:R-:W-:Y:S01]  /*9cb0*/  SHF.R.U32.HI R66, RZ, 0x10, R67 ;  /* 0x00000010ff427819 */ /* 0x000fe20000011643 */
[----:B------:R-:W-:Y:S02]  /*9cc0*/  HADD2.F32 R44, -RZ, R144.H1_H1 ;  /* 0x30000090ff2c7230 */ /* 0x000fe40000004100 */
[-C--:B------:R-:W-:Y:S01]  /*9cd0*/  FMUL.FTZ R47, R40, R45.reuse ;  /* 0x0000002d282f7220 */ /* 0x080fe20000410000 */
[----:B------:R-:W-:Y:S02]  /*9ce0*/  HADD2.F32 R43, -RZ, R52.H0_H0 ;  /* 0x20000034ff2b7230 */ /* 0x000fe40000004100 */
[C---:B------:R-:W-:Y:S01]  /*9cf0*/  FMUL.FTZ R46, R15.reuse, R46 ;  /* 0x0000002e0f2e7220 */ /* 0x040fe20000410000 */
[----:B------:R-:W-:Y:S01]  /*9d00*/  FMUL.FTZ R45, R42, R45 ;  /* 0x0000002d2a2d7220 */ /* 0x000fe20000410000 */
[----:B------:R-:W-:Y:S01]  /*9d10*/  SHF.R.U64 R38, R54, 0x10, R55 ;  /* 0x0000001036267819 */ /* 0x000fe20000001237 */
[-C--:B------:R-:W-:Y:S01]  /*9d20*/  FFMA.FTZ R15, R15, R44.reuse, -R48 ;  /* 0x0000002c0f0f7223 */ /* 0x080fe20000010830 */
[----:B------:R-:W-:Y:S01]  /*9d30*/  FFMA.FTZ R13, R41, R44, R46 ;  /* 0x0000002c290d7223 */ /* 0x000fe2000001002e */
[----:B------:R-:W-:Y:S01]  /*9d40*/  FFMA.FTZ R40, R40, R43, R45 ;  /* 0x0000002b28287223 */ /* 0x000fe2000001002d */
[----:B------:R-:W-:Y:S01]  /*9d50*/  SHF.R.U32.HI R54, RZ, 0x10, R55 ;  /* 0x00000010ff367819 */ /* 0x000fe20000011637 */
[----:B------:R-:W-:-:S02]  /*9d60*/  HADD2.F32 R46, -RZ, R31.H1_H1 ;  /* 0x3000001fff2e7230 */ /* 0x000fc40000004100 */
[----:B------:R-:W-:Y:S01]  /*9d70*/  FFMA.FTZ R42, R42, R43, -R47 ;  /* 0x0000002b2a2a7223 */ /* 0x000fe2000001082f */
[----:B------:R-:W-:Y:S02]  /*9d80*/  HADD2.F32 R45, -RZ, R66.H0_H0 ;  /* 0x20000042ff2d7230 */ /* 0x000fe40000004100 */
[----:B------:R-:W-:Y:S02]  /*9d90*/  HADD2.F32 R50, -RZ, R147.H1_H1 ;  /* 0x30000093ff327230 */ /* 0x000fe40000004100 */
[----:B------:R-:W-:Y:S02]  /*9da0*/  HADD2.F32 R41, -RZ, R31.H0_H0 ;  /* 0x2000001fff297230 */ /* 0x000fe40000004100 */
[----:B------:R-:W-:Y:S01]  /*9db0*/  FMUL.FTZ R47, R46, R45 ;  /* 0x0000002d2e2f7220 */ /* 0x000fe20000410000 */
[--C-:B------:R-:W-:Y:S01]  /*9dc0*/  HADD2.F32 R44, -RZ, R29.reuse.H1_H1 ;  /* 0x3000001dff2c7230 */ /* 0x100fe20000004100 */
[----:B------:R-:W-:Y:S01]  /*9dd0*/  F2FP.F16.F32.PACK_AB R15, R42, R15 ;  /* 0x0000000f2a0f723e */ /* 0x000fe200000000ff */
[----:B------:R-:W-:-:S02]  /*9de0*/  HADD2.F32 R31, -RZ, R29.H0_H0 ;  /* 0x2000001dff1f7230 */ /* 0x000fc40000004100 */
[-C--:B------:R-:W-:Y:S01]  /*9df0*/  FMUL.FTZ R52, R41, R50.reuse ;  /* 0x0000003229347220 */ /* 0x080fe20000410000 */
[----:B------:R-:W-:Y:S02]  /*9e00*/  HADD2.F32 R48, -RZ, R146.H1_H1 ;  /* 0x30000092ff307230 */ /* 0x000fe40000004100 */
[----:B------:R-:W-:Y:S01]  /*9e10*/  FMUL.FTZ R45, R44, R45 ;  /* 0x0000002d2c2d7220 */ /* 0x000fe20000410000 */
[----:B------:R-:W-:Y:S02]  /*9e20*/  HADD2.F32 R43, -RZ, R54.H0_H0 ;  /* 0x20000036ff2b7230 */ /* 0x000fe40000004100 */
[C---:B------:R-:W-:Y:S01]  /*9e30*/  FMUL.FTZ R50, R31.reuse, R50 ;  /* 0x000000321f327220 */ /* 0x040fe20000410000 */
[----:B------:R-:W-:Y:S02]  /*9e40*/  HADD2.F32 R148, -RZ, R148.H0_H0 ;  /* 0x20000094ff947230 */ /* 0x000fe40000004100 */
[----:B------:R-:W-:Y:S01]  /*9e50*/  FFMA.FTZ R29, R31, R48, -R52 ;  /* 0x000000301f1d7223 */ /* 0x000fe20000010834 */
[----:B------:R-:W-:-:S02]  /*9e60*/  HADD2.F32 R146, -RZ, R146.H0_H0 ;  /* 0x20000092ff927230 */ /* 0x000fc40000004100 */
[-C--:B------:R-:W-:Y:S01]  /*9e70*/  FFMA.FTZ R44, R44, R43.reuse, -R47 ;  /* 0x0000002b2c2c7223 */ /* 0x080fe2000001082f */
[----:B------:R-:W-:Y:S01]  /*9e80*/  FFMA.FTZ R46, R46, R43, R45 ;  /* 0x0000002b2e2e7223 */ /* 0x000fe2000001002d */
[----:B------:R-:W-:Y:S01]  /*9e90*/  FFMA.FTZ R31, R41, R48, R50 ;  /* 0x00000030291f7223 */ /* 0x000fe20000010032 */
[--C-:B------:R-:W-:Y:S02]  /*9ea0*/  HADD2.F32 R43, -RZ, R28.reuse.H0_H0 ;  /* 0x2000001cff2b7230 */ /* 0x100fe40000004100 */
[----:B------:R-:W-:Y:S01]  /*9eb0*/  HADD2.F32 R48, -RZ, R37.H0_H0 ;  /* 0x20000025ff307230 */ /* 0x000fe20000004100 */
[----:B------:R-:W-:Y:S01]  /*9ec0*/  F2FP.F16.F32.PACK_AB R44, R44, R29 ;  /* 0x0000001d2c2c723e */ /* 0x000fe200000000ff */
[----:B------:R-:W-:Y:S01]  /*9ed0*/  HADD2.F32 R45, -RZ, R28.H1_H1 ;  /* 0x3000001cff2d7230 */ /* 0x000fe20000004100 */
[----:B------:R-:W-:Y:S01]  /*9ee0*/  F2FP.F16.F32.PACK_AB R29, R40, R13 ;  /* 0x0000000d281d723e */ /* 0x000fe200000000ff */
[--C-:B------:R-:W-:Y:S01]  /*9ef0*/  HADD2.F32 R41, -RZ, R12.reuse.H1_H1 ;  /* 0x3000000cff297230 */ /* 0x100fe20000004100 */
[----:B------:R-:W-:Y:S01]  /*9f00*/  F2FP.F16.F32.PACK_AB R31, R46, R31 ;  /* 0x0000001f2e1f723e */ /* 0x000fe200000000ff */
[----:B------:R-:W-:-:S02]  /*9f10*/  HADD2.F32 R37, -RZ, R12.H0_H0 ;  /* 0x2000000cff257230 */ /* 0x000fc40000004100 */
[----:B------:R-:W-:Y:S01]  /*9f20*/  FMUL.FTZ R12, R43, R148 ;  /* 0x000000942b0c7220 */ /* 0x000fe20000410000 */
[----:B------:R-:W-:Y:S02]  /*9f30*/  HADD2.F32 R36, -RZ, R36.H0_H0 ;  /* 0x20000024ff247230 */ /* 0x000fe40000004100 */
[-C--:B------:R-:W-:Y:S01]  /*9f40*/  FMUL.FTZ R50, R45, R48.reuse ;  /* 0x000000302d327220 */ /* 0x080fe20000410000 */
[----:B------:R-:W-:Y:S01]  /*9f50*/  FMUL.FTZ R48, R41, R48 ;  /* 0x0000003029307220 */ /* 0x000fe20000410000 */
[C---:B------:R-:W-:Y:S01]  /*9f60*/  FMUL.FTZ R28, R37.reuse, R148 ;  /* 0x00000094251c7220 */ /* 0x040fe20000410000 */
[----:B------:R-:W-:Y:S01]  /*9f70*/  FFMA.FTZ R12, R37, R146, -R12 ;  /* 0x00000092250c7223 */ /* 0x000fe2000001080c */
[-C--:B------:R-:W-:Y:S01]  /*9f80*/  FFMA.FTZ R37, R41, R36.reuse, -R50 ;  /* 0x0000002429257223 */ /* 0x080fe20000010832 */
[----:B------:R-:W-:Y:S01]  /*9f90*/  FFMA.FTZ R41, R45, R36, R48 ;  /* 0x000000242d297223 */ /* 0x000fe20000010030 */
[----:B------:R-:W-:Y:S02]  /*9fa0*/  HADD2.F32 R45, -RZ, R39.H0_H0 ;  /* 0x20000027ff2d7230 */ /* 0x000fe40000004100 */
[----:B------:R-:W-:Y:S01]  /*9fb0*/  FFMA.FTZ R28, R43, R146, R28 ;  /* 0x000000922b1c7223 */ /* 0x000fe2000001001c */
[----:B------:R-:W-:Y:S01]  /*9fc0*/  HADD2.F32 R39, -RZ, R30.H0_H0 ;  /* 0x2000001eff277230 */ /* 0x000fe20000004100 */
[----:B------:R-:W-:Y:S01]  /*9fd0*/  F2FP.F16.F32.PACK_AB R12, R37, R12 ;  /* 0x0000000c250c723e */ /* 0x000fe200000000ff */
[----:B------:R-:W-:-:S02]  /*9fe0*/  HADD2.F32 R144, -RZ, R144.H0_H0 ;  /* 0x20000090ff907230 */ /* 0x000fc40000004100 */
[----:B------:R-:W-:Y:S01]  /*9ff0*/  HADD2.F32 R36, -RZ, R14.H0_H0 ;  /* 0x2000000eff247230 */ /* 0x000fe20000004100 */
[----:B------:R-:W-:Y:S01]  /*a000*/  F2FP.F16.F32.PACK_AB R28, R41, R28 ;  /* 0x0000001c291c723e */ /* 0x000fe200000000ff */
[----:B------:R-:W-:Y:S02]  /*a010*/  HADD2.F32 R30, -RZ, R30.H1_H1 ;  /* 0x3000001eff1e7230 */ /* 0x000fe40000004100 */
[-C--:B------:R-:W-:Y:S01]  /*a020*/  FMUL.FTZ R47, R39, R144.reuse ;  /* 0x00000090272f7220 */ /* 0x080fe20000410000 */
[----:B------:R-:W-:Y:S02]  /*a030*/  HADD2.F32 R14, -RZ, R14.H1_H1 ;  /* 0x3000000eff0e7230 */ /* 0x000fe40000004100 */
[----:B------:R-:W-:Y:S01]  /*a040*/  FMUL.FTZ R144, R36, R144 ;  /* 0x0000009024907220 */ /* 0x000fe20000410000 */
[----:B------:R-:W-:Y:S02]  /*a050*/  HADD2.F32 R147, -RZ, R147.H0_H0 ;  /* 0x20000093ff937230 */ /* 0x000fe40000004100 */
[----:B------:R-:W-:Y:S01]  /*a060*/  FMUL.FTZ R49, R30, R45 ;  /* 0x0000002d1e317220 */ /* 0x000fe20000410000 */
[----:B------:R-:W-:-:S02]  /*a070*/  HADD2.F32 R43, -RZ, R38.H0_H0 ;  /* 0x20000026ff2b7230 */ /* 0x000fc40000004100 */
[----:B------:R-:W-:Y:S01]  /*a080*/  FMUL.FTZ R45, R14, R45 ;  /* 0x0000002d0e2d7220 */ /* 0x000fe20000410000 */
[----:B------:R-:W-:Y:S02]  /*a090*/  IMAD.MOV.U32 R13, RZ, RZ, R15 ;  /* 0x000000ffff0d7224 */ /* 0x000fe400078e000f */
[-C--:B------:R-:W-:Y:S01]  /*a0a0*/  FFMA.FTZ R47, R36, R147.reuse, -R47 ;  /* 0x00000093242f7223 */ /* 0x080fe2000001082f */
[----:B------:R-:W-:Y:S01]  /*a0b0*/  FFMA.FTZ R144, R39, R147, R144 ;  /* 0x0000009327907223 */ /* 0x000fe20000010090 */
[-C--:B------:R-:W-:Y:S01]  /*a0c0*/  FFMA.FTZ R14, R14, R43.reuse, -R49 ;  /* 0x0000002b0e0e7223 */ /* 0x080fe20000010831 */
[----:B------:R-:W-:Y:S01]  /*a0d0*/  FFMA.FTZ R45, R30, R43, R45 ;  /* 0x0000002b1e2d7223 */ /* 0x000fe2000001002d */
[----:B------:R-:W-:-:S03]  /*a0e0*/  IMAD.MOV.U32 R15, RZ, RZ, R44 ;  /* 0x000000ffff0f7224 */ /* 0x000fc600078e002c */
[----:B------:R-:W-:Y:S02]  /*a0f0*/  F2FP.F16.F32.PACK_AB R14, R14, R47 ;  /* 0x0000002f0e0e723e */ /* 0x000fe400000000ff */
[----:B------:R-:W-:-:S07]  /*a100*/  F2FP.F16.F32.PACK_AB R30, R45, R144 ;  /* 0x000000902d1e723e */ /* 0x000fce00000000ff */
.L_x_546:
[----:B------:R-:W-:Y:S05]  /*a110*/  BSYNC B1 ;  /* 0x0000000000017941 */ /* 0x000fea0003800000 */
.L_x_545:
[----:B0-----:R0:W-:Y:S01]  /*a120*/  ST.E.128 desc[UR56][R34.64], R12 ;  /* 0x0000000c22007985 */ /* 0x0011e2000c101d38 */
[----:B------:R-:W-:-:S13]  /*a130*/  ISETP.GE.AND P3, PT, R11, R135, PT ;  /* 0x000000870b00720c */ /* 0x000fda0003f66270 */
[----:B------:R-:W-:Y:S05]  /*a140*/  @P3 BRA `(.L_x_493) ;  /* 0x0000000400d83947 */ /* 0x000fea0003800000 */
[----:B------:R-:W-:-:S05]  /*a150*/  IMAD.WIDE R32, R11, 0x2, R32 ;  /* 0x000000020b207825 */ /* 0x000fca00078e0220 */
[----:B-1----:R1:W-:Y:S01]  /*a160*/  ST.E.128 desc[UR56][R32.64], R28 ;  /* 0x0000001c20007985 */ /* 0x0023e2000c101d38 */
[----:B------:R-:W-:Y:S05]  /*a170*/  BRA `(.L_x_493) ;  /* 0x0000000400cc7947 */ /* 0x000fea0003800000 */
.L_x_458:
[----:B------:R-:W-:-:S06]  /*a180*/  UISETP.NE.AND UP0, UPT, UR58, 0x3, UPT ;  /* 0x000000033a00788c */ /* 0x000fcc000bf05270 */
[----:B------:R-:W-:-:S13]  /*a190*/  PLOP3.LUT P2, PT, PT, PT, UP0, 0x80, 0x0 ;  /* 0x000000000000781c */ /* 0x000fda0003f4f008 */
[----:B------:R-:W-:Y:S05]  /*a1a0*/  @!P2 BRA `(.L_x_547) ;  /* 0x000000000004a947 */ /* 0x000fea0003800000 */
[----:B------:R-:W-:Y:S01]  /*a1b0*/  BPT.TRAP 0x1 ;  /* 0x000000040000795c */ /* 0x000fe20000300000 */
.L_x_547:
[----:B------:R-:W-:Y:S01]  /*a1c0*/  LEA R85, R18, R2, 0x3 ;  /* 0x0000000212557211 */ /* 0x000fe200078e18ff */
[----:B------:R-:W-:Y:S01]  /*a1d0*/  BSSY B1, `(.L_x_548) ;  /* 0x0000005000017945 */ /* 0x000fe20003800000 */
[----:B------:R-:W-:Y:S02]  /*a1e0*/  SHF.L.U32 R86, R167, 0x1f, RZ ;  /* 0x0000001fa7567819 */ /* 0x000fe400000006ff */
[----:B------:R-:W-:Y:S02]  /*a1f0*/  SHF.R.S32.HI R82, RZ, 0x1f, R81 ;  /* 0x0000001fff527819 */ /* 0x000fe40000011451 */
[----:B------:R-:W1:Y:S02]  /*a200*/  SYNCS.PHASECHK.TRANS64.TRYWAIT P3, [R85+URZ+0x2a890], R86 ;  /* 0x02a89056550075a7 */ /* 0x000e64000806017f */
[----:B-1----:R-:W-:Y:S05]  /*a210*/  @!P3 BRA `(.L_x_549) ;  /* 0x0000016400acb947 */ /* 0x002fea0003800000 */
.L_x_809:
[----:B------:R-:W-:Y:S05]  /*a220*/  BSYNC B1 ;  /* 0x0000000000017941 */ /* 0x000fea0003800000 */
.L_x_548:
[----:B------:R-:W-:Y:S01]  /*a230*/  ULDC.64 UR4, c[0x0][0x300] ;  /* 0x0000c00000047ab9 */ /* 0x000fe20000000a00 */
[----:B-----5:R-:W-:Y:S01]  /*a240*/  SHF.R.S32.HI R83, RZ, 0x1f, R80 ;  /* 0x0000001fff537819 */ /* 0x020fe20000011450 */
[----:B------:R-:W-:Y:S01]  /*a250*/  IMAD R14, R82, UR4, RZ ;  /* 0x00000004520e7c24 */ /* 0x000fe2000f8e02ff */
[----:B------:R-:W-:Y:S01]  /*a260*/  ULDC.64 UR6, c[0x0][0x2e8] ;  /* 0x0000ba0000067ab9 */ /* 0x000fe20000000a00 */
[----:B0-----:R-:W-:-:S04]  /*a270*/  IMAD.WIDE.U32 R12, R81, UR4, RZ ;  /* 0x00000004510c7c25 */ /* 0x001fc8000f8e00ff */
[----:B------:R-:W-:Y:S01]  /*a280*/  IMAD R11, R81, UR5, R14 ;  /* 0x00000005510b7c24 */ /* 0x000fe2000f8e020e */
[----:B------:R-:W-:Y:S01]  /*a290*/  ULDC.64 UR4, c[0x0][0x310] ;  /* 0x0000c40000047ab9 */ /* 0x000fe20000000a00 */
[----:B------:R-:W-:Y:S02]  /*a2a0*/  IMAD R84, R24, -0x60, R25 ;  /* 0xffffffa018547824 */ /* 0x000fe400078e0219 */
[----:B------:R-:W-:Y:S02]  /*a2b0*/  IMAD R15, R83, UR4, RZ ;  /* 0x00000004530f7c24 */ /* 0x000fe4000f8e02ff */
[----:B------:R-:W-:Y:S01]  /*a2c0*/  IMAD.IADD R13, R13, 0x1, R11 ;  /* 0x000000010d0d7824 */ /* 0x000fe200078e020b */
[----:B------:R-:W-:Y:S01]  /*a2d0*/  VIMNMX R84, R84, 0x60, PT ;  /* 0x0000006054547848 */ /* 0x000fe20003fe0100 */
[C---:B------:R-:W-:Y:S02]  /*a2e0*/  IMAD R15, R80.reuse, UR5, R15 ;  /* 0x00000005500f7c24 */ /* 0x040fe4000f8e020f */
[----:B------:R-:W-:Y:S01]  /*a2f0*/  IMAD.WIDE.U32 R12, R80, UR4, R12 ;  /* 0x00000004500c7c25 */ /* 0x000fe2000f8e000c */
[----:B------:R-:W-:Y:S01]  /*a300*/  ULDC.64 UR4, c[0x0][0x308] ;  /* 0x0000c20000047ab9 */ /* 0x000fe20000000a00 */
[----:B------:R-:W-:-:S02]  /*a310*/  IADD3 R38, -R166, R84, RZ ;  /* 0x00000054a6267210 */ /* 0x000fc40007ffe1ff */
[----:B------:R-:W-:Y:S02]  /*a320*/  IMAD.IADD R13, R13, 0x1, R15 ;  /* 0x000000010d0d7824 */ /* 0x000fe400078e020f */
[----:B------:R-:W-:Y:S01]  /*a330*/  IMAD.WIDE.U32 R12, R162, UR4, R12 ;  /* 0x00000004a20c7c25 */ /* 0x000fe2000f8e000c */
[----:B------:R-:W-:-:S03]  /*a340*/  UMOV UR4, 0xffffffff ;  /* 0xffffffff00047882 */ /* 0x000fc60000000000 */
[----:B------:R-:W-:Y:S01]  /*a350*/  IMAD R37, R162, UR5, R13 ;  /* 0x00000005a2257c24 */ /* 0x000fe2000f8e020d */
[----:B------:R-:W-:-:S04]  /*a360*/  LEA R36, P3, R12, UR6, 0x1 ;  /* 0x000000060c247c11 */ /* 0x000fc8000f8608ff */
[----:B------:R-:W-:Y:S02]  /*a370*/  LEA.HI.X R37, R12, UR7, R37, 0x1, P3 ;  /* 0x000000070c257c11 */ /* 0x000fe400098f0c25 */
[----:B------:R-:W-:Y:S01]  /*a380*/  ISETP.GE.AND P3, PT, R38, 0x1, PT ;  /* 0x000000012600780c */ /* 0x000fe20003f66270 */
[----:B------:R-:W-:-:S12]  /*a390*/  BRA.DIV UR4, `(.L_x_550) ;  /* 0x0000016604607947 */ /* 0x000fd8000b800000 */
[----:B------:R0:W2:Y:S04]  /*a3a0*/  SHFL.IDX PT, R40, R37, RZ, 0x1c1f ;  /* 0x001c1fff25287589 */ /* 0x0000a800000e0000 */
[----:B------:R0:W3:Y:S02]  /*a3b0*/  SHFL.IDX PT, R39, R36, RZ, 0x1c1f ;  /* 0x001c1fff24277589 */ /* 0x0000e400000e0000 */
.L_x_813:
[----:B------:R-:W-:Y:S04]  /*a3c0*/  BSSY B1, `(.L_x_551) ;  /* 0x0000025000017945 */ /* 0x000fe80003800000 */
[----:B------:R-:W-:Y:S05]  /*a3d0*/  @!P3 BRA `(.L_x_552) ;  /* 0x00000000008cb947 */ /* 0x000fea0003800000 */
[----:B------:R-:W-:Y:S02]  /*a3e0*/  ULDC UR4, c[0x0][0x2f4] ;  /* 0x0000bd0000047ab9 */ /* 0x000fe40000000800 */
[----:B------:R-:W-:Y:S02]  /*a3f0*/  ISETP.GE.AND P5, PT, R16, UR4, PT ;  /* 0x0000000410007c0c */ /* 0x000fe4000bfa6270 */
[----:B------:R-:W-:-:S11]  /*a400*/  ISETP.GE.AND P4, PT, R19, UR4, PT ;  /* 0x0000000413007c0c */ /* 0x000fd6000bf86270 */
[----:B------:R-:W4:Y:S01]  /*a410*/  @!P5 LDS.128 R12, [R29] ;  /* 0x000000001d0cd984 */ /* 0x000f220000000c00 */
[----:B---3--:R-:W-:-:S04]  /*a420*/  @!P5 LEA R34, P3, R16, R39, 0x1 ;  /* 0x000000271022d211 */ /* 0x008fc800078608ff */
[----:B--2---:R-:W-:Y:S02]  /*a430*/  @!P5 LEA.HI.X R35, R16, R40, R17, 0x1, P3 ;  /* 0x000000281023d211 */ /* 0x004fe400018f0c11 */
[----:B------:R-:W-:-:S04]  /*a440*/  @!P4 LEA R32, P3, R19, R39, 0x1 ;  /* 0x000000271320c211 */ /* 0x000fc800078608ff */
[----:B------:R-:W-:Y:S02]  /*a450*/  @!P4 LEA.HI.X R33, R19, R40, R165, 0x1, P3 ;  /* 0x000000281321c211 */ /* 0x000fe400018f0ca5 */
[----:B------:R-:W-:-:S13]  /*a460*/  ISETP.GE.AND P3, PT, R22, UR4, PT ;  /* 0x0000000416007c0c */ /* 0x000fda000bf66270 */
[----:B------:R-:W-:-:S04]  /*a470*/  @!P3 LEA R30, P6, R22, R39, 0x1 ;  /* 0x00000027161eb211 */ /* 0x000fc800078c08ff */
[----:B------:R-:W-:Y:S01]  /*a480*/  @!P3 LEA.HI.X R31, R22, R40, R176, 0x1, P6 ;  /* 0x00000028161fb211 */ /* 0x000fe200030f0cb0 */
[----:B----4-:R2:W-:Y:S01]  /*a490*/  @!P5 ST.E.128 desc[UR56][R34.64], R12 ;  /* 0x0000000c2200d985 */ /* 0x0105e2000c101d38 */
[----:B------:R-:W-:-:S13]  /*a4a0*/  ISETP.GE.AND P5, PT, R0, UR4, PT ;  /* 0x0000000400007c0c */ /* 0x000fda000bfa6270 */
[----:B------:R-:W3:Y:S01]  /*a4b0*/  @!P5 LDS.128 R12, [R28] ;  /* 0x000000001c0cd984 */ /* 0x000ee20000000c00 */
[----:B------:R-:W-:Y:S01]  /*a4c0*/  @!P5 IMAD.SHL.U32 R11, R163, 0x8, RZ ;  /* 0x00000008a30bd824 */ /* 0x000fe200078e00ff */
[----:B--2---:R-:W-:Y:S01]  /*a4d0*/  @!P5 MOV R35, R40 ;  /* 0x000000280023d202 */ /* 0x004fe20000000f00 */
[----:B------:R-:W-:-:S04]  /*a4e0*/  @!P5 IMAD.MOV.U32 R34, RZ, RZ, R39 ;  /* 0x000000ffff22d224 */ /* 0x000fc800078e0027 */
[----:B------:R-:W-:-:S05]  /*a4f0*/  @!P5 IMAD.WIDE R34, R11, 0x2, R34 ;  /* 0x000000020b22d825 */ /* 0x000fca00078e0222 */
[----:B---3--:R2:W-:Y:S01]  /*a500*/  @!P5 ST.E.128 desc[UR56][R34.64], R12 ;  /* 0x0000000c2200d985 */ /* 0x0085e2000c101d38 */
[----:B------:R-:W-:-:S13]  /*a510*/  ISETP.GE.AND P5, PT, R3, UR4, PT ;  /* 0x0000000403007c0c */ /* 0x000fda000bfa6270 */
[----:B------:R-:W3:Y:S01]  /*a520*/  @!P5 LDS.128 R12, [R29+0x3000] ;  /* 0x003000001d0cd984 */ /* 0x000ee20000000c00 */
[----:B------:R-:W-:Y:S01]  /*a530*/  @!P5 IMAD.SHL.U32 R11, R164, 0x8, RZ ;  /* 0x00000008a40bd824 */ /* 0x000fe200078e00ff */
[----:B--2---:R-:W-:Y:S01]  /*a540*/  @!P5 MOV R35, R40 ;  /* 0x000000280023d202 */ /* 0x004fe20000000f00 */
[----:B------:R-:W-:-:S04]  /*a550*/  @!P5 IMAD.MOV.U32 R34, RZ, RZ, R39 ;  /* 0x000000ffff22d224 */ /* 0x000fc800078e0027 */
[----:B------:R-:W-:-:S05]  /*a560*/  @!P5 IMAD.WIDE R34, R11, 0x2, R34 ;  /* 0x000000020b22d825 */ /* 0x000fca00078e0222 */
[----:B---3--:R2:W-:Y:S01]  /*a570*/  @!P5 ST.E.128 desc[UR56][R34.64], R12 ;  /* 0x0000000c2200d985 */ /* 0x0085e2000c101d38 */
[----:B------:R-:W-:-:S03]  /*a580*/  ISETP.GE.AND P5, PT, R23, UR4, PT ;  /* 0x0000000417007c0c */ /* 0x000fc6000bfa6270 */
[----:B------:R-:W3:Y:S10]  /*a590*/  @!P4 LDS.128 R12, [R28+0x3000] ;  /* 0x003000001c0cc984 */ /* 0x000ef40000000c00 */
[----:B--2---:R-:W-:-:S04]  /*a5a0*/  @!P5 LEA R34, P6, R23, R39, 0x1 ;  /* 0x000000271722d211 */ /* 0x004fc800078c08ff */
[----:B------:R-:W-:Y:S01]  /*a5b0*/  @!P5 LEA.HI.X R35, R23, R40, R175, 0x1, P6 ;  /* 0x000000281723d211 */ /* 0x000fe200030f0caf */
[----:B---3--:R-:W-:Y:S04]  /*a5c0*/  @!P4 ST.E.128 desc[UR56][R32.64], R12 ;  /* 0x0000000c2000c985 */ /* 0x008fe8000c101d38 */
[----:B------:R-:W2:Y:S04]  /*a5d0*/  @!P3 LDS.128 R12, [R29+0x6000] ;  /* 0x006000001d0cb984 */ /* 0x000ea80000000c00 */
[----:B--2---:R-:W-:Y:S04]  /*a5e0*/  @!P3 ST.E.128 desc[UR56][R30.64], R12 ;  /* 0x0000000c1e00b985 */ /* 0x004fe8000c101d38 */
[----:B------:R-:W2:Y:S04]  /*a5f0*/  @!P5 LDS.128 R12, [R28+0x6000] ;  /* 0x006000001c0cd984 */ /* 0x000ea80000000c00 */
[----:B--2---:R4:W-:Y:S02]  /*a600*/  @!P5 ST.E.128 desc[UR56][R34.64], R12 ;  /* 0x0000000c2200d985 */ /* 0x0049e4000c101d38 */
.L_x_552:
[----:B------:R-:W-:Y:S05]  /*a610*/  BSYNC B1 ;  /* 0x0000000000017941 */ /* 0x000fea0003800000 */
.L_x_551:
[----:B------:R-:W-:-:S03]  /*a620*/  UMOV UR4, 0xffffffff ;  /* 0xffffffff00047882 */ /* 0x000fc60000000000 */
[----:B------:R-:W-:Y:S05]  /*a630*/  BRA.DIV UR4, `(.L_x_553) ;  /* 0x0000016604047947 */ /* 0x000fea000b800000 */
[----:B--2---:R2:W0:Y:S04]  /*a640*/  SHFL.IDX PT, R40, R37, 0x1, 0x1c1f ;  /* 0x003c1f0025287f89 */ /* 0x00442800000e0000 */
[----:B---3--:R2:W3:Y:S02]  /*a650*/  SHFL.IDX PT, R39, R36, 0x1, 0x1c1f ;  /* 0x003c1f0024277f89 */ /* 0x0084e400000e0000 */
.L_x_817:
[----:B------:R-:W-:-:S13]  /*a660*/  ISETP.GE.AND P3, PT, R38, 0x41, PT ;  /* 0x000000412600780c */ /* 0x000fda0003f66270 */
[----:B------:R-:W-:Y:S05]  /*a670*/  @!P3 BRA `(.L_x_493) ;  /* 0x00000000008cb947 */ /* 0x000fea0003800000 */
[----:B------:R-:W-:Y:S02]  /*a680*/  ULDC UR4, c[0x0][0x2f4] ;  /* 0x0000bd0000047ab9 */ /* 0x000fe40000000800 */
[----:B------:R-:W-:Y:S02]  /*a690*/  ISETP.GE.AND P5, PT, R16, UR4, PT ;  /* 0x0000000410007c0c */ /* 0x000fe4000bfa6270 */
[----:B------:R-:W-:-:S11]  /*a6a0*/  ISETP.GE.AND P4, PT, R19, UR4, PT ;  /* 0x0000000413007c0c */ /* 0x000fd6000bf86270 */
[----:B----4-:R-:W4:Y:S01]  /*a6b0*/  @!P5 LDS.128 R12, [R29+0x2000] ;  /* 0x002000001d0cd984 */ /* 0x010f220000000c00 */
[----:B---3--:R-:W-:-:S04]  /*a6c0*/  @!P5 LEA R34, P3, R16, R39, 0x1 ;  /* 0x000000271022d211 */ /* 0x008fc800078608ff */
[----:B0-----:R-:W-:Y:S02]  /*a6d0*/  @!P5 LEA.HI.X R35, R16, R40, R17, 0x1, P3 ;  /* 0x000000281023d211 */ /* 0x001fe400018f0c11 */
[----:B------:R-:W-:-:S04]  /*a6e0*/  @!P4 LEA R32, P3, R19, R39, 0x1 ;  /* 0x000000271320c211 */ /* 0x000fc800078608ff */
[----:B------:R-:W-:Y:S02]  /*a6f0*/  @!P4 LEA.HI.X R33, R19, R40, R165, 0x1, P3 ;  /* 0x000000281321c211 */ /* 0x000fe400018f0ca5 */
[----:B------:R-:W-:-:S13]  /*a700*/  ISETP.GE.AND P3, PT, R22, UR4, PT ;  /* 0x0000000416007c0c */ /* 0x000fda000bf66270 */
[----:B------:R-:W-:-:S04]  /*a710*/  @!P3 LEA R30, P6, R22, R39, 0x1 ;  /* 0x00000027161eb211 */ /* 0x000fc800078c08ff */
[----:B------:R-:W-:Y:S01]  /*a720*/  @!P3 LEA.HI.X R31, R22, R40, R176, 0x1, P6 ;  /* 0x00000028161fb211 */ /* 0x000fe200030f0cb0 */
[----:B----4-:R0:W-:Y:S01]  /*a730*/  @!P5 ST.E.128 desc[UR56][R34.64], R12 ;  /* 0x0000000c2200d985 */ /* 0x0101e2000c101d38 */
[----:B------:R-:W-:-:S13]  /*a740*/  ISETP.GE.AND P5, PT, R0, UR4, PT ;  /* 0x0000000400007c0c */ /* 0x000fda000bfa6270 */
[----:B------:R-:W3:Y:S01]  /*a750*/  @!P5 LDS.128 R12, [R28+0x2000] ;  /* 0x002000001c0cd984 */ /* 0x000ee20000000c00 */
[----:B------:R-:W-:Y:S01]  /*a760*/  @!P5 IMAD.SHL.U32 R11, R163, 0x8, RZ ;  /* 0x00000008a30bd824 */ /* 0x000fe200078e00ff */
[----:B0-----:R-:W-:Y:S01]  /*a770*/  @!P5 MOV R35, R40 ;  /* 0x000000280023d202 */ /* 0x001fe20000000f00 */
[----:B------:R-:W-:-:S04]  /*a780*/  @!P5 IMAD.MOV.U32 R34, RZ, RZ, R39 ;  /* 0x000000ffff22d224 */ /* 0x000fc800078e0027 */
[----:B------:R-:W-:-:S05]  /*a790*/  @!P5 IMAD.WIDE R34, R11, 0x2, R34 ;  /* 0x000000020b22d825 */ /* 0x000fca00078e0222 */
[----:B---3--:R0:W-:Y:S01]  /*a7a0*/  @!P5 ST.E.128 desc[UR56][R34.64], R12 ;  /* 0x0000000c2200d985 */ /* 0x0081e2000c101d38 */
[----:B------:R-:W-:-:S13]  /*a7b0*/  ISETP.GE.AND P5, PT, R3, UR4, PT ;  /* 0x0000000403007c0c */ /* 0x000fda000bfa6270 */
[----:B------:R-:W3:Y:S01]  /*a7c0*/  @!P5 LDS.128 R12, [R29+0x5000] ;  /* 0x005000001d0cd984 */ /* 0x000ee20000000c00 */
[----:B------:R-:W-:Y:S01]  /*a7d0*/  @!P5 IMAD.SHL.U32 R11, R164, 0x8, RZ ;  /* 0x00000008a40bd824 */ /* 0x000fe200078e00ff */
[----:B0-----:R-:W-:Y:S01]  /*a7e0*/  @!P5 MOV R35, R40 ;  /* 0x000000280023d202 */ /* 0x001fe20000000f00 */
[----:B------:R-:W-:-:S04]  /*a7f0*/  @!P5 IMAD.MOV.U32 R34, RZ, RZ, R39 ;  /* 0x000000ffff22d224 */ /* 0x000fc800078e0027 */
[----:B------:R-:W-:-:S05]  /*a800*/  @!P5 IMAD.WIDE R34, R11, 0x2, R34 ;  /* 0x000000020b22d825 */ /* 0x000fca00078e0222 */
[----:B---3--:R0:W-:Y:S01]  /*a810*/  @!P5 ST.E.128 desc[UR56][R34.64], R12 ;  /* 0x0000000c2200d985 */ /* 0x0081e2000c101d38 */
[----:B------:R-:W-:-:S03]  /*a820*/  ISETP.GE.AND P5, PT, R23, UR4, PT ;  /* 0x0000000417007c0c */ /* 0x000fc6000bfa6270 */
[----:B------:R-:W3:Y:S10]  /*a830*/  @!P4 LDS.128 R12, [R28+0x5000] ;  /* 0x005000001c0cc984 */ /* 0x000ef40000000c00 */
[----:B0-----:R-:W-:-:S04]  /*a840*/  @!P5 LEA R34, P6, R23, R39, 0x1 ;  /* 0x000000271722d211 */ /* 0x001fc800078c08ff */
[----:B------:R-:W-:Y:S01]  /*a850*/  @!P5 LEA.HI.X R35, R23, R40, R175, 0x1, P6 ;  /* 0x000000281723d211 */ /* 0x000fe200030f0caf */
[----:B---3--:R-:W-:Y:S04]  /*a860*/  @!P4 ST.E.128 desc[UR56][R32.64], R12 ;  /* 0x0000000c2000c985 */ /* 0x008fe8000c101d38 */
[----:B------:R-:W0:Y:S04]  /*a870*/  @!P3 LDS.128 R12, [R29+0x8000] ;  /* 0x008000001d0cb984 */ /* 0x000e280000000c00 */
[----:B0-----:R-:W-:Y:S04]  /*a880*/  @!P3 ST.E.128 desc[UR56][R30.64], R12 ;  /* 0x0000000c1e00b985 */ /* 0x001fe8000c101d38 */
[----:B------:R-:W0:Y:S04]  /*a890*/  @!P5 LDS.128 R12, [R28+0x8000] ;  /* 0x008000001c0cd984 */ /* 0x000e280000000c00 */
[----:B0-----:R0:W-:Y:S02]  /*a8a0*/  @!P5 ST.E.128 desc[UR56][R34.64], R12 ;  /* 0x0000000c2200d985 */ /* 0x0011e4000c101d38 */
.L_x_493:
[----:B------:R-:W-:Y:S05]  /*a8b0*/  BSYNC B0 ;  /* 0x0000000000007941 */ /* 0x000fea0003800000 */
.L_x_457:
[----:B---3--:R-:W3:Y:S01]  /*a8c0*/  S2R R11, SR_TID.X ;  /* 0x00000000000b7919 */ /* 0x008ee20000002100 */
[----:B------:R-:W-:Y:S01]  /*a8d0*/  @!PT LDS RZ, [RZ] ;  /* 0x00000000fffff984 */ /* 0x000fe20000000800 */
[----:B------:R-:W-:Y:S01]  /*a8e0*/  @!PT LDS RZ, [RZ] ;  /* 0x00000000fffff984 */ /* 0x000fe20000000800 */
[----:B------:R-:W-:Y:S01]  /*a8f0*/  @!PT LDS RZ, [RZ] ;  /* 0x00000000fffff984 */ /* 0x000fe20000000800 */
[----:B------:R-:W-:Y:S01]  /*a900*/  @!PT LDS RZ, [RZ] ;  /* 0x00000000fffff984 */ /* 0x000fe20000000800 */
[----:B------:R5:W-:Y:S06]  /*a910*/  MEMBAR.ALL.CTA ;  /* 0x0000000000007992 */ /* 0x000bec0000008000 */
[----:B-----5:R-:W5:Y:S01]  /*a920*/  FENCE.VIEW.ASYNC.S ;  /* 0x00000000000073c6 */ /* 0x020f620000000000 */
[----:B------:R-:W-:Y:S05]  /*a930*/  WARPSYNC.ALL ;  /* 0x0000000000007948 */ /* 0x000fea0003800000 */
[----:B------:R-:W-:Y:S01]  /*a940*/  BSSY B0, `(.L_x_554) ;  /* 0x0000009000007945 */ /* 0x000fe20003800000 */
[----:B---3--:R-:W-:Y:S01]  /*a950*/  LOP3.LUT R11, R11, 0x7f, RZ, 0xc0, !PT ;  /* 0x0000007f0b0b7812 */ /* 0x008fe200078ec0ff */
[----:B-----5:R3:W-:Y:S03]  /*a960*/  BAR.SYNC.DEFER_BLOCKING R218, 0x80 ;  /* 0x000200da0000751d */ /* 0x0207e60000010000 */
[----:B------:R-:W-:-:S13]  /*a970*/  ISETP.NE.AND P3, PT, R11, RZ, PT ;  /* 0x000000ff0b00720c */ /* 0x000fda0003f65270 */
[----:B------:R-:W-:-:S05]  /*a980*/  @!P3 VIADD R11, R85, 0x2a8a0 ;  /* 0x0002a8a0550bb836 */ /* 0x000fca0000000000 */
[----:B------:R-:W-:-:S04]  /*a990*/  @!P3 PRMT R11, RZ, 0x654, R11 ;  /* 0x00000654ff0bb816 */ /* 0x000fc8000000000b */
[----:B------:R3:W-:Y:S01]  /*a9a0*/  @!P3 SYNCS.ARRIVE.TRANS64.RED.A1T0 RZ, [R11+URZ], RZ ;  /* 0x000000ff0bffb9a7 */ /* 0x0007e2000810043f */
[----:B------:R-:W-:Y:S05]  /*a9b0*/  @!P2 BRA `(.L_x_555) ;  /* 0x000000000004a947 */ /* 0x000fea0003800000 */
[----:B------:R-:W-:Y:S01]  /*a9c0*/  BPT.TRAP 0x1 ;  /* 0x000000040000795c */ /* 0x000fe20000300000 */
.L_x_555:
[----:B------:R-:W-:Y:S05]  /*a9d0*/  BSYNC B0 ;  /* 0x0000000000007941 */ /* 0x000fea0003800000 */
.L_x_554:
[----:B------:R-:W5:Y:S01]  /*a9e0*/  SYNCS.PHASECHK.TRANS64.TRYWAIT P2, [R85+URZ+0x2a8b0], R86 ;  /* 0x02a8b056550075a7 */ /* 0x000f62000804017f */
[----:B------:R-:W-:Y:S04]  /*a9f0*/  BSSY B0, `(.L_x_556) ;  /* 0x0000002000007945 */ /* 0x000fe80003800000 */
[----:B-----5:R-:W-:Y:S05]  /*aa00*/  @!P2 BRA `(.L_x_557) ;  /* 0x00000160005ca947 */ /* 0x020fea0003800000 */
.L_x_818:
[----:B------:R-:W-:Y:S05]  /*aa10*/  BSYNC B0 ;  /* 0x0000000000007941 */ /* 0x000fea0003800000 */
.L_x_556:
[----:B------:R-:W-:Y:S01]  /*aa20*/  ULDC.64 UR4, c[0x0][0x328] ;  /* 0x0000ca0000047ab9 */ /* 0x000fe20000000a00 */
[----:B------:R-:W-:Y:S01]  /*aa30*/  ULDC.64 UR6, c[0x0][0x318] ;  /* 0x0000c60000067ab9 */ /* 0x000fe20000000a00 */
[----:B------:R-:W-:Y:S01]  /*aa40*/  IMAD R82, R82, UR4, RZ ;  /* 0x0000000452527c24 */ /* 0x000fe2000f8e02ff */
[----:B------:R-:W-:Y:S01]  /*aa50*/  BSSY B0, `(.L_x_558) ;  /* 0x000002b000007945 */ /* 0x000fe20003800000 */
[----:B0-2-4-:R-:W-:-:S04]  /*aa60*/  IMAD.WIDE.U32 R12, R81, UR4, RZ ;  /* 0x00000004510c7c25 */ /* 0x015fc8000f8e00ff */
[----:B------:R-:W-:Y:S01]  /*aa70*/  IMAD R81, R81, UR5, R82 ;  /* 0x0000000551517c24 */ /* 0x000fe2000f8e0252 */
[----:B------:R-:W-:Y:S01]  /*aa80*/  ULDC.64 UR4, c[0x0][0x338] ;  /* 0x0000ce0000047ab9 */ /* 0x000fe20000000a00 */
[----:B------:R-:W-:Y:S02]  /*aa90*/  IMAD.IADD R84, R84, 0x1, -R166 ;  /* 0x0000000154547824 */ /* 0x000fe400078e0aa6 */
[----:B------:R-:W-:Y:S02]  /*aaa0*/  IMAD R83, R83, UR4, RZ ;  /* 0x0000000453537c24 */ /* 0x000fe4000f8e02ff */
[----:B------:R-:W-:Y:S02]  /*aab0*/  IMAD.IADD R13, R13, 0x1, R81 ;  /* 0x000000010d0d7824 */ /* 0x000fe400078e0251 */
[C---:B------:R-:W-:Y:S02]  /*aac0*/  IMAD R83, R80.reuse, UR5, R83 ;  /* 0x0000000550537c24 */ /* 0x040fe4000f8e0253 */
[----:B------:R-:W-:Y:S01]  /*aad0*/  IMAD.WIDE.U32 R12, R80, UR4, R12 ;  /* 0x00000004500c7c25 */ /* 0x000fe2000f8e000c */
[----:B------:R-:W-:-:S03]  /*aae0*/  ULDC.64 UR4, c[0x0][0x330] ;  /* 0x0000cc0000047ab9 */ /* 0x000fc60000000a00 */
[----:B------:R-:W-:Y:S01]  /*aaf0*/  IMAD R34, R18, 0x3000, R4 ;  /* 0x0000300012227824 */ /* 0x000fe200078e0204 */
[----:B------:R-:W-:-:S03]  /*ab00*/  IADD3 R13, R13, R83, RZ ;  /* 0x000000530d0d7210 */ /* 0x000fc60007ffe0ff */
[----:B------:R-:W-:-:S04]  /*ab10*/  IMAD.WIDE.U32 R12, R162, UR4, R12 ;  /* 0x00000004a20c7c25 */ /* 0x000fc8000f8e000c */
[----:B---3--:R-:W-:Y:S01]  /*ab20*/  IMAD R11, R162, UR5, R13 ;  /* 0x00000005a20b7c24 */ /* 0x008fe2000f8e020d */
[----:B------:R-:W-:-:S04]  /*ab30*/  LEA R35, P2, R12, UR6, 0x1 ;  /* 0x000000060c237c11 */ /* 0x000fc8000f8408ff */
[----:B------:R-:W-:Y:S01]  /*ab40*/  LEA.HI.X R36, R12, UR7, R11, 0x1, P2 ;  /* 0x000000070c247c11 */ /* 0x000fe200090f0c0b */
[----:B------:R-:W-:Y:S01]  /*ab50*/  IMAD.IADD R11, R127, 0x1, R34 ;  /* 0x000000017f0b7824 */ /* 0x000fe200078e0222 */
[----:B------:R-:W-:Y:S01]  /*ab60*/  ISETP.GE.AND P2, PT, R84, 0x1, PT ;  /* 0x000000015400780c */ /* 0x000fe20003f46270 */
[----:B-1----:R0:W1:Y:S01]  /*ab70*/  SHFL.IDX PT, R30, R35, RZ, 0x1c1f ;  /* 0x001c1fff231e7589 */ /* 0x00206200000e0000 */
[----:B------:R-:W-:Y:S01]  /*ab80*/  LEA R34, R34, R122, 0x1 ;  /* 0x0000007a22227211 */ /* 0x000fe200078e08ff */
[----:B------:R-:W-:Y:S02]  /*ab90*/  IMAD R11, R11, 0x2, R122 ;  /* 0x000000020b0b7824 */ /* 0x000fe400078e027a */
[----:B------:R0:W2:Y:S08]  /*aba0*/  SHFL.IDX PT, R31, R36, RZ, 0x1c1f ;  /* 0x001c1fff241f7589 */ /* 0x0000b000000e0000 */
[----:B0-----:R-:W-:Y:S05]  /*abb0*/  @!P2 BRA `(.L_x_559) ;  /* 0x000000000050a947 */ /* 0x001fea0003800000 */
[----:B------:R-:W-:-:S13]  /*abc0*/  ISETP.NE.AND P2, PT, R5, RZ, PT ;  /* 0x000000ff0500720c */ /* 0x000fda0003f45270 */
[----:B------:R-:W0:Y:S01]  /*abd0*/  @P2 LDS.128 R12, [R34] ;  /* 0x00000000220c2984 */ /* 0x000e220000000c00 */
[----:B-1----:R-:W-:-:S04]  /*abe0*/  @P2 LEA R32, P4, R16, R30, 0x1 ;  /* 0x0000001e10202211 */ /* 0x002fc800078808ff */
[----:B--2---:R-:W-:Y:S02]  /*abf0*/  @P2 LEA.HI.X R33, R16, R31, R17, 0x1, P4 ;  /* 0x0000001f10212211 */ /* 0x004fe400020f0c11 */
[----:B------:R-:W-:-:S13]  /*ac00*/  ISETP.NE.AND P4, PT, R21, RZ, PT ;  /* 0x000000ff1500720c */ /* 0x000fda0003f85270 */
[----:B------:R-:W-:-:S04]  /*ac10*/  @P4 LEA R28, P5, R19, R30, 0x1 ;  /* 0x0000001e131c4211 */ /* 0x000fc800078a08ff */
[----:B------:R-:W-:Y:S01]  /*ac20*/  @P4 LEA.HI.X R29, R19, R31, R165, 0x1, P5 ;  /* 0x0000001f131d4211 */ /* 0x000fe200028f0ca5 */
[----:B0-----:R0:W-:Y:S01]  /*ac30*/  @P2 ST.E.128 desc[UR56][R32.64], R12 ;  /* 0x0000000c20002985 */ /* 0x0011e2000c101d38 */
[----:B------:R-:W-:-:S13]  /*ac40*/  ISETP.NE.AND P2, PT, R10, RZ, PT ;  /* 0x000000ff0a00720c */ /* 0x000fda0003f45270 */
[----:B------:R-:W1:Y:S01]  /*ac50*/  @P2 LDS.128 R12, [R11] ;  /* 0x000000000b0c2984 */ /* 0x000e620000000c00 */
[----:B------:R-:W-:-:S04]  /*ac60*/  @P2 IMAD.SHL.U32 R37, R163, 0x8, RZ ;  /* 0x00000008a3252824 */ /* 0x000fc800078e00ff */
[----:B0-----:R-:W-:-:S05]  /*ac70*/  @P2 IMAD.WIDE R32, R37, 0x2, R30 ;  /* 0x0000000225202825 */ /* 0x001fca00078e021e */
[----:B-1----:R-:W-:Y:S01]  /*ac80*/  @P2 ST.E.128 desc[UR56][R32.64], R12 ;  /* 0x0000000c20002985 */ /* 0x002fe2000c101d38 */
[----:B------:R-:W-:-:S13]  /*ac90*/  ISETP.NE.AND P2, PT, R20, RZ, PT ;  /* 0x000000ff1400720c */ /* 0x000fda0003f45270 */
[----:B------:R-:W0:Y:S01]  /*aca0*/  @P2 LDS.128 R12, [R34+0x3000] ;  /* 0x00300000220c2984 */ /* 0x000e220000000c00 */
[----:B------:R-:W-:-:S05]  /*acb0*/  @P2 SHF.L.U32 R37, R164, 0x3, RZ ;  /* 0x00000003a4252819 */ /* 0x000fca00000006ff */
[----:B------:R-:W-:-:S05]  /*acc0*/  @P2 IMAD.WIDE R30, R37, 0x2, R30 ;  /* 0x00000002251e2825 */ /* 0x000fca00078e021e */
[----:B0-----:R-:W-:Y:S04]  /*acd0*/  @P2 ST.E.128 desc[UR56][R30.64], R12 ;  /* 0x0000000c1e002985 */ /* 0x001fe8000c101d38 */
[----:B------:R-:W0:Y:S04]  /*ace0*/  @P4 LDS.128 R12, [R11+0x3000] ;  /* 0x003000000b0c4984 */ /* 0x000e280000000c00 */
[----:B0-----:R0:W-:Y:S02]  /*acf0*/  @P4 ST.E.128 desc[UR56][R28.64], R12 ;  /* 0x0000000c1c004985 */ /* 0x0011e4000c101d38 */
.L_x_559:
[----:B------:R-:W-:Y:S05]  /*ad00*/  BSYNC B0 ;  /* 0x0000000000007941 */ /* 0x000fea0003800000 */
.L_x_558:
[----:B------:R-:W-:Y:S01]  /*ad10*/  ISETP.GE.AND P2, PT, R84, 0x41, PT ;  /* 0x000000415400780c */ /* 0x000fe20003f46270 */
[----:B--2---:R2:W3:Y:S01]  /*ad20*/  SHFL.IDX PT, R31, R36, 0x1, 0x1c1f ;  /* 0x003c1f00241f7f89 */ /* 0x0044e200000e0000 */
[----:B------:R-:W-:Y:S03]  /*ad30*/  BSSY B0, `(.L_x_560) ;  /* 0x0000017000007945 */ /* 0x000fe60003800000 */
[----:B-1----:R2:W1:Y:S08]  /*ad40*/  SHFL.IDX PT, R30, R35, 0x1, 0x1c1f ;  /* 0x003c1f00231e7f89 */ /* 0x00247000000e0000 */
[----:B--2---:R-:W-:Y:S05]  /*ad50*/  @!P2 BRA `(.L_x_561) ;  /* 0x000000000050a947 */ /* 0x004fea0003800000 */
[----:B------:R-:W-:-:S13]  /*ad60*/  ISETP.NE.AND P2, PT, R5, RZ, PT ;  /* 0x000000ff0500720c */ /* 0x000fda0003f45270 */
[----:B0-----:R-:W0:Y:S01]  /*ad70*/  @P2 LDS.128 R12, [R34+0x2000] ;  /* 0x00200000220c2984 */ /* 0x001e220000000c00 */
[----:B-1----:R-:W-:-:S04]  /*ad80*/  @P2 LEA R32, P4, R16, R30, 0x1 ;  /* 0x0000001e10202211 */ /* 0x002fc800078808ff */
[----:B---3--:R-:W-:Y:S02]  /*ad90*/  @P2 LEA.HI.X R33, R16, R31, R17, 0x1, P4 ;  /* 0x0000001f10212211 */ /* 0x008fe400020f0c11 */
[----:B------:R-:W-:-:S13]  /*ada0*/  ISETP.NE.AND P4, PT, R21, RZ, PT ;  /* 0x000000ff1500720c */ /* 0x000fda0003f85270 */
[----:B------:R-:W-:-:S04]  /*adb0*/  @P4 LEA R28, P5, R19, R30, 0x1 ;  /* 0x0000001e131c4211 */ /* 0x000fc800078a08ff */
[----:B------:R-:W-:Y:S01]  /*adc0*/  @P4 LEA.HI.X R29, R19, R31, R165, 0x1, P5 ;  /* 0x0000001f131d4211 */ /* 0x000fe200028f0ca5 */
[----:B0-----:R0:W-:Y:S01]  /*add0*/  @P2 ST.E.128 desc[UR56][R32.64], R12 ;  /* 0x0000000c20002985 */ /* 0x0011e2000c101d38 */
[----:B------:R-:W-:-:S13]  /*ade0*/  ISETP.NE.AND P2, PT, R10, RZ, PT ;  /* 0x000000ff0a00720c */ /* 0x000fda0003f45270 */
[----:B------:R-:W1:Y:S01]  /*adf0*/  @P2 LDS.128 R12, [R11+0x2000] ;  /* 0x002000000b0c2984 */ /* 0x000e620000000c00 */
[----:B------:R-:W-:-:S04]  /*ae00*/  @P2 IMAD.SHL.U32 R35, R163, 0x8, RZ ;  /* 0x00000008a3232824 */ /* 0x000fc800078e00ff */
[----:B0-----:R-:W-:-:S05]  /*ae10*/  @P2 IMAD.WIDE R32, R35, 0x2, R30 ;  /* 0x0000000223202825 */ /* 0x001fca00078e021e */
[----:B-1----:R-:W-:Y:S01]  /*ae20*/  @P2 ST.E.128 desc[UR56][R32.64], R12 ;  /* 0x0000000c20002985 */ /* 0x002fe2000c101d38 */
[----:B------:R-:W-:-:S13]  /*ae30*/  ISETP.NE.AND P2, PT, R20, RZ, PT ;  /* 0x000000ff1400720c */ /* 0x000fda0003f45270 */
[----:B------:R-:W0:Y:S01]  /*ae40*/  @P2 LDS.128 R12, [R34+0x5000] ;  /* 0x00500000220c2984 */ /* 0x000e220000000c00 */
[----:B------:R-:W-:-:S04]  /*ae50*/  @P2 IMAD.SHL.U32 R35, R164, 0x8, RZ ;  /* 0x00000008a4232824 */ /* 0x000fc800078e00ff */
[----:B------:R-:W-:-:S05]  /*ae60*/  @P2 IMAD.WIDE R30, R35, 0x2, R30 ;  /* 0x00000002231e2825 */ /* 0x000fca00078e021e */
[----:B0-----:R-:W-:Y:S04]  /*ae70*/  @P2 ST.E.128 desc[UR56][R30.64], R12 ;  /* 0x0000000c1e002985 */ /* 0x001fe8000c101d38 */
[----:B------:R-:W0:Y:S04]  /*ae80*/  @P4 LDS.128 R12, [R11+0x5000] ;  /* 0x005000000b0c4984 */ /* 0x000e280000000c00 */
[----:B0-----:R2:W-:Y:S02]  /*ae90*/  @P4 ST.E.128 desc[UR56][R28.64], R12 ;  /* 0x0000000c1c004985 */ /* 0x0015e4000c101d38 */
.L_x_561:
[----:B------:R-:W-:Y:S05]  /*aea0*/  BSYNC B0 ;  /* 0x0000000000007941 */ /* 0x000fea0003800000 */
.L_x_560:
[----:B------:R-:W4:Y:S01]  /*aeb0*/  LDL R11, [R1+0x38] ;  /* 0x00003800010b7983 */ /* 0x000f220000100800 */
[----:B------:R-:W-:Y:S01]  /*aec0*/  @!P3 IADD3 R85, R85, 0x2a8c0, RZ ;  /* 0x0002a8c05555b810 */ /* 0x000fe20007ffe0ff */
[----:B------:R-:W-:Y:S01]  /*aed0*/  VIADD R18, R18, 0x1 ;  /* 0x0000000112127836 */ /* 0x000fe20000000000 */
[----:B------:R-:W-:Y:S01]  /*aee0*/  PLOP3.LUT P2, PT, PT, PT, PT, 0x8, 0x0 ;  /* 0x000000000000781c */ /* 0x000fe20003f4e170 */
[----:B------:R-:W-:Y:S01]  /*aef0*/  @!PT LDS RZ, [RZ] ;  /* 0x00000000fffff984 */ /* 0x000fe20000000800 */
[----:B------:R-:W-:Y:S01]  /*af00*/  @!PT LDS RZ, [RZ] ;  /* 0x00000000fffff984 */ /* 0x000fe20000000800 */
[----:B------:R-:W-:Y:S01]  /*af10*/  @!PT LDS RZ, [RZ] ;  /* 0x00000000fffff984 */ /* 0x000fe20000000800 */
[----:B------:R-:W-:Y:S01]  /*af20*/  @!PT LDS RZ, [RZ] ;  /* 0x00000000fffff984 */ /* 0x000fe20000000800 */
[----:B------:R5:W-:Y:S06]  /*af30*/  MEMBAR.ALL.CTA ;  /* 0x0000000000007992 */ /* 0x000bec0000008000 */
[----:B-----5:R-:W5:Y:S01]  /*af40*/  FENCE.VIEW.ASYNC.S ;  /* 0x00000000000073c6 */ /* 0x020f620000000000 */
[----:B------:R-:W-:Y:S01]  /*af50*/  @!P3 PRMT R85, RZ, 0x654, R85 ;  /* 0x00000654ff55b816 */ /* 0x000fe20000000055 */
[----:B-----5:R0:W-:Y:S06]  /*af60*/  BAR.SYNC.DEFER_BLOCKING R218, 0x80 ;  /* 0x000200da0000751d */ /* 0x0201ec0000010000 */
[----:B------:R1:W-:Y:S01]  /*af70*/  @!P3 SYNCS.ARRIVE.TRANS64.RED.A1T0 RZ, [R85+URZ], RZ ;  /* 0x000000ff55ffb9a7 */ /* 0x0003e2000810043f */
[----:B------:R-:W-:-:S04]  /*af80*/  ISETP.NE.AND P3, PT, R18, 0x2, PT ;  /* 0x000000021200780c */ /* 0x000fc80003f65270 */
[----:B0-2---:R-:W-:Y:S02]  /*af90*/  SEL R12, RZ, 0x1, P3 ;  /* 0x00000001ff0c7807 */ /* 0x005fe40001800000 */
[----:B------:R-:W-:Y:S02]  /*afa0*/  SEL R18, R18, RZ, P3 ;  /* 0x000000ff12127207 */ /* 0x000fe40001800000 */
[----:B------:R-:W-:Y:S02]  /*afb0*/  LOP3.LUT R167, R167, R12, RZ, 0x3c, !PT ;  /* 0x0000000ca7a77212 */ /* 0x000fe400078e3cff */
[----:B----4-:R-:W-:-:S13]  /*afc0*/  LOP3.LUT P4, RZ, R11, 0x2, RZ, 0xc0, !PT ;  /* 0x000000020bff7812 */ /* 0x010fda000788c0ff */
[----:B-1----:R-:W-:Y:S05]  /*afd0*/  @P4 BRA `(.L_x_562) ;  /* 0xffffff7800cc4947 */ /* 0x002fea000383ffff */
.L_x_452:
[----:B------:R-:W-:Y:S01]  /*afe0*/  BSSY B0, `(.L_x_563) ;  /* 0x0000005000007945 */ /* 0x000fe20003800000 */
[----:B------:R-:W-:-:S03]  /*aff0*/  IMAD.MOV.U32 R3, RZ, RZ, RZ ;  /* 0x000000ffff037224 */ /* 0x000fc600078e00ff */
[----:B------:R-:W-:Y:S05]  /*b000*/  @P2 BRA `(.L_x_564) ;  /* 0x0000000000082947 */ /* 0x000fea0003800000 */
[----:B------:R-:W1:Y:S02]  /*b010*/  FENCE.VIEW.ASYNC.G ;  /* 0x00000000000073c6 */ /* 0x000e640000000100 */
[----:B-1----:R-:W-:Y:S06]  /*b020*/  BAR.ARV 0xc, 0x180 ;  /* 0x0306000000007b1d */ /* 0x002fec0000002000 */
.L_x_564:
[----:B------:R-:W-:Y:S05]  /*b030*/  BSYNC B0 ;  /* 0x0000000000007941 */ /* 0x000fea0003800000 */
.L_x_563:
[----:B------:R-:W2:Y:S01]  /*b040*/  LDL R0, [R1+0x38] ;  /* 0x0000380001007983 */ /* 0x000ea20000100800 */
[----:B------:R-:W-:Y:S01]  /*b050*/  BSSY B0, `(.L_x_565) ;  /* 0x0000020000007945 */ /* 0x000fe20003800000 */
[----:B--2---:R-:W-:-:S13]  /*b060*/  LOP3.LUT P0, RZ, R0, 0x4, RZ, 0xc0, !PT ;  /* 0x0000000400ff7812 */ /* 0x004fda000780c0ff */
        /* <DEDUP_REMOVED lines=12> */
[----:B0-----:R-:W-:Y:S01]  /*b130*/  IADD3 R4, R3, 0xffffffe, RZ ;  /* 0x0ffffffe03047810 */ /* 0x001fe20007ffe0ff */
[----:B------:R-:W-:-:S05]  /*b140*/  IMAD.MOV R3, RZ, RZ, -R10 ;  /* 0x000000ffff037224 */ /* 0x000fca00078e0a0a */
[----:B------:R0:W1:Y:S02]  /*b150*/  F2I.FTZ.U32.TRUNC.NTZ R5, R4 ;  /* 0x0000000400057305 */ /* 0x000064000021f000 */
[----:B0-----:R-:W-:Y:S01]  /*b160*/  MOV R4, RZ ;  /* 0x000000ff00047202 */ /* 0x001fe20000000f00 */
[----:B-1----:R-:W-:-:S04]  /*b170*/  IMAD.MOV R7, RZ, RZ, -R5 ;  /* 0x000000ffff077224 */ /* 0x002fc800078e0a05 */
[----:B------:R-:W-:-:S04]  /*b180*/  IMAD R7, R7, R6, RZ ;  /* 0x0000000607077224 */ /* 0x000fc800078e02ff */
[----:B------:R-:W-:-:S06]  /*b190*/  IMAD.HI.U32 R5, R5, R7, R4 ;  /* 0x0000000705057227 */ /* 0x000fcc00078e0004 */
        /* <DEDUP_REMOVED lines=8> */
[----:B------:R-:W-:-:S04]  /*b220*/  IMAD.MOV.U32 R3, RZ, RZ, R5 ;  /* 0x000000ffff037224 */ /* 0x000fc800078e0005 */
[----:B------:R-:W-:Y:S01]  /*b230*/  @!P2 IMAD.MOV R3, RZ, RZ, -R3 ;  /* 0x000000ffff03a224 */ /* 0x000fe200078e0a03 */
[----:B------:R-:W-:-:S07]  /*b240*/  @!P1 LOP3.LUT R3, RZ, R9, RZ, 0x33, !PT ;  /* 0x00000009ff039212 */ /* 0x000fce00078e33ff */
.L_x_566:
[----:B------:R-:W-:Y:S05]  /*b250*/  BSYNC B0 ;  /* 0x0000000000007941 */ /* 0x000fea0003800000 */
.L_x_565:
[-C--:B------:R-:W-:Y:S01]  /*b260*/  IMAD R182, R200, R3.reuse, RZ ;  /* 0x00000003c8b67224 */ /* 0x080fe200078e02ff */
[----:B------:R-:W-:Y:S02]  /*b270*/  PLOP3.LUT P0, PT, PT, PT, PT, 0x80, 0x0 ;  /* 0x000000000000781c */ /* 0x000fe40003f0f070 */
[----:B------:R-:W-:Y:S02]  /*b280*/  CS2R R20, SRZ ;  /* 0x0000000000147805 */ /* 0x000fe4000001ff00 */
[----:B------:R-:W-:Y:S02]  /*b290*/  CS2R R86, SRZ ;  /* 0x0000000000567805 */ /* 0x000fe4000001ff00 */
[----:B------:R-:W-:Y:S02]  /*b2a0*/  CS2R R84, SRZ ;  /* 0x0000000000547805 */ /* 0x000fe4000001ff00 */
[----:B------:R-:W-:Y:S02]  /*b2b0*/  VIADDMNMX R72, R182, R3, R142, PT ;  /* 0x00000003b6487246 */ /* 0x000fe4000380018e */
[----:B------:R-:W-:-:S02]  /*b2c0*/  CS2R R82, SRZ ;  /* 0x0000000000527805 */ /* 0x000fc4000001ff00 */
[----:B------:R-:W-:Y:S02]  /*b2d0*/  CS2R R80, SRZ ;  /* 0x0000000000507805 */ /* 0x000fe4000001ff00 */
[----:B------:R-:W-:Y:S02]  /*b2e0*/  CS2R R78, SRZ ;  /* 0x00000000004e7805 */ /* 0x000fe4000001ff00 */
[----:B------:R-:W-:Y:S02]  /*b2f0*/  ISETP.GT.AND P1, PT, R72, R182, PT ;  /* 0x000000b64800720c */ /* 0x000fe40003f24270 */
        /* <DEDUP_REMOVED lines=28> */
[----:B------:R-:W2:Y:S01]  /*b4c0*/  LDL R0, [R1+0x64] ;  /* 0x0000640001007983 */ /* 0x000ea20000100800 */
[----:B------:R-:W-:-:S06]  /*b4d0*/  ULOP3.LUT UP0, URZ, UR59, 0x1bf, URZ, 0xc0, !UPT ;  /* 0x000001bf3b3f7892 */ /* 0x000fcc000f80c03f */
[----:B------:R-:W-:Y:S01]  /*b4e0*/  PLOP3.LUT P0, PT, PT, PT, UP0, 0x80, 0x0 ;  /* 0x000000000000781c */ /* 0x000fe20003f0f008 */
[----:B--2---:R-:W1:Y:S02]  /*b4f0*/  SHFL.IDX PT, R0, R0, RZ, 0x1f ;  /* 0x00001fff00007589 */ /* 0x004e6400000e0000 */
[----:B-1----:R-:W-:-:S04]  /*b500*/  LEA.HI R3, R0, R0, RZ, 0x1 ;  /* 0x0000000000037211 */ /* 0x002fc800078f08ff */
[----:B------:R-:W-:-:S04]  /*b510*/  LOP3.LUT R3, R3, 0x1e, RZ, 0xc0, !PT ;  /* 0x0000001e03037812 */ /* 0x000fc800078ec0ff */
[----:B------:R-:W-:-:S04]  /*b520*/  IADD3 R3, R0, -R3, RZ ;  /* 0x8000000300037210 */ /* 0x000fc80007ffe0ff */
[----:B------:R-:W-:-:S04]  /*b530*/  LEA R3, R3, UR59, 0xd ;  /* 0x0000003b03037c11 */ /* 0x000fc8000f8e68ff */
[----:B------:R-:W-:-:S04]  /*b540*/  SHF.R.U32.HI R3, RZ, 0x4, R3 ;  /* 0x00000004ff037819 */ /* 0x000fc80000011603 */
[----:B------:R-:W-:Y:S01]  /*b550*/  LOP3.LUT R36, R3, 0x3fff, RZ, 0xc0, !PT ;  /* 0x00003fff03247812 */ /* 0x000fe200078ec0ff */
[----:B------:R-:W-:Y:S06]  /*b560*/  @!P0 BRA `(.L_x_568) ;  /* 0x0000000000408947 */ /* 0x000fec0003800000 */
[----:B------:R-:W-:Y:S01]  /*b570*/  MOV R14, 0x0 ;  /* 0x00000000000e7802 */ /* 0x000fe20000000f00 */
[----:B------:R-:W-:Y:S01]  /*b580*/  ULDC.64 UR4, c[0x4][0x90] ;  /* 0x0100240000047ab9 */ /* 0x000fe20000000a00 */
[----:B------:R-:W-:Y:S01]  /*b590*/  ULDC.64 UR6, c[0x4][0x98] ;  /* 0x0100260000067ab9 */ /* 0x000fe20000000a00 */
[----:B------:R-:W-:Y:S01]  /*b5a0*/  IMAD.U32 R4, RZ, RZ, UR4 ;  /* 0x00000004ff047e24 */ /* 0x000fe2000f8e00ff */
[----:B0-----:R-:W-:Y:S01]  /*b5b0*/  MOV R6, UR6 ;  /* 0x0000000600067c02 */ /* 0x001fe20008000f00 */
        /* <DEDUP_REMOVED lines=10> */
[----:B0--3-5:R-:W-:Y:S05]  /*b660*/  CALL.ABS.NOINC R14 ;  /* 0x000000000e007343 */ /* 0x029fea0003c00000 */
.L_x_568:
[----:B------:R-:W-:Y:S02]  /*b670*/  ULDC UR4, c[0x0][0x3f4] ;  /* 0x0000fd0000047ab9 */ /* 0x000fe40000000800 */
[----:B------:R-:W-:-:S13]  /*b680*/  ISETP.LT.AND P0, PT, RZ, UR4, PT ;  /* 0x00000004ff007c0c */ /* 0x000fda000bf01270 */
[----:B------:R-:W-:Y:S05]  /*b690*/  @P0 BRA `(.L_x_569) ;  /* 0x00000000003c0947 */ /* 0x000fea0003800000 */
[----:B------:R-:W-:-:S04]  /*b6a0*/  LEA.HI R0, R191, R191, RZ, 0x1 ;  /* 0x000000bfbf007211 */ /* 0x000fc800078f08ff */
[----:B------:R-:W-:-:S05]  /*b6b0*/  LOP3.LUT R0, R0, 0xfffffffe, RZ, 0xc0, !PT ;  /* 0xfffffffe00007812 */ /* 0x000fca00078ec0ff */
[----:B------:R-:W-:-:S05]  /*b6c0*/  IMAD.IADD R0, R191, 0x1, -R0 ;  /* 0x00000001bf007824 */ /* 0x000fca00078e0a00 */
[----:B------:R-:W-:-:S04]  /*b6d0*/  SHF.L.U32 R3, R0, 0x1f, RZ ;  /* 0x0000001f00037819 */ /* 0x000fc800000006ff */
[----:B------:R1:W2:Y:S03]  /*b6e0*/  SYNCS.PHASECHK.TRANS64.TRYWAIT P0, [R2+URZ+0x2a800], R3 ;  /* 0x02a80003020075a7 */ /* 0x0002a6000800017f */
[----:B--2---:R-:W-:Y:S05]  /*b6f0*/  @!P0 NANOSLEEP.SYNCS 0x989680 ;  /* 0x009896800000895d */ /* 0x004fea0003900000 */
[----:B------:R-:W2:Y:S01]  /*b700*/  @!P0 SYNCS.PHASECHK.TRANS64 P0, [R2+URZ+0x2a800], R3 ;  /* 0x02a80003020085a7 */ /* 0x000ea2000800007f */
[----:B------:R-:W-:Y:S04]  /*b710*/  BSSY B0, `(.L_x_570) ;  /* 0x0000006000007945 */ /* 0x000fe80003800000 */
[----:B--2---:R-:W-:Y:S05]  /*b720*/  @P0 BRA `(.L_x_571) ;  /* 0x0000000000100947 */ /* 0x004fea0003800000 */
.L_x_572:
[----:B--2---:R2:W4:Y:S02]  /*b730*/  SYNCS.PHASECHK.TRANS64.TRYWAIT P0, [R2+URZ+0x2a800], R3 ;  /* 0x02a80003020075a7 */ /* 0x004524000800017f */
[----:B----4-:R-:W-:Y:S05]  /*b740*/  @!P0 NANOSLEEP.SYNCS 0x989680 ;  /* 0x009896800000895d */ /* 0x010fea0003900000 */
[----:B------:R-:W4:Y:S02]  /*b750*/  @!P0 SYNCS.PHASECHK.TRANS64 P0, [R2+URZ+0x2a800], R3 ;  /* 0x02a80003020085a7 */ /* 0x000f24000800007f */
[----:B----4-:R-:W-:Y:S05]  /*b760*/  @!P0 BRA `(.L_x_572) ;  /* 0xfffffffc00f08947 */ /* 0x010fea000383ffff */
.L_x_571:
[----:B------:R-:W-:Y:S05]  /*b770*/  BSYNC B0 ;  /* 0x0000000000007941 */ /* 0x000fea0003800000 */
.L_x_570:
[----:B------:R-:W-:Y:S05]  /*b780*/  BRA `(.L_x_573) ;  /* 0x0000005800787947 */ /* 0x000fea0003800000 */
.L_x_569:
[----:B-----5:R-:W-:Y:S01]  /*b790*/  SHF.R.S32.HI R0, RZ, 0x1f, R141 ;  /* 0x0000001fff007819 */ /* 0x020fe2000001148d */
[----:B------:R-:W-:Y:S01]  /*b7a0*/  ULOP3.LUT UP0, URZ, UR59, 0x3ff, URZ, 0xc0, !UPT ;  /* 0x000003ff3b3f7892 */ /* 0x000fe2000f80c03f */
[----:B------:R-:W-:Y:S01]  /*b7b0*/  ULDC.64 UR4, c[0x0][0x3f8] ;  /* 0x0000fe0000047ab9 */ /* 0x000fe20000000a00 */
[----:B------:R-:W-:Y:S02]  /*b7c0*/  ULDC.64 UR6, c[0x0][0x408] ;  /* 0x0001020000067ab9 */ /* 0x000fe40000000a00 */
[C---:B------:R-:W-:Y:S02]  /*b7d0*/  IMAD R4, R0.reuse, UR4, RZ ;  /* 0x0000000400047c24 */ /* 0x040fe4000f8e02ff */
[----:B------:R-:W-:Y:S01]  /*b7e0*/  IMAD R0, R0, UR6, RZ ;  /* 0x0000000600007c24 */ /* 0x000fe2000f8e02ff */
[----:B------:R-:W-:Y:S01]  /*b7f0*/  PLOP3.LUT P2, PT, PT, PT, UP0, 0x80, 0x0 ;  /* 0x000000000000781c */ /* 0x000fe20003f4f008 */
[C---:B------:R-:W-:Y:S02]  /*b800*/  IMAD R3, R141.reuse, UR5, R4 ;  /* 0x000000058d037c24 */ /* 0x040fe4000f8e0204 */
[----:B------:R-:W-:Y:S01]  /*b810*/  IMAD.WIDE.U32 R24, R141, UR4, RZ ;  /* 0x000000048d187c25 */ /* 0x000fe2000f8e00ff */
[----:B------:R-:W-:-:S03]  /*b820*/  ULDC.64 UR4, c[0x0][0x3e8] ;  /* 0x0000fa0000047ab9 */ /* 0x000fc60000000a00 */
[C---:B------:R-:W-:Y:S01]  /*b830*/  IMAD R41, R141.reuse, UR7, R0 ;  /* 0x000000078d297c24 */ /* 0x040fe2000f8e0200 */
[----:B------:R-:W-:Y:S01]  /*b840*/  LEA R38, P0, R24, UR4, 0x1 ;  /* 0x0000000418267c11 */ /* 0x000fe2000f8008ff */
[----:B------:R-:W-:Y:S01]  /*b850*/  IMAD.WIDE.U32 R4, R141, UR6, RZ ;  /* 0x000000068d047c25 */ /* 0x000fe2000f8e00ff */
[----:B------:R-:W-:-:S03]  /*b860*/  ULDC.64 UR6, c[0x0][0x400] ;  /* 0x0001000000067ab9 */ /* 0x000fc60000000a00 */
[----:B------:R-:W-:Y:S01]  /*b870*/  IMAD.IADD R3, R3, 0x1, R25 ;  /* 0x0000000103037824 */ /* 0x000fe200078e0219 */
[----:B------:R-:W-:Y:S02]  /*b880*/  LEA R40, P1, R4, UR6, 0x1 ;  /* 0x0000000604287c11 */ /* 0x000fe4000f8208ff */
[----:B------:R-:W-:Y:S02]  /*b890*/  IADD3 R41, R41, R5, RZ ;  /* 0x0000000529297210 */ /* 0x000fe40007ffe0ff */
[----:B------:R-:W-:Y:S02]  /*b8a0*/  LEA.HI.X R24, R24, UR5, R3, 0x1, P0 ;  /* 0x0000000518187c11 */ /* 0x000fe400080f0c03 */
[----:B------:R-:W-:Y:S01]  /*b8b0*/  LEA.HI.X R41, R4, UR7, R41, 0x1, P1 ;  /* 0x0000000704297c11 */ /* 0x000fe200088f0c29 */
        /* <DEDUP_REMOVED lines=16> */
[----:B0--3--:R-:W-:Y:S05]  /*b9c0*/  CALL.ABS.NOINC R14 ;  /* 0x000000000e007343 */ /* 0x009fea0003c00000 */
.L_x_574:
[----:B------:R-:W-:Y:S01]  /*b9d0*/  ULDC.U8 UR4, c[0x0][0x410] ;  /* 0x0001040000047ab9 */ /* 0x000fe20000000000 */
[----:B------:R-:W-:Y:S01]  /*b9e0*/  BSSY B0, `(.L_x_575) ;  /* 0x0000570000007945 */ /* 0x000fe20003800000 */
[----:B------:R-:W-:Y:S01]  /*b9f0*/  ISETP.NE.AND P0, PT, RZ, UR4, PT ;  /* 0x00000004ff007c0c */ /* 0x000fe2000bf05270 */
[----:B0-----:R-:W-:-:S12]  /*ba00*/  IMAD R6, R145, 0x80, R166 ;  /* 0x0000008091067824 */ /* 0x001fd800078e02a6 */
[----:B------:R-:W-:Y:S05]  /*ba10*/  @!P0 BRA `(.L_x_576) ;  /* 0x0000002800ac8947 */ /* 0x000fea0003800000 */
[----:B------:R-:W-:-:S03]  /*ba20*/  UMOV UR4, 0xffffffff ;  /* 0xffffffff00047882 */ /* 0x000fc60000000000 */
[----:B------:R-:W-:Y:S05]  /*ba30*/  BRA.DIV UR4, `(.L_x_577) ;  /* 0x0000015204647947 */ /* 0x000fea000b800000 */
[----:B------:R0:W1:Y:S04]  /*ba40*/  SHFL.IDX PT, R37, R24, RZ, 0x1c1f ;  /* 0x001c1fff18257589 */ /* 0x00006800000e0000 */
[----:B------:R-:W2:Y:S04]  /*ba50*/  SHFL.IDX PT, R38, R38, RZ, 0x1c1f ;  /* 0x001c1fff26267589 */ /* 0x000ea800000e0000 */
[----:B------:R-:W4:Y:S04]  /*ba60*/  SHFL.IDX PT, R41, R41, RZ, 0x1c1f ;  /* 0x001c1fff29297589 */ /* 0x000f2800000e0000 */
[----:B------:R-:W0:Y:S02]  /*ba70*/  SHFL.IDX PT, R40, R40, RZ, 0x1c1f ;  /* 0x001c1fff28287589 */ /* 0x000e2400000e0000 */
.L_x_824:
[----:B------:R-:W-:Y:S01]  /*ba80*/  ULDC UR4, c[0x0][0x448] ;  /* 0x0001120000047ab9 */ /* 0x000fe20000000800 */
[----:B------:R-:W-:Y:S01]  /*ba90*/  LOP3.LUT R3, R177, 0x18, R16, 0xf8, !PT ;  /* 0x00000018b1037812 */ /* 0x000fe200078ef810 */
[----:B------:R-:W-:Y:S01]  /*baa0*/  IMAD R42, R143, UR4, RZ ;  /* 0x000000048f2a7c24 */ /* 0x000fe2000f8e02ff */
[----:B------:R-:W-:Y:S01]  /*bab0*/  BSSY B1, `(.L_x_578) ;  /* 0x0000051000017945 */ /* 0x000fe20003800000 */
[----:B------:R-:W-:Y:S02]  /*bac0*/  LOP3.LUT P0, RZ, R219, 0x4, RZ, 0xc0, !PT ;  /* 0x00000004dbff7812 */ /* 0x000fe4000780c0ff */
[----:B------:R-:W-:Y:S02]  /*bad0*/  CS2R R4, SRZ ;  /* 0x0000000000047805 */ /* 0x000fe4000001ff00 */
[----:B------:R-:W-:Y:S02]  /*bae0*/  LOP3.LUT R0, R3, R178, RZ, 0x3c, !PT ;  /* 0x000000b203007212 */ /* 0x000fe400078e3cff */
[----:B------:R-:W-:-:S02]  /*baf0*/  CS2R R8, SRZ ;  /* 0x0000000000087805 */ /* 0x000fc4000001ff00 */
[----:B------:R-:W-:Y:S01]  /*bb00*/  ISETP.GE.AND P1, PT, R6, R42, PT ;  /* 0x0000002a0600720c */ /* 0x000fe20003f26270 */
[----:B------:R-:W-:Y:S01]  /*bb10*/  IMAD R42, R145, -0x80, R42 ;  /* 0xffffff80912a7824 */ /* 0x000fe200078e022a */
[----:B------:R-:W-:Y:S01]  /*bb20*/  CS2R R6, SRZ ;  /* 0x0000000000067805 */ /* 0x000fe2000001ff00 */
[----:B------:R-:W-:Y:S01]  /*bb30*/  IMAD.IADD R3, R179, 0x1, R0 ;  /* 0x00000001b3037824 */ /* 0x000fe200078e0200 */
[----:B------:R-:W-:Y:S02]  /*bb40*/  CS2R R10, SRZ ;  /* 0x00000000000a7805 */ /* 0x000fe4000001ff00 */
[----:B------:R-:W-:Y:S02]  /*bb50*/  CS2R R12, SRZ ;  /* 0x00000000000c7805 */ /* 0x000fe4000001ff00 */
[----:B------:R-:W-:Y:S02]  /*bb60*/  CS2R R14, SRZ ;  /* 0x00000000000e7805 */ /* 0x000fe4000001ff00 */
[----:B------:R-:W-:-:S02]  /*bb70*/  CS2R R20, SRZ ;  /* 0x0000000000147805 */ /* 0x000fc4000001ff00 */
[----:B------:R-:W-:Y:S02]  /*bb80*/  LEA R3, R3, R2, 0x1 ;  /* 0x0000000203037211 */ /* 0x000fe400078e08ff */
[----:B0-----:R-:W-:Y:S02]  /*bb90*/  CS2R R24, SRZ ;  /* 0x0000000000187805 */ /* 0x001fe4000001ff00 */
[----:B------:R-:W-:Y:S02]  /*bba0*/  CS2R R26, SRZ ;  /* 0x00000000001a7805 */ /* 0x000fe4000001ff00 */
[----:B------:R-:W-:Y:S02]  /*bbb0*/  CS2R R28, SRZ ;  /* 0x00000000001c7805 */ /* 0x000fe4000001ff00 */
[----:B---3--:R-:W-:Y:S01]  /*bbc0*/  CS2R R30, SRZ ;  /* 0x00000000001e7805 */ /* 0x008fe2000001ff00 */
[C---:B------:R-:W-:Y:S01]  /*bbd0*/  VIADD R43, R3.reuse, 0xc400 ;  /* 0x0000c400032b7836 */ /* 0x040fe20000000000 */
[----:B------:R-:W-:Y:S01]  /*bbe0*/  CS2R R32, SRZ ;  /* 0x0000000000207805 */ /* 0x000fe2000001ff00 */
[----:B------:R-:W-:Y:S01]  /*bbf0*/  VIADD R0, R3, 0xc440 ;  /* 0x0000c44003007836 */ /* 0x000fe20000000000 */
[----:B------:R-:W-:Y:S06]  /*bc00*/  @P1 BRA `(.L_x_579) ;  /* 0x0000000000ec1947 */ /* 0x000fec0003800000 */
[----:B------:R-:W3:Y:S01]  /*bc10*/  LDL R45, [R1+0x40] ;  /* 0x00004000012d7983 */ /* 0x000ee20000100800 */
[----:B------:R-:W-:-:S03]  /*bc20*/  ULDC UR4, c[0x0][0x3f4] ;  /* 0x0000fd0000047ab9 */ /* 0x000fc60000000800 */
[----:B------:R-:W3:Y:S01]  /*bc30*/  LDL R44, [R1+0x3c] ;  /* 0x00003c00012c7983 */ /* 0x000ee20000100800 */
[----:B------:R-:W-:Y:S02]  /*bc40*/  ISETP.GE.AND P2, PT, R160, UR4, PT ;  /* 0x00000004a0007c0c */ /* 0x000fe4000bf46270 */
[----:B------:R-:W-:Y:S02]  /*bc50*/  CS2R R20, SRZ ;  /* 0x0000000000147805 */ /* 0x000fe4000001ff00 */
[----:B------:R-:W-:Y:S02]  /*bc60*/  ISETP.GE.AND P3, PT, R170, UR4, PT ;  /* 0x00000004aa007c0c */ /* 0x000fe4000bf66270 */
[----:B------:R-:W-:Y:S02]  /*bc70*/  CS2R R4, SRZ ;  /* 0x0000000000047805 */ /* 0x000fe4000001ff00 */
[----:B------:R-:W-:Y:S02]  /*bc80*/  ISETP.GE.AND P4, PT, R169, UR4, PT ;  /* 0x00000004a9007c0c */ /* 0x000fe4000bf86270 */
[----:B------:R-:W-:-:S03]  /*bc90*/  CS2R R24, SRZ ;  /* 0x0000000000187805 */ /* 0x000fc6000001ff00 */
[----:B--2---:R-:W-:Y:S01]  /*bca0*/  @!P2 MOV R8, R38 ;  /* 0x000000260008a202 */ /* 0x004fe20000000f00 */
[----:B-1----:R-:W-:Y:S01]  /*bcb0*/  @!P2 IMAD.MOV.U32 R9, RZ, RZ, R37 ;  /* 0x000000ffff09a224 */ /* 0x002fe200078e0025 */
[----:B----4-:R-:W-:Y:S01]  /*bcc0*/  @!P2 MOV R7, R41 ;  /* 0x000000290007a202 */ /* 0x010fe20000000f00 */
[----:B------:R-:W-:Y:S01]  /*bcd0*/  @!P2 IMAD.MOV.U32 R6, RZ, RZ, R40 ;  /* 0x000000ffff06a224 */ /* 0x000fe200078e0028 */
[----:B------:R-:W-:Y:S01]  /*bce0*/  @!P3 IADD3 R28, P1, R38, R222, RZ ;  /* 0x000000de261cb210 */ /* 0x000fe20007f3e0ff */
[----:B------:R-:W-:-:S04]  /*bcf0*/  @!P2 IMAD.WIDE R8, R160, 0x2, R8 ;  /* 0x00000002a008a825 */ /* 0x000fc800078e0208 */
[----:B------:R-:W-:Y:S01]  /*bd00*/  @!P2 IMAD.WIDE R30, R160, 0x2, R6 ;  /* 0x00000002a01ea825 */ /* 0x000fe200078e0206 */
[----:B------:R0:W5:Y:S03]  /*bd10*/  @!P2 LD.E.64 R20, desc[UR56][R8.64] ;  /* 0x000000380814a980 */ /* 0x000166000c101b00 */
[--C-:B------:R-:W-:Y:S01]  /*bd20*/  @!P3 IMAD.X R29, R37, 0x1, R221.reuse, P1 ;  /* 0x00000001251db824 */ /* 0x100fe200008e06dd */
[----:B------:R-:W5:Y:S01]  /*bd30*/  @!P2 LD.E.64 R4, desc[UR56][R30.64] ;  /* 0x000000381e04a980 */ /* 0x000f62000c101b00 */
[----:B------:R-:W-:Y:S02]  /*bd40*/  @!P3 IADD3 R10, P1, R40, R222, RZ ;  /* 0x000000de280ab210 */ /* 0x000fe40007f3e0ff */
[----:B------:R-:W-:Y:S02]  /*bd50*/  ISETP.GE.AND P2, PT, R172, UR4, PT ;  /* 0x00000004ac007c0c */ /* 0x000fe4000bf46270 */
[-C--:B------:R-:W-:Y:S01]  /*bd60*/  @!P4 IADD3 R14, P6, R40, R225.reuse, RZ ;  /* 0x000000e1280ec210 */ /* 0x080fe20007fde0ff */
[----:B------:R-:W-:Y:S01]  /*bd70*/  @!P3 IMAD.X R11, R41, 0x1, R221, P1 ;  /* 0x00000001290bb824 */ /* 0x000fe200008e06dd */
[----:B------:R-:W-:-:S02]  /*bd80*/  @!P4 IADD3 R12, P5, R38, R225, RZ ;  /* 0x000000e1260cc210 */ /* 0x000fc40007fbe0ff */
[----:B------:R-:W-:Y:S02]  /*bd90*/  CS2R R6, SRZ ;  /* 0x0000000000067805 */ /* 0x000fe4000001ff00 */
[----:B------:R-:W-:Y:S02]  /*bda0*/  ISETP.GE.AND P1, PT, R171, UR4, PT ;  /* 0x00000004ab007c0c */ /* 0x000fe4000bf26270 */
[----:B------:R-:W-:Y:S02]  /*bdb0*/  CS2R R26, SRZ ;  /* 0x00000000001a7805 */ /* 0x000fe4000001ff00 */
[----:B0-----:R-:W-:Y:S02]  /*bdc0*/  CS2R R8, SRZ ;  /* 0x0000000000087805 */ /* 0x001fe4000001ff00 */
[----:B------:R-:W-:Y:S01]  /*bdd0*/  @!P4 IADD3.X R13, R37, R223, RZ, P5, !PT ;  /* 0x000000df250dc210 */ /* 0x000fe20002ffe4ff */
[----:B------:R-:W-:Y:S01]  /*bde0*/  @!P4 IMAD.X R15, R41, 0x1, R223, P6 ;  /* 0x00000001290fc824 */ /* 0x000fe200030e06df */
[----:B------:R0:W5:Y:S04]  /*bdf0*/  @!P3 LD.E.64 R24, desc[UR56][R28.64] ;  /* 0x000000381c18b980 */ /* 0x000168000c101b00 */
[----:B------:R1:W5:Y:S01]  /*be00*/  @!P3 LD.E.64 R6, desc[UR56][R10.64] ;  /* 0x000000380a06b980 */ /* 0x000362000c101b00 */
[----:B------:R-:W-:-:S03]  /*be10*/  ISETP.GE.AND P3, PT, R173, UR4, PT ;  /* 0x00000004ad007c0c */ /* 0x000fc6000bf66270 */
[----:B------:R2:W5:Y:S04]  /*be20*/  @!P4 LD.E.64 R26, desc[UR56][R12.64] ;  /* 0x000000380c1ac980 */ /* 0x000568000c101b00 */
[----:B------:R4:W5:Y:S01]  /*be30*/  @!P4 LD.E.64 R8, desc[UR56][R14.64] ;  /* 0x000000380e08c980 */ /* 0x000962000c101b00 */
[----:B0-----:R-:W-:Y:S02]  /*be40*/  CS2R R28, SRZ ;  /* 0x00000000001c7805 */ /* 0x001fe4000001ff00 */
[----:B-1----:R-:W-:Y:S02]  /*be50*/  CS2R R10, SRZ ;  /* 0x00000000000a7805 */ /* 0x002fe4000001ff00 */
[-C--:B--2---:R-:W-:Y:S02]  /*be60*/  @!P2 IADD3 R12, P4, R38, R227.reuse, RZ ;  /* 0x000000e3260ca210 */ /* 0x084fe40007f9e0ff */
[----:B----4-:R-:W-:-:S03]  /*be70*/  @!P2 IADD3 R14, P5, R40, R227, RZ ;  /* 0x000000e3280ea210 */ /* 0x010fc60007fbe0ff */
[----:B------:R-:W-:Y:S01]  /*be80*/  @!P2 IMAD.X R13, R37, 0x1, R226, P4 ;  /* 0x00000001250da824 */ /* 0x000fe200020e06e2 */
[----:B------:R-:W-:Y:S02]  /*be90*/  @!P1 IADD3 R32, P6, R38, R229, RZ ;  /* 0x000000e526209210 */ /* 0x000fe40007fde0ff */
[----:B------:R-:W-:Y:S02]  /*bea0*/  @!P2 IADD3.X R15, R41, R226, RZ, P5, !PT ;  /* 0x000000e2290fa210 */ /* 0x000fe40002ffe4ff */
[----:B------:R-:W-:Y:S01]  /*beb0*/  CS2R R30, SRZ ;  /* 0x00000000001e7805 */ /* 0x000fe2000001ff00 */
[----:B------:R0:W5:Y:S01]  /*bec0*/  @!P2 LD.E.64 R28, desc[UR56][R12.64] ;  /* 0x000000380c1ca980 */ /* 0x000162000c101b00 */
[----:B------:R-:W-:-:S03]  /*bed0*/  @!P1 IMAD.X R33, R37, 0x1, R228, P6 ;  /* 0x0000000125219824 */ /* 0x000fc600030e06e4 */
[----:B------:R1:W5:Y:S01]  /*bee0*/  @!P2 LD.E.64 R10, desc[UR56][R14.64] ;  /* 0x000000380e0aa980 */ /* 0x000362000c101b00 */
[----:B------:R-:W-:-:S03]  /*bef0*/  @!P1 IADD3 R34, P2, R40, R229, RZ ;  /* 0x000000e528229210 */ /* 0x000fc60007f5e0ff */
[----:B------:R2:W5:Y:S01]  /*bf00*/  @!P1 LD.E.64 R30, desc[UR56][R32.64] ;  /* 0x00000038201e9980 */ /* 0x000562000c101b00 */
[----:B0-----:R-:W-:Y:S01]  /*bf10*/  CS2R R12, SRZ ;  /* 0x00000000000c7805 */ /* 0x001fe2000001ff00 */
[----:B------:R-:W-:Y:S01]  /*bf20*/  @!P1 IMAD.X R35, R41, 0x1, R228, P2 ;  /* 0x0000000129239824 */ /* 0x000fe200010e06e4 */
[----:B-1----:R-:W-:-:S04]  /*bf30*/  CS2R R14, SRZ ;  /* 0x00000000000e7805 */ /* 0x002fc8000001ff00 */
[----:B------:R0:W5:Y:S01]  /*bf40*/  @!P1 LD.E.64 R12, desc[UR56][R34.64] ;  /* 0x00000038220c9980 */ /* 0x000162000c101b00 */
[----:B--2---:R-:W-:Y:S02]  /*bf50*/  CS2R R32, SRZ ;  /* 0x0000000000207805 */ /* 0x004fe4000001ff00 */
[-C--:B---3--:R-:W-:Y:S02]  /*bf60*/  @!P3 IADD3 R40, P5, R40, R45.reuse, RZ ;  /* 0x0000002d2828b210 */ /* 0x088fe40007fbe0ff */
[----:B------:R-:W-:-:S03]  /*bf70*/  @!P3 IADD3 R38, P4, R38, R45, RZ ;  /* 0x0000002d2626b210 */ /* 0x000fc60007f9e0ff */
[----:B------:R-:W-:Y:S01]  /*bf80*/  @!P3 IMAD.X R41, R41, 0x1, R44, P5 ;  /* 0x000000012929b824 */ /* 0x000fe200028e062c */
[----:B------:R-:W-:-:S04]  /*bf90*/  @!P3 IADD3.X R39, R37, R44, RZ, P4, !PT ;  /* 0x0000002c2527b210 */ /* 0x000fc800027fe4ff */
[----:B------:R0:W5:Y:S04]  /*bfa0*/  @!P3 LD.E.64 R14, desc[UR56][R40.64] ;  /* 0x00000038280eb980 */ /* 0x000168000c101b00 */
[----:B------:R0:W5:Y:S02]  /*bfb0*/  @!P3 LD.E.64 R32, desc[UR56][R38.64] ;  /* 0x000000382620b980 */ /* 0x000164000c101b00 */
.L_x_579:
[----:B------:R-:W-:Y:S05]  /*bfc0*/  BSYNC B1 ;  /* 0x0000000000017941 */ /* 0x000fea0003800000 */
.L_x_578:
[----:B0-2--5:R-:W-:Y:S01]  /*bfd0*/  MOV R38, R4 ;  /* 0x0000000400267202 */ /* 0x025fe20000000f00 */
[----:B------:R-:W-:Y:S01]  /*bfe0*/  @P0 VIADD R0, R43, 0xffffffc0 ;  /* 0xffffffc02b000836 */ /* 0x000fe20000000000 */
[----:B------:R-:W-:Y:S01]  /*bff0*/  SHF.R.U64 R60, R4, 0x10, R5 ;  /* 0x00000010043c7819 */ /* 0x000fe20000001205 */
[----:B------:R-:W-:Y:S01]  /*c000*/  IMAD.MOV.U32 R46, RZ, RZ, R30 ;  /* 0x000000ffff2e7224 */ /* 0x000fe200078e001e */
[C---:B------:R-:W-:Y:S01]  /*c010*/  LEA.HI R4, R191.reuse, R191, RZ, 0x1 ;  /* 0x000000bfbf047211 */ /* 0x040fe200078f08ff */
[----:B------:R-:W-:Y:S01]  /*c020*/  IMAD.MOV.U32 R48, RZ, RZ, R33 ;  /* 0x000000ffff307224 */ /* 0x000fe200078e0021 */
[----:B------:R-:W-:Y:S01]  /*c030*/  MOV R35, R20 ;  /* 0x0000001400237202 */ /* 0x000fe20000000f00 */
[----:B------:R-:W-:Y:S01]  /*c040*/  IMAD.MOV.U32 R34, RZ, RZ, R21 ;  /* 0x000000ffff227224 */ /* 0x000fe200078e0015 */
[----:B------:R-:W-:Y:S01]  /*c050*/  LOP3.LUT R4, R4, 0xfffffffe, RZ, 0xc0, !PT ;  /* 0xfffffffe04047812 */ /* 0x000fe200078ec0ff */
[----:B------:R-:W-:Y:S01]  /*c060*/  IMAD.MOV.U32 R45, RZ, RZ, R29 ;  /* 0x000000ffff2d7224 */ /* 0x000fe200078e001d */
[----:B-1----:R-:W-:Y:S01]  /*c070*/  SHF.R.U64 R37, R20, 0x10, R21 ;  /* 0x0000001014257819 */ /* 0x002fe20000001215 */
[----:B------:R-:W-:Y:S01]  /*c080*/  IMAD.MOV.U32 R20, RZ, RZ, R5 ;  /* 0x000000ffff147224 */ /* 0x000fe200078e0005 */
[----:B------:R-:W-:Y:S01]  /*c090*/  IADD3 R4, R191, -R4, RZ ;  /* 0x80000004bf047210 */ /* 0x000fe20007ffe0ff */
[----:B------:R-:W-:Y:S01]  /*c0a0*/  IMAD.MOV.U32 R43, RZ, RZ, R27 ;  /* 0x000000ffff2b7224 */ /* 0x000fe200078e001b */
[----:B------:R-:W-:Y:S01]  /*c0b0*/  SHF.R.U32.HI R61, RZ, 0x10, R5 ;  /* 0x00000010ff3d7819 */ /* 0x000fe20000011605 */
[----:B----4-:R-:W-:Y:S01]  /*c0c0*/  IMAD.MOV.U32 R41, RZ, RZ, R15 ;  /* 0x000000ffff297224 */ /* 0x010fe200078e000f */
[----:B------:R-:W-:Y:S01]  /*c0d0*/  SHF.L.U32 R5, R4, 0x1f, RZ ;  /* 0x0000001f04057819 */ /* 0x000fe200000006ff */
[----:B------:R-:W-:Y:S01]  /*c0e0*/  BSSY B1, `(.L_x_580) ;  /* 0x0000040000017945 */ /* 0x000fe20003800000 */
[----:B------:R-:W-:Y:S01]  /*c0f0*/  SHF.R.U64 R56, R30, 0x10, R31 ;  /* 0x000000101e387819 */ /* 0x000fe2000000121f */
[----:B------:R-:W-:Y:S01]  /*c100*/  IMAD.MOV.U32 R30, RZ, RZ, R32 ;  /* 0x000000ffff1e7224 */ /* 0x000fe200078e0020 */
[----:B------:R-:W0:Y:S01]  /*c110*/  SYNCS.PHASECHK.TRANS64.TRYWAIT P0, [R2+URZ+0x2a800], R5 ;  /* 0x02a80005020075a7 */ /* 0x000e22000800017f */
[----:B------:R-:W-:-:S02]  /*c120*/  SHF.R.U64 R58, R32, 0x10, R33 ;  /* 0x00000010203a7819 */ /* 0x000fc40000001221 */
[----:B------:R-:W-:Y:S01]  /*c130*/  SHF.R.U32.HI R59, RZ, 0x10, R33 ;  /* 0x00000010ff3b7819 */ /* 0x000fe20000011621 */
[----:B------:R-:W-:Y:S01]  /*c140*/  IMAD.MOV.U32 R33, RZ, RZ, R6 ;  /* 0x000000ffff217224 */ /* 0x000fe200078e0006 */
[----:B------:R-:W-:Y:S01]  /*c150*/  SHF.R.U64 R62, R6, 0x10, R7 ;  /* 0x00000010063e7819 */ /* 0x000fe20000001207 */
[----:B------:R-:W-:Y:S01]  /*c160*/  IMAD.MOV.U32 R6, RZ, RZ, R9 ;  /* 0x000000ffff067224 */ /* 0x000fe200078e0009 */
[----:B------:R-:W-:Y:S01]  /*c170*/  SHF.R.U32.HI R49, RZ, 0x10, R21 ;  /* 0x00000010ff317819 */ /* 0x000fe20000011615 */
[----:B------:R-:W-:Y:S01]  /*c180*/  IMAD.MOV.U32 R21, RZ, RZ, R24 ;  /* 0x000000ffff157224 */ /* 0x000fe200078e0018 */
[----:B------:R-:W-:Y:S02]  /*c190*/  SHF.R.U64 R64, R8, 0x10, R9 ;  /* 0x0000001008407819 */ /* 0x000fe40000001209 */
[----:B------:R-:W-:Y:S01]  /*c1a0*/  SHF.R.U64 R50, R24, 0x10, R25 ;  /* 0x0000001018327819 */ /* 0x000fe20000001219 */
[----:B------:R-:W-:Y:S01]  /*c1b0*/  IMAD.MOV.U32 R24, RZ, RZ, R26 ;  /* 0x000000ffff187224 */ /* 0x000fe200078e001a */
[----:B------:R-:W-:-:S02]  /*c1c0*/  SHF.R.U32.HI R9, RZ, 0x10, R9 ;  /* 0x00000010ff097819 */ /* 0x000fc40000011609 */
[----:B------:R-:W-:Y:S01]  /*c1d0*/  SHF.R.U64 R52, R26, 0x10, R27 ;  /* 0x000000101a347819 */ /* 0x000fe2000000121b */
[----:B------:R-:W-:Y:S01]  /*c1e0*/  IMAD.MOV.U32 R26, RZ, RZ, R11 ;  /* 0x000000ffff1a7224 */ /* 0x000fe200078e000b */
[--C-:B------:R-:W-:Y:S02]  /*c1f0*/  SHF.R.U64 R54, R28, 0x10, R29.reuse ;  /* 0x000000101c367819 */ /* 0x100fe4000000121d */
[----:B------:R-:W-:Y:S01]  /*c200*/  SHF.R.U32.HI R55, RZ, 0x10, R29 ;  /* 0x00000010ff377819 */ /* 0x000fe2000001161d */
[----:B------:R-:W-:Y:S01]  /*c210*/  IMAD.MOV.U32 R29, RZ, RZ, R8 ;  /* 0x000000ffff1d7224 */ /* 0x000fe200078e0008 */
[----:B------:R-:W-:Y:S02]  /*c220*/  MOV R39, R25 ;  /* 0x0000001900277202 */ /* 0x000fe40000000f00 */
[----:B------:R-:W-:Y:S02]  /*c230*/  SHF.R.U32.HI R51, RZ, 0x10, R25 ;  /* 0x00000010ff337819 */ /* 0x000fe40000011619 */
[----:B------:R-:W-:-:S02]  /*c240*/  SHF.R.U64 R65, R10, 0x10, R11 ;  /* 0x000000100a417819 */ /* 0x000fc4000000120b */
[----:B------:R-:W-:Y:S01]  /*c250*/  SHF.R.U32.HI R66, RZ, 0x10, R11 ;  /* 0x00000010ff427819 */ /* 0x000fe2000001160b */
[----:B------:R-:W-:Y:S01]  /*c260*/  IMAD.MOV.U32 R11, RZ, RZ, R12 ;  /* 0x000000ffff0b7224 */ /* 0x000fe200078e000c */
[----:B------:R-:W-:Y:S02]  /*c270*/  MOV R25, R7 ;  /* 0x0000000700197202 */ /* 0x000fe40000000f00 */
[----:B------:R-:W-:Y:S02]  /*c280*/  SHF.R.U32.HI R63, RZ, 0x10, R7 ;  /* 0x00000010ff3f7819 */ /* 0x000fe40000011607 */
[----:B------:R-:W-:Y:S01]  /*c290*/  SHF.R.U64 R67, R12, 0x10, R13 ;  /* 0x000000100c437819 */ /* 0x000fe2000000120d */
[----:B------:R-:W-:Y:S01]  /*c2a0*/  IMAD.MOV.U32 R12, RZ, RZ, R14 ;  /* 0x000000ffff0c7224 */ /* 0x000fe200078e000e */
[----:B------:R-:W-:Y:S02]  /*c2b0*/  PRMT R8, R30, 0x5410, R48 ;  /* 0x000054101e087816 */ /* 0x000fe40000000030 */
[----:B------:R-:W-:-:S02]  /*c2c0*/  MOV R7, R10 ;  /* 0x0000000a00077202 */ /* 0x000fc40000000f00 */
[----:B------:R-:W-:Y:S02]  /*c2d0*/  MOV R40, R13 ;  /* 0x0000000d00287202 */ /* 0x000fe40000000f00 */
[----:B------:R-:W-:Y:S02]  /*c2e0*/  PRMT R30, R64, 0x5410, R9 ;  /* 0x00005410401e7816 */ /* 0x000fe40000000009 */
[----:B------:R-:W-:Y:S02]  /*c2f0*/  SHF.R.U32.HI R53, RZ, 0x10, R27 ;  /* 0x00000010ff357819 */ /* 0x000fe4000001161b */
[----:B------:R-:W-:Y:S02]  /*c300*/  MOV R44, R28 ;  /* 0x0000001c002c7202 */ /* 0x000fe40000000f00 */
[----:B------:R-:W-:Y:S02]  /*c310*/  MOV R47, R31 ;  /* 0x0000001f002f7202 */ /* 0x000fe40000000f00 */
[----:B------:R-:W-:-:S02]  /*c320*/  SHF.R.U32.HI R57, RZ, 0x10, R31 ;  /* 0x00000010ff397819 */ /* 0x000fc4000001161f */
[----:B------:R-:W-:Y:S02]  /*c330*/  SHF.R.U32.HI R68, RZ, 0x10, R13 ;  /* 0x00000010ff447819 */ /* 0x000fe4000001160d */
[----:B------:R-:W-:Y:S02]  /*c340*/  VIMNMX R9, R42, 0x80, PT ;  /* 0x000000802a097848 */ /* 0x000fe40003fe0100 */
[--C-:B------:R-:W-:Y:S02]  /*c350*/  SHF.R.U64 R69, R14, 0x10, R15.reuse ;  /* 0x000000100e457819 */ /* 0x100fe4000000120f */
[----:B------:R-:W-:Y:S02]  /*c360*/  SHF.R.U32.HI R70, RZ, 0x10, R15 ;  /* 0x00000010ff467819 */ /* 0x000fe4000001160f */
[----:B------:R-:W-:Y:S02]  /*c370*/  PRMT R33, R33, 0x5410, R25 ;  /* 0x0000541021217816 */ /* 0x000fe40000000019 */
[----:B------:R-:W-:-:S02]  /*c380*/  PRMT R35, R35, 0x5410, R34 ;  /* 0x0000541023237816 */ /* 0x000fc40000000022 */
[----:B------:R-:W-:Y:S02]  /*c390*/  PRMT R31, R21, 0x5410, R39 ;  /* 0x00005410151f7816 */ /* 0x000fe40000000027 */
[----:B------:R-:W-:Y:S02]  /*c3a0*/  PRMT R27, R24, 0x5410, R43 ;  /* 0x00005410181b7816 */ /* 0x000fe4000000002b */
[----:B------:R-:W-:Y:S02]  /*c3b0*/  PRMT R38, R38, 0x5410, R20 ;  /* 0x0000541026267816 */ /* 0x000fe40000000014 */
[----:B------:R-:W-:Y:S02]  /*c3c0*/  PRMT R25, R7, 0x5410, R26 ;  /* 0x0000541007197816 */ /* 0x000fe4000000001a */
        /* <DEDUP_REMOVED lines=13> */
[----:B------:R-:W-:-:S02]  /*c4a0*/  ISETP.GE.AND P1, PT, R166, R9, PT ;  /* 0x00000009a600720c */ /* 0x000fc40003f26270 */
[----:B------:R-:W-:Y:S02]  /*c4b0*/  PRMT R20, R67, 0x5410, R68 ;  /* 0x0000541043147816 */ /* 0x000fe40000000044 */
[----:B------:R-:W-:Y:S01]  /*c4c0*/  PRMT R11, R12, 0x5410, R41 ;  /* 0x000054100c0b7816 */ /* 0x000fe20000000029 */
[----:B0-----:R-:W-:Y:S08]  /*c4d0*/  @!P0 BRA `(.L_x_581) ;  /* 0x0000014800308947 */ /* 0x001ff00003800000 */
.L_x_825:
[----:B------:R-:W-:Y:S05]  /*c4e0*/  BSYNC B1 ;  /* 0x0000000000017941 */ /* 0x000fea0003800000 */
.L_x_580:
[----:B------:R-:W-:Y:S01]  /*c4f0*/  BSSY B1, `(.L_x_582) ;  /* 0x00000fe000017945 */ /* 0x000fe20003800000 */
[----:B------:R-:W-:-:S03]  /*c500*/  PRMT R12, R69, 0x5410, R70 ;  /* 0x00005410450c7816 */ /* 0x000fc60000000046 */
[----:B------:R-:W-:Y:S05]  /*c510*/  @P1 BRA `(.L_x_583) ;  /* 0x0000000c00ec1947 */ /* 0x000fea0003800000 */
[----:B------:R-:W1:Y:S01]  /*c520*/  LDC R4, c[0x0][0x3f4] ;  /* 0x0000fd00ff047b82 */ /* 0x000e620000000800 */
[----:B------:R-:W-:Y:S01]  /*c530*/  BSSY B2, `(.L_x_584) ;  /* 0x000002e000027945 */ /* 0x000fe20003800000 */
[-C--:B-1----:R-:W-:Y:S02]  /*c540*/  ISETP.GE.AND P0, PT, R160, R4.reuse, PT ;  /* 0x00000004a000720c */ /* 0x082fe40003f06270 */
[-C--:B------:R-:W-:Y:S02]  /*c550*/  ISETP.GE.AND P1, PT, R170, R4.reuse, PT ;  /* 0x00000004aa00720c */ /* 0x080fe40003f26270 */
[-C--:B------:R-:W-:Y:S02]  /*c560*/  ISETP.GE.AND P2, PT, R169, R4.reuse, PT ;  /* 0x00000004a900720c */ /* 0x080fe40003f46270 */
[-C--:B------:R-:W-:Y:S02]  /*c570*/  ISETP.GE.AND P3, PT, R172, R4.reuse, PT ;  /* 0x00000004ac00720c */ /* 0x080fe40003f66270 */
[----:B------:R-:W-:-:S02]  /*c580*/  ISETP.GE.AND P4, PT, R171, R4, PT ;  /* 0x00000004ab00720c */ /* 0x000fc40003f86270 */
[----:B------:R-:W-:-:S03]  /*c590*/  ISETP.GE.AND P5, PT, R173, R4, PT ;  /* 0x00000004ad00720c */ /* 0x000fc60003fa6270 */
[----:B------:R-:W-:Y:S10]  /*c5a0*/  @P0 BRA `(.L_x_585) ;  /* 0x0000000000980947 */ /* 0x000ff40003800000 */
[----:B0-----:R-:W0:Y:S01]  /*c5b0*/  LDS.128 R4, [R3+0xc400] ;  /* 0x00c4000003047984 */ /* 0x001e220000000c00 */
[----:B------:R-:W-:Y:S02]  /*c5c0*/  HADD2.F32 R47, -RZ, R38.H0_H0 ;  /* 0x20000026ff2f7230 */ /* 0x000fe40000004100 */
[----:B------:R-:W-:Y:S02]  /*c5d0*/  HADD2.F32 R45, -RZ, R35.H0_H0 ;  /* 0x20000023ff2d7230 */ /* 0x000fe40000004100 */
[----:B------:R-:W-:Y:S02]  /*c5e0*/  HADD2.F32 R44, -RZ, R37.H0_H0 ;  /* 0x20000025ff2c7230 */ /* 0x000fe40000004100 */
[----:B------:R-:W-:Y:S02]  /*c5f0*/  HADD2.F32 R46, -RZ, R39.H0_H0 ;  /* 0x20000027ff2e7230 */ /* 0x000fe40000004100 */
[--C-:B0-----:R-:W-:Y:S02]  /*c600*/  HADD2.F32 R40, -RZ, R4.reuse.H0_H0 ;  /* 0x20000004ff287230 */ /* 0x101fe40000004100 */
[----:B------:R-:W-:-:S02]  /*c610*/  HADD2.F32 R4, -RZ, R4.H1_H1 ;  /* 0x30000004ff047230 */ /* 0x000fc40000004100 */
[--C-:B------:R-:W-:Y:S02]  /*c620*/  HADD2.F32 R41, -RZ, R5.reuse.H0_H0 ;  /* 0x20000005ff297230 */ /* 0x100fe40000004100 */
[----:B------:R-:W-:Y:S02]  /*c630*/  HADD2.F32 R5, -RZ, R5.H1_H1 ;  /* 0x30000005ff057230 */ /* 0x000fe40000004100 */
[C---:B------:R-:W-:Y:S01]  /*c640*/  FMUL.FTZ R49, R4.reuse, R47 ;  /* 0x0000002f04317220 */ /* 0x040fe20000410000 */
[-C--:B------:R-:W-:Y:S01]  /*c650*/  FMUL.FTZ R4, R4, R45.reuse ;  /* 0x0000002d04047220 */ /* 0x080fe20000410000 */
[--C-:B------:R-:W-:Y:S02]  /*c660*/  HADD2.F32 R42, -RZ, R6.reuse.H0_H0 ;  /* 0x20000006ff2a7230 */ /* 0x100fe40000004100 */
[----:B------:R-:W-:Y:S02]  /*c670*/  HADD2.F32 R43, -RZ, R7.H0_H0 ;  /* 0x20000007ff2b7230 */ /* 0x000fe40000004100 */
[C---:B------:R-:W-:Y:S01]  /*c680*/  FMUL.FTZ R50, R5.reuse, R46 ;  /* 0x0000002e05327220 */ /* 0x040fe20000410000 */
[C---:B------:R-:W-:Y:S01]  /*c690*/  FFMA.FTZ R49, R40.reuse, R45, -R49 ;  /* 0x0000002d28317223 */ /* 0x040fe20000010831 */
[----:B------:R-:W-:Y:S01]  /*c6a0*/  FFMA.FTZ R48, R40, R47, R4 ;  /* 0x0000002f28307223 */ /* 0x000fe20000010004 */
[----:B------:R-:W-:Y:S01]  /*c6b0*/  FMUL.FTZ R52, R5, R44 ;  /* 0x0000002c05347220 */ /* 0x000fe20000410000 */
[----:B------:R-:W-:-:S02]  /*c6c0*/  HADD2.F32 R6, -RZ, R6.H1_H1 ;  /* 0x30000006ff067230 */ /* 0x000fc40000004100 */
[C---:B------:R-:W-:Y:S01]  /*c6d0*/  FFMA.FTZ R50, R41.reuse, R44, -R50 ;  /* 0x0000002c29327223 */ /* 0x040fe20000010832 */
[----:B------:R-:W-:Y:S02]  /*c6e0*/  HADD2.F32 R7, -RZ, R7.H1_H1 ;  /* 0x30000007ff077230 */ /* 0x000fe40000004100 */
[----:B------:R-:W-:Y:S01]  /*c6f0*/  FFMA.FTZ R41, R41, R46, R52 ;  /* 0x0000002e29297223 */ /* 0x000fe20000010034 */
[----:B------:R-:W-:Y:S02]  /*c700*/  HADD2.F32 R45, -RZ, R38.H1_H1 ;  /* 0x30000026ff2d7230 */ /* 0x000fe40000004100 */
[----:B------:R-:W-:Y:S02]  /*c710*/  HADD2.F32 R5, -RZ, R35.H1_H1 ;  /* 0x30000023ff057230 */ /* 0x000fe40000004100 */
[----:B------:R-:W-:Y:S02]  /*c720*/  HADD2.F32 R40, -RZ, R39.H1_H1 ;  /* 0x30000027ff287230 */ /* 0x000fe40000004100 */
[----:B------:R-:W-:Y:S01]  /*c730*/  FMUL.FTZ R47, R6, R45 ;  /* 0x0000002d062f7220 */ /* 0x000fe20000410000 */
[----:B------:R-:W-:-:S02]  /*c740*/  HADD2.F32 R4, -RZ, R37.H1_H1 ;  /* 0x30000025ff047230 */ /* 0x000fc40000004100 */
[-C--:B------:R-:W-:Y:S01]  /*c750*/  FMUL.FTZ R44, R6, R5.reuse ;  /* 0x00000005062c7220 */ /* 0x080fe20000410000 */
[C---:B------:R-:W-:Y:S01]  /*c760*/  FMUL.FTZ R46, R7.reuse, R40 ;  /* 0x00000028072e7220 */ /* 0x040fe20000410000 */
[C---:B------:R-:W-:Y:S01]  /*c770*/  FFMA.FTZ R6, R42.reuse, R5, -R47 ;  /* 0x000000052a067223 */ /* 0x040fe2000001082f */
[-C--:B------:R-:W-:Y:S01]  /*c780*/  FMUL.FTZ R51, R7, R4.reuse ;  /* 0x0000000407337220 */ /* 0x080fe20000410000 */
[----:B------:R-:W-:Y:S01]  /*c790*/  FFMA.FTZ R45, R42, R45, R44 ;  /* 0x0000002d2a2d7223 */ /* 0x000fe2000001002c */
[C---:B------:R-:W-:Y:S01]  /*c7a0*/  FFMA.FTZ R7, R43.reuse, R4, -R46 ;  /* 0x000000042b077223 */ /* 0x040fe2000001082e */
[----:B------:R-:W-:Y:S01]  /*c7b0*/  F2FP.F16.F32.PACK_AB R4, R48, R49 ;  /* 0x000000313004723e */ /* 0x000fe200000000ff */
[----:B------:R-:W-:Y:S01]  /*c7c0*/  FFMA.FTZ R40, R43, R40, R51 ;  /* 0x000000282b287223 */ /* 0x000fe20000010033 */
[----:B------:R-:W-:Y:S02]  /*c7d0*/  F2FP.F16.F32.PACK_AB R5, R41, R50 ;  /* 0x000000322905723e */ /* 0x000fe400000000ff */
[----:B------:R-:W-:-:S02]  /*c7e0*/  F2FP.F16.F32.PACK_AB R6, R45, R6 ;  /* 0x000000062d06723e */ /* 0x000fc400000000ff */
[----:B------:R-:W-:-:S05]  /*c7f0*/  F2FP.F16.F32.PACK_AB R7, R40, R7 ;  /* 0x000000072807723e */ /* 0x000fca00000000ff */
[----:B------:R1:W-:Y:S02]  /*c800*/  STS.128 [R3+0xc400], R4 ;  /* 0x00c4000403007388 */ /* 0x0003e40000000c00 */
.L_x_585:
[----:B------:R-:W-:Y:S05]  /*c810*/  BSYNC B2 ;  /* 0x0000000000027941 */ /* 0x000fea0003800000 */
.L_x_584:
[----:B------:R-:W-:Y:S04]  /*c820*/  BSSY B2, `(.L_x_586) ;  /* 0x0000028000027945 */ /* 0x000fe80003800000 */
[----:B------:R-:W-:Y:S05]  /*c830*/  @P1 BRA `(.L_x_587) ;  /* 0x0000000000981947 */ /* 0x000fea0003800000 */
[----:B01----:R-:W0:Y:S01]  /*c840*/  LDS.128 R4, [R0] ;  /* 0x0000000000047984 */ /* 0x003e220000000c00 */
        /* <DEDUP_REMOVED lines=36> */
[----:B------:R2:W-:Y:S02]  /*ca90*/  STS.128 [R0], R4 ;  /* 0x0000000400007388 */ /* 0x0005e40000000c00 */
.L_x_587:
[----:B------:R-:W-:Y:S05]  /*caa0*/  BSYNC B2 ;  /* 0x0000000000027941 */ /* 0x000fea0003800000 */
.L_x_586:
[----:B------:R-:W-:Y:S04]  /*cab0*/  BSSY B2, `(.L_x_588) ;  /* 0x0000028000027945 */ /* 0x000fe80003800000 */
[----:B------:R-:W-:Y:S05]  /*cac0*/  @P2 BRA `(.L_x_589) ;  /* 0x0000000000982947 */ /* 0x000fea0003800000 */
[----:B012---:R-:W0:Y:S01]  /*cad0*/  LDS.128 R4, [R3+0x10400] ;  /* 0x0104000003047984 */ /* 0x007e220000000c00 */
        /* <DEDUP_REMOVED lines=37> */
.L_x_589:
[----:B------:R-:W-:Y:S05]  /*cd30*/  BSYNC B2 ;  /* 0x0000000000027941 */ /* 0x000fea0003800000 */
.L_x_588:
[----:B------:R-:W-:Y:S04]  /*cd40*/  BSSY B2, `(.L_x_590) ;  /* 0x0000028000027945 */ /* 0x000fe80003800000 */
[----:B------:R-:W-:Y:S05]  /*cd50*/  @P3 BRA `(.L_x_591) ;  /* 0x0000000000983947 */ /* 0x000fea0003800000 */
[----:B0123--:R-:W0:Y:S01]  /*cd60*/  LDS.128 R4, [R0+0x4000] ;  /* 0x0040000000047984 */ /* 0x00fe220000000c00 */
        /* <DEDUP_REMOVED lines=37> */
.L_x_591:
[----:B------:R-:W-:Y:S05]  /*cfc0*/  BSYNC B2 ;  /* 0x0000000000027941 */ /* 0x000fea0003800000 */
.L_x_590:
[----:B------:R-:W-:Y:S04]  /*cfd0*/  BSSY B2, `(.L_x_592) ;  /* 0x0000028000027945 */ /* 0x000fe80003800000 */
[----:B------:R-:W-:Y:S05]  /*cfe0*/  @P4 BRA `(.L_x_593) ;  /* 0x0000000000984947 */ /* 0x000fea0003800000 */
[----:B01234-:R-:W0:Y:S01]  /*cff0*/  LDS.128 R4, [R3+0x14400] ;  /* 0x0144000003047984 */ /* 0x01fe220000000c00 */
        /* <DEDUP_REMOVED lines=37> */
.L_x_593:
[----:B------:R-:W-:Y:S05]  /*d250*/  BSYNC B2 ;  /* 0x0000000000027941 */ /* 0x000fea0003800000 */
.L_x_592:
        /* <DEDUP_REMOVED lines=39> */
.L_x_583:
[----:B------:R-:W-:Y:S05]  /*d4d0*/  BSYNC B1 ;  /* 0x0000000000017941 */ /* 0x000fea0003800000 */
.L_x_582:
[----:B01234-:R-:W-:-:S05]  /*d4e0*/  VIADD R4, R166, 0x40 ;  /* 0x00000040a6047836 */ /* 0x01ffca0000000000 */
[----:B------:R-:W-:-:S13]  /*d4f0*/  ISETP.GE.AND P0, PT, R4, R9, PT ;  /* 0x000000090400720c */ /* 0x000fda0003f06270 */
[----:B------:R-:W-:Y:S05]  /*d500*/  @P0 BRA `(.L_x_594) ;  /* 0x0000003800f40947 */ /* 0x000fea0003800000 */
[----:B------:R-:W0:Y:S01]  /*d510*/  LDC R4, c[0x0][0x3f4] ;  /* 0x0000fd00ff047b82 */ /* 0x000e220000000800 */
[----:B------:R-:W-:Y:S01]  /*d520*/  BSSY B1, `(.L_x_595) ;  /* 0x000002e000017945 */ /* 0x000fe20003800000 */
[-C--:B0-----:R-:W-:Y:S02]  /*d530*/  ISETP.GE.AND P0, PT, R160, R4.reuse, PT ;  /* 0x00000004a000720c */ /* 0x081fe40003f06270 */
[-C--:B------:R-:W-:Y:S02]  /*d540*/  ISETP.GE.AND P1, PT, R170, R4.reuse, PT ;  /* 0x00000004aa00720c */ /* 0x080fe40003f26270 */
[-C--:B------:R-:W-:Y:S02]  /*d550*/  ISETP.GE.AND P2, PT, R169, R4.reuse, PT ;  /* 0x00000004a900720c */ /* 0x080fe40003f46270 */
[-C--:B------:R-:W-:Y:S02]  /*d560*/  ISETP.GE.AND P3, PT, R172, R4.reuse, PT ;  /* 0x00000004ac00720c */ /* 0x080fe40003f66270 */
[----:B------:R-:W-:-:S02]  /*d570*/  ISETP.GE.AND P4, PT, R171, R4, PT ;  /* 0x00000004ab00720c */ /* 0x000fc40003f86270 */
[----:B------:R-:W-:-:S03]  /*d580*/  ISETP.GE.AND P5, PT, R173, R4, PT ;  /* 0x00000004ad00720c */ /* 0x000fc60003fa6270 */
[----:B------:R-:W-:Y:S10]  /*d590*/  @P0 BRA `(.L_x_596) ;  /* 0x0000000000980947 */ /* 0x000ff40003800000 */
[----:B------:R-:W0:Y:S01]  /*d5a0*/  LDS.128 R4, [R3+0xe400] ;  /* 0x00e4000003047984 */ /* 0x000e220000000c00 */
        /* <DEDUP_REMOVED lines=8> */
[-C--:B------:R-:W-:Y:S01]  /*d630*/  FMUL.FTZ R44, R47, R4.reuse ;  /* 0x000000042f2c7220 */ /* 0x080fe20000410000 */
[C---:B------:R-:W-:Y:S01]  /*d640*/  FMUL.FTZ R46, R45.reuse, R4 ;  /* 0x000000042d2e7220 */ /* 0x040fe20000410000 */
[----:B------:R-:W-:Y:S02]  /*d650*/  HADD2.F32 R41, -RZ, R6.H0_H0 ;  /* 0x20000006ff297230 */ /* 0x000fe40000004100 */
[----:B------:R-:W-:Y:S01]  /*d660*/  FMUL.FTZ R43, R50, R5 ;  /* 0x00000005322b7220 */ /* 0x000fe20000410000 */
[----:B------:R-:W-:Y:S01]  /*d670*/  FFMA.FTZ R4, R45, R9, -R44 ;  /* 0x000000092d047223 */ /* 0x000fe2000001082c */
[----:B------:R-:W-:Y:S01]  /*d680*/  FMUL.FTZ R45, R48, R5 ;  /* 0x00000005302d7220 */ /* 0x000fe20000410000 */
[----:B------:R-:W-:-:S02]  /*d690*/  HADD2.F32 R42, -RZ, R7.H0_H0 ;  /* 0x20000007ff2a7230 */ /* 0x000fc40000004100 */
[----:B------:R-:W-:Y:S01]  /*d6a0*/  FFMA.FTZ R9, R47, R9, R46 ;  /* 0x000000092f097223 */ /* 0x000fe2000001002e */
[-C--:B------:R-:W-:Y:S01]  /*d6b0*/  FFMA.FTZ R5, R48, R40.reuse, -R43 ;  /* 0x0000002830057223 */ /* 0x080fe2000001082b */
[----:B------:R-:W-:Y:S02]  /*d6c0*/  HADD2.F32 R6, -RZ, R6.H1_H1 ;  /* 0x30000006ff067230 */ /* 0x000fe40000004100 */
[----:B------:R-:W-:Y:S01]  /*d6d0*/  FFMA.FTZ R40, R50, R40, R45 ;  /* 0x0000002832287223 */ /* 0x000fe2000001002d */
[----:B------:R-:W-:Y:S01]  /*d6e0*/  HADD2.F32 R7, -RZ, R7.H1_H1 ;  /* 0x30000007ff077230 */ /* 0x000fe20000004100 */
[----:B------:R-:W-:Y:S01]  /*d6f0*/  F2FP.F16.F32.PACK_AB R4, R9, R4 ;  /* 0x000000040904723e */ /* 0x000fe200000000ff */
[----:B------:R-:W-:Y:S02]  /*d700*/  HADD2.F32 R47, -RZ, R38.H1_H1 ;  /* 0x30000026ff2f7230 */ /* 0x000fe40000004100 */
[----:B------:R-:W-:Y:S01]  /*d710*/  HADD2.F32 R48, -RZ, R39.H1_H1 ;  /* 0x30000027ff307230 */ /* 0x000fe20000004100 */
[----:B------:R-:W-:Y:S01]  /*d720*/  F2FP.F16.F32.PACK_AB R5, R40, R5 ;  /* 0x000000052805723e */ /* 0x000fe200000000ff */
[----:B------:R-:W-:-:S02]  /*d730*/  HADD2.F32 R43, -RZ, R35.H1_H1 ;  /* 0x30000023ff2b7230 */ /* 0x000fc40000004100 */
[-C--:B------:R-:W-:Y:S01]  /*d740*/  FMUL.FTZ R38, R47, R6.reuse ;  /* 0x000000062f267220 */ /* 0x080fe20000410000 */
[----:B------:R-:W-:Y:S02]  /*d750*/  HADD2.F32 R46, -RZ, R37.H1_H1 ;  /* 0x30000025ff2e7230 */ /* 0x000fe40000004100 */
[----:B------:R-:W-:Y:S01]  /*d760*/  FMUL.FTZ R35, R48, R7 ;  /* 0x0000000730237220 */ /* 0x000fe20000410000 */
[C---:B------:R-:W-:Y:S01]  /*d770*/  FMUL.FTZ R44, R43.reuse, R6 ;  /* 0x000000062b2c7220 */ /* 0x040fe20000410000 */
[----:B------:R-:W-:Y:S01]  /*d780*/  FFMA.FTZ R6, R43, R41, -R38 ;  /* 0x000000292b067223 */ /* 0x000fe20000010826 */
[C---:B------:R-:W-:Y:S01]  /*d790*/  FMUL.FTZ R37, R46.reuse, R7 ;  /* 0x000000072e257220 */ /* 0x040fe20000410000 */
[-C--:B------:R-:W-:Y:S01]  /*d7a0*/  FFMA.FTZ R7, R46, R42.reuse, -R35 ;  /* 0x0000002a2e077223 */ /* 0x080fe20000010823 */
[----:B------:R-:W-:Y:S02]  /*d7b0*/  FFMA.FTZ R41, R47, R41, R44 ;  /* 0x000000292f297223 */ /* 0x000fe4000001002c */
[----:B------:R-:W-:-:S03]  /*d7c0*/  FFMA.FTZ R42, R48, R42, R37 ;  /* 0x0000002a302a7223 */ /* 0x000fc60000010025 */
[----:B------:R-:W-:Y:S02]  /*d7d0*/  F2FP.F16.F32.PACK_AB R6, R41, R6 ;  /* 0x000000062906723e */ /* 0x000fe400000000ff */
[----:B------:R-:W-:-:S05]  /*d7e0*/  F2FP.F16.F32.PACK_AB R7, R42, R7 ;  /* 0x000000072a07723e */ /* 0x000fca00000000ff */
[----:B------:R0:W-:Y:S02]  /*d7f0*/  STS.128 [R3+0xe400], R4 ;  /* 0x00e4000403007388 */ /* 0x0001e40000000c00 */
.L_x_596:
[----:B------:R-:W-:Y:S05]  /*d800*/  BSYNC B1 ;  /* 0x0000000000017941 */ /* 0x000fea0003800000 */
.L_x_595:
[----:B------:R-:W-:Y:S04]  /*d810*/  BSSY B1, `(.L_x_597) ;  /* 0x0000028000017945 */ /* 0x000fe80003800000 */
[----:B------:R-:W-:Y:S05]  /*d820*/  @P1 BRA `(.L_x_598) ;  /* 0x0000000000981947 */ /* 0x000fea0003800000 */
        /* <DEDUP_REMOVED lines=10> */
[----:B------:R-:W-:Y:S01]  /*d8d0*/  FMUL.FTZ R42, R39, R4 ;  /* 0x00000004272a7220 */ /* 0x000fe20000410000 */
[----:B------:R-:W-:Y:S02]  /*d8e0*/  HADD2.F32 R37, -RZ, R6.H0_H0 ;  /* 0x20000006ff257230 */ /* 0x000fe40000004100 */
[----:B------:R-:W-:Y:S01]  /*d8f0*/  FMUL.FTZ R44, R45, R5 ;  /* 0x000000052d2c7220 */ /* 0x000fe20000410000 */
[----:B------:R-:W-:Y:S01]  /*d900*/  FFMA.FTZ R4, R39, R9, -R40 ;  /* 0x0000000927047223 */ /* 0x000fe20000010828 */
[----:B------:R-:W-:Y:S01]  /*d910*/  FMUL.FTZ R40, R41, R5 ;  /* 0x0000000529287220 */ /* 0x000fe20000410000 */
[----:B------:R-:W-:-:S02]  /*d920*/  HADD2.F32 R38, -RZ, R7.H0_H0 ;  /* 0x20000007ff267230 */ /* 0x000fc40000004100 */
[----:B------:R-:W-:Y:S01]  /*d930*/  FFMA.FTZ R5, R41, R35, -R44 ;  /* 0x0000002329057223 */ /* 0x000fe2000001082c */
[----:B------:R-:W-:Y:S02]  /*d940*/  HADD2.F32 R6, -RZ, R6.H1_H1 ;  /* 0x30000006ff067230 */ /* 0x000fe40000004100 */
[----:B------:R-:W-:Y:S01]  /*d950*/  FFMA.FTZ R9, R43, R9, R42 ;  /* 0x000000092b097223 */ /* 0x000fe2000001002a */
[----:B------:R-:W-:Y:S02]  /*d960*/  HADD2.F32 R7, -RZ, R7.H1_H1 ;  /* 0x30000007ff077230 */ /* 0x000fe40000004100 */
[----:B------:R-:W-:Y:S01]  /*d970*/  FFMA.FTZ R40, R45, R35, R40 ;  /* 0x000000232d287223 */ /* 0x000fe20000010028 */
[----:B------:R-:W-:Y:S02]  /*d980*/  HADD2.F32 R41, -RZ, R33.H1_H1 ;  /* 0x30000021ff297230 */ /* 0x000fe40000004100 */
[----:B------:R-:W-:Y:S01]  /*d990*/  HADD2.F32 R44, -RZ, R34.H1_H1 ;  /* 0x30000022ff2c7230 */ /* 0x000fe20000004100 */
[----:B------:R-:W-:Y:S01]  /*d9a0*/  F2FP.F16.F32.PACK_AB R4, R9, R4 ;  /* 0x000000040904723e */ /* 0x000fe200000000ff */
[----:B------:R-:W-:Y:S01]  /*d9b0*/  HADD2.F32 R39, -RZ, R31.H1_H1 ;  /* 0x3000001fff277230 */ /* 0x000fe20000004100 */
[----:B------:R-:W-:Y:S01]  /*d9c0*/  F2FP.F16.F32.PACK_AB R5, R40, R5 ;  /* 0x000000052805723e */ /* 0x000fe200000000ff */
[----:B------:R-:W-:-:S02]  /*d9d0*/  HADD2.F32 R42, -RZ, R32.H1_H1 ;  /* 0x30000020ff2a7230 */ /* 0x000fc40000004100 */
[-C--:B------:R-:W-:Y:S01]  /*d9e0*/  FMUL.FTZ R32, R41, R6.reuse ;  /* 0x0000000629207220 */ /* 0x080fe20000410000 */
[-C--:B------:R-:W-:Y:S01]  /*d9f0*/  FMUL.FTZ R31, R44, R7.reuse ;  /* 0x000000072c1f7220 */ /* 0x080fe20000410000 */
[C---:B------:R-:W-:Y:S01]  /*da00*/  FMUL.FTZ R34, R39.reuse, R6 ;  /* 0x0000000627227220 */ /* 0x040fe20000410000 */
[C---:B------:R-:W-:Y:S01]  /*da10*/  FMUL.FTZ R33, R42.reuse, R7 ;  /* 0x000000072a217220 */ /* 0x040fe20000410000 */
[-C--:B------:R-:W-:Y:S01]  /*da20*/  FFMA.FTZ R6, R39, R37.reuse, -R32 ;  /* 0x0000002527067223 */ /* 0x080fe20000010820 */
[-C--:B------:R-:W-:Y:S01]  /*da30*/  FFMA.FTZ R7, R42, R38.reuse, -R31 ;  /* 0x000000262a077223 */ /* 0x080fe2000001081f */
[----:B------:R-:W-:Y:S01]  /*da40*/  FFMA.FTZ R37, R41, R37, R34 ;  /* 0x0000002529257223 */ /* 0x000fe20000010022 */
[----:B------:R-:W-:-:S04]  /*da50*/  FFMA.FTZ R38, R44, R38, R33 ;  /* 0x000000262c267223 */ /* 0x000fc80000010021 */
[----:B------:R-:W-:Y:S02]  /*da60*/  F2FP.F16.F32.PACK_AB R6, R37, R6 ;  /* 0x000000062506723e */ /* 0x000fe400000000ff */
[----:B------:R-:W-:-:S05]  /*da70*/  F2FP.F16.F32.PACK_AB R7, R38, R7 ;  /* 0x000000072607723e */ /* 0x000fca00000000ff */
[----:B------:R1:W-:Y:S02]  /*da80*/  STS.128 [R0+0x2000], R4 ;  /* 0x0020000400007388 */ /* 0x0003e40000000c00 */
.L_x_598:
[----:B------:R-:W-:Y:S05]  /*da90*/  BSYNC B1 ;  /* 0x0000000000017941 */ /* 0x000fea0003800000 */
.L_x_597:
[----:B------:R-:W-:Y:S04]  /*daa0*/  BSSY B1, `(.L_x_599) ;  /* 0x0000028000017945 */ /* 0x000fe80003800000 */
[----:B------:R-:W-:Y:S05]  /*dab0*/  @P2 BRA `(.L_x_600) ;  /* 0x0000000000982947 */ /* 0x000fea0003800000 */
[----:B01----:R-:W0:Y:S01]  /*dac0*/  LDS.128 R4, [R3+0x12400] ;  /* 0x0124000003047984 */ /* 0x003e220000000c00 */
        /* <DEDUP_REMOVED lines=27> */
[C---:B------:R-:W-:Y:S01]  /*dc80*/  FMUL.FTZ R29, R38.reuse, R6 ;  /* 0x00000006261d7220 */ /* 0x040fe20000410000 */
[-C--:B------:R-:W-:Y:S01]  /*dc90*/  FMUL.FTZ R28, R37, R7.reuse ;  /* 0x00000007251c7220 */ /* 0x080fe20000410000 */
[-C--:B------:R-:W-:Y:S01]  /*dca0*/  FFMA.FTZ R6, R38, R32.reuse, -R27 ;  /* 0x0000002026067223 */ /* 0x080fe2000001081b */
[C---:B------:R-:W-:Y:S01]  /*dcb0*/  FMUL.FTZ R30, R35.reuse, R7 ;  /* 0x00000007231e7220 */ /* 0x040fe20000410000 */
[----:B------:R-:W-:Y:S01]  /*dcc0*/  FFMA.FTZ R29, R40, R32, R29 ;  /* 0x00000020281d7223 */ /* 0x000fe2000001001d */
[-C--:B------:R-:W-:Y:S02]  /*dcd0*/  FFMA.FTZ R7, R35, R33.reuse, -R28 ;  /* 0x0000002123077223 */ /* 0x080fe4000001081c */
[----:B------:R-:W-:-:S02]  /*dce0*/  FFMA.FTZ R30, R37, R33, R30 ;  /* 0x00000021251e7223 */ /* 0x000fc4000001001e */
[----:B------:R-:W-:-:S03]  /*dcf0*/  F2FP.F16.F32.PACK_AB R6, R29, R6 ;  /* 0x000000061d06723e */ /* 0x000fc600000000ff */
[----:B------:R-:W-:-:S05]  /*dd00*/  F2FP.F16.F32.PACK_AB R7, R30, R7 ;  /* 0x000000071e07723e */ /* 0x000fca00000000ff */
[----:B------:R2:W-:Y:S02]  /*dd10*/  STS.128 [R3+0x12400], R4 ;  /* 0x0124000403007388 */ /* 0x0005e40000000c00 */
.L_x_600:
[----:B------:R-:W-:Y:S05]  /*dd20*/  BSYNC B1 ;  /* 0x0000000000017941 */ /* 0x000fea0003800000 */
.L_x_599:
        /* <DEDUP_REMOVED lines=40> */
.L_x_602:
[----:B------:R-:W-:Y:S05]  /*dfb0*/  BSYNC B1 ;  /* 0x0000000000017941 */ /* 0x000fea0003800000 */
.L_x_601:
        /* <DEDUP_REMOVED lines=40> */
.L_x_604:
[----:B------:R-:W-:Y:S05]  /*e240*/  BSYNC B1 ;  /* 0x0000000000017941 */ /* 0x000fea0003800000 */
.L_x_603:
        /* <DEDUP_REMOVED lines=38> */
[----:B------:R0:W-:Y:S01]  /*e4b0*/  STS.128 [R0+0xa000], R4 ;  /* 0x00a0000400007388 */ /* 0x0001e20000000c00 */
[----:B------:R-:W-:Y:S05]  /*e4c0*/  BRA `(.L_x_594) ;  /* 0x0000002c00047947 */ /* 0x000fea0003800000 */
.L_x_576:
[----:B------:R-:W-:-:S03]  /*e4d0*/  UMOV UR4, 0xffffffff ;  /* 0xffffffff00047882 */ /* 0x000fc60000000000 */
[----:B------:R-:W-:Y:S05]  /*e4e0*/  BRA.DIV UR4, `(.L_x_605) ;  /* 0x0000012a04407947 */ /* 0x000fea000b800000 */
[----:B------:R0:W1:Y:S04]  /*e4f0*/  SHFL.IDX PT, R3, R24, RZ, 0x1c1f ;  /* 0x001c1fff18037589 */ /* 0x00006800000e0000 */
[----:B------:R0:W2:Y:S04]  /*e500*/  SHFL.IDX PT, R0, R38, RZ, 0x1c1f ;  /* 0x001c1fff26007589 */ /* 0x0000a800000e0000 */
[----:B------:R0:W4:Y:S04]  /*e510*/  SHFL.IDX PT, R37, R41, RZ, 0x1c1f ;  /* 0x001c1fff29257589 */ /* 0x00012800000e0000 */
[----:B------:R-:W0:Y:S02]  /*e520*/  SHFL.IDX PT, R40, R40, RZ, 0x1c1f ;  /* 0x001c1fff28287589 */ /* 0x000e2400000e0000 */
.L_x_831:
[----:B------:R-:W-:Y:S01]  /*e530*/  ULDC UR4, c[0x0][0x448] ;  /* 0x0001120000047ab9 */ /* 0x000fe20000000800 */
[----:B------:R-:W-:Y:S01]  /*e540*/  BSSY B1, `(.L_x_606) ;  /* 0x0000039000017945 */ /* 0x000fe20003800000 */
[----:B------:R-:W-:Y:S01]  /*e550*/  IMAD R43, R143, UR4, RZ ;  /* 0x000000048f2b7c24 */ /* 0x000fe2000f8e02ff */
[----:B------:R-:W-:Y:S02]  /*e560*/  CS2R R4, SRZ ;  /* 0x0000000000047805 */ /* 0x000fe4000001ff00 */
[----:B------:R-:W-:Y:S02]  /*e570*/  CS2R R8, SRZ ;  /* 0x0000000000087805 */ /* 0x000fe4000001ff00 */
[----:B------:R-:W-:Y:S02]  /*e580*/  CS2R R10, SRZ ;  /* 0x00000000000a7805 */ /* 0x000fe4000001ff00 */
[----:B------:R-:W-:Y:S02]  /*e590*/  CS2R R12, SRZ ;  /* 0x00000000000c7805 */ /* 0x000fe4000001ff00 */
[----:B------:R-:W-:Y:S01]  /*e5a0*/  ISETP.GE.AND P0, PT, R6, R43, PT ;  /* 0x0000002b0600720c */ /* 0x000fe20003f06270 */
[----:B------:R-:W-:Y:S01]  /*e5b0*/  IMAD R43, R145, -0x80, R43 ;  /* 0xffffff80912b7824 */ /* 0x000fe200078e022b */
[----:B------:R-:W-:-:S02]  /*e5c0*/  CS2R R6, SRZ ;  /* 0x0000000000067805 */ /* 0x000fc4000001ff00 */
[----:B------:R-:W-:Y:S02]  /*e5d0*/  CS2R R14, SRZ ;  /* 0x00000000000e7805 */ /* 0x000fe4000001ff00 */
[----:B0-----:R-:W-:Y:S02]  /*e5e0*/  CS2R R24, SRZ ;  /* 0x0000000000187805 */ /* 0x001fe4000001ff00 */
[----:B------:R-:W-:Y:S02]  /*e5f0*/  CS2R R26, SRZ ;  /* 0x00000000001a7805 */ /* 0x000fe4000001ff00 */
[----:B------:R-:W-:Y:S02]  /*e600*/  CS2R R28, SRZ ;  /* 0x00000000001c7805 */ /* 0x000fe4000001ff00 */
[----:B---3--:R-:W-:Y:S02]  /*e610*/  CS2R R30, SRZ ;  /* 0x00000000001e7805 */ /* 0x008fe4000001ff00 */
[----:B------:R-:W-:-:S02]  /*e620*/  CS2R R32, SRZ ;  /* 0x0000000000207805 */ /* 0x000fc4000001ff00 */
[----:B------:R-:W-:Y:S01]  /*e630*/  CS2R R34, SRZ ;  /* 0x0000000000227805 */ /* 0x000fe2000001ff00 */
[----:B------:R-:W-:Y:S06]  /*e640*/  @P0 BRA `(.L_x_607) ;  /* 0x0000000000a00947 */ /* 0x000fec0003800000 */
[C---:B------:R-:W-:Y:S01]  /*e650*/  VIADD R4, R16.reuse, 0x20 ;  /* 0x0000002010047836 */ /* 0x040fe20000000000 */
[C---:B------:R-:W-:Y:S01]  /*e660*/  IADD3 R5, R16.reuse, 0x40, RZ ;  /* 0x0000004010057810 */ /* 0x040fe20007ffe0ff */
[----:B------:R-:W-:Y:S01]  /*e670*/  ULDC UR4, c[0x0][0x3f4] ;  /* 0x0000fd0000047ab9 */ /* 0x000fe20000000800 */
[----:B-1----:R-:W-:Y:S01]  /*e680*/  MOV R7, R3 ;  /* 0x0000000300077202 */ /* 0x002fe20000000f00 */
[----:B--2---:R-:W-:Y:S01]  /*e690*/  IMAD.MOV.U32 R6, RZ, RZ, R0 ;  /* 0x000000ffff067224 */ /* 0x004fe200078e0000 */
[----:B------:R-:W-:Y:S01]  /*e6a0*/  ISETP.GE.AND P2, PT, R16, UR4, PT ;  /* 0x0000000410007c0c */ /* 0x000fe2000bf46270 */
[----:B----4-:R-:W-:Y:S01]  /*e6b0*/  IMAD.MOV.U32 R9, RZ, RZ, R37 ;  /* 0x000000ffff097224 */ /* 0x010fe200078e0025 */
[----:B------:R-:W-:Y:S02]  /*e6c0*/  ISETP.GE.AND P3, PT, R4, UR4, PT ;  /* 0x0000000404007c0c */ /* 0x000fe4000bf66270 */
[----:B------:R-:W-:Y:S02]  /*e6d0*/  CS2R R28, SRZ ;  /* 0x00000000001c7805 */ /* 0x000fe4000001ff00 */
[----:B------:R-:W-:-:S02]  /*e6e0*/  ISETP.GE.AND P4, PT, R5, UR4, PT ;  /* 0x0000000405007c0c */ /* 0x000fc4000bf86270 */
[----:B------:R-:W-:Y:S02]  /*e6f0*/  CS2R R30, SRZ ;  /* 0x00000000001e7805 */ /* 0x000fe4000001ff00 */
[----:B------:R-:W-:Y:S02]  /*e700*/  MOV R8, R40 ;  /* 0x0000002800087202 */ /* 0x000fe40000000f00 */
[----:B------:R-:W-:Y:S02]  /*e710*/  CS2R R10, SRZ ;  /* 0x00000000000a7805 */ /* 0x000fe4000001ff00 */
[----:B------:R-:W-:Y:S02]  /*e720*/  CS2R R32, SRZ ;  /* 0x0000000000207805 */ /* 0x000fe4000001ff00 */
[----:B------:R-:W-:Y:S01]  /*e730*/  CS2R R34, SRZ ;  /* 0x0000000000227805 */ /* 0x000fe2000001ff00 */
[----:B------:R-:W-:Y:S02]  /*e740*/  @!P2 IMAD.SHL.U32 R39, R16, 0x2, RZ ;  /* 0x000000021027a824 */ /* 0x000fe400078e00ff */
[----:B------:R-:W-:-:S02]  /*e750*/  @!P3 IMAD.SHL.U32 R13, R163, 0x8, RZ ;  /* 0x00000008a30db824 */ /* 0x000fc400078e00ff */
[----:B------:R-:W-:Y:S01]  /*e760*/  @!P4 IMAD.SHL.U32 R41, R164, 0x8, RZ ;  /* 0x00000008a429c824 */ /* 0x000fe200078e00ff */
[-C--:B------:R-:W-:Y:S01]  /*e770*/  @!P2 IADD3 R38, P1, R40, R39.reuse, RZ ;  /* 0x000000272826a210 */ /* 0x080fe20007f3e0ff */
[----:B------:R-:W-:Y:S01]  /*e780*/  @!P3 IMAD.WIDE R4, R13, 0x2, R6 ;  /* 0x000000020d04b825 */ /* 0x000fe200078e0206 */
[----:B------:R-:W-:Y:S02]  /*e790*/  @!P2 IADD3 R20, P0, R0, R39, RZ ;  /* 0x000000270014a210 */ /* 0x000fe40007f1e0ff */
[----:B------:R-:W-:Y:S01]  /*e7a0*/  @!P2 SHF.L.U64.HI R0, R16, 0x1, R17 ;  /* 0x000000011000a819 */ /* 0x000fe20000010211 */
[----:B------:R-:W-:Y:S01]  /*e7b0*/  @!P4 IMAD.WIDE R6, R41, 0x2, R6 ;  /* 0x000000022906c825 */ /* 0x000fe200078e0206 */
[----:B------:R0:W5:Y:S01]  /*e7c0*/  @!P3 LD.E.128 R28, desc[UR56][R4.64] ;  /* 0x00000038041cb980 */ /* 0x000162000c101d00 */
[----:B------:R-:W-:Y:S02]  /*e7d0*/  CS2R R14, SRZ ;  /* 0x00000000000e7805 */ /* 0x000fe4000001ff00 */
[----:B------:R-:W-:Y:S01]  /*e7e0*/  CS2R R24, SRZ ;  /* 0x0000000000187805 */ /* 0x000fe2000001ff00 */
[----:B------:R-:W-:Y:S01]  /*e7f0*/  @!P3 IMAD.WIDE R12, R13, 0x2, R8 ;  /* 0x000000020d0cb825 */ /* 0x000fe200078e0208 */
[----:B------:R1:W5:Y:S01]  /*e800*/  @!P4 LD.E.128 R32, desc[UR56][R6.64] ;  /* 0x000000380620c980 */ /* 0x000362000c101d00 */
[----:B------:R-:W-:-:S02]  /*e810*/  CS2R R26, SRZ ;  /* 0x00000000001a7805 */ /* 0x000fc4000001ff00 */
[----:B------:R-:W-:Y:S01]  /*e820*/  @!P2 IADD3.X R39, R37, R0, RZ, P1, !PT ;  /* 0x000000002527a210 */ /* 0x000fe20000ffe4ff */
[----:B------:R-:W-:Y:S01]  /*e830*/  @!P4 IMAD.WIDE R40, R41, 0x2, R8 ;  /* 0x000000022928c825 */ /* 0x000fe200078e0208 */
[----:B------:R-:W-:Y:S02]  /*e840*/  CS2R R8, SRZ ;  /* 0x0000000000087805 */ /* 0x000fe4000001ff00 */
[----:B0-----:R-:W-:Y:S01]  /*e850*/  CS2R R4, SRZ ;  /* 0x0000000000047805 */ /* 0x001fe2000001ff00 */
[----:B------:R-:W-:-:S03]  /*e860*/  @!P2 IMAD.X R21, R3, 0x1, R0, P0 ;  /* 0x000000010315a824 */ /* 0x000fc600000e0600 */
[----:B------:R0:W5:Y:S01]  /*e870*/  @!P3 LD.E.128 R8, desc[UR56][R12.64] ;  /* 0x000000380c08b980 */ /* 0x000162000c101d00 */
[----:B-1----:R-:W-:-:S03]  /*e880*/  CS2R R6, SRZ ;  /* 0x0000000000067805 */ /* 0x002fc6000001ff00 */
[----:B------:R3:W5:Y:S04]  /*e890*/  @!P2 LD.E.128 R24, desc[UR56][R20.64] ;  /* 0x000000381418a980 */ /* 0x000768000c101d00 */
[----:B------:R3:W5:Y:S01]  /*e8a0*/  @!P2 LD.E.128 R4, desc[UR56][R38.64] ;  /* 0x000000382604a980 */ /* 0x000762000c101d00 */
[----:B0-----:R-:W-:-:S06]  /*e8b0*/  CS2R R12, SRZ ;  /* 0x00000000000c7805 */ /* 0x001fcc000001ff00 */
[----:B------:R3:W5:Y:S02]  /*e8c0*/  @!P4 LD.E.128 R12, desc[UR56][R40.64] ;  /* 0x00000038280cc980 */ /* 0x000764000c101d00 */
.L_x_607:
[----:B------:R-:W-:Y:S05]  /*e8d0*/  BSYNC B1 ;  /* 0x0000000000017941 */ /* 0x000fea0003800000 */
.L_x_606:
[----:B--2--5:R-:W-:Y:S01]  /*e8e0*/  IMAD.MOV.U32 R0, RZ, RZ, R24 ;  /* 0x000000ffff007224 */ /* 0x024fe200078e0018 */
[----:B------:R-:W-:Y:S01]  /*e8f0*/  SHF.R.U64 R50, R32, 0x10, R33 ;  /* 0x0000001020327819 */ /* 0x000fe20000001221 */
[----:B---3--:R-:W-:Y:S01]  /*e900*/  IMAD.MOV.U32 R20, RZ, RZ, R25 ;  /* 0x000000ffff147224 */ /* 0x008fe200078e0019 */
[--C-:B------:R-:W-:Y:S01]  /*e910*/  SHF.R.U32.HI R51, RZ, 0x10, R33.reuse ;  /* 0x00000010ff337819 */ /* 0x100fe20000011621 */
[----:B------:R-:W-:Y:S01]  /*e920*/  IMAD.MOV.U32 R40, RZ, RZ, R33 ;  /* 0x000000ffff287224 */ /* 0x000fe200078e0021 */
[----:B------:R-:W-:Y:S01]  /*e930*/  SHF.R.U64 R52, R34, 0x10, R35 ;  /* 0x0000001022347819 */ /* 0x000fe20000001223 */
[----:B------:R-:W-:Y:S01]  /*e940*/  IMAD.MOV.U32 R33, RZ, RZ, R34 ;  /* 0x000000ffff217224 */ /* 0x000fe200078e0022 */
[----:B------:R-:W-:Y:S01]  /*e950*/  PRMT R34, R0, 0x5410, R20 ;  /* 0x0000541000227816 */ /* 0x000fe20000000014 */
[--C-:B-1----:R-:W-:Y:S01]  /*e960*/  IMAD.MOV.U32 R3, RZ, RZ, R5.reuse ;  /* 0x000000ffff037224 */ /* 0x102fe200078e0005 */
[C---:B------:R-:W-:Y:S01]  /*e970*/  LEA.HI R0, R191.reuse, R191, RZ, 0x1 ;  /* 0x000000bfbf007211 */ /* 0x040fe200078f08ff */
[----:B------:R-:W-:Y:S01]  /*e980*/  IMAD.MOV.U32 R39, RZ, RZ, R4 ;  /* 0x000000ffff277224 */ /* 0x000fe200078e0004 */
[----:B------:R-:W-:Y:S01]  /*e990*/  SHF.R.U64 R54, R4, 0x10, R5 ;  /* 0x0000001004367819 */ /* 0x000fe20000001205 */
[----:B------:R-:W-:Y:S01]  /*e9a0*/  IMAD.MOV.U32 R4, RZ, RZ, R7 ;  /* 0x000000ffff047224 */ /* 0x000fe200078e0007 */
[----:B------:R-:W-:Y:S01]  /*e9b0*/  LOP3.LUT R0, R0, 0xfffffffe, RZ, 0xc0, !PT ;  /* 0xfffffffe00007812 */ /* 0x000fe200078ec0ff */
[----:B------:R-:W-:Y:S01]  /*e9c0*/  IMAD.MOV.U32 R21, RZ, RZ, R14 ;  /* 0x000000ffff157224 */ /* 0x000fe200078e000e */
[----:B------:R-:W-:Y:S01]  /*e9d0*/  SHF.R.U32.HI R55, RZ, 0x10, R5 ;  /* 0x00000010ff377819 */ /* 0x000fe20000011605 */
[----:B------:R-:W-:Y:S01]  /*e9e0*/  BSSY B1, `(.L_x_608) ;  /* 0x0000040000017945 */ /* 0x000fe20003800000 */
[--C-:B------:R-:W-:Y:S01]  /*e9f0*/  SHF.R.U64 R38, R24, 0x10, R25.reuse ;  /* 0x0000001018267819 */ /* 0x100fe20000001219 */
[----:B------:R-:W-:Y:S01]  /*ea00*/  IMAD.IADD R0, R191, 0x1, -R0 ;  /* 0x00000001bf007824 */ /* 0x000fe200078e0a00 */
[----:B------:R-:W-:Y:S01]  /*ea10*/  SHF.R.U32.HI R44, RZ, 0x10, R25 ;  /* 0x00000010ff2c7819 */ /* 0x000fe20000011619 */
[----:B------:R-:W-:Y:S01]  /*ea20*/  IMAD.MOV.U32 R24, RZ, RZ, R27 ;  /* 0x000000ffff187224 */ /* 0x000fe200078e001b */
[----:B----4-:R-:W-:-:S02]  /*ea30*/  MOV R37, R26 ;  /* 0x0000001a00257202 */ /* 0x010fc40000000f00 */
[----:B------:R-:W-:Y:S02]  /*ea40*/  SHF.L.U32 R5, R0, 0x1f, RZ ;  /* 0x0000001f00057819 */ /* 0x000fe400000006ff */
[----:B------:R-:W-:Y:S01]  /*ea50*/  SHF.R.U64 R45, R26, 0x10, R27 ;  /* 0x000000101a2d7819 */ /* 0x000fe2000000121b */
[----:B------:R-:W-:Y:S01]  /*ea60*/  IMAD.MOV.U32 R26, RZ, RZ, R28 ;  /* 0x000000ffff1a7224 */ /* 0x000fe200078e001c */
[----:B------:R-:W0:Y:S01]  /*ea70*/  SYNCS.PHASECHK.TRANS64.TRYWAIT P0, [R2+URZ+0x2a800], R5 ;  /* 0x02a80005020075a7 */ /* 0x000e22000800017f */
[----:B------:R-:W-:Y:S02]  /*ea80*/  MOV R25, R29 ;  /* 0x0000001d00197202 */ /* 0x000fe40000000f00 */
[--C-:B------:R-:W-:Y:S01]  /*ea90*/  SHF.R.U64 R46, R28, 0x10, R29.reuse ;  /* 0x000000101c2e7819 */ /* 0x100fe2000000121d */
[----:B------:R-:W-:Y:S01]  /*eaa0*/  IMAD.MOV.U32 R28, RZ, RZ, R30 ;  /* 0x000000ffff1c7224 */ /* 0x000fe200078e001e */
[----:B------:R-:W-:Y:S01]  /*eab0*/  SHF.R.U32.HI R47, RZ, 0x10, R29 ;  /* 0x00000010ff2f7819 */ /* 0x000fe2000001161d */
[--C-:B------:R-:W-:Y:S01]  /*eac0*/  IMAD.MOV.U32 R29, RZ, RZ, R31.reuse ;  /* 0x000000ffff1d7224 */ /* 0x100fe200078e001f */
[--C-:B------:R-:W-:Y:S01]  /*ead0*/  SHF.R.U64 R48, R30, 0x10, R31.reuse ;  /* 0x000000101e307819 */ /* 0x100fe2000000121f */
[----:B------:R-:W-:Y:S01]  /*eae0*/  IMAD.MOV.U32 R30, RZ, RZ, R8 ;  /* 0x000000ffff1e7224 */ /* 0x000fe200078e0008 */
[----:B------:R-:W-:-:S02]  /*eaf0*/  SHF.R.U32.HI R49, RZ, 0x10, R31 ;  /* 0x00000010ff317819 */ /* 0x000fc4000001161f */
[----:B------:R-:W-:Y:S02]  /*eb00*/  MOV R41, R6 ;  /* 0x0000000600297202 */ /* 0x000fe40000000f00 */
[--C-:B------:R-:W-:Y:S02]  /*eb10*/  SHF.R.U64 R56, R6, 0x10, R7.reuse ;  /* 0x0000001006387819 */ /* 0x100fe40000001207 */
[----:B------:R-:W-:Y:S01]  /*eb20*/  MOV R31, R32 ;  /* 0x00000020001f7202 */ /* 0x000fe20000000f00 */
[----:B------:R-:W-:Y:S01]  /*eb30*/  IMAD.MOV.U32 R32, RZ, RZ, R10 ;  /* 0x000000ffff207224 */ /* 0x000fe200078e000a */
[----:B------:R-:W-:Y:S01]  /*eb40*/  SHF.R.U32.HI R57, RZ, 0x10, R7 ;  /* 0x00000010ff397819 */ /* 0x000fe20000011607 */
[----:B------:R-:W-:Y:S01]  /*eb50*/  IMAD.MOV.U32 R7, RZ, RZ, R11 ;  /* 0x000000ffff077224 */ /* 0x000fe200078e000b */
[----:B------:R-:W-:Y:S02]  /*eb60*/  MOV R6, R9 ;  /* 0x0000000900067202 */ /* 0x000fe40000000f00 */
[----:B------:R-:W-:-:S02]  /*eb70*/  SHF.R.U64 R58, R8, 0x10, R9 ;  /* 0x00000010083a7819 */ /* 0x000fc40000001209 */
[----:B------:R-:W-:Y:S01]  /*eb80*/  SHF.R.U32.HI R59, RZ, 0x10, R9 ;  /* 0x00000010ff3b7819 */ /* 0x000fe20000011609 */
[----:B------:R-:W-:Y:S01]  /*eb90*/  IMAD.MOV.U32 R9, RZ, RZ, R13 ;  /* 0x000000ffff097224 */ /* 0x000fe200078e000d */
[----:B------:R-:W-:Y:S02]  /*eba0*/  SHF.R.U32.HI R27, RZ, 0x10, R27 ;  /* 0x00000010ff1b7819 */ /* 0x000fe4000001161b */
[----:B------:R-:W-:Y:S02]  /*ebb0*/  MOV R42, R35 ;  /* 0x00000023002a7202 */ /* 0x000fe40000000f00 */
[----:B------:R-:W-:Y:S02]  /*ebc0*/  SHF.R.U64 R60, R10, 0x10, R11 ;  /* 0x000000100a3c7819 */ /* 0x000fe4000000120b */
[----:B------:R-:W-:Y:S02]  /*ebd0*/  PRMT R39, R39, 0x5410, R3 ;  /* 0x0000541027277816 */ /* 0x000fe40000000003 */
[----:B------:R-:W-:-:S02]  /*ebe0*/  SHF.R.U32.HI R53, RZ, 0x10, R35 ;  /* 0x00000010ff357819 */ /* 0x000fc40000011623 */
[----:B------:R-:W-:Y:S02]  /*ebf0*/  SHF.R.U32.HI R11, RZ, 0x10, R11 ;  /* 0x00000010ff0b7819 */ /* 0x000fe4000001160b */
[----:B------:R-:W-:Y:S02]  /*ec00*/  MOV R8, R12 ;  /* 0x0000000c00087202 */ /* 0x000fe40000000f00 */
[--C-:B------:R-:W-:Y:S02]  /*ec10*/  SHF.R.U64 R61, R12, 0x10, R13.reuse ;  /* 0x000000100c3d7819 */ /* 0x100fe4000000120d */
[----:B------:R-:W-:Y:S02]  /*ec20*/  SHF.R.U32.HI R62, RZ, 0x10, R13 ;  /* 0x00000010ff3e7819 */ /* 0x000fe4000001160d */
[----:B------:R-:W-:Y:S02]  /*ec30*/  MOV R10, R15 ;  /* 0x0000000f000a7202 */ /* 0x000fe40000000f00 */
[----:B------:R-:W-:-:S02]  /*ec40*/  VIMNMX R3, R43, 0x80, PT ;  /* 0x000000802b037848 */ /* 0x000fc40003fe0100 */
[----:B------:R-:W-:Y:S02]  /*ec50*/  PRMT R35, R38, 0x5410, R44 ;  /* 0x0000541026237816 */ /* 0x000fe4000000002c */
[--C-:B------:R-:W-:Y:S02]  /*ec60*/  SHF.R.U64 R63, R14, 0x10, R15.reuse ;  /* 0x000000100e3f7819 */ /* 0x100fe4000000120f */
[----:B------:R-:W-:Y:S02]  /*ec70*/  SHF.R.U32.HI R64, RZ, 0x10, R15 ;  /* 0x00000010ff407819 */ /* 0x000fe4000001160f */
        /* <DEDUP_REMOVED lines=17> */
[----:B------:R-:W-:Y:S02]  /*ed90*/  ISETP.GE.AND P1, PT, R166, R3, PT ;  /* 0x00000003a600720c */ /* 0x000fe40003f26270 */
[----:B------:R-:W-:Y:S02]  /*eda0*/  PRMT R15, R8, 0x5410, R9 ;  /* 0x00005410080f7816 */ /* 0x000fe40000000009 */
[----:B------:R-:W-:Y:S02]  /*edb0*/  PRMT R20, R61, 0x5410, R62 ;  /* 0x000054103d147816 */ /* 0x000fe4000000003e */
[----:B------:R-:W-:Y:S01]  /*edc0*/  PRMT R21, R21, 0x5410, R10 ;  /* 0x0000541015157816 */ /* 0x000fe2000000000a */
[----:B0-----:R-:W-:Y:S06]  /*edd0*/  @!P0 BRA `(.L_x_609) ;  /* 0x0000012000788947 */ /* 0x001fec0003800000 */
.L_x_832:
[----:B------:R-:W-:Y:S05]  /*ede0*/  BSYNC B1 ;  /* 0x0000000000017941 */ /* 0x000fea0003800000 */
.L_x_608:
[----:B------:R-:W-:Y:S01]  /*edf0*/  BSSY B1, `(.L_x_610) ;  /* 0x0000118000017945 */ /* 0x000fe20003800000 */
[----:B------:R-:W-:-:S03]  /*ee00*/  PRMT R24, R63, 0x5410, R64 ;  /* 0x000054103f187816 */ /* 0x000fc60000000040 */
[----:B------:R-:W-:Y:S05]  /*ee10*/  @P1 BRA `(.L_x_611) ;  /* 0x0000001000541947 */ /* 0x000fea0003800000 */
[----:B------:R-:W1:Y:S01]  /*ee20*/  LDC R25, c[0x0][0x3f4] ;  /* 0x0000fd00ff197b82 */ /* 0x000e620000000800 */
[C---:B------:R-:W-:Y:S01]  /*ee30*/  VIADD R4, R16.reuse, 0x20 ;  /* 0x0000002010047836 */ /* 0x040fe20000000000 */
[C---:B------:R-:W-:Y:S01]  /*ee40*/  IADD3 R6, R16.reuse, 0x40, RZ ;  /* 0x0000004010067810 */ /* 0x040fe20007ffe0ff */
[----:B------:R-:W-:Y:S01]  /*ee50*/  BSSY B2, `(.L_x_612) ;  /* 0x000005f000027945 */ /* 0x000fe20003800000 */
[-C--:B-1----:R-:W-:Y:S02]  /*ee60*/  ISETP.GE.AND P0, PT, R16, R25.reuse, PT ;  /* 0x000000191000720c */ /* 0x082fe40003f06270 */
[-C--:B------:R-:W-:Y:S02]  /*ee70*/  ISETP.GE.AND P1, PT, R4, R25.reuse, PT ;  /* 0x000000190400720c */ /* 0x080fe40003f26270 */
[----:B------:R-:W-:-:S09]  /*ee80*/  ISETP.GE.AND P2, PT, R6, R25, PT ;  /* 0x000000190600720c */ /* 0x000fd20003f46270 */
[----:B------:R-:W-:Y:S05]  /*ee90*/  @P0 BRA `(.L_x_613) ;  /* 0x0000000400680947 */ /* 0x000fea0003800000 */
[----:B------:R-:W-:Y:S01]  /*eea0*/  LEA.HI R6, R25, R214, RZ, 0x1d ;  /* 0x000000d619067211 */ /* 0x000fe200078fe8ff */
[----:B------:R-:W-:Y:S01]  /*eeb0*/  HADD2.F32 R56, -RZ, R39.H0_H0 ;  /* 0x20000027ff387230 */ /* 0x000fe20000004100 */
[----:B0-----:R-:W-:Y:S01]  /*eec0*/  LOP3.LUT R5, R177, 0x38, R16, 0xf8, !PT ;  /* 0x00000038b1057812 */ /* 0x001fe200078ef810 */
[----:B------:R-:W-:Y:S01]  /*eed0*/  HADD2.F32 R54, -RZ, R34.H0_H0 ;  /* 0x20000022ff367230 */ /* 0x000fe20000004100 */
[----:B------:R-:W-:Y:S01]  /*eee0*/  SHF.R.S32.HI R7, RZ, 0x1f, R6 ;  /* 0x0000001fff077819 */ /* 0x000fe20000011406 */
[----:B------:R-:W-:Y:S01]  /*eef0*/  IMAD.SHL.U32 R8, R6, 0x8, RZ ;  /* 0x0000000806087824 */ /* 0x000fe200078e00ff */
[----:B------:R-:W-:Y:S01]  /*ef00*/  LOP3.LUT R4, R5, R178, RZ, 0x3c, !PT ;  /* 0x000000b205047212 */ /* 0x000fe200078e3cff */
[----:B------:R-:W-:Y:S01]  /*ef10*/  HADD2.F32 R53, -RZ, R40.H0_H0 ;  /* 0x20000028ff357230 */ /* 0x000fe20000004100 */
[----:B------:R-:W-:Y:S02]  /*ef20*/  LEA.HI R7, R7, R6, RZ, 0x3 ;  /* 0x0000000607077211 */ /* 0x000fe400078f18ff */
[----:B------:R-:W-:Y:S01]  /*ef30*/  LOP3.LUT R5, R177, 0x38, R8, 0xf8, !PT ;  /* 0x00000038b1057812 */ /* 0x000fe200078ef808 */
[----:B------:R-:W-:Y:S01]  /*ef40*/  IMAD.IADD R43, R179, 0x1, R4 ;  /* 0x00000001b32b7824 */ /* 0x000fe200078e0204 */
[----:B------:R-:W-:-:S02]  /*ef50*/  SHF.L.U32 R7, R7, 0xa, RZ ;  /* 0x0000000a07077819 */ /* 0x000fc400000006ff */
[----:B------:R-:W-:Y:S01]  /*ef60*/  LOP3.LUT R9, R5, R178, RZ, 0x3c, !PT ;  /* 0x000000b205097212 */ /* 0x000fe200078e3cff */
[----:B------:R-:W-:Y:S01]  /*ef70*/  IMAD R43, R43, 0x2, R2 ;  /* 0x000000022b2b7824 */ /* 0x000fe200078e0202 */
[----:B------:R-:W-:-:S04]  /*ef80*/  LOP3.LUT R8, R7, 0x7fffe000, RZ, 0xc0, !PT ;  /* 0x7fffe00007087812 */ /* 0x000fc800078ec0ff */
[----:B------:R-:W-:Y:S01]  /*ef90*/  IADD3 R9, R9, R8, R179 ;  /* 0x0000000809097210 */ /* 0x000fe20007ffe0b3 */
[----:B------:R-:W0:Y:S04]  /*efa0*/  LDS.128 R4, [R43+0xc400] ;  /* 0x00c400002b047984 */ /* 0x000e280000000c00 */
[----:B------:R-:W-:-:S05]  /*efb0*/  IMAD R44, R9, 0x2, R2 ;  /* 0x00000002092c7824 */ /* 0x000fca00078e0202 */
[----:B------:R-:W1:Y:S01]  /*efc0*/  LDS.128 R8, [R44+0xc400] ;  /* 0x00c400002c087984 */ /* 0x000e620000000c00 */
[--C-:B0-----:R-:W-:Y:S02]  /*efd0*/  HADD2.F32 R45, -RZ, R4.reuse.H0_H0 ;  /* 0x20000004ff2d7230 */ /* 0x101fe40000004100 */
[----:B------:R-:W-:Y:S02]  /*efe0*/  HADD2.F32 R46, -RZ, R4.H1_H1 ;  /* 0x30000004ff2e7230 */ /* 0x000fe40000004100 */
[--C-:B------:R-:W-:Y:S02]  /*eff0*/  HADD2.F32 R47, -RZ, R5.reuse.H0_H0 ;  /* 0x20000005ff2f7230 */ /* 0x100fe40000004100 */
[----:B------:R-:W-:Y:S02]  /*f000*/  HADD2.F32 R5, -RZ, R5.H1_H1 ;  /* 0x30000005ff057230 */ /* 0x000fe40000004100 */
[----:B------:R-:W-:Y:S02]  /*f010*/  HADD2.F32 R48, -RZ, R6.H0_H0 ;  /* 0x20000006ff307230 */ /* 0x000fe40000004100 */
[----:B-1----:R-:W-:-:S02]  /*f020*/  HADD2.F32 R49, -RZ, R8.H0_H0 ;  /* 0x20000008ff317230 */ /* 0x002fc40000004100 */
[----:B------:R-:W-:Y:S02]  /*f030*/  HADD2.F32 R8, -RZ, R8.H1_H1 ;  /* 0x30000008ff087230 */ /* 0x000fe40000004100 */
[----:B------:R-:W-:Y:S02]  /*f040*/  HADD2.F32 R50, -RZ, R9.H0_H0 ;  /* 0x20000009ff327230 */ /* 0x000fe40000004100 */
[C---:B------:R-:W-:Y:S01]  /*f050*/  FMUL.FTZ R58, R49.reuse, R56 ;  /* 0x00000038313a7220 */ /* 0x040fe20000410000 */
[-C--:B------:R-:W-:Y:S01]  /*f060*/  FMUL.FTZ R60, R49, R54.reuse ;  /* 0x00000036313c7220 */ /* 0x080fe20000410000 */
[----:B------:R-:W-:Y:S02]  /*f070*/  HADD2.F32 R49, -RZ, R35.H0_H0 ;  /* 0x20000023ff317230 */ /* 0x000fe40000004100 */
[----:B------:R-:W-:Y:S01]  /*f080*/  FMUL.FTZ R55, R8, R53 ;  /* 0x0000003508377220 */ /* 0x000fe20000410000 */
[----:B------:R-:W-:Y:S01]  /*f090*/  FFMA.FTZ R58, R45, R54, -R58 ;  /* 0x000000362d3a7223 */ /* 0x000fe2000001083a */
[----:B------:R-:W-:-:S02]  /*f0a0*/  HADD2.F32 R54, -RZ, R39.H1_H1 ;  /* 0x30000027ff367230 */ /* 0x000fc40000004100 */
[----:B------:R-:W-:Y:S01]  /*f0b0*/  FFMA.FTZ R60, R45, R56, R60 ;  /* 0x000000382d3c7223 */ /* 0x000fe2000001003c */
[----:B------:R-:W-:Y:S02]  /*f0c0*/  HADD2.F32 R45, -RZ, R34.H1_H1 ;  /* 0x30000022ff2d7230 */ /* 0x000fe40000004100 */
[-C--:B------:R-:W-:Y:S01]  /*f0d0*/  FMUL.FTZ R57, R8, R49.reuse ;  /* 0x0000003108397220 */ /* 0x080fe20000410000 */
[----:B------:R-:W-:Y:S01]  /*f0e0*/  FFMA.FTZ R55, R46, R49, -R55 ;  /* 0x000000312e377223 */ /* 0x000fe20000010837 */
[C---:B------:R-:W-:Y:S01]  /*f0f0*/  FMUL.FTZ R8, R50.reuse, R54 ;  /* 0x0000003632087220 */ /* 0x040fe20000410000 */
[----:B------:R-:W-:Y:S02]  /*f100*/  HADD2.F32 R9, -RZ, R9.H1_H1 ;  /* 0x30000009ff097230 */ /* 0x000fe40000004100 */
[-C--:B------:R-:W-:Y:S01]  /*f110*/  FMUL.FTZ R59, R50, R45.reuse ;  /* 0x0000002d323b7220 */ /* 0x080fe20000410000 */
[----:B------:R-:W-:Y:S02]  /*f120*/  HADD2.F32 R56, -RZ, R40.H1_H1 ;  /* 0x30000028ff387230 */ /* 0x000fe40000004100 */
[----:B------:R-:W-:Y:S01]  /*f130*/  FFMA.FTZ R49, R47, R45, -R8 ;  /* 0x0000002d2f317223 */ /* 0x000fe20000010808 */
[----:B------:R-:W-:-:S02]  /*f140*/  HADD2.F32 R8, -RZ, R35.H1_H1 ;  /* 0x30000023ff087230 */ /* 0x000fc40000004100 */
[----:B------:R-:W-:Y:S01]  /*f150*/  FFMA.FTZ R57, R46, R53, R57 ;  /* 0x000000352e397223 */ /* 0x000fe20000010039 */
[--C-:B------:R-:W-:Y:S02]  /*f160*/  HADD2.F32 R51, -RZ, R10.reuse.H0_H0 ;  /* 0x2000000aff337230 */ /* 0x100fe40000004100 */
[----:B------:R-:W-:Y:S01]  /*f170*/  FFMA.FTZ R59, R47, R54, R59 ;  /* 0x000000362f3b7223 */ /* 0x000fe2000001003b */
[----:B------:R-:W-:Y:S02]  /*f180*/  HADD2.F32 R46, -RZ, R41.H0_H0 ;  /* 0x20000029ff2e7230 */ /* 0x000fe40000004100 */
[C---:B------:R-:W-:Y:S01]  /*f190*/  FMUL.FTZ R50, R9.reuse, R56 ;  /* 0x0000003809327220 */ /* 0x040fe20000410000 */
[----:B------:R-:W-:Y:S02]  /*f1a0*/  HADD2.F32 R45, -RZ, R37.H0_H0 ;  /* 0x20000025ff2d7230 */ /* 0x000fe40000004100 */
[----:B------:R-:W-:Y:S01]  /*f1b0*/  FMUL.FTZ R54, R9, R8 ;  /* 0x0000000809367220 */ /* 0x000fe20000410000 */
[----:B------:R-:W-:-:S02]  /*f1c0*/  HADD2.F32 R10, -RZ, R10.H1_H1 ;  /* 0x3000000aff0a7230 */ /* 0x000fc40000004100 */
[----:B------:R-:W-:Y:S01]  /*f1d0*/  FMUL.FTZ R53, R51, R46 ;  /* 0x0000002e33357220 */ /* 0x000fe20000410000 */
[----:B------:R-:W-:Y:S02]  /*f1e0*/  HADD2.F32 R47, -RZ, R42.H0_H0 ;  /* 0x2000002aff2f7230 */ /* 0x000fe40000004100 */
[----:B------:R-:W-:Y:S01]  /*f1f0*/  FFMA.FTZ R50, R5, R8, -R50 ;  /* 0x0000000805327223 */ /* 0x000fe20000010832 */
[----:B------:R-:W-:Y:S02]  /*f200*/  HADD2.F32 R6, -RZ, R6.H1_H1 ;  /* 0x30000006ff067230 */ /* 0x000fe40000004100 */
[----:B------:R-:W-:Y:S01]  /*f210*/  FMUL.FTZ R51, R51, R45 ;  /* 0x0000002d33337220 */ /* 0x000fe20000410000 */
[----:B------:R-:W-:Y:S02]  /*f220*/  HADD2.F32 R9, -RZ, R38.H0_H0 ;  /* 0x20000026ff097230 */ /* 0x000fe40000004100 */
[----:B------:R-:W-:Y:S01]  /*f230*/  FFMA.FTZ R54, R5, R56, R54 ;  /* 0x0000003805367223 */ /* 0x000fe20000010036 */
[----:B------:R-:W-:Y:S01]  /*f240*/  FMUL.FTZ R5, R10, R47 ;  /* 0x0000002f0a057220 */ /* 0x000fe20000410000 */
[C---:B------:R-:W-:Y:S01]  /*f250*/  FFMA.FTZ R53, R48.reuse, R45, -R53 ;  /* 0x0000002d30357223 */ /* 0x040fe20000010835 */
[----:B------:R-:W-:Y:S01]  /*f260*/  FFMA.FTZ R51, R48, R46, R51 ;  /* 0x0000002e30337223 */ /* 0x000fe20000010033 */
[-C--:B------:R-:W-:Y:S01]  /*f270*/  FMUL.FTZ R45, R10, R9.reuse ;  /* 0x000000090a2d7220 */ /* 0x080fe20000410000 */
[----:B------:R-:W-:Y:S01]  /*f280*/  FFMA.FTZ R46, R6, R9, -R5 ;  /* 0x00000009062e7223 */ /* 0x000fe20000010805 */
[----:B------:R-:W-:-:S02]  /*f290*/  HADD2.F32 R52, -RZ, R11.H0_H0 ;  /* 0x2000000bff347230 */ /* 0x000fc40000004100 */
[----:B------:R-:W-:Y:S02]  /*f2a0*/  HADD2.F32 R9, -RZ, R41.H1_H1 ;  /* 0x30000029ff097230 */ /* 0x000fe40000004100 */
[----:B------:R-:W-:Y:S01]  /*f2b0*/  FFMA.FTZ R48, R6, R47, R45 ;  /* 0x0000002f06307223 */ /* 0x000fe2000001002d */
[----:B------:R-:W-:Y:S02]  /*f2c0*/  HADD2.F32 R5, -RZ, R37.H1_H1 ;  /* 0x30000025ff057230 */ /* 0x000fe40000004100 */
[----:B------:R-:W-:Y:S02]  /*f2d0*/  HADD2.F32 R11, -RZ, R11.H1_H1 ;  /* 0x3000000bff0b7230 */ /* 0x000fe40000004100 */
[C---:B------:R-:W-:Y:S01]  /*f2e0*/  FMUL.FTZ R45, R52.reuse, R9 ;  /* 0x00000009342d7220 */ /* 0x040fe20000410000 */
[----:B------:R-:W-:Y:S02]  /*f2f0*/  HADD2.F32 R10, -RZ, R42.H1_H1 ;  /* 0x3000002aff0a7230 */ /* 0x000fe40000004100 */
[----:B------:R-:W-:Y:S01]  /*f300*/  FMUL.FTZ R52, R52, R5 ;  /* 0x0000000534347220 */ /* 0x000fe20000410000 */
[----:B------:R-:W-:-:S02]  /*f310*/  HADD2.F32 R8, -RZ, R38.H1_H1 ;  /* 0x30000026ff087230 */ /* 0x000fc40000004100 */
[--C-:B------:R-:W-:Y:S02]  /*f320*/  HADD2.F32 R4, -RZ, R7.reuse.H0_H0 ;  /* 0x20000007ff047230 */ /* 0x100fe40000004100 */
[C---:B------:R-:W-:Y:S01]  /*f330*/  FMUL.FTZ R6, R11.reuse, R10 ;  /* 0x0000000a0b067220 */ /* 0x040fe20000410000 */
[----:B------:R-:W-:Y:S02]  /*f340*/  HADD2.F32 R7, -RZ, R7.H1_H1 ;  /* 0x30000007ff077230 */ /* 0x000fe40000004100 */
[-C--:B------:R-:W-:Y:S01]  /*f350*/  FMUL.FTZ R47, R11, R8.reuse ;  /* 0x000000080b2f7220 */ /* 0x080fe20000410000 */
[C---:B------:R-:W-:Y:S01]  /*f360*/  FFMA.FTZ R11, R4.reuse, R9, R52 ;  /* 0x00000009040b7223 */ /* 0x040fe20000010034 */
[----:B------:R-:W-:Y:S01]  /*f370*/  FFMA.FTZ R45, R4, R5, -R45 ;  /* 0x00000005042d7223 */ /* 0x000fe2000001082d */
[C---:B------:R-:W-:Y:S01]  /*f380*/  FFMA.FTZ R52, R7.reuse, R8, -R6 ;  /* 0x0000000807347223 */ /* 0x040fe20000010806 */
[----:B------:R-:W-:Y:S01]  /*f390*/  FFMA.FTZ R56, R7, R10, R47 ;  /* 0x0000000a07387223 */ /* 0x000fe2000001002f */
[----:B------:R-:W-:-:S02]  /*f3a0*/  F2FP.F16.F32.PACK_AB R4, R55, R58 ;  /* 0x0000003a3704723e */ /* 0x000fc400000000ff */
[----:B------:R-:W-:Y:S02]  /*f3b0*/  F2FP.F16.F32.PACK_AB R5, R50, R49 ;  /* 0x000000313205723e */ /* 0x000fe400000000ff */
[----:B------:R-:W-:Y:S02]  /*f3c0*/  F2FP.F16.F32.PACK_AB R6, R46, R53 ;  /* 0x000000352e06723e */ /* 0x000fe400000000ff */
[----:B------:R-:W-:Y:S02]  /*f3d0*/  F2FP.F16.F32.PACK_AB R7, R52, R45 ;  /* 0x0000002d3407723e */ /* 0x000fe400000000ff */
[----:B------:R-:W-:Y:S02]  /*f3e0*/  F2FP.F16.F32.PACK_AB R8, R57, R60 ;  /* 0x0000003c3908723e */ /* 0x000fe400000000ff */
[----:B------:R-:W-:Y:S01]  /*f3f0*/  F2FP.F16.F32.PACK_AB R9, R54, R59 ;  /* 0x0000003b3609723e */ /* 0x000fe200000000ff */
[----:B------:R1:W-:Y:S01]  /*f400*/  STS.128 [R43+0xc400], R4 ;  /* 0x00c400042b007388 */ /* 0x0003e20000000c00 */
[----:B------:R-:W-:-:S02]  /*f410*/  F2FP.F16.F32.PACK_AB R10, R48, R51 ;  /* 0x00000033300a723e */ /* 0x000fc400000000ff */
[----:B------:R-:W-:-:S05]  /*f420*/  F2FP.F16.F32.PACK_AB R11, R56, R11 ;  /* 0x0000000b380b723e */ /* 0x000fca00000000ff */
[----:B------:R1:W-:Y:S02]  /*f430*/  STS.128 [R44+0xc400], R8 ;  /* 0x00c400082c007388 */ /* 0x0003e40000000c00 */
.L_x_613:
[----:B------:R-:W-:Y:S05]  /*f440*/  BSYNC B2 ;  /* 0x0000000000027941 */ /* 0x000fea0003800000 */
.L_x_612:
[----:B------:R-:W-:Y:S04]  /*f450*/  BSSY B2, `(.L_x_614) ;  /* 0x0000059000027945 */ /* 0x000fe80003800000 */
[----:B------:R-:W-:Y:S05]  /*f460*/  @P1 BRA `(.L_x_615) ;  /* 0x00000004005c1947 */ /* 0x000fea0003800000 */
[----:B------:R-:W2:Y:S01]  /*f470*/  LDL R60, [R1+0x60] ;  /* 0x00006000013c7983 */ /* 0x000ea20000100800 */
[----:B-1----:R-:W-:Y:S01]  /*f480*/  LEA.HI R4, R25, R163, RZ, 0x1d ;  /* 0x000000a319047211 */ /* 0x002fe200078fe8ff */
[----:B------:R-:W-:Y:S02]  /*f490*/  HADD2.F32 R53, -RZ, R26.H0_H0 ;  /* 0x2000001aff357230 */ /* 0x000fe40000004100 */
[----:B------:R-:W-:Y:S01]  /*f4a0*/  HADD2.F32 R55, -RZ, R30.H0_H0 ;  /* 0x2000001eff377230 */ /* 0x000fe20000004100 */
[----:B0-----:R-:W-:Y:S01]  /*f4b0*/  SHF.R.S32.HI R5, RZ, 0x1f, R4 ;  /* 0x0000001fff057819 */ /* 0x001fe20000011404 */
[----:B------:R-:W-:Y:S01]  /*f4c0*/  HADD2.F32 R52, -RZ, R31.H0_H0 ;  /* 0x2000001fff347230 */ /* 0x000fe20000004100 */
[----:B------:R-:W-:Y:S02]  /*f4d0*/  SHF.L.U32 R6, R4, 0x3, RZ ;  /* 0x0000000304067819 */ /* 0x000fe400000006ff */
[----:B------:R-:W-:Y:S02]  /*f4e0*/  LEA.HI R4, R5, R4, RZ, 0x3 ;  /* 0x0000000405047211 */ /* 0x000fe400078f18ff */
[----:B------:R-:W-:-:S03]  /*f4f0*/  LOP3.LUT R5, R177, 0x38, R6, 0xf8, !PT ;  /* 0x00000038b1057812 */ /* 0x000fc600078ef806 */
[----:B------:R-:W-:Y:S01]  /*f500*/  IMAD.SHL.U32 R4, R4, 0x400, RZ ;  /* 0x0000040004047824 */ /* 0x000fe200078e00ff */
[----:B------:R-:W-:-:S04]  /*f510*/  LOP3.LUT R9, R5, R178, RZ, 0x3c, !PT ;  /* 0x000000b205097212 */ /* 0x000fc800078e3cff */
[----:B------:R-:W-:-:S04]  /*f520*/  LOP3.LUT R8, R4, 0x7fffe000, RZ, 0xc0, !PT ;  /* 0x7fffe00004087812 */ /* 0x000fc800078ec0ff */
[----:B------:R-:W-:-:S05]  /*f530*/  IADD3 R9, R9, R8, R179 ;  /* 0x0000000809097210 */ /* 0x000fca0007ffe0b3 */
[----:B------:R-:W-:-:S05]  /*f540*/  IMAD R43, R9, 0x2, R2 ;  /* 0x00000002092b7824 */ /* 0x000fca00078e0202 */
[----:B------:R-:W0:Y:S02]  /*f550*/  LDS.128 R8, [R43+0xc400] ;  /* 0x00c400002b087984 */ /* 0x000e240000000c00 */
[--C-:B0-----:R-:W-:Y:S02]  /*f560*/  HADD2.F32 R48, -RZ, R8.reuse.H0_H0 ;  /* 0x20000008ff307230 */ /* 0x101fe40000004100 */
[----:B------:R-:W-:Y:S02]  /*f570*/  HADD2.F32 R8, -RZ, R8.H1_H1 ;  /* 0x30000008ff087230 */ /* 0x000fe40000004100 */
[----:B------:R-:W-:Y:S02]  /*f580*/  HADD2.F32 R49, -RZ, R9.H0_H0 ;  /* 0x20000009ff317230 */ /* 0x000fe40000004100 */
[C---:B------:R-:W-:Y:S01]  /*f590*/  FMUL.FTZ R57, R48.reuse, R55 ;  /* 0x0000003730397220 */ /* 0x040fe20000410000 */
[----:B------:R-:W-:Y:S01]  /*f5a0*/  FMUL.FTZ R59, R48, R53 ;  /* 0x00000035303b7220 */ /* 0x000fe20000410000 */
[----:B------:R-:W-:-:S02]  /*f5b0*/  HADD2.F32 R48, -RZ, R27.H0_H0 ;  /* 0x2000001bff307230 */ /* 0x000fc40000004100 */
[C---:B------:R-:W-:Y:S01]  /*f5c0*/  FMUL.FTZ R54, R8.reuse, R52 ;  /* 0x0000003408367220 */ /* 0x040fe20000410000 */
[----:B------:R-:W-:Y:S02]  /*f5d0*/  HADD2.F32 R9, -RZ, R9.H1_H1 ;  /* 0x30000009ff097230 */ /* 0x000fe40000004100 */
[--C-:B------:R-:W-:Y:S02]  /*f5e0*/  HADD2.F32 R50, -RZ, R10.reuse.H0_H0 ;  /* 0x2000000aff327230 */ /* 0x100fe40000004100 */
[----:B------:R-:W-:Y:S01]  /*f5f0*/  FMUL.FTZ R8, R8, R48 ;  /* 0x0000003008087220 */ /* 0x000fe20000410000 */
[----:B------:R-:W-:Y:S02]  /*f600*/  HADD2.F32 R10, -RZ, R10.H1_H1 ;  /* 0x3000000aff0a7230 */ /* 0x000fe40000004100 */
[--C-:B------:R-:W-:Y:S02]  /*f610*/  HADD2.F32 R51, -RZ, R11.reuse.H0_H0 ;  /* 0x2000000bff337230 */ /* 0x100fe40000004100 */
[----:B------:R-:W-:Y:S01]  /*f620*/  HADD2.F32 R11, -RZ, R11.H1_H1 ;  /* 0x3000000bff0b7230 */ /* 0x000fe20000004100 */
[----:B--2---:R-:W0:Y:S02]  /*f630*/  LDS.128 R4, [R60] ;  /* 0x000000003c047984 */ /* 0x004e240000000c00 */
[----:B0-----:R-:W-:-:S02]  /*f640*/  HADD2.F32 R44, -RZ, R4.H0_H0 ;  /* 0x20000004ff2c7230 */ /* 0x001fc40000004100 */
[----:B------:R-:W-:Y:S02]  /*f650*/  HADD2.F32 R45, -RZ, R4.H1_H1 ;  /* 0x30000004ff2d7230 */ /* 0x000fe40000004100 */
[----:B------:R-:W-:Y:S02]  /*f660*/  HADD2.F32 R46, -RZ, R5.H0_H0 ;  /* 0x20000005ff2e7230 */ /* 0x000fe40000004100 */
[C---:B------:R-:W-:Y:S01]  /*f670*/  FFMA.FTZ R57, R44.reuse, R53, -R57 ;  /* 0x000000352c397223 */ /* 0x040fe20000010839 */
[----:B------:R-:W-:Y:S01]  /*f680*/  FFMA.FTZ R59, R44, R55, R59 ;  /* 0x000000372c3b7223 */ /* 0x000fe2000001003b */
[----:B------:R-:W-:Y:S02]  /*f690*/  HADD2.F32 R53, -RZ, R30.H1_H1 ;  /* 0x3000001eff357230 */ /* 0x000fe40000004100 */
[C---:B------:R-:W-:Y:S01]  /*f6a0*/  FFMA.FTZ R54, R45.reuse, R48, -R54 ;  /* 0x000000302d367223 */ /* 0x040fe20000010836 */
[----:B------:R-:W-:Y:S02]  /*f6b0*/  HADD2.F32 R44, -RZ, R26.H1_H1 ;  /* 0x3000001aff2c7230 */ /* 0x000fe40000004100 */
[----:B------:R-:W-:Y:S01]  /*f6c0*/  FFMA.FTZ R52, R45, R52, R8 ;  /* 0x000000342d347223 */ /* 0x000fe20000010008 */
[----:B------:R-:W-:-:S02]  /*f6d0*/  HADD2.F32 R48, -RZ, R31.H1_H1 ;  /* 0x3000001fff307230 */ /* 0x000fc40000004100 */
[CC--:B------:R-:W-:Y:S01]  /*f6e0*/  FMUL.FTZ R55, R49.reuse, R53.reuse ;  /* 0x0000003531377220 */ /* 0x0c0fe20000410000 */
[----:B------:R-:W-:Y:S02]  /*f6f0*/  HADD2.F32 R8, -RZ, R27.H1_H1 ;  /* 0x3000001bff087230 */ /* 0x000fe40000004100 */
[-C--:B------:R-:W-:Y:S01]  /*f700*/  FMUL.FTZ R56, R49, R44.reuse ;  /* 0x0000002c31387220 */ /* 0x080fe20000410000 */
[----:B------:R-:W-:Y:S02]  /*f710*/  HADD2.F32 R5, -RZ, R5.H1_H1 ;  /* 0x30000005ff057230 */ /* 0x000fe40000004100 */
[C---:B------:R-:W-:Y:S01]  /*f720*/  FFMA.FTZ R55, R46.reuse, R44, -R55 ;  /* 0x0000002c2e377223 */ /* 0x040fe20000010837 */
[----:B------:R-:W-:Y:S02]  /*f730*/  HADD2.F32 R45, -RZ, R32.H0_H0 ;  /* 0x20000020ff2d7230 */ /* 0x000fe40000004100 */
[----:B------:R-:W-:Y:S01]  /*f740*/  FFMA.FTZ R56, R46, R53, R56 ;  /* 0x000000352e387223 */ /* 0x000fe20000010038 */
[----:B------:R-:W-:Y:S01]  /*f750*/  FMUL.FTZ R46, R9, R48 ;  /* 0x00000030092e7220 */ /* 0x000fe20000410000 */
[----:B------:R-:W-:-:S02]  /*f760*/  HADD2.F32 R44, -RZ, R28.H0_H0 ;  /* 0x2000001cff2c7230 */ /* 0x000fc40000004100 */
[-C--:B------:R-:W-:Y:S01]  /*f770*/  FMUL.FTZ R58, R9, R8.reuse ;  /* 0x00000008093a7220 */ /* 0x080fe20000410000 */
[----:B------:R-:W-:Y:S02]  /*f780*/  HADD2.F32 R49, -RZ, R33.H0_H0 ;  /* 0x20000021ff317230 */ /* 0x000fe40000004100 */
[----:B------:R-:W-:Y:S01]  /*f790*/  FFMA.FTZ R46, R5, R8, -R46 ;  /* 0x00000008052e7223 */ /* 0x000fe2000001082e */
[--C-:B------:R-:W-:Y:S02]  /*f7a0*/  HADD2.F32 R47, -RZ, R6.reuse.H0_H0 ;  /* 0x20000006ff2f7230 */ /* 0x100fe40000004100 */
[C---:B------:R-:W-:Y:S01]  /*f7b0*/  FMUL.FTZ R8, R50.reuse, R45 ;  /* 0x0000002d32087220 */ /* 0x040fe20000410000 */
[----:B------:R-:W-:Y:S02]  /*f7c0*/  HADD2.F32 R6, -RZ, R6.H1_H1 ;  /* 0x30000006ff067230 */ /* 0x000fe40000004100 */
[----:B------:R-:W-:Y:S01]  /*f7d0*/  FMUL.FTZ R50, R50, R44 ;  /* 0x0000002c32327220 */ /* 0x000fe20000410000 */
[----:B------:R-:W-:-:S02]  /*f7e0*/  HADD2.F32 R9, -RZ, R29.H0_H0 ;  /* 0x2000001dff097230 */ /* 0x000fc40000004100 */
[----:B------:R-:W-:Y:S01]  /*f7f0*/  FFMA.FTZ R53, R5, R48, R58 ;  /* 0x0000003005357223 */ /* 0x000fe2000001003a */
[C---:B------:R-:W-:Y:S01]  /*f800*/  FMUL.FTZ R5, R10.reuse, R49 ;  /* 0x000000310a057220 */ /* 0x040fe20000410000 */
[C---:B------:R-:W-:Y:S01]  /*f810*/  FFMA.FTZ R44, R47.reuse, R44, -R8 ;  /* 0x0000002c2f2c7223 */ /* 0x040fe20000010808 */
[----:B------:R-:W-:Y:S01]  /*f820*/  FFMA.FTZ R50, R47, R45, R50 ;  /* 0x0000002d2f327223 */ /* 0x000fe20000010032 */
[-C--:B------:R-:W-:Y:S01]  /*f830*/  FMUL.FTZ R47, R10, R9.reuse ;  /* 0x000000090a2f7220 */ /* 0x080fe20000410000 */
[C---:B------:R-:W-:Y:S01]  /*f840*/  FFMA.FTZ R45, R6.reuse, R9, -R5 ;  /* 0x00000009062d7223 */ /* 0x040fe20000010805 */
[----:B------:R-:W-:Y:S02]  /*f850*/  HADD2.F32 R9, -RZ, R32.H1_H1 ;  /* 0x30000020ff097230 */ /* 0x000fe40000004100 */
[----:B------:R-:W-:Y:S02]  /*f860*/  HADD2.F32 R5, -RZ, R28.H1_H1 ;  /* 0x3000001cff057230 */ /* 0x000fe40000004100 */
[----:B------:R-:W-:Y:S01]  /*f870*/  FFMA.FTZ R47, R6, R49, R47 ;  /* 0x00000031062f7223 */ /* 0x000fe2000001002f */
[----:B------:R-:W-:-:S02]  /*f880*/  HADD2.F32 R10, -RZ, R33.H1_H1 ;  /* 0x30000021ff0a7230 */ /* 0x000fc40000004100 */
[C---:B------:R-:W-:Y:S01]  /*f890*/  FMUL.FTZ R49, R51.reuse, R9 ;  /* 0x0000000933317220 */ /* 0x040fe20000410000 */
[----:B------:R-:W-:Y:S02]  /*f8a0*/  HADD2.F32 R8, -RZ, R29.H1_H1 ;  /* 0x3000001dff087230 */ /* 0x000fe40000004100 */
[-C--:B------:R-:W-:Y:S01]  /*f8b0*/  FMUL.FTZ R6, R51, R5.reuse ;  /* 0x0000000533067220 */ /* 0x080fe20000410000 */
[--C-:B------:R-:W-:Y:S02]  /*f8c0*/  HADD2.F32 R4, -RZ, R7.reuse.H0_H0 ;  /* 0x20000007ff047230 */ /* 0x100fe40000004100 */
[C---:B------:R-:W-:Y:S01]  /*f8d0*/  FMUL.FTZ R48, R11.reuse, R10 ;  /* 0x0000000a0b307220 */ /* 0x040fe20000410000 */
[----:B------:R-:W-:Y:S02]  /*f8e0*/  HADD2.F32 R7, -RZ, R7.H1_H1 ;  /* 0x30000007ff077230 */ /* 0x000fe40000004100 */
[-C--:B------:R-:W-:Y:S01]  /*f8f0*/  FMUL.FTZ R51, R11, R8.reuse ;  /* 0x000000080b337220 */ /* 0x080fe20000410000 */
[C---:B------:R-:W-:Y:S01]  /*f900*/  FFMA.FTZ R49, R4.reuse, R5, -R49 ;  /* 0x0000000504317223 */ /* 0x040fe20000010831 */
[----:B------:R-:W-:Y:S01]  /*f910*/  FFMA.FTZ R11, R4, R9, R6 ;  /* 0x00000009040b7223 */ /* 0x000fe20000010006 */
        /* <DEDUP_REMOVED lines=8> */
[----:B------:R2:W-:Y:S01]  /*f9a0*/  STS.128 [R60], R4 ;  /* 0x000000043c007388 */ /* 0x0005e20000000c00 */
[----:B------:R-:W-:-:S02]  /*f9b0*/  F2FP.F16.F32.PACK_AB R10, R47, R50 ;  /* 0x000000322f0a723e */ /* 0x000fc400000000ff */
[----:B------:R-:W-:-:S05]  /*f9c0*/  F2FP.F16.F32.PACK_AB R11, R58, R11 ;  /* 0x0000000b3a0b723e */ /* 0x000fca00000000ff */
[----:B------:R2:W-:Y:S02]  /*f9d0*/  STS.128 [R43+0xc400], R8 ;  /* 0x00c400082b007388 */ /* 0x0005e40000000c00 */
.L_x_615:
[----:B------:R-:W-:Y:S05]  /*f9e0*/  BSYNC B2 ;  /* 0x0000000000027941 */ /* 0x000fea0003800000 */
.L_x_614:
[----:B------:R-:W-:Y:S05]  /*f9f0*/  @P2 BRA `(.L_x_611) ;  /* 0x00000004005c2947 */ /* 0x000fea0003800000 */
[----:B------:R-:W3:Y:S01]  /*fa00*/  LDL R59, [R1+0x58] ;  /* 0x00005800013b7983 */ /* 0x000ee20000100800 */
[----:B------:R-:W-:Y:S01]  /*fa10*/  LEA.HI R25, R25, R164, RZ, 0x1d ;  /* 0x000000a419197211 */ /* 0x000fe200078fe8ff */
[----:B------:R-:W-:Y:S02]  /*fa20*/  HADD2.F32 R54, -RZ, R15.H0_H0 ;  /* 0x2000000fff367230 */ /* 0x000fe40000004100 */
[----:B------:R-:W-:Y:S01]  /*fa30*/  HADD2.F32 R52, -RZ, R0.H0_H0 ;  /* 0x20000000ff347230 */ /* 0x000fe20000004100 */
[----:B-12---:R-:W-:Y:S01]  /*fa40*/  SHF.R.S32.HI R6, RZ, 0x1f, R25 ;  /* 0x0000001fff067819 */ /* 0x006fe20000011419 */
[----:B------:R-:W-:Y:S01]  /*fa50*/  HADD2.F32 R51, -RZ, R20.H0_H0 ;  /* 0x20000014ff337230 */ /* 0x000fe20000004100 */
[----:B------:R-:W-:Y:S02]  /*fa60*/  SHF.L.U32 R4, R25, 0x3, RZ ;  /* 0x0000000319047819 */ /* 0x000fe400000006ff */
[----:B------:R-:W-:Y:S02]  /*fa70*/  LEA.HI R6, R6, R25, RZ, 0x3 ;  /* 0x0000001906067211 */ /* 0x000fe400078f18ff */
[----:B0-----:R-:W-:-:S03]  /*fa80*/  LOP3.LUT R5, R177, 0x38, R4, 0xf8, !PT ;  /* 0x00000038b1057812 */ /* 0x001fc600078ef804 */
        /* <DEDUP_REMOVED lines=19> */
[----:B---3--:R-:W0:Y:S02]  /*fbc0*/  LDS.128 R4, [R59] ;  /* 0x000000003b047984 */ /* 0x008e240000000c00 */
[----:B0-----:R-:W-:-:S02]  /*fbd0*/  HADD2.F32 R43, -RZ, R4.H0_H0 ;  /* 0x20000004ff2b7230 */ /* 0x001fc40000004100 */
[----:B------:R-:W-:Y:S02]  /*fbe0*/  HADD2.F32 R44, -RZ, R4.H1_H1 ;  /* 0x30000004ff2c7230 */ /* 0x000fe40000004100 */
[----:B------:R-:W-:Y:S02]  /*fbf0*/  HADD2.F32 R45, -RZ, R5.H0_H0 ;  /* 0x20000005ff2d7230 */ /* 0x000fe40000004100 */
[C---:B------:R-:W-:Y:S01]  /*fc00*/  FFMA.FTZ R56, R43.reuse, R52, -R56 ;  /* 0x000000342b387223 */ /* 0x040fe20000010838 */
[----:B------:R-:W-:Y:S02]  /*fc10*/  HADD2.F32 R52, -RZ, R15.H1_H1 ;  /* 0x3000000fff347230 */ /* 0x000fe40000004100 */
[----:B------:R-:W-:Y:S01]  /*fc20*/  FFMA.FTZ R58, R43, R54, R58 ;  /* 0x000000362b3a7223 */ /* 0x000fe2000001003a */
[----:B------:R-:W-:Y:S02]  /*fc30*/  HADD2.F32 R43, -RZ, R0.H1_H1 ;  /* 0x30000000ff2b7230 */ /* 0x000fe40000004100 */
[----:B------:R-:W-:Y:S01]  /*fc40*/  FFMA.FTZ R53, R44, R47, -R53 ;  /* 0x0000002f2c357223 */ /* 0x000fe20000010835 */
[----:B------:R-:W-:-:S02]  /*fc50*/  HADD2.F32 R54, -RZ, R20.H1_H1 ;  /* 0x30000014ff367230 */ /* 0x000fc40000004100 */
[-C--:B------:R-:W-:Y:S01]  /*fc60*/  FMUL.FTZ R8, R48, R52.reuse ;  /* 0x0000003430087220 */ /* 0x080fe20000410000 */
[----:B------:R-:W-:Y:S01]  /*fc70*/  FFMA.FTZ R55, R44, R51, R55 ;  /* 0x000000332c377223 */ /* 0x000fe20000010037 */
[-C--:B------:R-:W-:Y:S01]  /*fc80*/  FMUL.FTZ R57, R48, R43.reuse ;  /* 0x0000002b30397220 */ /* 0x080fe20000410000 */
[----:B------:R-:W-:Y:S02]  /*fc90*/  HADD2.F32 R44, -RZ, R21.H0_H0 ;  /* 0x20000015ff2c7230 */ /* 0x000fe40000004100 */
[C---:B------:R-:W-:Y:S01]  /*fca0*/  FFMA.FTZ R47, R45.reuse, R43, -R8 ;  /* 0x0000002b2d2f7223 */ /* 0x040fe20000010808 */
[----:B------:R-:W-:Y:S02]  /*fcb0*/  HADD2.F32 R8, -RZ, R12.H1_H1 ;  /* 0x3000000cff087230 */ /* 0x000fe40000004100 */
[----:B------:R-:W-:Y:S01]  /*fcc0*/  FFMA.FTZ R57, R45, R52, R57 ;  /* 0x000000342d397223 */ /* 0x000fe20000010039 */
[----:B------:R-:W-:Y:S02]  /*fcd0*/  HADD2.F32 R5, -RZ, R5.H1_H1 ;  /* 0x30000005ff057230 */ /* 0x000fe40000004100 */
[----:B------:R-:W-:Y:S01]  /*fce0*/  FMUL.FTZ R48, R9, R54 ;  /* 0x0000003609307220 */ /* 0x000fe20000410000 */
[----:B------:R-:W-:-:S02]  /*fcf0*/  HADD2.F32 R43, -RZ, R13.H0_H0 ;  /* 0x2000000dff2b7230 */ /* 0x000fc40000004100 */
[----:B------:R-:W-:Y:S01]  /*fd00*/  FMUL.FTZ R52, R9, R8 ;  /* 0x0000000809347220 */ /* 0x000fe20000410000 */
[----:B------:R-:W-:Y:S02]  /*fd10*/  HADD2.F32 R45, -RZ, R24.H0_H0 ;  /* 0x20000018ff2d7230 */ /* 0x000fe40000004100 */
[----:B------:R-:W-:Y:S01]  /*fd20*/  FMUL.FTZ R51, R49, R44 ;  /* 0x0000002c31337220 */ /* 0x000fe20000410000 */
[--C-:B------:R-:W-:Y:S02]  /*fd30*/  HADD2.F32 R46, -RZ, R6.reuse.H0_H0 ;  /* 0x20000006ff2e7230 */ /* 0x100fe40000004100 */
[----:B------:R-:W-:Y:S01]  /*fd40*/  FFMA.FTZ R48, R5, R8, -R48 ;  /* 0x0000000805307223 */ /* 0x000fe20000010830 */
[----:B------:R-:W-:Y:S02]  /*fd50*/  HADD2.F32 R6, -RZ, R6.H1_H1 ;  /* 0x30000006ff067230 */ /* 0x000fe40000004100 */
[----:B------:R-:W-:Y:S01]  /*fd60*/  FMUL.FTZ R49, R49, R43 ;  /* 0x0000002b31317220 */ /* 0x000fe20000410000 */
[----:B------:R-:W-:-:S02]  /*fd70*/  HADD2.F32 R9, -RZ, R14.H0_H0 ;  /* 0x2000000eff097230 */ /* 0x000fc40000004100 */
[----:B------:R-:W-:Y:S01]  /*fd80*/  FFMA.FTZ R52, R5, R54, R52 ;  /* 0x0000003605347223 */ /* 0x000fe20000010034 */
[----:B------:R-:W-:Y:S01]  /*fd90*/  FMUL.FTZ R5, R10, R45 ;  /* 0x0000002d0a057220 */ /* 0x000fe20000410000 */
        /* <DEDUP_REMOVED lines=10> */
[----:B------:R-:W-:Y:S01]  /*fe40*/  FMUL.FTZ R50, R50, R5 ;  /* 0x0000000532327220 */ /* 0x000fe20000410000 */
        /* <DEDUP_REMOVED lines=18> */
.L_x_611:
[----:B------:R-:W-:Y:S05]  /*ff70*/  BSYNC B1 ;  /* 0x0000000000017941 */ /* 0x000fea0003800000 */
.L_x_610:
[----:B-123--:R-:W-:-:S04]  /*ff80*/  IADD3 R4, R166, 0x40, RZ ;  /* 0x00000040a6047810 */ /* 0x00efc80007ffe0ff */
[----:B------:R-:W-:-:S13]  /*ff90*/  ISETP.GE.AND P0, PT, R4, R3, PT ;  /* 0x000000030400720c */ /* 0x000fda0003f06270 */
[----:B------:R-:W-:Y:S05]  /*ffa0*/  @P0 BRA `(.L_x_594) ;  /* 0x00000010004c0947 */ /* 0x000fea0003800000 */
[----:B------:R-:W1:Y:S01]  /*ffb0*/  LDC R3, c[0x0][0x3f4] ;  /* 0x0000fd00ff037b82 */ /* 0x000e620000000800 */
[C---:B------:R-:W-:Y:S01]  /*ffc0*/  VIADD R4, R16.reuse, 0x20 ;  /* 0x0000002010047836 */ /* 0x040fe20000000000 */
[----:B------:R-:W-:Y:S01]  /*ffd0*/  BSSY B1, `(.L_x_616) ;  /* 0x000005e000017945 */ /* 0x000fe20003800000 */
[C---:B------:R-:W-:Y:S01]  /*ffe0*/  VIADD R6, R16.reuse, 0x40 ;  /* 0x0000004010067836 */ /* 0x040fe20000000000 */
[----:B------:R-:W-:Y:S02]  /*fff0*/  SHF.R.U32.HI R55, RZ, 0x3, R168 ;  /* 0x00000003ff377819 */ /* 0x000fe400000116a8 */
[-C--:B-1----:R-:W-:Y:S02]  /*10000*/  ISETP.GE.AND P0, PT, R16, R3.reuse, PT ;  /* 0x000000031000720c */ /* 0x082fe40003f06270 */
[-C--:B------:R-:W-:Y:S02]  /*10010*/  ISETP.GE.AND P1, PT, R4, R3.reuse, PT ;  /* 0x000000030400720c */ /* 0x080fe40003f26270 */
[----:B------:R-:W-:-:S09]  /*10020*/  ISETP.GE.AND P2, PT, R6, R3, PT ;  /* 0x000000030600720c */ /* 0x000fd20003f46270 */
[----:B------:R-:W-:Y:S05]  /*10030*/  @P0 BRA `(.L_x_617) ;  /* 0x00000004005c0947 */ /* 0x000fea0003800000 */
[----:B------:R-:W2:Y:S01]  /*10040*/  LDL R57, [R1+0x5c] ;  /* 0x00005c0001397983 */ /* 0x000ea20000100800 */
[----:B------:R-:W-:Y:S01]  /*10050*/  LEA.HI R4, R3, R214, RZ, 0x1d ;  /* 0x000000d603047211 */ /* 0x000fe200078fe8ff */
[----:B------:R-:W-:Y:S02]  /*10060*/  HADD2.F32 R53, -RZ, R39.H0_H0 ;  /* 0x20000027ff357230 */ /* 0x000fe40000004100 */
[----:B------:R-:W-:Y:S01]  /*10070*/  HADD2.F32 R51, -RZ, R34.H0_H0 ;  /* 0x20000022ff337230 */ /* 0x000fe20000004100 */
[----:B------:R-:W-:Y:S01]  /*10080*/  SHF.R.S32.HI R7, RZ, 0x1f, R4 ;  /* 0x0000001fff077819 */ /* 0x000fe20000011404 */
[----:B------:R-:W-:Y:S01]  /*10090*/  HADD2.F32 R58, -RZ, R40.H0_H0 ;  /* 0x20000028ff3a7230 */ /* 0x000fe20000004100 */
[----:B0-----:R-:W-:Y:S01]  /*100a0*/  SHF.L.U32 R5, R4, 0x3, RZ ;  /* 0x0000000304057819 */ /* 0x001fe200000006ff */
[--C-:B------:R-:W-:Y:S01]  /*100b0*/  HADD2.F32 R56, -RZ, R35.reuse.H0_H0 ;  /* 0x20000023ff387230 */ /* 0x100fe20000004100 */
[----:B------:R-:W-:Y:S01]  /*100c0*/  LEA.HI R7, R7, R4, RZ, 0x3 ;  /* 0x0000000407077211 */ /* 0x000fe200078f18ff */
[----:B------:R-:W-:Y:S01]  /*100d0*/  HADD2.F32 R35, -RZ, R35.H1_H1 ;  /* 0x30000023ff237230 */ /* 0x000fe20000004100 */
        /* <DEDUP_REMOVED lines=10> */
[-C--:B------:R-:W-:Y:S01]  /*10180*/  FMUL.FTZ R52, R53, R47.reuse ;  /* 0x0000002f35347220 */ /* 0x080fe20000410000 */
[----:B------:R-:W-:Y:S01]  /*10190*/  FMUL.FTZ R54, R51, R47 ;  /* 0x0000002f33367220 */ /* 0x000fe20000410000 */
[----:B------:R-:W-:-:S02]  /*101a0*/  HADD2.F32 R47, -RZ, R34.H1_H1 ;  /* 0x30000022ff2f7230 */ /* 0x000fc40000004100 */
[----:B------:R-:W-:Y:S02]  /*101b0*/  HADD2.F32 R9, -RZ, R9.H1_H1 ;  /* 0x30000009ff097230 */ /* 0x000fe40000004100 */
[--C-:B------:R-:W-:Y:S02]  /*101c0*/  HADD2.F32 R49, -RZ, R10.reuse.H0_H0 ;  /* 0x2000000aff317230 */ /* 0x100fe40000004100 */
[----:B------:R-:W-:Y:S02]  /*101d0*/  HADD2.F32 R10, -RZ, R10.H1_H1 ;  /* 0x3000000aff0a7230 */ /* 0x000fe40000004100 */
[--C-:B------:R-:W-:Y:S02]  /*101e0*/  HADD2.F32 R50, -RZ, R11.reuse.H0_H0 ;  /* 0x2000000bff327230 */ /* 0x100fe40000004100 */
[----:B------:R-:W-:Y:S01]  /*101f0*/  HADD2.F32 R11, -RZ, R11.H1_H1 ;  /* 0x3000000bff0b7230 */ /* 0x000fe20000004100 */
[----:B--2---:R-:W0:Y:S02]  /*10200*/  LDS.128 R4, [R57] ;  /* 0x0000000039047984 */ /* 0x004e240000000c00 */
[----:B0-----:R-:W-:-:S02]  /*10210*/  HADD2.F32 R43, -RZ, R4.H0_H0 ;  /* 0x20000004ff2b7230 */ /* 0x001fc40000004100 */
[----:B------:R-:W-:Y:S02]  /*10220*/  HADD2.F32 R44, -RZ, R4.H1_H1 ;  /* 0x30000004ff2c7230 */ /* 0x000fe40000004100 */
[----:B------:R-:W-:Y:S02]  /*10230*/  HADD2.F32 R45, -RZ, R5.H0_H0 ;  /* 0x20000005ff2d7230 */ /* 0x000fe40000004100 */
[-C--:B------:R-:W-:Y:S01]  /*10240*/  FFMA.FTZ R52, R51, R43.reuse, -R52 ;  /* 0x0000002b33347223 */ /* 0x080fe20000010834 */
[----:B------:R-:W-:Y:S02]  /*10250*/  HADD2.F32 R51, -RZ, R39.H1_H1 ;  /* 0x30000027ff337230 */ /* 0x000fe40000004100 */
[----:B------:R-:W-:Y:S01]  /*10260*/  FFMA.FTZ R54, R53, R43, R54 ;  /* 0x0000002b35367223 */ /* 0x000fe20000010036 */
[-C--:B------:R-:W-:Y:S01]  /*10270*/  FMUL.FTZ R39, R58, R8.reuse ;  /* 0x000000083a277220 */ /* 0x080fe20000410000 */
[----:B------:R-:W-:Y:S01]  /*10280*/  FMUL.FTZ R43, R56, R8 ;  /* 0x00000008382b7220 */ /* 0x000fe20000410000 */
[----:B------:R-:W-:-:S02]  /*10290*/  HADD2.F32 R53, -RZ, R40.H1_H1 ;  /* 0x30000028ff357230 */ /* 0x000fc40000004100 */
[----:B------:R-:W-:Y:S01]  /*102a0*/  FMUL.FTZ R8, R51, R48 ;  /* 0x0000003033087220 */ /* 0x000fe20000410000 */
[----:B------:R-:W-:Y:S01]  /*102b0*/  FFMA.FTZ R39, R56, R44, -R39 ;  /* 0x0000002c38277223 */ /* 0x000fe20000010827 */
[----:B------:R-:W-:Y:S02]  /*102c0*/  HADD2.F32 R5, -RZ, R5.H1_H1 ;  /* 0x30000005ff057230 */ /* 0x000fe40000004100 */
[C---:B------:R-:W-:Y:S01]  /*102d0*/  FMUL.FTZ R48, R47.reuse, R48 ;  /* 0x000000302f307220 */ /* 0x040fe20000410000 */
[----:B------:R-:W-:Y:S01]  /*102e0*/  FFMA.FTZ R34, R47, R45, -R8 ;  /* 0x0000002d2f227223 */ /* 0x000fe20000010808 */
[----:B------:R-:W-:Y:S02]  /*102f0*/  HADD2.F32 R56, -RZ, R41.H0_H0 ;  /* 0x20000029ff387230 */ /* 0x000fe40000004100 */
[----:B------:R-:W-:Y:S01]  /*10300*/  FMUL.FTZ R8, R53, R9 ;  /* 0x0000000935087220 */ /* 0x000fe20000410000 */
[----:B------:R-:W-:Y:S01]  /*10310*/  FFMA.FTZ R43, R58, R44, R43 ;  /* 0x0000002c3a2b7223 */ /* 0x000fe2000001002b */
[----:B------:R-:W-:-:S02]  /*10320*/  HADD2.F32 R46, -RZ, R6.H0_H0 ;  /* 0x20000006ff2e7230 */ /* 0x000fc40000004100 */
[----:B------:R-:W-:Y:S01]  /*10330*/  FFMA.FTZ R48, R51, R45, R48 ;  /* 0x0000002d33307223 */ /* 0x000fe20000010030 */
[----:B------:R-:W-:Y:S02]  /*10340*/  HADD2.F32 R44, -RZ, R37.H0_H0 ;  /* 0x20000025ff2c7230 */ /* 0x000fe40000004100 */
[C---:B------:R-:W-:Y:S01]  /*10350*/  FMUL.FTZ R40, R35.reuse, R9 ;  /* 0x0000000923287220 */ /* 0x040fe20000410000 */
[----:B------:R-:W-:Y:S01]  /*10360*/  FFMA.FTZ R9, R35, R5, -R8 ;  /* 0x0000000523097223 */ /* 0x000fe20000010808 */
[----:B------:R-:W-:Y:S02]  /*10370*/  HADD2.F32 R58, -RZ, R42.H0_H0 ;  /* 0x2000002aff3a7230 */ /* 0x000fe40000004100 */
[-C--:B------:R-:W-:Y:S01]  /*10380*/  FMUL.FTZ R45, R56, R49.reuse ;  /* 0x00000031382d7220 */ /* 0x080fe20000410000 */
[----:B------:R-:W-:Y:S02]  /*10390*/  HADD2.F32 R8, -RZ, R38.H0_H0 ;  /* 0x20000026ff087230 */ /* 0x000fe40000004100 */
[----:B------:R-:W-:Y:S01]  /*103a0*/  FMUL.FTZ R49, R44, R49 ;  /* 0x000000312c317220 */ /* 0x000fe20000410000 */
[----:B------:R-:W-:-:S02]  /*103b0*/  HADD2.F32 R6, -RZ, R6.H1_H1 ;  /* 0x30000006ff067230 */ /* 0x000fc40000004100 */
[----:B------:R-:W-:Y:S01]  /*103c0*/  FFMA.FTZ R35, R53, R5, R40 ;  /* 0x0000000535237223 */ /* 0x000fe20000010028 */
[----:B------:R-:W-:Y:S01]  /*103d0*/  FFMA.FTZ R45, R44, R46, -R45 ;  /* 0x0000002e2c2d7223 */ /* 0x000fe2000001082d */
[-C--:B------:R-:W-:Y:S01]  /*103e0*/  FMUL.FTZ R5, R58, R10.reuse ;  /* 0x0000000a3a057220 */ /* 0x080fe20000410000 */
[----:B------:R-:W-:Y:S02]  /*103f0*/  HADD2.F32 R44, -RZ, R41.H1_H1 ;  /* 0x30000029ff2c7230 */ /* 0x000fe40000004100 */
[C---:B------:R-:W-:Y:S01]  /*10400*/  FMUL.FTZ R47, R8.reuse, R10 ;  /* 0x0000000a082f7220 */ /* 0x040fe20000410000 */
[----:B------:R-:W-:Y:S02]  /*10410*/  HADD2.F32 R51, -RZ, R42.H1_H1 ;  /* 0x3000002aff337230 */ /* 0x000fe40000004100 */
[----:B------:R-:W-:Y:S01]  /*10420*/  FFMA.FTZ R10, R8, R6, -R5 ;  /* 0x00000006080a7223 */ /* 0x000fe20000010805 */
[----:B------:R-:W-:Y:S02]  /*10430*/  HADD2.F32 R40, -RZ, R37.H1_H1 ;  /* 0x30000025ff287230 */ /* 0x000fe40000004100 */
[----:B------:R-:W-:Y:S01]  /*10440*/  FMUL.FTZ R5, R44, R50 ;  /* 0x000000322c057220 */ /* 0x000fe20000410000 */
[----:B------:R-:W-:-:S02]  /*10450*/  HADD2.F32 R41, -RZ, R38.H1_H1 ;  /* 0x30000026ff297230 */ /* 0x000fc40000004100 */
[----:B------:R-:W-:Y:S01]  /*10460*/  FFMA.FTZ R38, R58, R6, R47 ;  /* 0x000000063a267223 */ /* 0x000fe2000001002f */
[--C-:B------:R-:W-:Y:S02]  /*10470*/  HADD2.F32 R4, -RZ, R7.reuse.H0_H0 ;  /* 0x20000007ff047230 */ /* 0x100fe40000004100 */
[-C--:B------:R-:W-:Y:S01]  /*10480*/  FMUL.FTZ R6, R51, R11.reuse ;  /* 0x0000000b33067220 */ /* 0x080fe20000410000 */
[----:B------:R-:W-:Y:S02]  /*10490*/  HADD2.F32 R7, -RZ, R7.H1_H1 ;  /* 0x30000007ff077230 */ /* 0x000fe40000004100 */
[C---:B------:R-:W-:Y:S01]  /*104a0*/  FMUL.FTZ R37, R40.reuse, R50 ;  /* 0x0000003228257220 */ /* 0x040fe20000410000 */
[C---:B------:R-:W-:Y:S01]  /*104b0*/  FMUL.FTZ R8, R41.reuse, R11 ;  /* 0x0000000b29087220 */ /* 0x040fe20000410000 */
[----:B------:R-:W-:Y:S01]  /*104c0*/  FFMA.FTZ R11, R40, R4, -R5 ;  /* 0x00000004280b7223 */ /* 0x000fe20000010805 */
[----:B------:R-:W-:Y:S01]  /*104d0*/  FFMA.FTZ R49, R56, R46, R49 ;  /* 0x0000002e38317223 */ /* 0x000fe20000010031 */
[-C--:B------:R-:W-:Y:S01]  /*104e0*/  FFMA.FTZ R40, R41, R7.reuse, -R6 ;  /* 0x0000000729287223 */ /* 0x080fe20000010806 */
[----:B------:R-:W-:Y:S01]  /*104f0*/  FFMA.FTZ R37, R44, R4, R37 ;  /* 0x000000042c257223 */ /* 0x000fe20000010025 */
        /* <DEDUP_REMOVED lines=11> */
.L_x_617:
[----:B------:R-:W-:Y:S05]  /*105b0*/  BSYNC B1 ;  /* 0x0000000000017941 */ /* 0x000fea0003800000 */
.L_x_616:
[----:B------:R-:W-:Y:S04]  /*105c0*/  BSSY B1, `(.L_x_618) ;  /* 0x0000059000017945 */ /* 0x000fe80003800000 */
[----:B------:R-:W-:Y:S05]  /*105d0*/  @P1 BRA `(.L_x_619) ;  /* 0x00000004005c1947 */ /* 0x000fea0003800000 */
[----:B------:R-:W2:Y:S01]  /*105e0*/  LDL R50, [R1+0x50] ;  /* 0x0000500001327983 */ /* 0x000ea20000100800 */
[----:B-1----:R-:W-:Y:S01]  /*105f0*/  LEA.HI R4, R3, R163, RZ, 0x1d ;  /* 0x000000a303047211 */ /* 0x002fe200078fe8ff */
[----:B------:R-:W-:Y:S02]  /*10600*/  HADD2.F32 R46, -RZ, R30.H0_H0 ;  /* 0x2000001eff2e7230 */ /* 0x000fe40000004100 */
[----:B------:R-:W-:Y:S01]  /*10610*/  HADD2.F32 R44, -RZ, R26.H0_H0 ;  /* 0x2000001aff2c7230 */ /* 0x000fe20000004100 */
[----:B------:R-:W-:Y:S01]  /*10620*/  SHF.R.S32.HI R7, RZ, 0x1f, R4 ;  /* 0x0000001fff077819 */ /* 0x000fe20000011404 */
[----:B------:R-:W-:Y:S01]  /*10630*/  HADD2.F32 R48, -RZ, R31.H0_H0 ;  /* 0x2000001fff307230 */ /* 0x000fe20000004100 */
[----:B0-----:R-:W-:Y:S01]  /*10640*/  SHF.L.U32 R5, R4, 0x3, RZ ;  /* 0x0000000304057819 */ /* 0x001fe200000006ff */
[----:B------:R-:W-:Y:S01]  /*10650*/  HADD2.F32 R51, -RZ, R30.H1_H1 ;  /* 0x3000001eff337230 */ /* 0x000fe20000004100 */
        /* <DEDUP_REMOVED lines=11> */
[--C-:B------:R-:W-:Y:S02]  /*10710*/  HADD2.F32 R40, -RZ, R9.reuse.H0_H0 ;  /* 0x20000009ff287230 */ /* 0x100fe40000004100 */
[-C--:B------:R-:W-:Y:S01]  /*10720*/  FMUL.FTZ R43, R46, R39.reuse ;  /* 0x000000272e2b7220 */ /* 0x080fe20000410000 */
[----:B------:R-:W-:Y:S01]  /*10730*/  FMUL.FTZ R39, R44, R39 ;  /* 0x000000272c277220 */ /* 0x000fe20000410000 */
[----:B------:R-:W-:Y:S01]  /*10740*/  FMUL.FTZ R45, R48, R8 ;  /* 0x00000008302d7220 */ /* 0x000fe20000410000 */
[----:B------:R-:W-:-:S02]  /*10750*/  HADD2.F32 R9, -RZ, R9.H1_H1 ;  /* 0x30000009ff097230 */ /* 0x000fc40000004100 */
[-C--:B------:R-:W-:Y:S01]  /*10760*/  FMUL.FTZ R30, R51, R40.reuse ;  /* 0x00000028331e7220 */ /* 0x080fe20000410000 */
[----:B------:R-:W-:Y:S01]  /*10770*/  FMUL.FTZ R40, R49, R40 ;  /* 0x0000002831287220 */ /* 0x000fe20000410000 */
        /* <DEDUP_REMOVED lines=9> */
[--C-:B------:R-:W-:Y:S02]  /*10810*/  HADD2.F32 R44, -RZ, R27.reuse.H0_H0 ;  /* 0x2000001bff2c7230 */ /* 0x100fe40000004100 */
[----:B------:R-:W-:Y:S01]  /*10820*/  FFMA.FTZ R39, R46, R34, R39 ;  /* 0x000000222e277223 */ /* 0x000fe20000010027 */
[----:B------:R-:W-:Y:S02]  /*10830*/  HADD2.F32 R27, -RZ, R27.H1_H1 ;  /* 0x3000001bff1b7230 */ /* 0x000fe40000004100 */
[----:B------:R-:W-:Y:S01]  /*10840*/  FFMA.FTZ R30, R49, R35, -R30 ;  /* 0x00000023311e7223 */ /* 0x000fe2000001081e */
[----:B------:R-:W-:-:S02]  /*10850*/  HADD2.F32 R5, -RZ, R5.H1_H1 ;  /* 0x30000005ff057230 */ /* 0x000fc40000004100 */
[C---:B------:R-:W-:Y:S01]  /*10860*/  FMUL.FTZ R47, R44.reuse, R8 ;  /* 0x000000082c2f7220 */ /* 0x040fe20000410000 */
[-C--:B------:R-:W-:Y:S01]  /*10870*/  FFMA.FTZ R8, R44, R4.reuse, -R45 ;  /* 0x000000042c087223 */ /* 0x080fe2000001082d */
[----:B------:R-:W-:Y:S02]  /*10880*/  HADD2.F32 R45, -RZ, R31.H1_H1 ;  /* 0x3000001fff2d7230 */ /* 0x000fe40000004100 */
[----:B------:R-:W-:Y:S01]  /*10890*/  FFMA.FTZ R40, R51, R35, R40 ;  /* 0x0000002333287223 */ /* 0x000fe20000010028 */
[----:B------:R-:W-:Y:S01]  /*108a0*/  FFMA.FTZ R26, R48, R4, R47 ;  /* 0x00000004301a7223 */ /* 0x000fe2000001002f */
[----:B------:R-:W-:Y:S02]  /*108b0*/  HADD2.F32 R31, -RZ, R28.H0_H0 ;  /* 0x2000001cff1f7230 */ /* 0x000fe40000004100 */
[-C--:B------:R-:W-:Y:S01]  /*108c0*/  FMUL.FTZ R34, R27, R9.reuse ;  /* 0x000000091b227220 */ /* 0x080fe20000410000 */
[----:B------:R-:W-:Y:S01]  /*108d0*/  FMUL.FTZ R4, R45, R9 ;  /* 0x000000092d047220 */ /* 0x000fe20000410000 */
[----:B------:R-:W-:-:S02]  /*108e0*/  HADD2.F32 R35, -RZ, R32.H0_H0 ;  /* 0x20000020ff237230 */ /* 0x000fc40000004100 */
[--C-:B------:R-:W-:Y:S02]  /*108f0*/  HADD2.F32 R37, -RZ, R6.reuse.H0_H0 ;  /* 0x20000006ff257230 */ /* 0x100fe40000004100 */
[----:B------:R-:W-:Y:S01]  /*10900*/  FFMA.FTZ R9, R27, R5, -R4 ;  /* 0x000000051b097223 */ /* 0x000fe20000010804 */
[----:B------:R-:W-:Y:S02]  /*10910*/  HADD2.F32 R48, -RZ, R33.H0_H0 ;  /* 0x20000021ff307230 */ /* 0x000fe40000004100 */
[-C--:B------:R-:W-:Y:S01]  /*10920*/  FMUL.FTZ R4, R35, R41.reuse ;  /* 0x0000002923047220 */ /* 0x080fe20000410000 */
[----:B------:R-:W-:Y:S01]  /*10930*/  FMUL.FTZ R44, R31, R41 ;  /* 0x000000291f2c7220 */ /* 0x000fe20000410000 */
[----:B------:R-:W-:Y:S02]  /*10940*/  HADD2.F32 R46, -RZ, R29.H0_H0 ;  /* 0x2000001dff2e7230 */ /* 0x000fe40000004100 */
[----:B------:R-:W-:Y:S01]  /*10950*/  FFMA.FTZ R27, R45, R5, R34 ;  /* 0x000000052d1b7223 */ /* 0x000fe20000010022 */
[----:B------:R-:W-:-:S02]  /*10960*/  HADD2.F32 R6, -RZ, R6.H1_H1 ;  /* 0x30000006ff067230 */ /* 0x000fc40000004100 */
[-C--:B------:R-:W-:Y:S01]  /*10970*/  FMUL.FTZ R5, R48, R10.reuse ;  /* 0x0000000a30057220 */ /* 0x080fe20000410000 */
[-C--:B------:R-:W-:Y:S01]  /*10980*/  FFMA.FTZ R31, R31, R37.reuse, -R4 ;  /* 0x000000251f1f7223 */ /* 0x080fe20000010804 */
[----:B------:R-:W-:Y:S01]  /*10990*/  FFMA.FTZ R44, R35, R37, R44 ;  /* 0x00000025232c7223 */ /* 0x000fe2000001002c */
        /* <DEDUP_REMOVED lines=9> */
[C---:B------:R-:W-:Y:S01]  /*10a30*/  FMUL.FTZ R29, R28.reuse, R42 ;  /* 0x0000002a1c1d7220 */ /* 0x040fe20000410000 */
[----:B------:R-:W-:Y:S02]  /*10a40*/  HADD2.F32 R7, -RZ, R7.H1_H1 ;  /* 0x30000007ff077230 */ /* 0x000fe40000004100 */
[-C--:B------:R-:W-:Y:S01]  /*10a50*/  FMUL.FTZ R4, R37, R11.reuse ;  /* 0x0000000b25047220 */ /* 0x080fe20000410000 */
[C---:B------:R-:W-:Y:S01]  /*10a60*/  FMUL.FTZ R6, R33.reuse, R11 ;  /* 0x0000000b21067220 */ /* 0x040fe20000410000 */
[-C--:B------:R-:W-:Y:S01]  /*10a70*/  FFMA.FTZ R11, R28, R38.reuse, -R5 ;  /* 0x000000261c0b7223 */ /* 0x080fe20000010805 */
[----:B------:R-:W-:Y:S01]  /*10a80*/  FFMA.FTZ R29, R32, R38, R29 ;  /* 0x00000026201d7223 */ /* 0x000fe2000001001d */
[-C--:B------:R-:W-:Y:S01]  /*10a90*/  FFMA.FTZ R28, R33, R7.reuse, -R4 ;  /* 0x00000007211c7223 */ /* 0x080fe20000010804 */
        /* <DEDUP_REMOVED lines=11> */
.L_x_619:
[----:B------:R-:W-:Y:S05]  /*10b50*/  BSYNC B1 ;  /* 0x0000000000017941 */ /* 0x000fea0003800000 */
.L_x_618:
[----:B------:R-:W-:Y:S05]  /*10b60*/  @P2 BRA `(.L_x_594) ;  /* 0x00000004005c2947 */ /* 0x000fea0003800000 */
[----:B------:R-:W3:Y:S01]  /*10b70*/  LDL R43, [R1+0x4c] ;  /* 0x00004c00012b7983 */ /* 0x000ee20000100800 */
[----:B------:R-:W-:Y:S01]  /*10b80*/  LEA.HI R3, R3, R164, RZ, 0x1d ;  /* 0x000000a403037211 */ /* 0x000fe200078fe8ff */
[----:B------:R-:W-:Y:S02]  /*10b90*/  HADD2.F32 R33, -RZ, R0.H0_H0 ;  /* 0x20000000ff217230 */ /* 0x000fe40000004100 */
[--C-:B------:R-:W-:Y:S01]  /*10ba0*/  HADD2.F32 R35, -RZ, R15.reuse.H0_H0 ;  /* 0x2000000fff237230 */ /* 0x100fe20000004100 */
[----:B-12---:R-:W-:Y:S01]  /*10bb0*/  SHF.R.S32.HI R4, RZ, 0x1f, R3 ;  /* 0x0000001fff047819 */ /* 0x006fe20000011403 */
[----:B------:R-:W-:Y:S01]  /*10bc0*/  HADD2.F32 R42, -RZ, R20.H0_H0 ;  /* 0x20000014ff2a7230 */ /* 0x000fe20000004100 */
[----:B0-----:R-:W-:Y:S01]  /*10bd0*/  SHF.L.U32 R5, R3, 0x3, RZ ;  /* 0x0000000303057819 */ /* 0x001fe200000006ff */
[----:B------:R-:W-:Y:S01]  /*10be0*/  HADD2.F32 R40, -RZ, R12.H0_H0 ;  /* 0x2000000cff287230 */ /* 0x000fe20000004100 */
[----:B------:R-:W-:Y:S01]  /*10bf0*/  LEA.HI R4, R4, R3, RZ, 0x3 ;  /* 0x0000000304047211 */ /* 0x000fe200078f18ff */
[----:B------:R-:W-:Y:S01]  /*10c00*/  HADD2.F32 R44, -RZ, R15.H1_H1 ;  /* 0x3000000fff2c7230 */ /* 0x000fe20000004100 */
[----:B------:R-:W-:Y:S01]  /*10c10*/  LOP3.LUT R3, R168, 0x38, R5, 0xf8, !PT ;  /* 0x00000038a8037812 */ /* 0x000fe200078ef805 */
[----:B------:R-:W-:-:S02]  /*10c20*/  HADD2.F32 R0, -RZ, R0.H1_H1 ;  /* 0x30000000ff007230 */ /* 0x000fc40000004100 */
[----:B------:R-:W-:Y:S01]  /*10c30*/  IMAD.SHL.U32 R4, R4, 0x400, RZ ;  /* 0x0000040004047824 */ /* 0x000fe200078e00ff */
[----:B------:R-:W-:Y:S01]  /*10c40*/  LOP3.LUT R3, R3, R55, RZ, 0x3c, !PT ;  /* 0x0000003703037212 */ /* 0x000fe200078e3cff */
[----:B------:R-:W-:Y:S02]  /*10c50*/  HADD2.F32 R39, -RZ, R20.H1_H1 ;  /* 0x30000014ff277230 */ /* 0x000fe40000004100 */
[----:B------:R-:W-:Y:S01]  /*10c60*/  HADD2.F32 R41, -RZ, R21.H0_H0 ;  /* 0x20000015ff297230 */ /* 0x000fe20000004100 */
[----:B------:R-:W-:Y:S01]  /*10c70*/  LOP3.LUT R8, R4, 0x7fffe000, RZ, 0xc0, !PT ;  /* 0x7fffe00004087812 */ /* 0x000fe200078ec0ff */
[----:B------:R-:W-:-:S03]  /*10c80*/  HADD2.F32 R37, -RZ, R13.H0_H0 ;  /* 0x2000000dff257230 */ /* 0x000fc60000004100 */
        /* <DEDUP_REMOVED lines=8> */
[----:B------:R-:W-:-:S02]  /*10d10*/  HADD2.F32 R9, -RZ, R9.H1_H1 ;  /* 0x30000009ff097230 */ /* 0x000fc40000004100 */
[----:B------:R-:W-:Y:S01]  /*10d20*/  FMUL.FTZ R15, R42, R8 ;  /* 0x000000082a0f7220 */ /* 0x000fe20000410000 */
[----:B------:R-:W-:Y:S01]  /*10d30*/  FMUL.FTZ R29, R44, R30 ;  /* 0x0000001e2c1d7220 */ /* 0x000fe20000410000 */
[--C-:B------:R-:W-:Y:S02]  /*10d40*/  HADD2.F32 R31, -RZ, R10.reuse.H0_H0 ;  /* 0x2000000aff1f7230 */ /* 0x100fe40000004100 */
[----:B------:R-:W-:Y:S02]  /*10d50*/  HADD2.F32 R10, -RZ, R10.H1_H1 ;  /* 0x3000000aff0a7230 */ /* 0x000fe40000004100 */
[--C-:B------:R-:W-:Y:S02]  /*10d60*/  HADD2.F32 R32, -RZ, R11.reuse.H0_H0 ;  /* 0x2000000bff207230 */ /* 0x100fe40000004100 */
[----:B------:R-:W-:Y:S01]  /*10d70*/  HADD2.F32 R11, -RZ, R11.H1_H1 ;  /* 0x3000000bff0b7230 */ /* 0x000fe20000004100 */
[----:B---3--:R-:W0:Y:S02]  /*10d80*/  LDS.128 R4, [R43] ;  /* 0x000000002b047984 */ /* 0x008e240000000c00 */
[----:B0-----:R-:W-:-:S02]  /*10d90*/  HADD2.F32 R25, -RZ, R4.H0_H0 ;  /* 0x20000004ff197230 */ /* 0x001fc40000004100 */
[----:B------:R-:W-:Y:S02]  /*10da0*/  HADD2.F32 R4, -RZ, R4.H1_H1 ;  /* 0x30000004ff047230 */ /* 0x000fe40000004100 */
[--C-:B------:R-:W-:Y:S02]  /*10db0*/  HADD2.F32 R26, -RZ, R5.reuse.H0_H0 ;  /* 0x20000005ff1a7230 */ /* 0x100fe40000004100 */
[-C--:B------:R-:W-:Y:S01]  /*10dc0*/  FFMA.FTZ R34, R33, R25.reuse, -R34 ;  /* 0x0000001921227223 */ /* 0x080fe20000010822 */
[----:B------:R-:W-:Y:S01]  /*10dd0*/  FFMA.FTZ R38, R35, R25, R38 ;  /* 0x0000001923267223 */ /* 0x000fe20000010026 */
[C---:B------:R-:W-:Y:S01]  /*10de0*/  FMUL.FTZ R25, R40.reuse, R8 ;  /* 0x0000000828197220 */ /* 0x040fe20000410000 */
[----:B------:R-:W-:Y:S02]  /*10df0*/  HADD2.F32 R35, -RZ, R12.H1_H1 ;  /* 0x3000000cff237230 */ /* 0x000fe40000004100 */
[----:B------:R-:W-:Y:S01]  /*10e00*/  FFMA.FTZ R15, R40, R4, -R15 ;  /* 0x00000004280f7223 */ /* 0x000fe2000001080f */
[----:B------:R-:W-:-:S02]  /*10e10*/  HADD2.F32 R5, -RZ, R5.H1_H1 ;  /* 0x30000005ff057230 */ /* 0x000fc40000004100 */
[----:B------:R-:W-:Y:S01]  /*10e20*/  FMUL.FTZ R33, R0, R30 ;  /* 0x0000001e00217220 */ /* 0x000fe20000410000 */
[----:B------:R-:W-:Y:S01]  /*10e30*/  FFMA.FTZ R25, R42, R4, R25 ;  /* 0x000000042a197223 */ /* 0x000fe20000010019 */
[-C--:B------:R-:W-:Y:S01]  /*10e40*/  FFMA.FTZ R29, R0, R26.reuse, -R29 ;  /* 0x0000001a001d7223 */ /* 0x080fe2000001081d */
[-C--:B------:R-:W-:Y:S01]  /*10e50*/  FMUL.FTZ R0, R39, R9.reuse ;  /* 0x0000000927007220 */ /* 0x080fe20000410000 */
[----:B------:R-:W-:Y:S01]  /*10e60*/  FMUL.FTZ R4, R35, R9 ;  /* 0x0000000923047220 */ /* 0x000fe20000410000 */
[----:B------:R-:W-:Y:S02]  /*10e70*/  HADD2.F32 R40, -RZ, R24.H0_H0 ;  /* 0x20000018ff287230 */ /* 0x000fe40000004100 */
[----:B------:R-:W-:Y:S01]  /*10e80*/  FMUL.FTZ R8, R41, R31 ;  /* 0x0000001f29087220 */ /* 0x000fe20000410000 */
[----:B------:R-:W-:Y:S02]  /*10e90*/  HADD2.F32 R30, -RZ, R14.H0_H0 ;  /* 0x2000000eff1e7230 */ /* 0x000fe40000004100 */
[----:B------:R-:W-:Y:S01]  /*10ea0*/  FFMA.FTZ R33, R44, R26, R33 ;  /* 0x0000001a2c217223 */ /* 0x000fe20000010021 */
[----:B------:R-:W-:-:S02]  /*10eb0*/  HADD2.F32 R27, -RZ, R6.H0_H0 ;  /* 0x20000006ff1b7230 */ /* 0x000fc40000004100 */
[-C--:B------:R-:W-:Y:S01]  /*10ec0*/  FFMA.FTZ R0, R35, R5.reuse, -R0 ;  /* 0x0000000523007223 */ /* 0x080fe20000010800 */
[----:B------:R-:W-:Y:S01]  /*10ed0*/  FFMA.FTZ R12, R39, R5, R4 ;  /* 0x00000005270c7223 */ /* 0x000fe20000010004 */
[----:B------:R-:W-:Y:S02]  /*10ee0*/  HADD2.F32 R6, -RZ, R6.H1_H1 ;  /* 0x30000006ff067230 */ /* 0x000fe40000004100 */
[C---:B------:R-:W-:Y:S01]  /*10ef0*/  FMUL.FTZ R26, R37.reuse, R31 ;  /* 0x0000001f251a7220 */ /* 0x040fe20000410000 */
[-C--:B------:R-:W-:Y:S01]  /*10f00*/  FMUL.FTZ R5, R40, R10.reuse ;  /* 0x0000000a28057220 */ /* 0x080fe20000410000 */
[----:B------:R-:W-:Y:S01]  /*10f10*/  FMUL.FTZ R9, R30, R10 ;  /* 0x0000000a1e097220 */ /* 0x000fe20000410000 */
[-C--:B------:R-:W-:Y:S01]  /*10f20*/  FFMA.FTZ R20, R37, R27.reuse, -R8 ;  /* 0x0000001b25147223 */ /* 0x080fe20000010808 */
[----:B------:R-:W-:Y:S02]  /*10f30*/  HADD2.F32 R10, -RZ, R21.H1_H1 ;  /* 0x30000015ff0a7230 */ /* 0x000fe40000004100 */
[----:B------:R-:W-:Y:S01]  /*10f40*/  FFMA.FTZ R26, R41, R27, R26 ;  /* 0x0000001b291a7223 */ /* 0x000fe2000001001a */
[----:B------:R-:W-:-:S02]  /*10f50*/  HADD2.F32 R31, -RZ, R24.H1_H1 ;  /* 0x30000018ff1f7230 */ /* 0x000fc40000004100 */
[-C--:B------:R-:W-:Y:S01]  /*10f60*/  FFMA.FTZ R27, R30, R6.reuse, -R5 ;  /* 0x000000061e1b7223 */ /* 0x080fe20000010805 */
[----:B------:R-:W-:Y:S02]  /*10f70*/  HADD2.F32 R8, -RZ, R13.H1_H1 ;  /* 0x3000000dff087230 */ /* 0x000fe40000004100 */
[----:B------:R-:W-:Y:S01]  /*10f80*/  FFMA.FTZ R13, R40, R6, R9 ;  /* 0x00000006280d7223 */ /* 0x000fe20000010009 */
[----:B------:R-:W-:Y:S02]  /*10f90*/  HADD2.F32 R21, -RZ, R14.H1_H1 ;  /* 0x3000000eff157230 */ /* 0x000fe40000004100 */
[----:B------:R-:W-:Y:S01]  /*10fa0*/  FMUL.FTZ R5, R10, R32 ;  /* 0x000000200a057220 */ /* 0x000fe20000410000 */
[--C-:B------:R-:W-:Y:S02]  /*10fb0*/  HADD2.F32 R28, -RZ, R7.reuse.H0_H0 ;  /* 0x20000007ff1c7230 */ /* 0x100fe40000004100 */
[----:B------:R-:W-:Y:S01]  /*10fc0*/  FMUL.FTZ R4, R31, R11 ;  /* 0x0000000b1f047220 */ /* 0x000fe20000410000 */
[----:B------:R-:W-:-:S02]  /*10fd0*/  HADD2.F32 R7, -RZ, R7.H1_H1 ;  /* 0x30000007ff077230 */ /* 0x000fc40000004100 */
[C---:B------:R-:W-:Y:S01]  /*10fe0*/  FMUL.FTZ R9, R8.reuse, R32 ;  /* 0x0000002008097220 */ /* 0x040fe20000410000 */
[C---:B------:R-:W-:Y:S01]  /*10ff0*/  FMUL.FTZ R6, R21.reuse, R11 ;  /* 0x0000000b15067220 */ /* 0x040fe20000410000 */
[-C--:B------:R-:W-:Y:S01]  /*11000*/  FFMA.FTZ R11, R8, R28.reuse, -R5 ;  /* 0x0000001c080b7223 */ /* 0x080fe20000010805 */
[----:B------:R-:W-:Y:S01]  /*11010*/  F2FP.F16.F32.PACK_AB R5, R0, R29 ;  /* 0x0000001d0005723e */ /* 0x000fe200000000ff */
[-C--:B------:R-:W-:Y:S01]  /*11020*/  FFMA.FTZ R14, R21, R7.reuse, -R4 ;  /* 0x00000007150e7223 */ /* 0x080fe20000010804 */
[----:B------:R-:W-:Y:S01]  /*11030*/  FFMA.FTZ R28, R10, R28, R9 ;  /* 0x0000001c0a1c7223 */ /* 0x000fe20000010009 */
[----:B------:R-:W-:Y:S01]  /*11040*/  FFMA.FTZ R21, R31, R7, R6 ;  /* 0x000000071f157223 */ /* 0x000fe20000010006 */
[----:B------:R-:W-:Y:S02]  /*11050*/  F2FP.F16.F32.PACK_AB R4, R15, R34 ;  /* 0x000000220f04723e */ /* 0x000fe400000000ff */
[----:B------:R-:W-:Y:S02]  /*11060*/  F2FP.F16.F32.PACK_AB R6, R27, R20 ;  /* 0x000000141b06723e */ /* 0x000fe400000000ff */
[----:B------:R-:W-:-:S02]  /*11070*/  F2FP.F16.F32.PACK_AB R7, R14, R11 ;  /* 0x0000000b0e07723e */ /* 0x000fc400000000ff */
[----:B------:R-:W-:Y:S02]  /*11080*/  F2FP.F16.F32.PACK_AB R8, R25, R38 ;  /* 0x000000261908723e */ /* 0x000fe400000000ff */
[----:B------:R-:W-:Y:S01]  /*11090*/  F2FP.F16.F32.PACK_AB R9, R12, R33 ;  /* 0x000000210c09723e */ /* 0x000fe200000000ff */
[----:B------:R3:W-:Y:S01]  /*110a0*/  STS.128 [R43], R4 ;  /* 0x000000042b007388 */ /* 0x0007e20000000c00 */
[----:B------:R-:W-:Y:S02]  /*110b0*/  F2FP.F16.F32.PACK_AB R10, R13, R26 ;  /* 0x0000001a0d0a723e */ /* 0x000fe400000000ff */
[----:B------:R-:W-:-:S05]  /*110c0*/  F2FP.F16.F32.PACK_AB R11, R21, R28 ;  /* 0x0000001c150b723e */ /* 0x000fca00000000ff */
[----:B------:R3:W-:Y:S02]  /*110d0*/  STS.128 [R3+0xc400], R8 ;  /* 0x00c4000803007388 */ /* 0x0007e40000000c00 */
.L_x_594:
[----:B------:R-:W-:Y:S05]  /*110e0*/  BSYNC B0 ;  /* 0x0000000000007941 */ /* 0x000fea0003800000 */
.L_x_575:
[----:B------:R-:W-:Y:S01]  /*110f0*/  @!PT LDS RZ, [RZ] ;  /* 0x00000000fffff984 */ /* 0x000fe20000000800 */
[----:B------:R-:W-:Y:S01]  /*11100*/  @!PT LDS RZ, [RZ] ;  /* 0x00000000fffff984 */ /* 0x000fe20000000800 */
[----:B------:R-:W-:Y:S01]  /*11110*/  @!PT LDS RZ, [RZ] ;  /* 0x00000000fffff984 */ /* 0x000fe20000000800 */
[----:B------:R-:W-:Y:S01]  /*11120*/  @!PT LDS RZ, [RZ] ;  /* 0x00000000fffff984 */ /* 0x000fe20000000800 */
[----:B------:R5:W-:Y:S06]  /*11130*/  MEMBAR.ALL.CTA ;  /* 0x0000000000007992 */ /* 0x000bec0000008000 */
[----:B-----5:R-:W5:Y:S01]  /*11140*/  FENCE.VIEW.ASYNC.S ;  /* 0x00000000000073c6 */ /* 0x020f620000000000 */
[----:B------:R-:W-:Y:S05]  /*11150*/  WARPSYNC.ALL ;  /* 0x0000000000007948 */ /* 0x000fea0003800000 */
[----:B-----5:R-:W-:Y:S06]  /*11160*/  BAR.SYNC.DEFER_BLOCKING 0xd, 0x100 ;  /* 0x0344000000007b1d */ /* 0x020fec0000010000 */
.L_x_573:
[----:B01-3--:R-:W-:-:S04]  /*11170*/  MOV R0, UR58 ;  /* 0x0000003a00007c02 */ /* 0x00bfc80008000f00 */
[----:B------:R-:W-:-:S13]  /*11180*/  ISETP.NE.AND P0, PT, R0, 0x3, PT ;  /* 0x000000030000780c */ /* 0x000fda0003f05270 */
[----:B------:R-:W-:Y:S05]  /*11190*/  @!P0 BRA `(.L_x_620) ;  /* 0x0000000000048947 */ /* 0x000fea0003800000 */
[----:B------:R-:W-:Y:S01]  /*111a0*/  BPT.TRAP 0x1 ;  /* 0x000000040000795c */ /* 0x000fe20000300000 */
.L_x_620:
[----:B--2---:R-:W-:Y:S01]  /*111b0*/  IMAD R9, R174, 0x8, R2 ;  /* 0x00000008ae097824 */ /* 0x004fe200078e0202 */
[----:B------:R-:W-:-:S04]  /*111c0*/  SHF.L.U32 R0, R181, 0x1f, RZ ;  /* 0x0000001fb5007819 */ /* 0x000fc800000006ff */
[----:B------:R0:W1:Y:S01]  /*111d0*/  SYNCS.PHASECHK.TRANS64.TRYWAIT P1, [R9+URZ+0x2a830], R0 ;  /* 0x02a83000090075a7 */ /* 0x000062000802017f */
[----:B------:R-:W-:Y:S05]  /*111e0*/  @!P0 BRA `(.L_x_621) ;  /* 0x0000000000048947 */ /* 0x000fea0003800000 */
[----:B------:R-:W-:Y:S01]  /*111f0*/  BPT.TRAP 0x1 ;  /* 0x000000040000795c */ /* 0x000fe20000300000 */
.L_x_621:
[----:B------:R-:W-:Y:S01]  /*11200*/  IMAD.MOV.U32 R87, RZ, RZ, RZ ;  /* 0x000000ffff577224 */ /* 0x000fe200078e00ff */
[----:B-1----:R-:W-:Y:S06]  /*11210*/  @P1 BRA `(.L_x_622) ;  /* 0x0000000000081947 */ /* 0x002fec0003800000 */
[----:B------:R-:W1:Y:S02]  /*11220*/  SYNCS.PHASECHK.TRANS64.TRYWAIT P1, [R9+URZ+0x2a830], R0 ;  /* 0x02a83000090075a7 */ /* 0x000e64000802017f */
[----:B-1----:R-:W-:Y:S05]  /*11230*/  @!P1 BRA `(.L_x_623) ;  /* 0x000000fc00749947 */ /* 0x002fea0003800000 */
.L_x_622:
[----:B------:R-:W-:Y:S05]  /*11240*/  WARPSYNC.ALL ;  /* 0x0000000000007948 */ /* 0x000fea0003800000 */
[----:B01----:R-:W-:Y:S01]  /*11250*/  IADD3 R0, R2, 0x18400, RZ ;  /* 0x0001840002007810 */ /* 0x003fe20007ffe0ff */
[----:B----4-:R-:W-:Y:S01]  /*11260*/  IMAD.MOV.U32 R5, RZ, RZ, 0x40000040 ;  /* 0x40000040ff057424 */ /* 0x010fe200078e00ff */
[----:B------:R-:W-:Y:S01]  /*11270*/  R2UR UR4, R36 ;  /* 0x00000000240472ca */ /* 0x000fe200000e0000 */
[----:B------:R-:W-:Y:S01]  /*11280*/  UMOV UR9, 0x40000040 ;  /* 0x4000004000097882 */ /* 0x000fe20000000000 */
[----:B------:R-:W-:Y:S01]  /*11290*/  SHF.R.U32.HI R0, RZ, 0x4, R0 ;  /* 0x00000004ff007819 */ /* 0x000fe20000011600 */
[----:B------:R-:W-:Y:S01]  /*112a0*/  WARPGROUP.ARRIVE ;  /* 0x00000000000079c5 */ /* 0x000fe20000000000 */
[----:B------:R-:W-:Y:S01]  /*112b0*/  R2UR UR11, R5 ;  /* 0x00000000050b72ca */ /* 0x000fe200000e0000 */
[----:B------:R-:W-:Y:S01]  /*112c0*/  IMAD.MOV.U32 R7, RZ, RZ, 0x40000040 ;  /* 0x40000040ff077424 */ /* 0x000fe200078e00ff */
[----:B------:R-:W-:Y:S01]  /*112d0*/  LOP3.LUT R0, R0, 0x3fff, RZ, 0xc0, !PT ;  /* 0x00003fff00007812 */ /* 0x000fe200078ec0ff */
[----:B------:R-:W-:Y:S01]  /*112e0*/  UMOV UR53, 0x40000040 ;  /* 0x4000004000357882 */ /* 0x000fe20000000000 */
[----:B------:R-:W-:Y:S01]  /*112f0*/  MOV R11, UR9 ;  /* 0x00000009000b7c02 */ /* 0x000fe20008000f00 */
[----:B------:R-:W-:Y:S01]  /*11300*/  UMOV UR49, 0x40000040 ;  /* 0x4000004000317882 */ /* 0x000fe20000000000 */
[----:B------:R-:W-:Y:S01]  /*11310*/  LOP3.LUT R8, R0, 0x10000, RZ, 0xfc, !PT ;  /* 0x0001000000087812 */ /* 0x000fe200078efcff */
[----:B------:R-:W-:Y:S01]  /*11320*/  UMOV UR45, 0x40000040 ;  /* 0x40000040002d7882 */ /* 0x000fe20000000000 */
[----:B------:R-:W-:Y:S01]  /*11330*/  UMOV UR41, 0x40000040 ;  /* 0x4000004000297882 */ /* 0x000fe20000000000 */
[----:B------:R-:W-:Y:S01]  /*11340*/  ULOP3.LUT UR4, UR4, 0x10000, URZ, 0xfc, !UPT ;  /* 0x0001000004047892 */ /* 0x000fe2000f8efc3f */
[----:B------:R-:W-:Y:S01]  /*11350*/  IMAD.MOV.U32 R5, RZ, RZ, 0x40000040 ;  /* 0x40000040ff057424 */ /* 0x000fe200078e00ff */
[----:B------:R-:W-:Y:S01]  /*11360*/  UMOV UR37, 0x40000040 ;  /* 0x4000004000257882 */ /* 0x000fe20000000000 */
[----:B------:R-:W-:Y:S01]  /*11370*/  IMAD R4, R174, 0x900, R8 ;  /* 0x00000900ae047824 */ /* 0x000fe200078e0208 */
[----:B------:R-:W-:-:S02]  /*11380*/  UIADD3 UR5, UR4, 0x2, URZ ;  /* 0x0000000204057890 */ /* 0x000fc4000fffe03f */
[----:B------:R-:W-:Y:S01]  /*11390*/  UIADD3 UR52, UR4, 0x406, URZ ;  /* 0x0000040604347890 */ /* 0x000fe2000fffe03f */
[C---:B------:R-:W-:Y:S01]  /*113a0*/  VIADD R6, R4.reuse, 0x2 ;  /* 0x0000000204067836 */ /* 0x040fe20000000000 */
[----:B------:R-:W-:Y:S01]  /*113b0*/  R2UR UR10, R4 ;  /* 0x00000000040a72ca */ /* 0x000fe200000e0000 */
[----:B------:R-:W-:Y:S01]  /*113c0*/  UMOV UR8, UR4 ;  /* 0x0000000400087c82 */ /* 0x000fe20008000000 */
[----:B------:R-:W-:Y:S01]  /*113d0*/  UIADD3 UR48, UR4, 0x800, URZ ;  /* 0x0000080004307890 */ /* 0x000fe2000fffe03f */
[----:B------:R-:W-:Y:S01]  /*113e0*/  IMAD.U32 R10, RZ, RZ, UR8 ;  /* 0x00000008ff0a7e24 */ /* 0x000fe2000f8e00ff */
[----:B------:R-:W-:Y:S01]  /*113f0*/  UIADD3 UR44, UR4, 0x802, URZ ;  /* 0x00000802042c7890 */ /* 0x000fe2000fffe03f */
[----:B------:R-:W-:Y:S01]  /*11400*/  R2UR UR39, R5 ;  /* 0x00000000052772ca */ /* 0x000fe200000e0000 */
[----:B------:R-:W-:Y:S02]  /*11410*/  UIADD3 UR40, UR4, 0x804, URZ ;  /* 0x0000080404287890 */ /* 0x000fe4000fffe03f */
[----:B------:R0:W-:Y:S01]  /*11420*/  STL.64 [R1+0x30], R10 ;  /* 0x0000300a01007387 */ /* 0x0001e20000100a00 */
[----:B------:R-:W-:-:S04]  /*11430*/  UIADD3 UR36, UR4, 0x806, URZ ;  /* 0x0000080604247890 */ /* 0x000fc8000fffe03f */
[----:B------:R-:W-:Y:S01]  /*11440*/  HGMMA.64x96x16.F32 R24, gdesc[UR8], RZ, !UPT, gsb0 ;  /* 0x01600000081879f0 */ /* 0x000fe2000c0008ff */
[----:B------:R-:W-:Y:S01]  /*11450*/  R2UR UR10, R6 ;  /* 0x00000000060a72ca */ /* 0x000fe200000e0000 */
[----:B------:R-:W-:Y:S01]  /*11460*/  UMOV UR8, UR5 ;  /* 0x0000000500087c82 */ /* 0x000fe20008000000 */
[----:B------:R-:W-:Y:S01]  /*11470*/  R2UR UR11, R7 ;  /* 0x00000000070b72ca */ /* 0x000fe200000e0000 */
[----:B------:R-:W-:Y:S01]  /*11480*/  UMOV UR9, 0x40000040 ;  /* 0x4000004000097882 */ /* 0x000fe20000000000 */
[----:B------:R-:W-:Y:S01]  /*11490*/  VIADD R6, R4, 0x4 ;  /* 0x0000000404067836 */ /* 0x000fe20000000000 */
[----:B------:R-:W-:Y:S01]  /*114a0*/  MOV R7, 0x40000040 ;  /* 0x4000004000077802 */ /* 0x000fe20000000f00 */
[----:B------:R-:W-:Y:S01]  /*114b0*/  UIADD3 UR5, UR4, 0x4, URZ ;  /* 0x0000000404057890 */ /* 0x000fe2000fffe03f */
[----:B0-----:R-:W-:Y:S01]  /*114c0*/  MOV R10, UR8 ;  /* 0x00000008000a7c02 */ /* 0x001fe20008000f00 */
[----:B------:R-:W-:-:S05]  /*114d0*/  IMAD.U32 R11, RZ, RZ, UR9 ;  /* 0x00000009ff0b7e24 */ /* 0x000fca000f8e00ff */
[----:B------:R0:W-:Y:S01]  /*114e0*/  STL.64 [R1+0x28], R10 ;  /* 0x0000280a01007387 */ /* 0x0001e20000100a00 */
[----:B------:R-:W-:Y:S02]  /*114f0*/  WARPGROUP.DEPBAR.LE gsb0, 0x0 ;  /* 0x00008000000079c5 */ /* 0x000fe40000010000 */
[----:B------:R-:W-:-:S06]  /*11500*/  WARPGROUP.ARRIVE ;  /* 0x00000000000079c5 */ /* 0x000fcc0000000000 */
[----:B------:R-:W-:Y:S01]  /*11510*/  HGMMA.64x96x16.F32 R24, gdesc[UR8], R24, gsb0 ;  /* 0x01600000081879f0 */ /* 0x000fe20008000818 */
[----:B------:R-:W-:Y:S01]  /*11520*/  R2UR UR10, R6 ;  /* 0x00000000060a72ca */ /* 0x000fe200000e0000 */
[----:B------:R-:W-:Y:S01]  /*11530*/  UMOV UR8, UR5 ;  /* 0x0000000500087c82 */ /* 0x000fe20008000000 */
[----:B------:R-:W-:Y:S01]  /*11540*/  R2UR UR11, R7 ;  /* 0x00000000070b72ca */ /* 0x000fe200000e0000 */
[----:B------:R-:W-:Y:S01]  /*11550*/  UMOV UR9, 0x40000040 ;  /* 0x4000004000097882 */ /* 0x000fe20000000000 */
[----:B------:R-:W-:Y:S01]  /*11560*/  IMAD.MOV.U32 R7, RZ, RZ, 0x40000040 ;  /* 0x40000040ff077424 */ /* 0x000fe200078e00ff */
[----:B------:R-:W-:Y:S01]  /*11570*/  IADD3 R6, R4, 0x6, RZ ;  /* 0x0000000604067810 */ /* 0x000fe20007ffe0ff */
[----:B------:R-:W-:Y:S01]  /*11580*/  UIADD3 UR5, UR4, 0x6, URZ ;  /* 0x0000000604057890 */ /* 0x000fe2000fffe03f */
[----:B0-----:R-:W-:Y:S02]  /*11590*/  IMAD.U32 R10, RZ, RZ, UR8 ;  /* 0x00000008ff0a7e24 */ /* 0x001fe4000f8e00ff */
        /* <DEDUP_REMOVED lines=9> */
[----:B------:R-:W-:Y:S01]  /*11630*/  VIADD R6, R4, 0x300 ;  /* 0x0000030004067836 */ /* 0x000fe20000000000 */
[----:B------:R-:W-:Y:S01]  /*11640*/  UIADD3 UR5, UR4, 0x400, URZ ;  /* 0x0000040004057890 */ /* 0x000fe2000fffe03f */
[----:B------:R-:W-:Y:S01]  /*11650*/  IMAD.MOV.U32 R7, RZ, RZ, 0x40000040 ;  /* 0x40000040ff077424 */ /* 0x000fe200078e00ff */
        /* <DEDUP_REMOVED lines=37> */
[----:B0-----:R-:W-:Y:S01]  /*118b0*/  MOV R11, UR9 ;  /* 0x00000009000b7c02 */ /* 0x001fe20008000f00 */
[----:B------:R-:W-:Y:S02]  /*118c0*/  IMAD.MOV.U32 R7, RZ, RZ, 0x40000040 ;  /* 0x40000040ff077424 */ /* 0x000fe400078e00ff */
[----:B------:R-:W-:Y:S01]  /*118d0*/  IMAD.U32 R10, RZ, RZ, UR8 ;  /* 0x00000008ff0a7e24 */ /* 0x000fe2000f8e00ff */
[----:B------:R-:W-:-:S02]  /*118e0*/  R2UR UR54, R6 ;  /* 0x00000000063672ca */ /* 0x000fc400000e0000 */
[----:B------:R-:W-:Y:S01]  /*118f0*/  R2UR UR55, R7 ;  /* 0x00000000073772ca */ /* 0x000fe200000e0000 */
[----:B------:R-:W-:Y:S01]  /*11900*/  IMAD.MOV.U32 R7, RZ, RZ, 0x40000040 ;  /* 0x40000040ff077424 */ /* 0x000fe200078e00ff */
[----:B------:R-:W-:Y:S01]  /*11910*/  IADD3 R6, R4, 0x600, RZ ;  /* 0x0000060004067810 */ /* 0x000fe20007ffe0ff */
[----:B------:R0:W-:Y:S03]  /*11920*/  STL.64 [R1], R10 ;  /* 0x0000000a01007387 */ /* 0x0001e60000100a00 */
[----:B------:R-:W-:Y:S01]  /*11930*/  R2UR UR50, R6 ;  /* 0x00000000063272ca */ /* 0x000fe200000e0000 */
[----:B------:R-:W-:Y:S01]  /*11940*/  VIADD R6, R4, 0x602 ;  /* 0x0000060204067836 */ /* 0x000fe20000000000 */
[----:B------:R-:W-:Y:S02]  /*11950*/  R2UR UR51, R7 ;  /* 0x00000000073372ca */ /* 0x000fe400000e0000 */
[----:B------:R-:W-:-:S02]  /*11960*/  MOV R7, 0x40000040 ;  /* 0x4000004000077802 */ /* 0x000fc40000000f00 */
[----:B------:R-:W-:Y:S01]  /*11970*/  R2UR UR46, R6 ;  /* 0x00000000062e72ca */ /* 0x000fe200000e0000 */
[C---:B------:R-:W-:Y:S01]  /*11980*/  VIADD R6, R4.reuse, 0x604 ;  /* 0x0000060404067836 */ /* 0x040fe20000000000 */
[----:B------:R-:W-:Y:S01]  /*11990*/  R2UR UR47, R7 ;  /* 0x00000000072f72ca */ /* 0x000fe200000e0000 */
[----:B------:R-:W-:Y:S01]  /*119a0*/  IMAD.MOV.U32 R7, RZ, RZ, 0x40000040 ;  /* 0x40000040ff077424 */ /* 0x000fe200078e00ff */
[----:B------:R-:W-:Y:S02]  /*119b0*/  IADD3 R4, R4, 0x606, RZ ;  /* 0x0000060604047810 */ /* 0x000fe40007ffe0ff */
[----:B------:R-:W-:Y:S02]  /*119c0*/  R2UR UR42, R6 ;  /* 0x00000000062a72ca */ /* 0x000fe400000e0000 */
[----:B------:R-:W-:Y:S02]  /*119d0*/  R2UR UR43, R7 ;  /* 0x00000000072b72ca */ /* 0x000fe400000e0000 */
[----:B------:R-:W-:Y:S01]  /*119e0*/  R2UR UR38, R4 ;  /* 0x00000000042672ca */ /* 0x000fe200000e0000 */
        /* <DEDUP_REMOVED lines=19> */
[----:B0-----:R-:W-:Y:S05]  /*11b20*/  @!P0 BRA `(.L_x_624) ;  /* 0x0000000000048947 */ /* 0x001fea0003800000 */
[----:B------:R-:W-:Y:S01]  /*11b30*/  BPT.TRAP 0x1 ;  /* 0x000000040000795c */ /* 0x000fe20000300000 */
.L_x_624:
[----:B------:R-:W-:Y:S01]  /*11b40*/  IADD3 R215, R215, 0x60, -R199 ;  /* 0x00000060d7d77810 */ /* 0x000fe20007ffe8c7 */
[----:B------:R-:W-:Y:S01]  /*11b50*/  ULDC UR4, c[0x0][0x988] ;  /* 0x0002620000047ab9 */ /* 0x000fe20000000800 */
[----:B------:R-:W-:Y:S01]  /*11b60*/  P2R R6, PR, RZ, 0x1 ;  /* 0x00000001ff067803 */ /* 0x000fe20000000000 */
[----:B------:R-:W-:Y:S01]  /*11b70*/  ULDC UR38, c[0x0][0x988] ;  /* 0x0002620000267ab9 */ /* 0x000fe20000000800 */
[----:B------:R-:W-:Y:S01]  /*11b80*/  BSSY B0, `(.L_x_625) ;  /* 0x00003a7000007945 */ /* 0x000fe20003800000 */
[----:B------:R-:W-:Y:S01]  /*11b90*/  IMAD R215, R72, -0x60, R215 ;  /* 0xffffffa048d77824 */ /* 0x000fe200078e02d7 */
[-C--:B------:R-:W-:Y:S01]  /*11ba0*/  MOV R84, R87.reuse ;  /* 0x0000005700547202 */ /* 0x080fe20000000f00 */
[--C-:B------:R-:W-:Y:S01]  /*11bb0*/  IMAD.MOV.U32 R86, RZ, RZ, R87.reuse ;  /* 0x000000ffff567224 */ /* 0x100fe200078e0057 */
[----:B------:R-:W-:Y:S01]  /*11bc0*/  MOV R78, R87 ;  /* 0x00000057004e7202 */ /* 0x000fe20000000f00 */
[--C-:B------:R-:W-:Y:S01]  /*11bd0*/  IMAD.MOV.U32 R82, RZ, RZ, R87.reuse ;  /* 0x000000ffff527224 */ /* 0x100fe200078e0057 */
[C---:B------:R-:W-:Y:S01]  /*11be0*/  ISETP.GT.AND P6, PT, R215.reuse, RZ, PT ;  /* 0x000000ffd700720c */ /* 0x040fe20003fc4270 */
[--C-:B------:R-:W-:Y:S01]  /*11bf0*/  IMAD.MOV.U32 R80, RZ, RZ, R87.reuse ;  /* 0x000000ffff507224 */ /* 0x100fe200078e0057 */
[C---:B------:R-:W-:Y:S01]  /*11c00*/  ISETP.GT.AND P5, PT, R215.reuse, 0x1, PT ;  /* 0x00000001d700780c */ /* 0x040fe20003fa4270 */
[--C-:B------:R-:W-:Y:S01]  /*11c10*/  IMAD.MOV.U32 R76, RZ, RZ, R87.reuse ;  /* 0x000000ffff4c7224 */ /* 0x100fe200078e0057 */
[----:B------:R-:W-:Y:S01]  /*11c20*/  ISETP.GT.AND P4, PT, R215, 0x8, PT ;  /* 0x00000008d700780c */ /* 0x000fe20003f84270 */
[----:B------:R-:W-:Y:S01]  /*11c30*/  IMAD.MOV.U32 R74, RZ, RZ, R87 ;  /* 0x000000ffff4a7224 */ /* 0x000fe200078e0057 */
[----:B------:R-:W-:-:S02]  /*11c40*/  FSEL R24, R24, -INF , P6 ;  /* 0xff80000018187808 */ /* 0x000fc40003000000 */
[----:B------:R-:W-:Y:S02]  /*11c50*/  FSEL R91, R25, -INF , P5 ;  /* 0xff800000195b7808 */ /* 0x000fe40002800000 */
[C---:B------:R-:W-:Y:S02]  /*11c60*/  ISETP.GT.AND P3, PT, R215.reuse, 0x9, PT ;  /* 0x00000009d700780c */ /* 0x040fe40003f64270 */
[----:B------:R-:W-:Y:S02]  /*11c70*/  FSEL R85, R28, -INF , P4 ;  /* 0xff8000001c557808 */ /* 0x000fe40002000000 */
[----:B------:R-:W-:Y:S02]  /*11c80*/  FMNMX.FTZ R0, R24, R91, !PT ;  /* 0x0000005b18007209 */ /* 0x000fe40007810000 */
[----:B------:R-:W-:Y:S02]  /*11c90*/  ISETP.GT.AND P2, PT, R215, 0x10, PT ;  /* 0x00000010d700780c */ /* 0x000fe40003f44270 */
[----:B------:R-:W-:-:S02]  /*11ca0*/  FSEL R75, R29, -INF , P3 ;  /* 0xff8000001d4b7808 */ /* 0x000fc40001800000 */
[----:B------:R-:W-:Y:S02]  /*11cb0*/  FMNMX.FTZ R0, R85, R0, !PT ;  /* 0x0000000055007209 */ /* 0x000fe40007810000 */
        /* <DEDUP_REMOVED lines=17> */
[----:B------:R-:W-:Y:S01]  /*11dd0*/  FSEL R79, R40, -INF , P4 ;  /* 0xff800000284f7808 */ /* 0x000fe20002000000 */
[----:B------:R-:W-:Y:S01]  /*11de0*/  IMAD.MOV.U32 R40, RZ, RZ, R87 ;  /* 0x000000ffff287224 */ /* 0x000fe200078e0057 */
[----:B------:R-:W-:Y:S02]  /*11df0*/  FMNMX.FTZ R0, R81, R0, !PT ;  /* 0x0000000051007209 */ /* 0x000fe40007810000 */
[----:B------:R-:W-:Y:S02]  /*11e00*/  FSEL R13, R34, -INF , P2 ;  /* 0xff800000220d7808 */ /* 0x000fe40001000000 */
[----:B------:R-:W-:Y:S02]  /*11e10*/  ISETP.GT.AND P2, PT, R215, 0x28, PT ;  /* 0x00000028d700780c */ /* 0x000fe40003f44270 */
[----:B------:R-:W-:Y:S02]  /*11e20*/  FSEL R41, R41, -INF , P3 ;  /* 0xff80000029297808 */ /* 0x000fe40001800000 */
[----:B------:R-:W-:-:S02]  /*11e30*/  FMNMX.FTZ R0, R79, R0, !PT ;  /* 0x000000004f007209 */ /* 0x000fc40007810000 */
[----:B------:R-:W-:Y:S02]  /*11e40*/  FSEL R35, R35, -INF , P1 ;  /* 0xff80000023237808 */ /* 0x000fe40000800000 */
[----:B------:R-:W-:Y:S02]  /*11e50*/  ISETP.GT.AND P1, PT, R215, 0x29, PT ;  /* 0x00000029d700780c */ /* 0x000fe40003f24270 */
[----:B------:R-:W-:Y:S01]  /*11e60*/  FSEL R83, R44, -INF , P2 ;  /* 0xff8000002c537808 */ /* 0x000fe20001000000 */
[----:B------:R-:W-:Y:S01]  /*11e70*/  IMAD.MOV.U32 R44, RZ, RZ, R87 ;  /* 0x000000ffff2c7224 */ /* 0x000fe200078e0057 */
        /* <DEDUP_REMOVED lines=57> */
[----:B------:R-:W-:-:S02]  /*12210*/  FMNMX.FTZ R0, R105, R0, !PT ;  /* 0x0000000069007209 */ /* 0x000fc40007810000 */
[----:B------:R-:W-:Y:S02]  /*12220*/  FSEL R67, R67, -INF , P3 ;  /* 0xff80000043437808 */ /* 0x000fe40001800000 */
[----:B------:R-:W-:Y:S01]  /*12230*/  FMNMX.FTZ R10, R69, R0, !PT ;  /* 0x00000000450a7209 */ /* 0x000fe20007810000 */
[----:B------:R-:W-:Y:S01]  /*12240*/  IMAD.U32 R0, RZ, RZ, UR4 ;  /* 0x00000004ff007e24 */ /* 0x000fe2000f8e00ff */
[----:B------:R-:W-:Y:S02]  /*12250*/  FSEL R71, R71, -INF , P1 ;  /* 0xff80000047477808 */ /* 0x000fe40000800000 */
[-C--:B------:R-:W-:Y:S01]  /*12260*/  MOV R60, R87.reuse ;  /* 0x00000057003c7202 */ /* 0x080fe20000000f00 */
[----:B------:R-:W0:Y:S01]  /*12270*/  SHFL.BFLY PT, R5, R10, 0x2, 0x1f ;  /* 0x0c401f000a057f89 */ /* 0x000e2200000e0000 */
[-C--:B------:R-:W-:Y:S02]  /*12280*/  MOV R54, R87.reuse ;  /* 0x0000005700367202 */ /* 0x080fe40000000f00 */
[----:B------:R-:W-:-:S02]  /*12290*/  MOV R48, R87 ;  /* 0x0000005700307202 */ /* 0x000fc40000000f00 */
[----:B------:R-:W-:Y:S02]  /*122a0*/  MOV R42, R87 ;  /* 0x00000057002a7202 */ /* 0x000fe40000000f00 */
[----:B0-----:R-:W-:-:S05]  /*122b0*/  FMNMX.FTZ R12, R10, R5, !PT ;  /* 0x000000050a0c7209 */ /* 0x001fca0007810000 */
[----:B------:R-:W0:Y:S02]  /*122c0*/  SHFL.BFLY PT, R5, R12, 0x1, 0x1f ;  /* 0x0c201f000c057f89 */ /* 0x000e2400000e0000 */
[----:B0-----:R-:W-:-:S04]  /*122d0*/  FMNMX.FTZ R5, R12, R5, !PT ;  /* 0x000000050c057209 */ /* 0x001fc80007810000 */
[C---:B------:R-:W-:Y:S01]  /*122e0*/  FSETP.NEU.FTZ.AND P0, PT, R5.reuse, -INF , PT ;  /* 0xff8000000500780b */ /* 0x040fe20003f1d000 */
[----:B------:R-:W-:-:S05]  /*122f0*/  FMUL.FTZ R4, R5, R0 ;  /* 0x0000000005047220 */ /* 0x000fca0000410000 */
[----:B------:R-:W-:Y:S02]  /*12300*/  FSEL R4, R4, RZ, P0 ;  /* 0x000000ff04047208 */ /* 0x000fe40000000000 */
[----:B------:R-:W-:Y:S02]  /*12310*/  ISETP.NE.AND P0, PT, R6, RZ, PT ;  /* 0x000000ff0600720c */ /* 0x000fe40003f05270 */
[----:B------:R-:W-:Y:S01]  /*12320*/  FMNMX.FTZ R6, R7, R27, !PT ;  /* 0x0000001b07067209 */ /* 0x000fe20007810000 */
[-CC-:B------:R-:W-:Y:S01]  /*12330*/  FFMA.FTZ R61, R75, R0.reuse, -R4.reuse ;  /* 0x000000004b3d7223 */ /* 0x180fe20000010804 */
[----:B------:R-:W-:Y:S01]  /*12340*/  FSEL R75, R62, -INF , P6 ;  /* 0xff8000003e4b7808 */ /* 0x000fe20003000000 */
[--C-:B------:R-:W-:Y:S01]  /*12350*/  FFMA.FTZ R138, R77, R0, -R4.reuse ;  /* 0x000000004d8a7223 */ /* 0x100fe20000010804 */
[----:B------:R-:W-:Y:S01]  /*12360*/  FMNMX.FTZ R6, R11, R6, !PT ;  /* 0x000000060b067209 */ /* 0x000fe20007810000 */
[-CC-:B------:R-:W-:Y:S01]  /*12370*/  FFMA.FTZ R136, R3, R0.reuse, -R4.reuse ;  /* 0x0000000003887223 */ /* 0x180fe20000010804 */
[----:B------:R-:W-:Y:S01]  /*12380*/  FSEL R77, R63, -INF , P5 ;  /* 0xff8000003f4d7808 */ /* 0x000fe20002800000 */
[--C-:B------:R-:W-:Y:S01]  /*12390*/  FFMA.FTZ R3, R81, R0, -R4.reuse ;  /* 0x0000000051037223 */ /* 0x100fe20000010804 */
[----:B------:R-:W-:Y:S01]  /*123a0*/  FMNMX.FTZ R6, R31, R6, !PT ;  /* 0x000000061f067209 */ /* 0x000fe20007810000 */
[--C-:B------:R-:W-:Y:S01]  /*123b0*/  FFMA.FTZ R140, R79, R0, -R4.reuse ;  /* 0x000000004f8c7223 */ /* 0x100fe20000010804 */
[----:B------:R-:W-:Y:S01]  /*123c0*/  FSEL R81, R66, -INF , P4 ;  /* 0xff80000042517808 */ /* 0x000fe20002000000 */
[----:B------:R0:W-:Y:S01]  /*123d0*/  MUFU.EX2 R63, R3 ;  /* 0x00000003003f7308 */ /* 0x0001e20000000800 */
[----:B------:R-:W-:Y:S01]  /*123e0*/  FMNMX.FTZ R6, R13, R6, !PT ;  /* 0x000000060d067209 */ /* 0x000fe20007810000 */
[-CC-:B------:R-:W-:Y:S01]  /*123f0*/  FFMA.FTZ R156, R24, R0.reuse, -R4.reuse ;  /* 0x00000000189c7223 */ /* 0x180fe20000010804 */
[----:B------:R-:W-:Y:S01]  /*12400*/  FSEL R79, R70, -INF , P2 ;  /* 0xff800000464f7808 */ /* 0x000fe20001000000 */
[--C-:B------:R-:W-:Y:S01]  /*12410*/  FFMA.FTZ R53, R91, R0, -R4.reuse ;  /* 0x000000005b357223 */ /* 0x100fe20000010804 */
[----:B------:R-:W-:Y:S01]  /*12420*/  FMNMX.FTZ R6, R35, R6, !PT ;  /* 0x0000000623067209 */ /* 0x000fe20007810000 */
[-CC-:B------:R-:W-:Y:S01]  /*12430*/  FFMA.FTZ R158, R85, R0.reuse, -R4.reuse ;  /* 0x00000000559e7223 */ /* 0x180fe20000010804 */
[--C-:B------:R-:W-:Y:S01]  /*12440*/  FFMA.FTZ R142, R83, R0, -R4.reuse ;  /* 0x00000000538e7223 */ /* 0x100fe20000010804 */
[----:B------:R-:W-:Y:S01]  /*12450*/  MUFU.EX2 R156, R156 ;  /* 0x0000009c009c7308 */ /* 0x000fe20000000800 */
[----:B------:R-:W-:Y:S01]  /*12460*/  FMNMX.FTZ R6, R15, R6, !PT ;  /* 0x000000060f067209 */ /* 0x000fe20007810000 */
[-CC-:B------:R-:W-:Y:S01]  /*12470*/  FFMA.FTZ R73, R73, R0.reuse, -R4.reuse ;  /* 0x0000000049497223 */ /* 0x180fe20000010804 */
[-CC-:B------:R-:W-:Y:S01]  /*12480*/  FFMA.FTZ R41, R41, R0.reuse, -R4.reuse ;  /* 0x0000000029297223 */ /* 0x180fe20000010804 */
[--C-:B------:R-:W-:Y:S01]  /*12490*/  FFMA.FTZ R45, R45, R0, -R4.reuse ;  /* 0x000000002d2d7223 */ /* 0x100fe20000010804 */
[----:B------:R-:W-:Y:S01]  /*124a0*/  FMNMX.FTZ R6, R39, R6, !PT ;  /* 0x0000000627067209 */ /* 0x000fe20007810000 */
[-CC-:B------:R-:W-:Y:S01]  /*124b0*/  FFMA.FTZ R144, R89, R0.reuse, -R4.reuse ;  /* 0x0000000059907223 */ /* 0x180fe20000010804 */
[--C-:B------:R-:W-:Y:S01]  /*124c0*/  FFMA.FTZ R49, R49, R0, -R4.reuse ;  /* 0x0000000031317223 */ /* 0x100fe20000010804 */
[----:B------:R-:W1:Y:S01]  /*124d0*/  MUFU.EX2 R53, R53 ;  /* 0x0000003500357308 */ /* 0x000e620000000800 */
[----:B------:R-:W-:Y:S01]  /*124e0*/  FMNMX.FTZ R6, R21, R6, !PT ;  /* 0x0000000615067209 */ /* 0x000fe20007810000 */
[-CC-:B------:R-:W-:Y:S01]  /*124f0*/  FFMA.FTZ R146, R93, R0.reuse, -R4.reuse ;  /* 0x000000005d927223 */ /* 0x180fe20000010804 */
[-CC-:B------:R-:W-:Y:S01]  /*12500*/  FFMA.FTZ R83, R95, R0.reuse, -R4.reuse ;  /* 0x000000005f537223 */ /* 0x180fe20000010804 */
[--C-:B------:R-:W-:Y:S01]  /*12510*/  FFMA.FTZ R148, R97, R0, -R4.reuse ;  /* 0x0000000061947223 */ /* 0x100fe20000010804 */
[----:B------:R-:W-:Y:S01]  /*12520*/  FMNMX.FTZ R6, R43, R6, !PT ;  /* 0x000000062b067209 */ /* 0x000fe20007810000 */
[-CC-:B------:R-:W-:Y:S01]  /*12530*/  FFMA.FTZ R57, R57, R0.reuse, -R4.reuse ;  /* 0x0000000039397223 */ /* 0x180fe20000010804 */
[--C-:B------:R-:W-:Y:S01]  /*12540*/  FFMA.FTZ R150, R99, R0, -R4.reuse ;  /* 0x0000000063967223 */ /* 0x100fe20000010804 */
[----:B------:R-:W2:Y:S01]  /*12550*/  MUFU.EX2 R158, R158 ;  /* 0x0000009e009e7308 */ /* 0x000ea20000000800 */
[----:B------:R-:W-:Y:S01]  /*12560*/  FMNMX.FTZ R6, R25, R6, !PT ;  /* 0x0000000619067209 */ /* 0x000fe20007810000 */
[-CC-:B------:R-:W-:Y:S01]  /*12570*/  FFMA.FTZ R85, R101, R0.reuse, -R4.reuse ;  /* 0x0000000065557223 */ /* 0x180fe20000010804 */
[-CC-:B------:R-:W-:Y:S01]  /*12580*/  FFMA.FTZ R152, R103, R0.reuse, -R4.reuse ;  /* 0x0000000067987223 */ /* 0x180fe20000010804 */
[--C-:B------:R-:W-:Y:S01]  /*12590*/  FFMA.FTZ R65, R65, R0, -R4.reuse ;  /* 0x0000000041417223 */ /* 0x100fe20000010804 */
[----:B------:R-:W-:Y:S01]  /*125a0*/  FMNMX.FTZ R6, R47, R6, !PT ;  /* 0x000000062f067209 */ /* 0x000fe20007810000 */
[-CC-:B------:R-:W-:Y:S01]  /*125b0*/  FFMA.FTZ R154, R105, R0.reuse, -R4.reuse ;  /* 0x00000000699a7223 */ /* 0x180fe20000010804 */
[----:B------:R-:W-:Y:S01]  /*125c0*/  FFMA.FTZ R69, R69, R0, -R4 ;  /* 0x0000000045457223 */ /* 0x000fe20000010804 */
[----:B------:R-:W3:Y:S01]  /*125d0*/  MUFU.EX2 R61, R61 ;  /* 0x0000003d003d7308 */ /* 0x000ee20000000800 */
[----:B------:R-:W-:Y:S01]  /*125e0*/  FMNMX.FTZ R6, R29, R6, !PT ;  /* 0x000000061d067209 */ /* 0x000fe20007810000 */
[--C-:B------:R-:W-:Y:S01]  /*125f0*/  IMAD.MOV.U32 R70, RZ, RZ, R87.reuse ;  /* 0x000000ffff467224 */ /* 0x100fe200078e0057 */
[----:B------:R-:W-:Y:S01]  /*12600*/  MOV R66, R87 ;  /* 0x0000005700427202 */ /* 0x000fe20000000f00 */
[----:B------:R-:W-:Y:S01]  /*12610*/  IMAD.MOV.U32 R62, RZ, RZ, R87 ;  /* 0x000000ffff3e7224 */ /* 0x000fe200078e0057 */
[----:B------:R-:W-:-:S03]  /*12620*/  FMNMX.FTZ R6, R51, R6, !PT ;  /* 0x0000000633067209 */ /* 0x000fc60007810000 */
[----:B------:R-:W4:Y:S01]  /*12630*/  MUFU.EX2 R136, R136 ;  /* 0x0000008800887308 */ /* 0x000f220000000800 */
[----:B------:R-:W-:-:S04]  /*12640*/  FMNMX.FTZ R6, R33, R6, !PT ;  /* 0x0000000621067209 */ /* 0x000fc80007810000 */
[----:B------:R-:W-:-:S03]  /*12650*/  FMNMX.FTZ R6, R55, R6, !PT ;  /* 0x0000000637067209 */ /* 0x000fc60007810000 */
[----:B------:R-:W4:Y:S01]  /*12660*/  MUFU.EX2 R73, R73 ;  /* 0x0000004900497308 */ /* 0x000f220000000800 */
[----:B------:R-:W-:-:S04]  /*12670*/  FMNMX.FTZ R6, R37, R6, !PT ;  /* 0x0000000625067209 */ /* 0x000fc80007810000 */
[----:B------:R-:W-:-:S03]  /*12680*/  FMNMX.FTZ R6, R59, R6, !PT ;  /* 0x000000063b067209 */ /* 0x000fc60007810000 */
[----:B------:R-:W4:Y:S01]  /*12690*/  MUFU.EX2 R138, R138 ;  /* 0x0000008a008a7308 */ /* 0x000f220000000800 */
[----:B------:R-:W-:-:S04]  /*126a0*/  FMNMX.FTZ R6, R75, R6, !PT ;  /* 0x000000064b067209 */ /* 0x000fc80007810000 */
[----:B------:R-:W-:-:S03]  /*126b0*/  FMNMX.FTZ R6, R77, R6, !PT ;  /* 0x000000064d067209 */ /* 0x000fc60007810000 */
[----:B------:R-:W-:Y:S01]  /*126c0*/  MUFU.EX2 R140, R140 ;  /* 0x0000008c008c7308 */ /* 0x000fe20000000800 */
[----:B------:R-:W-:-:S04]  /*126d0*/  FMNMX.FTZ R6, R81, R6, !PT ;  /* 0x0000000651067209 */ /* 0x000fc80007810000 */
[----:B------:R-:W-:-:S03]  /*126e0*/  FMNMX.FTZ R6, R67, R6, !PT ;  /* 0x0000000643067209 */ /* 0x000fc60007810000 */
[----:B------:R-:W-:Y:S01]  /*126f0*/  MUFU.EX2 R41, R41 ;  /* 0x0000002900297308 */ /* 0x000fe20000000800 */
[----:B------:R-:W-:-:S04]  /*12700*/  FMNMX.FTZ R6, R79, R6, !PT ;  /* 0x000000064f067209 */ /* 0x000fc80007810000 */
[----:B------:R-:W-:-:S03]  /*12710*/  FMNMX.FTZ R6, R71, R6, !PT ;  /* 0x0000000647067209 */ /* 0x000fc60007810000 */
[----:B------:R-:W-:Y:S02]  /*12720*/  MUFU.EX2 R142, R142 ;  /* 0x0000008e008e7308 */ /* 0x000fe40000000800 */
[----:B0-----:R-:W0:Y:S06]  /*12730*/  SHFL.BFLY PT, R3, R6, 0x2, 0x1f ;  /* 0x0c401f0006037f89 */ /* 0x001e2c00000e0000 */
[----:B------:R-:W-:Y:S08]  /*12740*/  MUFU.EX2 R45, R45 ;  /* 0x0000002d002d7308 */ /* 0x000ff00000000800 */
[----:B------:R-:W-:Y:S08]  /*12750*/  MUFU.EX2 R144, R144 ;  /* 0x0000009000907308 */ /* 0x000ff00000000800 */
[----:B------:R-:W-:Y:S01]  /*12760*/  MUFU.EX2 R49, R49 ;  /* 0x0000003100317308 */ /* 0x000fe20000000800 */
[----:B0-----:R-:W-:-:S05]  /*12770*/  FMNMX.FTZ R10, R6, R3, !PT ;  /* 0x00000003060a7209 */ /* 0x001fca0007810000 */
[----:B------:R-:W0:Y:S02]  /*12780*/  SHFL.BFLY PT, R3, R10, 0x1, 0x1f ;  /* 0x0c201f000a037f89 */ /* 0x000e2400000e0000 */
[----:B------:R-:W-:Y:S08]  /*12790*/  MUFU.EX2 R146, R146 ;  /* 0x0000009200927308 */ /* 0x000ff00000000800 */
[----:B------:R-:W-:Y:S08]  /*127a0*/  MUFU.EX2 R83, R83 ;  /* 0x0000005300537308 */ /* 0x000ff00000000800 */
[----:B------:R-:W-:Y:S01]  /*127b0*/  MUFU.EX2 R148, R148 ;  /* 0x0000009400947308 */ /* 0x000fe20000000800 */
[----:B0-----:R-:W-:-:S07]  /*127c0*/  FMNMX.FTZ R3, R10, R3, !PT ;  /* 0x000000030a037209 */ /* 0x001fce0007810000 */
[----:B------:R-:W-:Y:S01]  /*127d0*/  MUFU.EX2 R57, R57 ;  /* 0x0000003900397308 */ /* 0x000fe20000000800 */
[C---:B------:R-:W-:Y:S01]  /*127e0*/  FSETP.NEU.FTZ.AND P1, PT, R3.reuse, -INF , PT ;  /* 0xff8000000300780b */ /* 0x040fe20003f3d000 */
[----:B------:R-:W-:-:S06]  /*127f0*/  FMUL.FTZ R20, R3, R0 ;  /* 0x0000000003147220 */ /* 0x000fcc0000410000 */
[----:B------:R-:W-:Y:S01]  /*12800*/  MUFU.EX2 R150, R150 ;  /* 0x0000009600967308 */ /* 0x000fe20000000800 */
[----:B------:R-:W-:-:S05]  /*12810*/  FSEL R20, R20, RZ, P1 ;  /* 0x000000ff14147208 */ /* 0x000fca0000800000 */
[-CC-:B------:R-:W-:Y:S01]  /*12820*/  FFMA.FTZ R157, R7, R0.reuse, -R20.reuse ;  /* 0x00000000079d7223 */ /* 0x180fe20000010814 */
[-CC-:B------:R-:W-:Y:S01]  /*12830*/  FFMA.FTZ R4, R27, R0.reuse, -R20.reuse ;  /* 0x000000001b047223 */ /* 0x180fe20000010814 */
[-CC-:B------:R-:W-:Y:S01]  /*12840*/  FFMA.FTZ R159, R11, R0.reuse, -R20.reuse ;  /* 0x000000000b9f7223 */ /* 0x180fe20000010814 */
[-CC-:B------:R-:W-:Y:S01]  /*12850*/  FFMA.FTZ R6, R31, R0.reuse, -R20.reuse ;  /* 0x000000001f067223 */ /* 0x180fe20000010814 */
[----:B-1----:R-:W-:Y:S01]  /*12860*/  FADD.FTZ R7, R156, R53 ;  /* 0x000000359c077221 */ /* 0x002fe20000010000 */
[-CC-:B------:R-:W-:Y:S01]  /*12870*/  FFMA.FTZ R137, R13, R0.reuse, -R20.reuse ;  /* 0x000000000d897223 */ /* 0x180fe20000010814 */
[----:B------:R-:W-:Y:S01]  /*12880*/  MUFU.EX2 R157, R157 ;  /* 0x0000009d009d7308 */ /* 0x000fe20000000800 */
[-CC-:B------:R-:W-:Y:S01]  /*12890*/  FFMA.FTZ R10, R35, R0.reuse, -R20.reuse ;  /* 0x00000000230a7223 */ /* 0x180fe20000010814 */
[----:B--2---:R-:W-:Y:S01]  /*128a0*/  FADD.FTZ R28, R158, R7 ;  /* 0x000000079e1c7221 */ /* 0x004fe20000010000 */
[-CC-:B------:R-:W-:Y:S01]  /*128b0*/  FFMA.FTZ R139, R15, R0.reuse, -R20.reuse ;  /* 0x000000000f8b7223 */ /* 0x180fe20000010814 */
[-CC-:B------:R-:W-:Y:S01]  /*128c0*/  FFMA.FTZ R12, R39, R0.reuse, -R20.reuse ;  /* 0x00000000270c7223 */ /* 0x180fe20000010814 */
[-C--:B-----5:R-:W-:Y:S01]  /*128d0*/  FFMA.FTZ R141, R21, R0.reuse, -R20 ;  /* 0x00000000158d7223 */ /* 0x0a0fe20000010814 */
[----:B---3--:R-:W-:Y:S01]  /*128e0*/  FADD.FTZ R7, R61, R28 ;  /* 0x0000001c3d077221 */ /* 0x008fe20000010000 */
[-CC-:B------:R-:W-:Y:S01]  /*128f0*/  FFMA.FTZ R14, R43, R0.reuse, -R20.reuse ;  /* 0x000000002b0e7223 */ /* 0x180fe20000010814 */
[----:B------:R-:W0:Y:S01]  /*12900*/  MUFU.EX2 R4, R4 ;  /* 0x0000000400047308 */ /* 0x000e220000000800 */
[-CC-:B------:R-:W-:Y:S01]  /*12910*/  FFMA.FTZ R143, R25, R0.reuse, -R20.reuse ;  /* 0x00000000198f7223 */ /* 0x180fe20000010814 */
[----:B----4-:R-:W-:Y:S01]  /*12920*/  FADD.FTZ R28, R136, R7 ;  /* 0x00000007881c7221 */ /* 0x010fe20000010000 */
[-CC-:B------:R-:W-:Y:S01]  /*12930*/  FFMA.FTZ R24, R47, R0.reuse, -R20.reuse ;  /* 0x000000002f187223 */ /* 0x180fe20000010814 */
[-CC-:B------:R-:W-:Y:S01]  /*12940*/  FFMA.FTZ R145, R29, R0.reuse, -R20.reuse ;  /* 0x000000001d917223 */ /* 0x180fe20000010814 */
[-C--:B------:R-:W-:Y:S01]  /*12950*/  FFMA.FTZ R26, R51, R0.reuse, -R20 ;  /* 0x00000000331a7223 */ /* 0x080fe20000010814 */
[----:B------:R-:W-:Y:S01]  /*12960*/  FADD.FTZ R11, R73, R28 ;  /* 0x0000001c490b7221 */ /* 0x000fe20000010000 */
[-CC-:B------:R-:W-:Y:S01]  /*12970*/  FFMA.FTZ R147, R33, R0.reuse, -R20.reuse ;  /* 0x0000000021937223 */ /* 0x180fe20000010814 */
[----:B------:R-:W1:Y:S01]  /*12980*/  MUFU.EX2 R159, R159 ;  /* 0x0000009f009f7308 */ /* 0x000e620000000800 */
[-CC-:B------:R-:W-:Y:S01]  /*12990*/  FFMA.FTZ R28, R55, R0.reuse, -R20.reuse ;  /* 0x00000000371c7223 */ /* 0x180fe20000010814 */
[----:B------:R-:W-:Y:S01]  /*129a0*/  FADD.FTZ R32, R138, R11 ;  /* 0x0000000b8a207221 */ /* 0x000fe20000010000 */
[-CC-:B------:R-:W-:Y:S01]  /*129b0*/  FFMA.FTZ R149, R37, R0.reuse, -R20.reuse ;  /* 0x0000000025957223 */ /* 0x180fe20000010814 */
[-CC-:B------:R-:W-:Y:S01]  /*129c0*/  FFMA.FTZ R59, R59, R0.reuse, -R20.reuse ;  /* 0x000000003b3b7223 */ /* 0x180fe20000010814 */
[-C--:B------:R-:W-:Y:S01]  /*129d0*/  FFMA.FTZ R75, R75, R0.reuse, -R20 ;  /* 0x000000004b4b7223 */ /* 0x080fe20000010814 */
[----:B------:R-:W-:Y:S01]  /*129e0*/  FADD.FTZ R11, R63, R32 ;  /* 0x000000203f0b7221 */ /* 0x000fe20000010000 */
[-C--:B------:R-:W-:Y:S01]  /*129f0*/  FFMA.FTZ R77, R77, R0.reuse, -R20 ;  /* 0x000000004d4d7223 */ /* 0x080fe20000010814 */
[----:B------:R-:W2:Y:S01]  /*12a00*/  MUFU.EX2 R6, R6 ;  /* 0x0000000600067308 */ /* 0x000ea20000000800 */
[----:B0-----:R-:W-:Y:S01]  /*12a10*/  FADD.FTZ R30, R157, R4 ;  /* 0x000000049d1e7221 */ /* 0x001fe20000010000 */
[-CC-:B------:R-:W-:Y:S01]  /*12a20*/  FFMA.FTZ R81, R81, R0.reuse, -R20.reuse ;  /* 0x0000000051517223 */ /* 0x180fe20000010814 */
[-CC-:B------:R-:W-:Y:S01]  /*12a30*/  FFMA.FTZ R67, R67, R0.reuse, -R20.reuse ;  /* 0x0000000043437223 */ /* 0x180fe20000010814 */
[-CC-:B------:R-:W-:Y:S01]  /*12a40*/  FFMA.FTZ R79, R79, R0.reuse, -R20.reuse ;  /* 0x000000004f4f7223 */ /* 0x180fe20000010814 */
[----:B------:R-:W-:Y:S01]  /*12a50*/  FFMA.FTZ R71, R71, R0, -R20 ;  /* 0x0000000047477223 */ /* 0x000fe20000010814 */
[----:B------:R-:W-:Y:S01]  /*12a60*/  F2FP.F16.F32.PACK_AB R157, R4, R157 ;  /* 0x0000009d049d723e */ /* 0x000fe200000000ff */
[--C-:B------:R-:W-:Y:S01]  /*12a70*/  IMAD.MOV.U32 R55, RZ, RZ, R87.reuse ;  /* 0x000000ffff377224 */ /* 0x100fe200078e0057 */
[----:B------:R-:W0:Y:S01]  /*12a80*/  MUFU.EX2 R137, R137 ;  /* 0x0000008900897308 */ /* 0x000e220000000800 */
[----:B-1----:R-:W-:Y:S01]  /*12a90*/  FADD.FTZ R7, R159, R30 ;  /* 0x0000001e9f077221 */ /* 0x002fe20000010000 */
[----:B------:R-:W-:Y:S01]  /*12aa0*/  F2FP.F16.F32.PACK_AB R156, R53, R156 ;  /* 0x0000009c359c723e */ /* 0x000fe200000000ff */
[--C-:B------:R-:W-:Y:S01]  /*12ab0*/  IMAD.MOV.U32 R53, RZ, RZ, R87.reuse ;  /* 0x000000ffff357224 */ /* 0x100fe200078e0057 */
[----:B------:R-:W-:Y:S01]  /*12ac0*/  F2FP.F16.F32.PACK_AB R158, R61, R158 ;  /* 0x0000009e3d9e723e */ /* 0x000fe200000000ff */
[--C-:B------:R-:W-:Y:S01]  /*12ad0*/  IMAD.MOV.U32 R61, RZ, RZ, R87.reuse ;  /* 0x000000ffff3d7224 */ /* 0x100fe200078e0057 */
[----:B------:R-:W-:Y:S01]  /*12ae0*/  F2FP.F16.F32.PACK_AB R136, R73, R136 ;  /* 0x000000884988723e */ /* 0x000fe200000000ff */
[----:B------:R-:W-:Y:S01]  /*12af0*/  IMAD.MOV.U32 R73, RZ, RZ, R87 ;  /* 0x000000ffff497224 */ /* 0x000fe200078e0057 */
[----:B------:R-:W1:Y:S01]  /*12b00*/  MUFU.EX2 R10, R10 ;  /* 0x0000000a000a7308 */ /* 0x000e620000000800 */
[C---:B--2---:R-:W-:Y:S01]  /*12b10*/  FADD.FTZ R30, R6.reuse, R7 ;  /* 0x00000007061e7221 */ /* 0x044fe20000010000 */
[----:B------:R-:W-:Y:S01]  /*12b20*/  F2FP.F16.F32.PACK_AB R159, R6, R159 ;  /* 0x0000009f069f723e */ /* 0x000fe200000000ff */
[--C-:B------:R-:W-:Y:S01]  /*12b30*/  IMAD.MOV.U32 R47, RZ, RZ, R87.reuse ;  /* 0x000000ffff2f7224 */ /* 0x100fe200078e0057 */
[----:B------:R-:W-:Y:S01]  /*12b40*/  F2FP.F16.F32.PACK_AB R138, R63, R138 ;  /* 0x0000008a3f8a723e */ /* 0x000fe200000000ff */
[--C-:B------:R-:W-:Y:S01]  /*12b50*/  IMAD.MOV.U32 R43, RZ, RZ, R87.reuse ;  /* 0x000000ffff2b7224 */ /* 0x100fe200078e0057 */
[-C--:B------:R-:W-:Y:S01]  /*12b60*/  MOV R63, R87.reuse ;  /* 0x00000057003f7202 */ /* 0x080fe20000000f00 */
[----:B------:R-:W-:Y:S01]  /*12b70*/  IMAD.MOV.U32 R37, RZ, RZ, R87 ;  /* 0x000000ffff257224 */ /* 0x000fe200078e0057 */
[----:B------:R-:W2:Y:S01]  /*12b80*/  MUFU.EX2 R139, R139 ;  /* 0x0000008b008b7308 */ /* 0x000ea20000000800 */
[----:B0-----:R-:W-:Y:S01]  /*12b90*/  FADD.FTZ R7, R137, R30 ;  /* 0x0000001e89077221 */ /* 0x001fe20000010000 */
[----:B------:R-:W-:Y:S01]  /*12ba0*/  FADD.FTZ R30, R140, R11 ;  /* 0x0000000b8c1e7221 */ /* 0x000fe20000010000 */
[C---:B------:R-:W-:Y:S01]  /*12bb0*/  F2FP.F16.F32.PACK_AB R140, R41.reuse, R140 ;  /* 0x0000008c298c723e */ /* 0x040fe200000000ff */
[--C-:B------:R-:W-:Y:S01]  /*12bc0*/  IMAD.MOV.U32 R35, RZ, RZ, R87.reuse ;  /* 0x000000ffff237224 */ /* 0x100fe200078e0057 */
[-C--:B------:R-:W-:Y:S01]  /*12bd0*/  MOV R51, R87.reuse ;  /* 0x0000005700337202 */ /* 0x080fe20000000f00 */
[----:B------:R-:W-:Y:S01]  /*12be0*/  IMAD.MOV.U32 R31, RZ, RZ, R87 ;  /* 0x000000ffff1f7224 */ /* 0x000fe200078e0057 */
[----:B------:R-:W-:Y:S01]  /*12bf0*/  MOV R39, R87 ;  /* 0x0000005700277202 */ /* 0x000fe20000000f00 */
[----:B------:R-:W0:Y:S01]  /*12c00*/  MUFU.EX2 R12, R12 ;  /* 0x0000000c000c7308 */ /* 0x000e220000000800 */
[C---:B-1----:R-:W-:Y:S01]  /*12c10*/  FADD.FTZ R32, R10.reuse, R7 ;  /* 0x000000070a207221 */ /* 0x042fe20000010000 */
[----:B------:R-:W-:Y:S01]  /*12c20*/  FADD.FTZ R7, R41, R30 ;  /* 0x0000001e29077221 */ /* 0x000fe20000010000 */
[----:B------:R-:W-:Y:S01]  /*12c30*/  IADD3 R30, R9, 0x2a840, RZ ;  /* 0x0002a840091e7810 */ /* 0x000fe20007ffe0ff */
[----:B------:R-:W-:Y:S01]  /*12c40*/  IMAD.MOV.U32 R41, RZ, RZ, R87 ;  /* 0x000000ffff297224 */ /* 0x000fe200078e0057 */
[----:B------:R-:W-:Y:S01]  /*12c50*/  F2FP.F16.F32.PACK_AB R137, R10, R137 ;  /* 0x000000890a89723e */ /* 0x000fe200000000ff */
[----:B------:R-:W-:Y:S01]  /*12c60*/  FADD.FTZ R34, R142, R7 ;  /* 0x000000078e227221 */ /* 0x000fe20000010000 */
[----:B------:R-:W-:Y:S01]  /*12c70*/  PRMT R7, R183, 0x654, R30 ;  /* 0x00000654b7077816 */ /* 0x000fe2000000001e */
[----:B------:R-:W1:Y:S01]  /*12c80*/  MUFU.EX2 R141, R141 ;  /* 0x0000008d008d7308 */ /* 0x000e620000000800 */
[----:B--2---:R-:W-:Y:S01]  /*12c90*/  FADD.FTZ R9, R139, R32 ;  /* 0x000000208b097221 */ /* 0x004fe20000010000 */
[C---:B------:R-:W-:Y:S01]  /*12ca0*/  F2FP.F16.F32.PACK_AB R142, R45.reuse, R142 ;  /* 0x0000008e2d8e723e */ /* 0x040fe200000000ff */
[----:B------:R1:W-:Y:S01]  /*12cb0*/  SYNCS.ARRIVE.TRANS64.RED.A1T0 RZ, [R7+URZ], RZ ;  /* 0x000000ff07ff79a7 */ /* 0x0003e2000810043f */
[-C--:B------:R-:W-:Y:S01]  /*12cc0*/  MOV R33, R87.reuse ;  /* 0x0000005700217202 */ /* 0x080fe20000000f00 */
[--C-:B------:R-:W-:Y:S01]  /*12cd0*/  IMAD.MOV.U32 R29, RZ, RZ, R87.reuse ;  /* 0x000000ffff1d7224 */ /* 0x100fe200078e0057 */
[----:B------:R-:W-:Y:S01]  /*12ce0*/  MOV R27, R87 ;  /* 0x00000057001b7202 */ /* 0x000fe20000000f00 */
[----:B------:R-:W-:Y:S01]  /*12cf0*/  IMAD.MOV.U32 R25, RZ, RZ, R87 ;  /* 0x000000ffff197224 */ /* 0x000fe200078e0057 */
[----:B------:R-:W2:Y:S01]  /*12d00*/  MUFU.EX2 R14, R14 ;  /* 0x0000000e000e7308 */ /* 0x000ea20000000800 */
[C---:B0-----:R-:W-:Y:S01]  /*12d10*/  FADD.FTZ R32, R12.reuse, R9 ;  /* 0x000000090c207221 */ /* 0x041fe20000010000 */
[----:B------:R-:W-:Y:S01]  /*12d20*/  FADD.FTZ R9, R45, R34 ;  /* 0x000000222d097221 */ /* 0x000fe20000010000 */
[----:B------:R-:W-:Y:S01]  /*12d30*/  F2FP.F16.F32.PACK_AB R139, R12, R139 ;  /* 0x0000008b0c8b723e */ /* 0x000fe200000000ff */
[----:B------:R-:W-:Y:S01]  /*12d40*/  VIADD R12, R72, 0xfffffffe ;  /* 0xfffffffe480c7836 */ /* 0x000fe20000000000 */
[-C--:B------:R-:W-:Y:S01]  /*12d50*/  MOV R72, R87.reuse ;  /* 0x0000005700487202 */ /* 0x080fe20000000f00 */
[----:B------:R-:W-:Y:S01]  /*12d60*/  FADD.FTZ R34, R144, R9 ;  /* 0x0000000990227221 */ /* 0x000fe20000010000 */
[----:B------:R-:W-:Y:S01]  /*12d70*/  F2FP.F16.F32.PACK_AB R144, R49, R144 ;  /* 0x000000903190723e */ /* 0x000fe200000000ff */
[----:B------:R-:W0:Y:S01]  /*12d80*/  MUFU.EX2 R143, R143 ;  /* 0x0000008f008f7308 */ /* 0x000e220000000800 */
[----:B-1----:R-:W-:Y:S01]  /*12d90*/  FADD.FTZ R7, R141, R32 ;  /* 0x000000208d077221 */ /* 0x002fe20000010000 */
[----:B------:R-:W-:Y:S01]  /*12da0*/  FADD.FTZ R9, R49, R34 ;  /* 0x0000002231097221 */ /* 0x000fe20000010000 */
[----:B------:R-:W-:Y:S01]  /*12db0*/  ISETP.GE.AND P1, PT, R12, R182, PT ;  /* 0x000000b60c00720c */ /* 0x000fe20003f26270 */
[----:B------:R-:W-:Y:S01]  /*12dc0*/  IMAD.MOV.U32 R49, RZ, RZ, R87 ;  /* 0x000000ffff317224 */ /* 0x000fe200078e0057 */
[----:B------:R-:W-:Y:S01]  /*12dd0*/  MOV R45, R87 ;  /* 0x00000057002d7202 */ /* 0x000fe20000000f00 */
[----:B------:R-:W-:Y:S01]  /*12de0*/  FADD.FTZ R36, R146, R9 ;  /* 0x0000000992247221 */ /* 0x000fe20000010000 */
[C---:B------:R-:W-:Y:S01]  /*12df0*/  F2FP.F16.F32.PACK_AB R146, R83.reuse, R146 ;  /* 0x000000925392723e */ /* 0x040fe200000000ff */
[----:B------:R-:W1:Y:S01]  /*12e00*/  MUFU.EX2 R24, R24 ;  /* 0x0000001800187308 */ /* 0x000e620000000800 */
[C---:B--2---:R-:W-:Y:S01]  /*12e10*/  FADD.FTZ R32, R14.reuse, R7 ;  /* 0x000000070e207221 */ /* 0x044fe20000010000 */
[----:B------:R-:W-:Y:S01]  /*12e20*/  FADD.FTZ R9, R83, R36 ;  /* 0x0000002453097221 */ /* 0x000fe20000010000 */
[----:B------:R-:W-:Y:S01]  /*12e30*/  F2FP.F16.F32.PACK_AB R141, R14, R141 ;  /* 0x0000008d0e8d723e */ /* 0x000fe200000000ff */
[----:B------:R-:W-:-:S04]  /*12e40*/  IMAD.MOV.U32 R83, RZ, RZ, R87 ;  /* 0x000000ffff537224 */ /* 0x000fc800078e0057 */
[----:B------:R-:W2:Y:S01]  /*12e50*/  MUFU.EX2 R145, R145 ;  /* 0x0000009100917308 */ /* 0x000ea20000000800 */
[----:B0-----:R-:W-:-:S07]  /*12e60*/  FADD.FTZ R7, R143, R32 ;  /* 0x000000208f077221 */ /* 0x001fce0000010000 */
[----:B------:R-:W0:Y:S01]  /*12e70*/  MUFU.EX2 R26, R26 ;  /* 0x0000001a001a7308 */ /* 0x000e220000000800 */
[C---:B-1----:R-:W-:Y:S01]  /*12e80*/  FADD.FTZ R34, R24.reuse, R7 ;  /* 0x0000000718227221 */ /* 0x042fe20000010000 */
[----:B------:R-:W-:Y:S02]  /*12e90*/  F2FP.F16.F32.PACK_AB R143, R24, R143 ;  /* 0x0000008f188f723e */ /* 0x000fe400000000ff */
[----:B------:R-:W-:-:S04]  /*12ea0*/  MOV R24, R87 ;  /* 0x0000005700187202 */ /* 0x000fc80000000f00 */
[----:B------:R-:W1:Y:S01]  /*12eb0*/  MUFU.EX2 R147, R147 ;  /* 0x0000009300937308 */ /* 0x000e620000000800 */
[----:B--2---:R-:W-:Y:S01]  /*12ec0*/  FADD.FTZ R7, R145, R34 ;  /* 0x0000002291077221 */ /* 0x004fe20000010000 */
[----:B------:R-:W-:Y:S01]  /*12ed0*/  FADD.FTZ R34, R148, R9 ;  /* 0x0000000994227221 */ /* 0x000fe20000010000 */
[----:B------:R-:W-:-:S03]  /*12ee0*/  F2FP.F16.F32.PACK_AB R148, R57, R148 ;  /* 0x000000943994723e */ /* 0x000fc600000000ff */
[----:B------:R-:W-:Y:S01]  /*12ef0*/  FADD.FTZ R9, R57, R34 ;  /* 0x0000002239097221 */ /* 0x000fe20000010000 */
[----:B------:R-:W-:Y:S01]  /*12f00*/  MOV R57, R87 ;  /* 0x0000005700397202 */ /* 0x000fe20000000f00 */
[----:B------:R-:W2:Y:S01]  /*12f10*/  MUFU.EX2 R28, R28 ;  /* 0x0000001c001c7308 */ /* 0x000ea20000000800 */
[----:B0-----:R-:W-:Y:S01]  /*12f20*/  FADD.FTZ R20, R26, R7 ;  /* 0x000000071a147221 */ /* 0x001fe20000010000 */
[----:B------:R-:W-:Y:S01]  /*12f30*/  FADD.FTZ R36, R150, R9 ;  /* 0x0000000996247221 */ /* 0x000fe20000010000 */
[----:B------:R-:W-:Y:S01]  /*12f40*/  F2FP.F16.F32.PACK_AB R145, R26, R145 ;  /* 0x000000911a91723e */ /* 0x000fe200000000ff */
[----:B------:R-:W-:-:S04]  /*12f50*/  IMAD.MOV.U32 R26, RZ, RZ, R87 ;  /* 0x000000ffff1a7224 */ /* 0x000fc800078e0057 */
[----:B------:R-:W0:Y:S01]  /*12f60*/  MUFU.EX2 R149, R149 ;  /* 0x0000009500957308 */ /* 0x000e220000000800 */
[----:B-1----:R-:W-:-:S07]  /*12f70*/  FADD.FTZ R7, R147, R20 ;  /* 0x0000001493077221 */ /* 0x002fce0000010000 */
[----:B------:R-:W1:Y:S01]  /*12f80*/  MUFU.EX2 R85, R85 ;  /* 0x0000005500557308 */ /* 0x000e620000000800 */
[C---:B--2---:R-:W-:Y:S01]  /*12f90*/  FADD.FTZ R34, R28.reuse, R7 ;  /* 0x000000071c227221 */ /* 0x044fe20000010000 */
[----:B------:R-:W-:Y:S01]  /*12fa0*/  F2FP.F16.F32.PACK_AB R147, R28, R147 ;  /* 0x000000931c93723e */ /* 0x000fe200000000ff */
[----:B------:R-:W-:-:S05]  /*12fb0*/  IMAD.MOV.U32 R28, RZ, RZ, R87 ;  /* 0x000000ffff1c7224 */ /* 0x000fca00078e0057 */
[----:B------:R2:W3:Y:S01]  /*12fc0*/  MUFU.EX2 R30, R59 ;  /* 0x0000003b001e7308 */ /* 0x0004e20000000800 */
[----:B0-----:R-:W-:-:S07]  /*12fd0*/  FADD.FTZ R7, R149, R34 ;  /* 0x0000002295077221 */ /* 0x001fce0000010000 */
[----:B------:R-:W0:Y:S01]  /*12fe0*/  MUFU.EX2 R152, R152 ;  /* 0x0000009800987308 */ /* 0x000e220000000800 */
[C---:B-1----:R-:W-:Y:S01]  /*12ff0*/  FADD.FTZ R9, R85.reuse, R36 ;  /* 0x0000002455097221 */ /* 0x042fe20000010000 */
[----:B------:R-:W-:Y:S01]  /*13000*/  F2FP.F16.F32.PACK_AB R150, R85, R150 ;  /* 0x000000965596723e */ /* 0x000fe200000000ff */
[--C-:B------:R-:W-:Y:S02]  /*13010*/  IMAD.MOV.U32 R85, RZ, RZ, R87.reuse ;  /* 0x000000ffff557224 */ /* 0x100fe400078e0057 */
[----:B--2---:R-:W-:-:S03]  /*13020*/  IMAD.MOV.U32 R59, RZ, RZ, R87 ;  /* 0x000000ffff3b7224 */ /* 0x004fc600078e0057 */
[----:B------:R-:W1:Y:S01]  /*13030*/  MUFU.EX2 R75, R75 ;  /* 0x0000004b004b7308 */ /* 0x000e620000000800 */
[C---:B---3--:R-:W-:Y:S01]  /*13040*/  FADD.FTZ R34, R30.reuse, R7 ;  /* 0x000000071e227221 */ /* 0x048fe20000010000 */
[----:B------:R-:W-:Y:S02]  /*13050*/  F2FP.F16.F32.PACK_AB R149, R30, R149 ;  /* 0x000000951e95723e */ /* 0x000fe400000000ff */
[----:B------:R-:W-:-:S04]  /*13060*/  MOV R30, R87 ;  /* 0x00000057001e7202 */ /* 0x000fc80000000f00 */
[----:B------:R-:W2:Y:S01]  /*13070*/  MUFU.EX2 R65, R65 ;  /* 0x0000004100417308 */ /* 0x000ea20000000800 */
[----:B0-----:R-:W-:-:S07]  /*13080*/  FADD.FTZ R36, R152, R9 ;  /* 0x0000000998247221 */ /* 0x001fce0000010000 */
[----:B------:R0:W3:Y:S01]  /*13090*/  MUFU.EX2 R32, R77 ;  /* 0x0000004d00207308 */ /* 0x0000e20000000800 */
[----:B-1----:R-:W-:-:S07]  /*130a0*/  FADD.FTZ R7, R75, R34 ;  /* 0x000000224b077221 */ /* 0x002fce0000010000 */
[----:B------:R-:W1:Y:S01]  /*130b0*/  MUFU.EX2 R154, R154 ;  /* 0x0000009a009a7308 */ /* 0x000e620000000800 */
[C---:B--2---:R-:W-:Y:S01]  /*130c0*/  FADD.FTZ R9, R65.reuse, R36 ;  /* 0x0000002441097221 */ /* 0x044fe20000010000 */
[----:B------:R-:W-:Y:S01]  /*130d0*/  F2FP.F16.F32.PACK_AB R152, R65, R152 ;  /* 0x000000984198723e */ /* 0x000fe200000000ff */
[--C-:B0-----:R-:W-:Y:S02]  /*130e0*/  IMAD.MOV.U32 R77, RZ, RZ, R87.reuse ;  /* 0x000000ffff4d7224 */ /* 0x101fe400078e0057 */
[----:B------:R-:W-:-:S03]  /*130f0*/  IMAD.MOV.U32 R65, RZ, RZ, R87 ;  /* 0x000000ffff417224 */ /* 0x000fc600078e0057 */
[----:B------:R-:W0:Y:S01]  /*13100*/  MUFU.EX2 R81, R81 ;  /* 0x0000005100517308 */ /* 0x000e220000000800 */
[C---:B---3--:R-:W-:Y:S01]  /*13110*/  FADD.FTZ R36, R32.reuse, R7 ;  /* 0x0000000720247221 */ /* 0x048fe20000010000 */
[----:B------:R-:W-:Y:S01]  /*13120*/  F2FP.F16.F32.PACK_AB R151, R32, R75 ;  /* 0x0000004b2097723e */ /* 0x000fe200000000ff */
[----:B------:R-:W-:Y:S01]  /*13130*/  IMAD.MOV.U32 R32, RZ, RZ, R87 ;  /* 0x000000ffff207224 */ /* 0x000fe200078e0057 */
[----:B------:R-:W-:-:S04]  /*13140*/  MOV R75, R87 ;  /* 0x00000057004b7202 */ /* 0x000fc80000000f00 */
[----:B------:R2:W3:Y:S01]  /*13150*/  MUFU.EX2 R20, R67 ;  /* 0x0000004300147308 */ /* 0x0004e20000000800 */
[----:B-1----:R-:W-:-:S07]  /*13160*/  FADD.FTZ R38, R154, R9 ;  /* 0x000000099a267221 */ /* 0x002fce0000010000 */
[----:B------:R-:W1:Y:S01]  /*13170*/  MUFU.EX2 R79, R79 ;  /* 0x0000004f004f7308 */ /* 0x000e620000000800 */
[----:B0-----:R-:W-:Y:S01]  /*13180*/  FADD.FTZ R9, R81, R36 ;  /* 0x0000002451097221 */ /* 0x001fe20000010000 */
[----:B--2---:R-:W-:Y:S01]  /*13190*/  IMAD.MOV.U32 R67, RZ, RZ, R87 ;  /* 0x000000ffff437224 */ /* 0x004fe200078e0057 */
[----:B------:R-:W-:-:S05]  /*131a0*/  MOV R36, R87 ;  /* 0x0000005700247202 */ /* 0x000fca0000000f00 */
[----:B------:R-:W0:Y:S01]  /*131b0*/  MUFU.EX2 R69, R69 ;  /* 0x0000004500457308 */ /* 0x000e220000000800 */
[C---:B---3--:R-:W-:Y:S01]  /*131c0*/  FADD.FTZ R4, R20.reuse, R9 ;  /* 0x0000000914047221 */ /* 0x048fe20000010000 */
[----:B------:R-:W-:Y:S02]  /*131d0*/  F2FP.F16.F32.PACK_AB R153, R20, R81 ;  /* 0x000000511499723e */ /* 0x000fe400000000ff */
[----:B------:R-:W-:-:S04]  /*131e0*/  MOV R81, R87 ;  /* 0x0000005700517202 */ /* 0x000fc80000000f00 */
[----:B------:R2:W3:Y:S01]  /*131f0*/  MUFU.EX2 R34, R71 ;  /* 0x0000004700227308 */ /* 0x0004e20000000800 */
[----:B-1----:R-:W-:Y:S01]  /*13200*/  FADD.FTZ R9, R79, R4 ;  /* 0x000000044f097221 */ /* 0x002fe20000010000 */
[----:B------:R-:W-:Y:S02]  /*13210*/  IMAD.MOV.U32 R4, RZ, RZ, 0x3f800000 ;  /* 0x3f800000ff047424 */ /* 0x000fe400078e00ff */
[C---:B0-----:R-:W-:Y:S01]  /*13220*/  FADD.FTZ R7, R69.reuse, R38 ;  /* 0x0000002645077221 */ /* 0x041fe20000010000 */
[----:B------:R-:W-:Y:S01]  /*13230*/  F2FP.F16.F32.PACK_AB R154, R69, R154 ;  /* 0x0000009a459a723e */ /* 0x000fe200000000ff */
[--C-:B--2---:R-:W-:Y:S01]  /*13240*/  IMAD.MOV.U32 R71, RZ, RZ, R87.reuse ;  /* 0x000000ffff477224 */ /* 0x104fe200078e0057 */
[----:B------:R-:W-:Y:S01]  /*13250*/  MOV R69, R87 ;  /* 0x0000005700457202 */ /* 0x000fe20000000f00 */
[----:B------:R-:W-:Y:S02]  /*13260*/  IMAD.MOV.U32 R38, RZ, RZ, R87 ;  /* 0x000000ffff267224 */ /* 0x000fe400078e0057 */
[C---:B---3--:R-:W-:Y:S01]  /*13270*/  FADD.FTZ R6, R34.reuse, R9 ;  /* 0x0000000922067221 */ /* 0x048fe20000010000 */
[----:B------:R-:W-:Y:S01]  /*13280*/  F2FP.F16.F32.PACK_AB R155, R34, R79 ;  /* 0x0000004f229b723e */ /* 0x000fe200000000ff */
[--C-:B------:R-:W-:Y:S01]  /*13290*/  IMAD.MOV.U32 R79, RZ, RZ, R87.reuse ;  /* 0x000000ffff4f7224 */ /* 0x100fe200078e0057 */
[----:B------:R-:W-:Y:S01]  /*132a0*/  MOV R9, 0x3f800000 ;  /* 0x3f80000000097802 */ /* 0x000fe20000000f00 */
[----:B------:R-:W-:Y:S01]  /*132b0*/  IMAD.MOV.U32 R34, RZ, RZ, R87 ;  /* 0x000000ffff227224 */ /* 0x000fe200078e0057 */
[----:B------:R-:W-:Y:S06]  /*132c0*/  @!P1 BRA `(.L_x_626) ;  /* 0x0000002000c89947 */ /* 0x000fec0003800000 */
[----:B------:R-:W-:Y:S01]  /*132d0*/  IMAD.MOV.U32 R13, RZ, RZ, R3 ;  /* 0x000000ffff0d7224 */ /* 0x000fe200078e0003 */
[----:B------:R-:W-:Y:S01]  /*132e0*/  MOV R10, R181 ;  /* 0x000000b5000a7202 */ /* 0x000fe20000000f00 */
[----:B------:R-:W-:Y:S01]  /*132f0*/  IMAD.MOV.U32 R14, RZ, RZ, R5 ;  /* 0x000000ffff0e7224 */ /* 0x000fe200078e0005 */
[----:B------:R-:W-:Y:S01]  /*13300*/  CS2R R86, SRZ ;  /* 0x0000000000567805 */ /* 0x000fe2000001ff00 */
[----:B------:R-:W-:Y:S01]  /*13310*/  IMAD.MOV.U32 R11, RZ, RZ, R174 ;  /* 0x000000ffff0b7224 */ /* 0x000fe200078e00ae */
        /* <DEDUP_REMOVED lines=31> */
[----:B------:R-:W-:-:S07]  /*13510*/  CS2R R24, SRZ ;  /* 0x0000000000187805 */ /* 0x000fce000001ff00 */
.L_x_639:
[----:B------:R-:W-:-:S04]  /*13520*/  ISETP.NE.AND P1, PT, R11, 0x1, PT ;  /* 0x000000010b00780c */ /* 0x000fc80003f25270 */
[----:B------:R-:W-:-:S04]  /*13530*/  SEL R181, RZ, 0x1, P1 ;  /* 0x00000001ffb57807 */ /* 0x000fc80000800000 */
[----:B------:R-:W-:Y:S01]  /*13540*/  LOP3.LUT R181, R10, R181, RZ, 0x3c, !PT ;  /* 0x000000b50ab57212 */ /* 0x000fe200078e3cff */
[----:B------:R-:W-:Y:S06]  /*13550*/  @!P0 BRA `(.L_x_627) ;  /* 0x0000000000048947 */ /* 0x000fec0003800000 */
[----:B------:R-:W-:Y:S01]  /*13560*/  BPT.TRAP 0x1 ;  /* 0x000000040000795c */ /* 0x000fe20000300000 */
.L_x_627:
[----:B------:R-:W-:Y:S02]  /*13570*/  IADD3 R174, R11, 0x1, RZ ;  /* 0x000000010bae7810 */ /* 0x000fe40007ffe0ff */
[----:B------:R-:W-:Y:S02]  /*13580*/  SHF.L.U32 R0, R181, 0x1f, RZ ;  /* 0x0000001fb5007819 */ /* 0x000fe400000006ff */
[----:B------:R-:W-:-:S04]  /*13590*/  ISETP.NE.AND P1, PT, R174, 0x2, PT ;  /* 0x00000002ae00780c */ /* 0x000fc80003f25270 */
[----:B------:R-:W-:-:S05]  /*135a0*/  SEL R174, R174, RZ, P1 ;  /* 0x000000ffaeae7207 */ /* 0x000fca0000800000 */
[----:B------:R-:W-:-:S04]  /*135b0*/  IMAD R15, R174, 0x8, R2 ;  /* 0x00000008ae0f7824 */ /* 0x000fc800078e0202 */
[----:B------:R0:W1:Y:S01]  /*135c0*/  SYNCS.PHASECHK.TRANS64.TRYWAIT P1, [R15+URZ+0x2a830], R0 ;  /* 0x02a830000f0075a7 */ /* 0x000062000802017f */
[----:B------:R-:W-:Y:S05]  /*135d0*/  @!P0 BRA `(.L_x_628) ;  /* 0x0000000000048947 */ /* 0x000fea0003800000 */
[----:B------:R-:W-:Y:S01]  /*135e0*/  BPT.TRAP 0x1 ;  /* 0x000000040000795c */ /* 0x000fe20000300000 */
.L_x_628:
[----:B------:R-:W-:Y:S01]  /*135f0*/  IMAD R94, R174, 0x900, R8 ;  /* 0x00000900ae5e7824 */ /* 0x000fe200078e0208 */
[----:B------:R-:W-:Y:S03]  /*13600*/  BSSY B1, `(.L_x_629) ;  /* 0x0000006000017945 */ /* 0x000fe60003800000 */
[C---:B------:R-:W-:Y:S01]  /*13610*/  VIADD R92, R94.reuse, 0x2 ;  /* 0x000000025e5c7836 */ /* 0x040fe20000000000 */
[----:B------:R-:W-:Y:S01]  /*13620*/  IADD3 R91, R94, 0x4, RZ ;  /* 0x000000045e5b7810 */ /* 0x000fe20007ffe0ff */
[----:B-1----:R-:W-:Y:S06]  /*13630*/  @P1 BRA `(.L_x_630) ;  /* 0x0000000000081947 */ /* 0x002fec0003800000 */
[----:B------:R-:W1:Y:S02]  /*13640*/  SYNCS.PHASECHK.TRANS64.TRYWAIT P1, [R15+URZ+0x2a830], R0 ;  /* 0x02a830000f0075a7 */ /* 0x000e64000802017f */
[----:B-1----:R-:W-:Y:S05]  /*13650*/  @!P1 BRA `(.L_x_631) ;  /* 0x000000d800809947 */ /* 0x002fea0003800000 */
.L_x_630:
[----:B------:R-:W-:Y:S05]  /*13660*/  BSYNC B1 ;  /* 0x0000000000017941 */ /* 0x000fea0003800000 */
.L_x_629:
[----:B------:R-:W2:Y:S04]  /*13670*/  LDL.64 R96, [R1+0x30] ;  /* 0x0000300001607983 */ /* 0x000ea80000100a00 */
[----:B------:R3:W-:Y:S04]  /*13680*/  STL.64 [R1+0x88], R10 ;  /* 0x0000880a01007387 */ /* 0x0007e80000100a00 */
[----:B---3--:R-:W3:Y:S01]  /*13690*/  LDL.64 R10, [R1+0x28] ;  /* 0x00002800010a7983 */ /* 0x008ee20000100a00 */
[----:B------:R-:W-:Y:S01]  /*136a0*/  IMAD.MOV.U32 R88, RZ, RZ, R94 ;  /* 0x000000ffff587224 */ /* 0x000fe200078e005e */
[----:B------:R-:W-:Y:S01]  /*136b0*/  IADD3 R90, R94, 0x6, RZ ;  /* 0x000000065e5a7810 */ /* 0x000fe20007ffe0ff */
[----:B------:R-:W-:Y:S01]  /*136c0*/  IMAD.MOV.U32 R89, RZ, RZ, 0x40000040 ;  /* 0x40000040ff597424 */ /* 0x000fe200078e00ff */
[----:B------:R-:W-:Y:S01]  /*136d0*/  MOV R193, UR38 ;  /* 0x0000002600c17c02 */ /* 0x000fe20008000f00 */
[----:B------:R-:W-:Y:S01]  /*136e0*/  IMAD.MOV.U32 R93, RZ, RZ, 0x40000040 ;  /* 0x40000040ff5d7424 */ /* 0x000fe200078e00ff */
[----:B------:R-:W-:Y:S01]  /*136f0*/  R2UR UR46, R88 ;  /* 0x00000000582e72ca */ /* 0x000fe200000e0000 */
[----:B------:R-:W-:Y:S01]  /*13700*/  IMAD.MOV.U32 R88, RZ, RZ, R92 ;  /* 0x000000ffff587224 */ /* 0x000fe200078e005c */
[----:B------:R-:W-:Y:S01]  /*13710*/  MOV R5, UR58 ;  /* 0x0000003a00057c02 */ /* 0x000fe20008000f00 */
[----:B------:R4:W-:Y:S01]  /*13720*/  STL.64 [R1+0x80], R6 ;  /* 0x0000800601007387 */ /* 0x0009e20000100a00 */
[----:B------:R-:W-:Y:S01]  /*13730*/  R2UR UR58, R90 ;  /* 0x000000005a3a72ca */ /* 0x000fe200000e0000 */
[----:B------:R-:W-:Y:S01]  /*13740*/  VIADD R90, R94, 0x302 ;  /* 0x000003025e5a7836 */ /* 0x000fe20000000000 */
[----:B------:R-:W-:Y:S01]  /*13750*/  R2UR UR42, R88 ;  /* 0x00000000582a72ca */ /* 0x000fe200000e0000 */
[----:B------:R-:W-:Y:S01]  /*13760*/  IMAD.MOV.U32 R88, RZ, RZ, R91 ;  /* 0x000000ffff587224 */ /* 0x000fe200078e005b */
[----:B------:R-:W-:Y:S01]  /*13770*/  IADD3 R92, R94, 0x304, RZ ;  /* 0x000003045e5c7810 */ /* 0x000fe20007ffe0ff */
[----:B------:R-:W-:Y:S01]  /*13780*/  IMAD.MOV.U32 R91, RZ, RZ, 0x40000040 ;  /* 0x40000040ff5b7424 */ /* 0x000fe200078e00ff */
[----:B------:R-:W-:Y:S01]  /*13790*/  R2UR UR30, R90 ;  /* 0x000000005a1e72ca */ /* 0x000fe200000e0000 */
[-C--:B------:R-:W-:Y:S01]  /*137a0*/  FMUL.FTZ R26, R26, R4.reuse ;  /* 0x000000041a1a7220 */ /* 0x080fe20000410000 */
[----:B------:R-:W-:Y:S01]  /*137b0*/  R2UR UR38, R88 ;  /* 0x00000000582672ca */ /* 0x000fe200000e0000 */
[-C--:B------:R-:W-:Y:S01]  /*137c0*/  FMUL.FTZ R27, R27, R4.reuse ;  /* 0x000000041b1b7220 */ /* 0x080fe20000410000 */
[C---:B------:R-:W-:Y:S01]  /*137d0*/  IADD3 R88, R94.reuse, 0x300, RZ ;  /* 0x000003005e587810 */ /* 0x040fe20007ffe0ff */
[----:B----4-:R-:W4:Y:S01]  /*137e0*/  LDL.64 R6, [R1+0x18] ;  /* 0x0000180001067983 */ /* 0x010f220000100a00 */
[----:B------:R-:W-:Y:S01]  /*137f0*/  IADD3 R90, R94, 0x600, RZ ;  /* 0x000006005e5a7810 */ /* 0x000fe20007ffe0ff */
[-C--:B------:R-:W-:Y:S01]  /*13800*/  FMUL.FTZ R30, R30, R4.reuse ;  /* 0x000000041e1e7220 */ /* 0x080fe20000410000 */
[----:B------:R-:W-:Y:S01]  /*13810*/  R2UR UR34, R88 ;  /* 0x00000000582272ca */ /* 0x000fe200000e0000 */
[----:B------:R-:W-:Y:S01]  /*13820*/  VIADD R88, R94, 0x306 ;  /* 0x000003065e587836 */ /* 0x000fe20000000000 */
[----:B------:R-:W-:Y:S01]  /*13830*/  MOV R198, UR45 ;  /* 0x0000002d00c67c02 */ /* 0x000fe20008000f00 */
[-C--:B------:R-:W-:Y:S01]  /*13840*/  FMUL.FTZ R31, R31, R4.reuse ;  /* 0x000000041f1f7220 */ /* 0x080fe20000410000 */
[----:B01----:R-:W-:Y:S01]  /*13850*/  MOV R0, UR44 ;  /* 0x0000002c00007c02 */ /* 0x003fe20008000f00 */
[-C--:B------:R-:W-:Y:S01]  /*13860*/  FMUL.FTZ R34, R34, R4.reuse ;  /* 0x0000000422227220 */ /* 0x080fe20000410000 */
[----:B------:R-:W-:Y:S01]  /*13870*/  R2UR UR47, R89 ;  /* 0x00000000592f72ca */ /* 0x000fe200000e0000 */
[-C--:B------:R-:W-:Y:S01]  /*13880*/  FMUL.FTZ R35, R35, R4.reuse ;  /* 0x0000000423237220 */ /* 0x080fe20000410000 */
[----:B------:R-:W-:Y:S01]  /*13890*/  R2UR UR26, R92 ;  /* 0x000000005c1a72ca */ /* 0x000fe200000e0000 */
[----:B------:R-:W-:Y:S01]  /*138a0*/  VIADD R92, R94, 0x602 ;  /* 0x000006025e5c7836 */ /* 0x000fe20000000000 */
[----:B------:R-:W-:Y:S01]  /*138b0*/  R2UR UR22, R88 ;  /* 0x00000000581672ca */ /* 0x000fe200000e0000 */
[----:B------:R-:W-:Y:S01]  /*138c0*/  VIADD R88, R94, 0x604 ;  /* 0x000006045e587836 */ /* 0x000fe20000000000 */
[----:B------:R-:W-:Y:S01]  /*138d0*/  R2UR UR18, R90 ;  /* 0x000000005a1272ca */ /* 0x000fe200000e0000 */
[-C--:B------:R-:W-:Y:S01]  /*138e0*/  FMUL.FTZ R38, R38, R4.reuse ;  /* 0x0000000426267220 */ /* 0x080fe20000410000 */
[----:B------:R-:W-:Y:S01]  /*138f0*/  IADD3 R90, R94, 0x606, RZ ;  /* 0x000006065e5a7810 */ /* 0x000fe20007ffe0ff */
[-C--:B------:R-:W-:Y:S01]  /*13900*/  FMUL.FTZ R39, R39, R4.reuse ;  /* 0x0000000427277220 */ /* 0x080fe20000410000 */
[----:B------:R-:W-:Y:S01]  /*13910*/  MOV R3, UR59 ;  /* 0x0000003b00037c02 */ /* 0x000fe20008000f00 */
[-C--:B------:R-:W-:Y:S01]  /*13920*/  FMUL.FTZ R42, R42, R4.reuse ;  /* 0x000000042a2a7220 */ /* 0x080fe20000410000 */
[----:B------:R-:W-:Y:S01]  /*13930*/  R2UR UR43, R89 ;  /* 0x00000000592b72ca */ /* 0x000fe200000e0000 */
        /* <DEDUP_REMOVED lines=27> */
[----:B------:R-:W-:Y:S01]  /*13af0*/  MOV R196, UR41 ;  /* 0x0000002900c47c02 */ /* 0x000fe20008000f00 */
        /* <DEDUP_REMOVED lines=45> */
[----:B--2---:R-:W-:-:S02]  /*13dd0*/  R2UR UR44, R96 ;  /* 0x00000000602c72ca */ /* 0x004fc400000e0000 */
[----:B------:R-:W-:Y:S02]  /*13de0*/  R2UR UR45, R97 ;  /* 0x00000000612d72ca */ /* 0x000fe400000e0000 */
[----:B------:R-:W-:-:S11]  /*13df0*/  WARPGROUP.ARRIVE ;  /* 0x00000000000079c5 */ /* 0x000fd60000000000 */
[----:B------:R-:W-:Y:S01]  /*13e00*/  HGMMA.64x96x16.F32 R88, gdesc[UR44], RZ, !UPT, gsb0 ;  /* 0x016000002c5879f0 */ /* 0x000fe2000c0008ff */
[----:B---3--:R-:W-:Y:S02]  /*13e10*/  R2UR UR40, R10 ;  /* 0x000000000a2872ca */ /* 0x008fe400000e0000 */
[----:B------:R-:W-:Y:S02]  /*13e20*/  R2UR UR41, R11 ;  /* 0x000000000b2972ca */ /* 0x000fe400000e0000 */
[----:B------:R0:W5:Y:S01]  /*13e30*/  LDL.LU.64 R10, [R1+0x88] ;  /* 0x00008800010a7983 */ /* 0x0001620000300a00 */
[----:B------:R-:W-:Y:S02]  /*13e40*/  WARPGROUP.DEPBAR.LE gsb0, 0x0 ;  /* 0x00008000000079c5 */ /* 0x000fe40000010000 */
[----:B------:R-:W-:-:S08]  /*13e50*/  WARPGROUP.ARRIVE ;  /* 0x00000000000079c5 */ /* 0x000fd00000000000 */
[----:B------:R-:W-:Y:S01]  /*13e60*/  HGMMA.64x96x16.F32 R88, gdesc[UR40], R88, gsb0 ;  /* 0x01600000285879f0 */ /* 0x000fe20008000858 */
[----:B------:R-:W-:Y:S02]  /*13e70*/  R2UR UR41, R196 ;  /* 0x00000000c42972ca */ /* 0x000fe400000e0000 */
[----:B------:R-:W-:Y:S02]  /*13e80*/  R2UR UR40, R197 ;  /* 0x00000000c52872ca */ /* 0x000fe400000e0000 */
[----:B------:R-:W2:Y:S01]  /*13e90*/  LDL.64 R196, [R1+0x20] ;  /* 0x0000200001c47983 */ /* 0x000ea20000100a00 */
[----:B----4-:R-:W-:Y:S02]  /*13ea0*/  R2UR UR56, R6 ;  /* 0x00000000063872ca */ /* 0x010fe400000e0000 */
[----:B------:R-:W-:Y:S01]  /*13eb0*/  R2UR UR57, R7 ;  /* 0x00000000073972ca */ /* 0x000fe200000e0000 */
[----:B------:R-:W-:Y:S02]  /*13ec0*/  WARPGROUP.DEPBAR.LE gsb0, 0x0 ;  /* 0x00008000000079c5 */ /* 0x000fe40000010000 */
[----:B------:R-:W-:Y:S01]  /*13ed0*/  WARPGROUP.ARRIVE ;  /* 0x00000000000079c5 */ /* 0x000fe20000000000 */
[----:B------:R-:W-:Y:S01]  /*13ee0*/  FMUL.FTZ R87, R87, R4 ;  /* 0x0000000457577220 */ /* 0x000fe20000410000 */
[----:B--2---:R-:W-:-:S02]  /*13ef0*/  R2UR UR36, R196 ;  /* 0x00000000c42472ca */ /* 0x004fc400000e0000 */
[----:B------:R-:W-:Y:S02]  /*13f00*/  R2UR UR37, R197 ;  /* 0x00000000c52572ca */ /* 0x000fe400000e0000 */
[----:B------:R-:W2:Y:S11]  /*13f10*/  LDL.64 R196, [R1] ;  /* 0x0000000001c47983 */ /* 0x000eb60000100a00 */
[----:B------:R-:W-:Y:S01]  /*13f20*/  HGMMA.64x96x16.F32 R88, gdesc[UR36], R88, gsb0 ;  /* 0x01600000245879f0 */ /* 0x000fe20008000858 */
[----:B------:R-:W-:-:S02]  /*13f30*/  R2UR UR37, R194 ;  /* 0x00000000c22572ca */ /* 0x000fc400000e0000 */
[----:B------:R-:W-:Y:S02]  /*13f40*/  R2UR UR36, R195 ;  /* 0x00000000c32472ca */ /* 0x000fe400000e0000 */
[----:B------:R-:W3:Y:S04]  /*13f50*/  LDL.64 R194, [R1+0x8] ;  /* 0x0000080001c27983 */ /* 0x000ee80000100a00 */
[----:B------:R0:W5:Y:S01]  /*13f60*/  LDL.LU.64 R6, [R1+0x80] ;  /* 0x0000800001067983 */ /* 0x0001620000300a00 */
[----:B------:R-:W-:Y:S02]  /*13f70*/  WARPGROUP.DEPBAR.LE gsb0, 0x0 ;  /* 0x00008000000079c5 */ /* 0x000fe40000010000 */
[----:B------:R-:W-:-:S06]  /*13f80*/  WARPGROUP.ARRIVE ;  /* 0x00000000000079c5 */ /* 0x000fcc0000000000 */
[----:B------:R-:W-:Y:S01]  /*13f90*/  HGMMA.64x96x16.F32 R88, gdesc[UR56], R88, gsb0 ;  /* 0x01600000385879f0 */ /* 0x000fe20008000858 */
[----:B------:R-:W-:Y:S02]  /*13fa0*/  R2UR UR58, R5 ;  /* 0x00000000053a72ca */ /* 0x000fe400000e0000 */
[----:B------:R-:W4:Y:S01]  /*13fb0*/  LDL.64 R4, [R1+0x10] ;  /* 0x0000100001047983 */ /* 0x000f220000100a00 */
[----:B------:R-:W-:Y:S02]  /*13fc0*/  WARPGROUP.DEPBAR.LE gsb0, 0x0 ;  /* 0x00008000000079c5 */ /* 0x000fe40000010000 */
[----:B------:R-:W-:Y:S01]  /*13fd0*/  WARPGROUP.ARRIVE ;  /* 0x00000000000079c5 */ /* 0x000fe20000000000 */
[----:B---3--:R-:W-:Y:S02]  /*13fe0*/  R2UR UR28, R194 ;  /* 0x00000000c21c72ca */ /* 0x008fe400000e0000 */
[----:B------:R-:W-:Y:S02]  /*13ff0*/  R2UR UR29, R195 ;  /* 0x00000000c31d72ca */ /* 0x000fe400000e0000 */
[----:B----4-:R-:W-:-:S02]  /*14000*/  R2UR UR32, R4 ;  /* 0x00000000042072ca */ /* 0x010fc400000e0000 */
[----:B------:R-:W-:-:S13]  /*14010*/  R2UR UR33, R5 ;  /* 0x00000000052172ca */ /* 0x000fda00000e0000 */
[----:B------:R-:W-:Y:S01]  /*14020*/  HGMMA.64x96x16.F32 R88, gdesc[UR32], R88, gsb0 ;  /* 0x01600000205879f0 */ /* 0x000fe20008000858 */
[----:B--2---:R-:W-:Y:S02]  /*14030*/  R2UR UR24, R196 ;  /* 0x00000000c41872ca */ /* 0x004fe400000e0000 */
[----:B------:R-:W-:Y:S01]  /*14040*/  R2UR UR25, R197 ;  /* 0x00000000c51972ca */ /* 0x000fe200000e0000 */
[----:B------:R-:W-:Y:S02]  /*14050*/  WARPGROUP.DEPBAR.LE gsb0, 0x0 ;  /* 0x00008000000079c5 */ /* 0x000fe40000010000 */
[----:B------:R-:W-:-:S06]  /*14060*/  WARPGROUP.ARRIVE ;  /* 0x00000000000079c5 */ /* 0x000fcc0000000000 */
[----:B------:R-:W-:Y:S03]  /*14070*/  HGMMA.64x96x16.F32 R88, gdesc[UR28], R88, gsb0 ;  /* 0x016000001c5879f0 */ /* 0x000fe60008000858 */
[----:B------:R-:W-:Y:S02]  /*14080*/  WARPGROUP.DEPBAR.LE gsb0, 0x0 ;  /* 0x00008000000079c5 */ /* 0x000fe40000010000 */
[----:B------:R-:W-:-:S06]  /*14090*/  WARPGROUP.ARRIVE ;  /* 0x00000000000079c5 */ /* 0x000fcc0000000000 */
[----:B------:R-:W-:Y:S01]  /*140a0*/  HGMMA.64x96x16.F32 R88, gdesc[UR24], R88, gsb0 ;  /* 0x01600000185879f0 */ /* 0x000fe20008000858 */
[----:B------:R-:W-:Y:S01]  /*140b0*/  UMOV UR20, UR52 ;  /* 0x0000003400147c82 */ /* 0x000fe20008000000 */
[----:B------:R-:W-:Y:S01]  /*140c0*/  UMOV UR21, UR53 ;  /* 0x0000003500157c82 */ /* 0x000fe20008000000 */
[----:B------:R-:W-:Y:S02]  /*140d0*/  WARPGROUP.DEPBAR.LE gsb0, 0x0 ;  /* 0x00008000000079c5 */ /* 0x000fe40000010000 */
[----:B------:R-:W-:-:S06]  /*140e0*/  WARPGROUP.ARRIVE ;  /* 0x00000000000079c5 */ /* 0x000fcc0000000000 */
[----:B------:R-:W-:Y:S01]  /*140f0*/  HGMMA.64x96x16.F32 R88, gdesc[UR20], R88, gsb0 ;  /* 0x01600000145879f0 */ /* 0x000fe20008000858 */
[----:B------:R-:W-:Y:S01]  /*14100*/  UMOV UR16, UR48 ;  /* 0x0000003000107c82 */ /* 0x000fe20008000000 */
[----:B------:R-:W-:Y:S01]  /*14110*/  UMOV UR17, UR49 ;  /* 0x0000003100117c82 */ /* 0x000fe20008000000 */
[----:B------:R-:W-:Y:S02]  /*14120*/  R2UR UR45, R198 ;  /* 0x00000000c62d72ca */ /* 0x000fe400000e0000 */
[----:B------:R-:W-:Y:S01]  /*14130*/  R2UR UR44, R0 ;  /* 0x00000000002c72ca */ /* 0x000fe200000e0000 */
[----:B------:R-:W-:Y:S02]  /*14140*/  WARPGROUP.DEPBAR.LE gsb0, 0x0 ;  /* 0x00008000000079c5 */ /* 0x000fe40000010000 */
[----:B------:R-:W-:-:S06]  /*14150*/  WARPGROUP.ARRIVE ;  /* 0x00000000000079c5 */ /* 0x000fcc0000000000 */
[----:B------:R-:W-:Y:S04]  /*14160*/  HGMMA.64x96x16.F32 R88, gdesc[UR16], R88, gsb0 ;  /* 0x01600000105879f0 */ /* 0x000fe80008000858 */
[----:B------:R-:W-:Y:S01]  /*14170*/  UMOV UR12, UR44 ;  /* 0x0000002c000c7c82 */ /* 0x000fe20008000000 */
[----:B------:R-:W-:Y:S01]  /*14180*/  UMOV UR13, UR45 ;  /* 0x0000002d000d7c82 */ /* 0x000fe20008000000 */
        /* <DEDUP_REMOVED lines=10> */
[----:B------:R-:W-:Y:S01]  /*14230*/  R2UR UR38, R193 ;  /* 0x00000000c12672ca */ /* 0x000fe200000e0000 */
[----:B------:R-:W-:Y:S02]  /*14240*/  WARPGROUP.DEPBAR.LE gsb0, 0x0 ;  /* 0x00008000000079c5 */ /* 0x000fe40000010000 */
[----:B------:R-:W-:-:S06]  /*14250*/  WARPGROUP.ARRIVE ;  /* 0x00000000000079c5 */ /* 0x000fcc0000000000 */
[----:B------:R-:W-:Y:S01]  /*14260*/  HGMMA.64x96x16.F32 R88, gdesc[UR8], R88, gsb0 ;  /* 0x01600000085879f0 */ /* 0x000fe20008000858 */
[----:B------:R-:W-:Y:S02]  /*14270*/  R2UR UR59, R3 ;  /* 0x00000000033b72ca */ /* 0x000fe400000e0000 */
[----:B------:R-:W-:Y:S02]  /*14280*/  R2UR UR57, R20 ;  /* 0x00000000143972ca */ /* 0x000fe400000e0000 */
[----:B------:R-:W-:Y:S01]  /*14290*/  R2UR UR56, R21 ;  /* 0x00000000153872ca */ /* 0x000fe200000e0000 */
[----:B------:R-:W-:Y:S02]  /*142a0*/  WARPGROUP.DEPBAR.LE gsb0, 0x0 ;  /* 0x00008000000079c5 */ /* 0x000fe40000010000 */
[----:B0-----:R-:W-:-:S12]  /*142b0*/  @!P0 BRA `(.L_x_632) ;  /* 0x0000000000048947 */ /* 0x001fd80003800000 */
[----:B------:R-:W-:Y:S01]  /*142c0*/  BPT.TRAP 0x1 ;  /* 0x000000040000795c */ /* 0x000fe20000300000 */
.L_x_632:
[----:B-----5:R-:W-:Y:S01]  /*142d0*/  SHF.L.U32 R0, R10, 0x1f, RZ ;  /* 0x0000001f0a007819 */ /* 0x020fe200000006ff */
[----:B------:R-:W-:-:S04]  /*142e0*/  IMAD R20, R11, 0x8, R2 ;  /* 0x000000080b147824 */ /* 0x000fc800078e0202 */
[----:B------:R0:W1:Y:S01]  /*142f0*/  SYNCS.PHASECHK.TRANS64.TRYWAIT P1, [R20+URZ+0x2a850], R0 ;  /* 0x02a85000140075a7 */ /* 0x000062000802017f */
[----:B------:R-:W-:Y:S05]  /*14300*/  @!P0 BRA `(.L_x_633) ;  /* 0x0000000000048947 */ /* 0x000fea0003800000 */
[----:B------:R-:W-:Y:S01]  /*14310*/  BPT.TRAP 0x1 ;  /* 0x000000040000795c */ /* 0x000fe20000300000 */
.L_x_633:
[----:B------:R-:W-:Y:S04]  /*14320*/  BSSY B1, `(.L_x_634) ;  /* 0x0000004000017945 */ /* 0x000fe80003800000 */
[----:B-1----:R-:W-:Y:S05]  /*14330*/  @P1 BRA `(.L_x_635) ;  /* 0x0000000000081947 */ /* 0x002fea0003800000 */
[----:B------:R-:W1:Y:S02]  /*14340*/  SYNCS.PHASECHK.TRANS64.TRYWAIT P1, [R20+URZ+0x2a850], R0 ;  /* 0x02a85000140075a7 */ /* 0x000e64000802017f */
[----:B-1----:R-:W-:Y:S05]  /*14350*/  @!P1 BRA `(.L_x_636) ;  /* 0x000000cc00549947 */ /* 0x002fea0003800000 */
.L_x_635:
[----:B------:R-:W-:Y:S05]  /*14360*/  BSYNC B1 ;  /* 0x0000000000017941 */ /* 0x000fea0003800000 */
.L_x_634:
[----:B01----:R-:W-:Y:S01]  /*14370*/  VIADD R0, R2, 0x400 ;  /* 0x0000040002007836 */ /* 0x003fe20000000000 */
[----:B------:R-:W-:Y:S01]  /*14380*/  MOV R5, 0x40000040 ;  /* 0x4000004000057802 */ /* 0x000fe20000000f00 */
[----:B------:R-:W-:-:S03]  /*14390*/  WARPGROUP.ARRIVE ;  /* 0x00000000000079c5 */ /* 0x000fc60000000000 */
[----:B------:R-:W-:Y:S02]  /*143a0*/  SHF.R.U32.HI R0, RZ, 0x4, R0 ;  /* 0x00000004ff007819 */ /* 0x000fe40000011600 */
[----:B------:R-:W-:Y:S01]  /*143b0*/  R2UR UR7, R5 ;  /* 0x00000000050772ca */ /* 0x000fe200000e0000 */
[----:B------:R-:W-:Y:S01]  /*143c0*/  IMAD.MOV.U32 R5, RZ, RZ, 0x40000040 ;  /* 0x40000040ff057424 */ /* 0x000fe200078e00ff */
[----:B------:R-:W-:-:S04]  /*143d0*/  LOP3.LUT R0, R0, 0x3fff, RZ, 0xc0, !PT ;  /* 0x00003fff00007812 */ /* 0x000fc800078ec0ff */
[----:B------:R-:W-:-:S05]  /*143e0*/  LOP3.LUT R0, R0, 0x3000000, RZ, 0xfc, !PT ;  /* 0x0300000000007812 */ /* 0x000fca00078efcff */
[----:B------:R-:W-:Y:S02]  /*143f0*/  IMAD R4, R11, 0x600, R0 ;  /* 0x000006000b047824 */ /* 0x000fe400078e0200 */
[----:B------:R-:W-:Y:S02]  /*14400*/  IMAD.MOV.U32 R11, RZ, RZ, 0x40000040 ;  /* 0x40000040ff0b7424 */ /* 0x000fe400078e00ff */
[C---:B------:R-:W-:Y:S01]  /*14410*/  VIADD R10, R4.reuse, 0x80 ;  /* 0x00000080040a7836 */ /* 0x040fe20000000000 */
[----:B------:R-:W-:-:S13]  /*14420*/  R2UR UR6, R4 ;  /* 0x00000000040672ca */ /* 0x000fda00000e0000 */
[----:B------:R-:W-:Y:S01]  /*14430*/  HGMMA.64x128x16.F32 R24, R156, gdesc[UR4].tnspB, R24, gsb0 ;  /* 0x41e000049c187df0 */ /* 0x000fe20008000818 */
[----:B------:R-:W-:Y:S02]  /*14440*/  R2UR UR6, R10 ;  /* 0x000000000a0672ca */ /* 0x000fe400000e0000 */
[----:B------:R-:W-:Y:S01]  /*14450*/  R2UR UR7, R11 ;  /* 0x000000000b0772ca */ /* 0x000fe200000e0000 */
[----:B------:R-:W-:Y:S01]  /*14460*/  IMAD.MOV.U32 R11, RZ, RZ, 0x40000040 ;  /* 0x40000040ff0b7424 */ /* 0x000fe200078e00ff */
[----:B------:R-:W-:Y:S01]  /*14470*/  IADD3 R10, R4, 0x100, RZ ;  /* 0x00000100040a7810 */ /* 0x000fe20007ffe0ff */
[----:B------:R-:W-:Y:S02]  /*14480*/  WARPGROUP.DEPBAR.LE gsb0, 0x0 ;  /* 0x00008000000079c5 */ /* 0x000fe40000010000 */
[----:B------:R-:W-:-:S08]  /*14490*/  WARPGROUP.ARRIVE ;  /* 0x00000000000079c5 */ /* 0x000fd00000000000 */
[----:B------:R-:W-:Y:S01]  /*144a0*/  HGMMA.64x128x16.F32 R24, R136, gdesc[UR4].tnspB, R24, gsb0 ;  /* 0x41e0000488187df0 */ /* 0x000fe20008000818 */
[----:B------:R-:W-:Y:S01]  /*144b0*/  R2UR UR6, R10 ;  /* 0x000000000a0672ca */ /* 0x000fe200000e0000 */
[----:B------:R-:W-:Y:S01]  /*144c0*/  VIADD R10, R4, 0x180 ;  /* 0x00000180040a7836 */ /* 0x000fe20000000000 */
[----:B------:R-:W-:Y:S02]  /*144d0*/  R2UR UR7, R11 ;  /* 0x000000000b0772ca */ /* 0x000fe400000e0000 */
[----:B------:R-:W-:Y:S01]  /*144e0*/  MOV R11, 0x40000040 ;  /* 0x40000040000b7802 */ /* 0x000fe20000000f00 */
[----:B------:R-:W-:Y:S02]  /*144f0*/  WARPGROUP.DEPBAR.LE gsb0, 0x0 ;  /* 0x00008000000079c5 */ /* 0x000fe40000010000 */
[----:B------:R-:W-:-:S08]  /*14500*/  WARPGROUP.ARRIVE ;  /* 0x00000000000079c5 */ /* 0x000fd00000000000 */
[----:B------:R-:W-:Y:S01]  /*14510*/  HGMMA.64x128x16.F32 R24, R140, gdesc[UR4].tnspB, R24, gsb0 ;  /* 0x41e000048c187df0 */ /* 0x000fe20008000818 */
[----:B------:R-:W-:Y:S01]  /*14520*/  R2UR UR6, R10 ;  /* 0x000000000a0672ca */ /* 0x000fe200000e0000 */
[C---:B------:R-:W-:Y:S01]  /*14530*/  VIADD R10, R4.reuse, 0x200 ;  /* 0x00000200040a7836 */ /* 0x040fe20000000000 */
[----:B------:R-:W-:Y:S01]  /*14540*/  R2UR UR7, R11 ;  /* 0x000000000b0772ca */ /* 0x000fe200000e0000 */
[----:B------:R-:W-:Y:S01]  /*14550*/  IMAD.MOV.U32 R11, RZ, RZ, 0x40000040 ;  /* 0x40000040ff0b7424 */ /* 0x000fe200078e00ff */
[----:B------:R-:W-:Y:S01]  /*14560*/  IADD3 R4, R4, 0x280, RZ ;  /* 0x0000028004047810 */ /* 0x000fe20007ffe0ff */
[----:B------:R-:W-:Y:S02]  /*14570*/  WARPGROUP.DEPBAR.LE gsb0, 0x0 ;  /* 0x00008000000079c5 */ /* 0x000fe40000010000 */
[----:B------:R-:W-:-:S08]  /*14580*/  WARPGROUP.ARRIVE ;  /* 0x00000000000079c5 */ /* 0x000fd00000000000 */
[----:B------:R-:W-:Y:S01]  /*14590*/  HGMMA.64x128x16.F32 R24, R144, gdesc[UR4].tnspB, R24, gsb0 ;  /* 0x41e0000490187df0 */ /* 0x000fe20008000818 */
[----:B------:R-:W-:Y:S02]  /*145a0*/  R2UR UR6, R10 ;  /* 0x000000000a0672ca */ /* 0x000fe400000e0000 */
[----:B------:R-:W-:Y:S01]  /*145b0*/  R2UR UR7, R11 ;  /* 0x000000000b0772ca */ /* 0x000fe200000e0000 */
[----:B------:R-:W-:Y:S02]  /*145c0*/  WARPGROUP.DEPBAR.LE gsb0, 0x0 ;  /* 0x00008000000079c5 */ /* 0x000fe40000010000 */
[----:B------:R-:W-:-:S10]  /*145d0*/  WARPGROUP.ARRIVE ;  /* 0x00000000000079c5 */ /* 0x000fd40000000000 */
[----:B------:R-:W-:Y:S01]  /*145e0*/  HGMMA.64x128x16.F32 R24, R148, gdesc[UR4].tnspB, R24, gsb0 ;  /* 0x41e0000494187df0 */ /* 0x000fe20008000818 */
[----:B------:R-:W-:Y:S02]  /*145f0*/  R2UR UR6, R4 ;  /* 0x00000000040672ca */ /* 0x000fe400000e0000 */
[----:B------:R-:W-:Y:S01]  /*14600*/  R2UR UR7, R5 ;  /* 0x00000000050772ca */ /* 0x000fe200000e0000 */
[----:B------:R-:W-:Y:S02]  /*14610*/  WARPGROUP.DEPBAR.LE gsb0, 0x0 ;  /* 0x00008000000079c5 */ /* 0x000fe40000010000 */
[----:B------:R-:W-:-:S10]  /*14620*/  WARPGROUP.ARRIVE ;  /* 0x00000000000079c5 */ /* 0x000fd40000000000 */
[----:B------:R-:W-:Y:S03]  /*14630*/  HGMMA.64x128x16.F32 R24, R152, gdesc[UR4].tnspB, R24, gsb0 ;  /* 0x41e0000498187df0 */ /* 0x000fe60008000818 */
[----:B------:R-:W-:Y:S02]  /*14640*/  WARPGROUP.DEPBAR.LE gsb0, 0x0 ;  /* 0x00008000000079c5 */ /* 0x000fe40000010000 */
[----:B------:R-:W-:Y:S05]  /*14650*/  @!P0 BRA `(.L_x_637) ;  /* 0x0000000000048947 */ /* 0x000fea0003800000 */
[----:B------:R-:W-:Y:S01]  /*14660*/  BPT.TRAP 0x1 ;  /* 0x000000040000795c */ /* 0x000fe20000300000 */
.L_x_637:
        /* <DEDUP_REMOVED lines=52> */
[----:B------:R-:W0:Y:S04]  /*149b0*/  SHFL.BFLY PT, R4, R5, 0x1, 0x1f ;  /* 0x0c201f0005047f89 */ /* 0x000e2800000e0000 */
[----:B------:R-:W1:Y:S01]  /*149c0*/  SHFL.BFLY PT, R0, R3, 0x1, 0x1f ;  /* 0x0c201f0003007f89 */ /* 0x000e6200000e0000 */
[----:B0-----:R-:W-:Y:S02]  /*149d0*/  FMNMX.FTZ R5, R5, R4, !PT ;  /* 0x0000000405057209 */ /* 0x001fe40007810000 */
[----:B-1----:R-:W-:Y:S01]  /*149e0*/  FMNMX.FTZ R3, R3, R0, !PT ;  /* 0x0000000003037209 */ /* 0x002fe20007810000 */
[----:B------:R-:W-:Y:S02]  /*149f0*/  IMAD.U32 R0, RZ, RZ, UR38 ;  /* 0x00000026ff007e24 */ /* 0x000fe4000f8e00ff */
[----:B------:R-:W-:-:S02]  /*14a00*/  FADD.FTZ R9, -R5, R14 ;  /* 0x0000000e05097221 */ /* 0x000fc40000010100 */
[-C--:B------:R-:W-:Y:S01]  /*14a10*/  FMUL.FTZ R11, R5, R0.reuse ;  /* 0x00000000050b7220 */ /* 0x080fe20000410000 */
[----:B------:R-:W-:Y:S01]  /*14a20*/  FADD.FTZ R4, -R3, R13 ;  /* 0x0000000d03047221 */ /* 0x000fe20000010100 */
[-C--:B------:R-:W-:Y:S02]  /*14a30*/  FMUL.FTZ R9, R9, R0.reuse ;  /* 0x0000000009097220 */ /* 0x080fe40000410000 */
[-CC-:B------:R-:W-:Y:S01]  /*14a40*/  FFMA.FTZ R136, R96, R0.reuse, -R11.reuse ;  /* 0x0000000060887223 */ /* 0x180fe2000001080b */
[-CC-:B------:R-:W-:Y:S01]  /*14a50*/  FFMA.FTZ R96, R97, R0.reuse, -R11.reuse ;  /* 0x0000000061607223 */ /* 0x180fe2000001080b */
[-C--:B------:R-:W-:Y:S01]  /*14a60*/  FMUL.FTZ R97, R3, R0.reuse ;  /* 0x0000000003617220 */ /* 0x080fe20000410000 */
[-CC-:B------:R-:W-:Y:S01]  /*14a70*/  FFMA.FTZ R156, R88, R0.reuse, -R11.reuse ;  /* 0x00000000589c7223 */ /* 0x180fe2000001080b */
[-C--:B------:R-:W-:Y:S01]  /*14a80*/  FMUL.FTZ R4, R4, R0.reuse ;  /* 0x0000000004047220 */ /* 0x080fe20000410000 */
[-C--:B------:R-:W-:Y:S01]  /*14a90*/  FFMA.FTZ R137, R93, R0.reuse, -R11 ;  /* 0x000000005d897223 */ /* 0x080fe2000001080b */
[-C--:B------:R-:W-:Y:S01]  /*14aa0*/  FFMA.FTZ R157, R90, R0.reuse, -R97 ;  /* 0x000000005a9d7223 */ /* 0x080fe20000010861 */
[-CC-:B------:R-:W-:Y:S01]  /*14ab0*/  FFMA.FTZ R139, R89, R0.reuse, -R11.reuse ;  /* 0x00000000598b7223 */ /* 0x180fe2000001080b */
[-C--:B------:R-:W-:Y:S01]  /*14ac0*/  FFMA.FTZ R93, R101, R0.reuse, -R11 ;  /* 0x00000000655d7223 */ /* 0x080fe2000001080b */
[-C--:B------:R-:W-:Y:S01]  /*14ad0*/  FFMA.FTZ R101, R91, R0.reuse, -R97 ;  /* 0x000000005b657223 */ /* 0x080fe20000010861 */
[----:B------:R-:W-:Y:S01]  /*14ae0*/  MUFU.EX2 R9, R9 ;  /* 0x0000000900097308 */ /* 0x000fe20000000800 */
[-C--:B------:R-:W-:Y:S01]  /*14af0*/  FFMA.FTZ R158, R92, R0.reuse, -R11 ;  /* 0x000000005c9e7223 */ /* 0x080fe2000001080b */
[-C--:B------:R-:W-:Y:S01]  /*14b00*/  FFMA.FTZ R159, R94, R0.reuse, -R97 ;  /* 0x000000005e9f7223 */ /* 0x080fe20000010861 */
[-C--:B------:R-:W-:Y:S01]  /*14b10*/  FFMA.FTZ R138, R100, R0.reuse, -R11 ;  /* 0x00000000648a7223 */ /* 0x080fe2000001080b */
[-CC-:B------:R-:W-:Y:S01]  /*14b20*/  FFMA.FTZ R100, R95, R0.reuse, -R97.reuse ;  /* 0x000000005f647223 */ /* 0x180fe20000010861 */
[-CC-:B------:R-:W-:Y:S01]  /*14b30*/  FFMA.FTZ R91, R98, R0.reuse, -R97.reuse ;  /* 0x00000000625b7223 */ /* 0x180fe20000010861 */
[-CC-:B------:R-:W-:Y:S01]  /*14b40*/  FFMA.FTZ R98, R99, R0.reuse, -R97.reuse ;  /* 0x0000000063627223 */ /* 0x180fe20000010861 */
[-CC-:B------:R-:W-:Y:S01]  /*14b50*/  FFMA.FTZ R90, R102, R0.reuse, -R97.reuse ;  /* 0x00000000665a7223 */ /* 0x180fe20000010861 */
[----:B------:R-:W0:Y:S01]  /*14b60*/  MUFU.EX2 R156, R156 ;  /* 0x0000009c009c7308 */ /* 0x000e220000000800 */
[-CC-:B------:R-:W-:Y:S01]  /*14b70*/  FFMA.FTZ R141, R106, R0.reuse, -R97.reuse ;  /* 0x000000006a8d7223 */ /* 0x180fe20000010861 */
[-C--:B------:R-:W-:Y:S01]  /*14b80*/  FFMA.FTZ R95, R103, R0.reuse, -R97 ;  /* 0x00000000675f7223 */ /* 0x080fe20000010861 */
[-CC-:B------:R-:W-:Y:S01]  /*14b90*/  FFMA.FTZ R140, R104, R0.reuse, -R11.reuse ;  /* 0x00000000688c7223 */ /* 0x180fe2000001080b */
        /* <DEDUP_REMOVED lines=9> */
[----:B------:R-:W-:Y:S01]  /*14c30*/  IADD3 R99, R15, 0x2a840, RZ ;  /* 0x0002a8400f637810 */ /* 0x000fe20007ffe0ff */
[-C--:B------:R-:W-:Y:S01]  /*14c40*/  FFMA.FTZ R88, R113, R0.reuse, -R11 ;  /* 0x0000000071587223 */ /* 0x080fe2000001080b */
[-C--:B------:R-:W-:Y:S01]  /*14c50*/  FFMA.FTZ R103, R115, R0.reuse, -R97 ;  /* 0x0000000073677223 */ /* 0x080fe20000010861 */
[----:B------:R-:W1:Y:S01]  /*14c60*/  MUFU.EX2 R157, R157 ;  /* 0x0000009d009d7308 */ /* 0x000e620000000800 */
        /* <DEDUP_REMOVED lines=16> */
[----:B-1----:R-:W-:Y:S01]  /*14d70*/  FFMA.FTZ R6, R4, R6, R157 ;  /* 0x0000000604067223 */ /* 0x002fe2000001009d */
[----:B------:R-:W-:Y:S01]  /*14d80*/  PRMT R99, R183, 0x654, R99 ;  /* 0x00000654b7637816 */ /* 0x000fe20000000063 */
[-C--:B------:R-:W-:Y:S01]  /*14d90*/  FFMA.FTZ R153, R130, R0.reuse, -R97 ;  /* 0x0000000082997223 */ /* 0x080fe20000010861 */
[-CC-:B------:R-:W-:Y:S01]  /*14da0*/  FFMA.FTZ R10, R129, R0.reuse, -R11.reuse ;  /* 0x00000000810a7223 */ /* 0x180fe2000001080b */
[-C--:B------:R-:W-:Y:S01]  /*14db0*/  FFMA.FTZ R154, R132, R0.reuse, -R11 ;  /* 0x00000000849a7223 */ /* 0x080fe2000001080b */
[----:B------:R1:W-:Y:S01]  /*14dc0*/  SYNCS.ARRIVE.TRANS64.RED.A1T0 RZ, [R99+URZ], RZ ;  /* 0x000000ff63ff79a7 */ /* 0x0003e2000810043f */
[-C--:B------:R-:W-:Y:S01]  /*14dd0*/  FFMA.FTZ R155, R134, R0.reuse, -R97 ;  /* 0x00000000869b7223 */ /* 0x080fe20000010861 */
[----:B------:R-:W3:Y:S01]  /*14de0*/  MUFU.EX2 R158, R158 ;  /* 0x0000009e009e7308 */ /* 0x000ee20000000800 */
[----:B0-----:R-:W-:Y:S01]  /*14df0*/  FADD.FTZ R7, R139, R7 ;  /* 0x000000078b077221 */ /* 0x001fe20000010000 */
[-C--:B------:R-:W-:Y:S01]  /*14e00*/  FFMA.FTZ R11, R133, R0.reuse, -R11 ;  /* 0x00000000850b7223 */ /* 0x080fe2000001080b */
[-CC-:B-1----:R-:W-:Y:S01]  /*14e10*/  FFMA.FTZ R99, R131, R0.reuse, -R97.reuse ;  /* 0x0000000083637223 */ /* 0x182fe20000010861 */
[----:B------:R-:W-:-:S04]  /*14e20*/  FFMA.FTZ R97, R135, R0, -R97 ;  /* 0x0000000087617223 */ /* 0x000fc80000010861 */
[----:B------:R-:W0:Y:S01]  /*14e30*/  MUFU.EX2 R159, R159 ;  /* 0x0000009f009f7308 */ /* 0x000e220000000800 */
[----:B--2---:R-:W-:-:S07]  /*14e40*/  FADD.FTZ R106, R101, R6 ;  /* 0x00000006656a7221 */ /* 0x004fce0000010000 */
[----:B------:R-:W1:Y:S01]  /*14e50*/  MUFU.EX2 R137, R137 ;  /* 0x0000008900897308 */ /* 0x000e620000000800 */
[----:B---3--:R-:W-:-:S07]  /*14e60*/  FADD.FTZ R6, R158, R7 ;  /* 0x000000079e067221 */ /* 0x008fce0000010000 */
        /* <DEDUP_REMOVED lines=81> */
[----:B-1----:R-:W-:Y:S01]  /*15380*/  FADD.FTZ R106, R155, R7 ;  /* 0x000000079b6a7221 */ /* 0x002fe20000010000 */
[----:B--2---:R-:W-:-:S03]  /*15390*/  FADD.FTZ R7, R11, R6 ;  /* 0x000000060b077221 */ /* 0x004fc60000010000 */
[----:B0-----:R-:W-:Y:S01]  /*153a0*/  FADD.FTZ R6, R97, R106 ;  /* 0x0000006a61067221 */ /* 0x001fe20000010000 */
[----:B------:R-:W-:Y:S06]  /*153b0*/  @!P0 BRA `(.L_x_638) ;  /* 0x0000000000048947 */ /* 0x000fec0003800000 */
[----:B------:R-:W-:Y:S01]  /*153c0*/  BPT.TRAP 0x1 ;  /* 0x000000040000795c */ /* 0x000fe20000300000 */
.L_x_638:
[----:B------:R-:W-:Y:S01]  /*153d0*/  ISETP.GT.AND P1, PT, R12, R182, PT ;  /* 0x000000b60c00720c */ /* 0x000fe20003f24270 */
[----:B------:R-:W-:Y:S01]  /*153e0*/  VIADD R20, R20, 0x2a860 ;  /* 0x0002a86014147836 */ /* 0x000fe20000000000 */
[----:B------:R-:W-:Y:S01]  /*153f0*/  F2FP.F16.F32.PACK_AB R156, R139, R156 ;  /* 0x0000009c8b9c723e */ /* 0x000fe200000000ff */
[----:B------:R-:W-:Y:S01]  /*15400*/  VIADD R12, R12, 0xffffffff ;  /* 0xffffffff0c0c7836 */ /* 0x000fe20000000000 */
[----:B------:R-:W-:Y:S02]  /*15410*/  F2FP.F16.F32.PACK_AB R158, R137, R158 ;  /* 0x0000009e899e723e */ /* 0x000fe400000000ff */
[----:B------:R-:W-:Y:S02]  /*15420*/  PRMT R20, R183, 0x654, R20 ;  /* 0x00000654b7147816 */ /* 0x000fe40000000014 */
[----:B------:R-:W-:Y:S01]  /*15430*/  F2FP.F16.F32.PACK_AB R148, R14, R148 ;  /* 0x000000940e94723e */ /* 0x000fe200000000ff */
[----:B------:R-:W-:Y:S01]  /*15440*/  IMAD.MOV.U32 R14, RZ, RZ, R5 ;  /* 0x000000ffff0e7224 */ /* 0x000fe200078e0005 */
[----:B------:R0:W-:Y:S01]  /*15450*/  SYNCS.ARRIVE.TRANS64.RED.A1T0 RZ, [R20+URZ], RZ ;  /* 0x000000ff14ff79a7 */ /* 0x0001e2000810043f */
[----:B------:R-:W-:-:S02]  /*15460*/  F2FP.F16.F32.PACK_AB R150, R13, R150 ;  /* 0x000000960d96723e */ /* 0x000fc400000000ff */
[----:B------:R-:W-:Y:S01]  /*15470*/  F2FP.F16.F32.PACK_AB R152, R10, R152 ;  /* 0x000000980a98723e */ /* 0x000fe200000000ff */
[----:B------:R-:W-:Y:S01]  /*15480*/  IMAD.MOV.U32 R10, RZ, RZ, R181 ;  /* 0x000000ffff0a7224 */ /* 0x000fe200078e00b5 */
        /* <DEDUP_REMOVED lines=19> */
[----:B------:R-:W-:Y:S02]  /*155c0*/  MOV R13, R3 ;  /* 0x00000003000d7202 */ /* 0x000fe40000000f00 */
[----:B------:R-:W-:Y:S01]  /*155d0*/  MOV R11, R174 ;  /* 0x000000ae000b7202 */ /* 0x000fe20000000f00 */
[----:B0-----:R-:W-:Y:S06]  /*155e0*/  @P1 BRA `(.L_x_639) ;  /* 0xffffffdc00cc1947 */ /* 0x001fec000383ffff */
.L_x_626:
[----:B------:R-:W-:Y:S05]  /*155f0*/  BSYNC B0 ;  /* 0x0000000000007941 */ /* 0x000fea0003800000 */
.L_x_625:
        /* <DEDUP_REMOVED lines=67> */
.L_x_640:
[----:B------:R-:W-:Y:S01]  /*15a30*/  IMAD R4, R174, 0x8, R2 ;  /* 0x00000008ae047824 */ /* 0x000fe200078e0202 */
[----:B------:R-:W-:-:S04]  /*15a40*/  SHF.L.U32 R9, R181, 0x1f, RZ ;  /* 0x0000001fb5097819 */ /* 0x000fc800000006ff */
[----:B------:R0:W1:Y:S01]  /*15a50*/  SYNCS.PHASECHK.TRANS64.TRYWAIT P1, [R4+URZ+0x2a850], R9 ;  /* 0x02a85009040075a7 */ /* 0x000062000802017f */
[----:B------:R-:W-:Y:S05]  /*15a60*/  @!P0 BRA `(.L_x_641) ;  /* 0x0000000000048947 */ /* 0x000fea0003800000 */
[----:B------:R-:W-:Y:S01]  /*15a70*/  BPT.TRAP 0x1 ;  /* 0x000000040000795c */ /* 0x000fe20000300000 */
.L_x_641:
[----:B------:R-:W-:Y:S01]  /*15a80*/  VIADD R2, R2, 0x400 ;  /* 0x0000040002027836 */ /* 0x000fe20000000000 */
[----:B------:R-:W-:Y:S04]  /*15a90*/  BSSY B0, `(.L_x_642) ;  /* 0x0000008000007945 */ /* 0x000fe80003800000 */
[----:B------:R-:W-:-:S04]  /*15aa0*/  SHF.R.U32.HI R2, RZ, 0x4, R2 ;  /* 0x00000004ff027819 */ /* 0x000fc80000011602 */
[----:B------:R-:W-:-:S04]  /*15ab0*/  LOP3.LUT R2, R2, 0x3fff, RZ, 0xc0, !PT ;  /* 0x00003fff02027812 */ /* 0x000fc800078ec0ff */
[----:B------:R-:W-:-:S05]  /*15ac0*/  LOP3.LUT R11, R2, 0x3000000, RZ, 0xfc, !PT ;  /* 0x03000000020b7812 */ /* 0x000fca00078efcff */
[----:B------:R-:W-:Y:S01]  /*15ad0*/  IMAD R2, R174, 0x600, R11 ;  /* 0x00000600ae027824 */ /* 0x000fe200078e020b */
[----:B-1----:R-:W-:Y:S06]  /*15ae0*/  @P1 BRA `(.L_x_643) ;  /* 0x0000000000081947 */ /* 0x002fec0003800000 */
[----:B------:R-:W1:Y:S02]  /*15af0*/  SYNCS.PHASECHK.TRANS64.TRYWAIT P1, [R4+URZ+0x2a850], R9 ;  /* 0x02a85009040075a7 */ /* 0x000e64000802017f */
[----:B-1----:R-:W-:Y:S05]  /*15b00*/  @!P1 BRA `(.L_x_644) ;  /* 0x000000b4007c9947 */ /* 0x002fea0003800000 */
.L_x_643:
[----:B------:R-:W-:Y:S05]  /*15b10*/  BSYNC B0 ;  /* 0x0000000000007941 */ /* 0x000fea0003800000 */
.L_x_642:
[----:B01----:R-:W-:Y:S01]  /*15b20*/  IMAD.MOV.U32 R9, RZ, RZ, 0x40000040 ;  /* 0x40000040ff097424 */ /* 0x003fe200078e00ff */
[----:B------:R-:W-:Y:S01]  /*15b30*/  MOV R8, R2 ;  /* 0x0000000200087202 */ /* 0x000fe20000000f00 */
[----:B------:R-:W-:Y:S01]  /*15b40*/  WARPGROUP.ARRIVE ;  /* 0x00000000000079c5 */ /* 0x000fe20000000000 */
[----:B------:R-:W-:Y:S01]  /*15b50*/  IMAD.MOV.U32 R21, RZ, RZ, -0x800000 ;  /* 0xff800000ff157424 */ /* 0x000fe200078e00ff */
[----:B------:R-:W-:Y:S02]  /*15b60*/  MOV R20, 0xff800000 ;  /* 0xff80000000147802 */ /* 0x000fe40000000f00 */
[----:B------:R-:W-:Y:S01]  /*15b70*/  R2UR UR6, R8 ;  /* 0x00000000080672ca */ /* 0x000fe200000e0000 */
[----:B------:R-:W-:Y:S01]  /*15b80*/  VIADD R8, R2, 0x80 ;  /* 0x0000008002087836 */ /* 0x000fe20000000000 */
[----:B------:R-:W-:Y:S02]  /*15b90*/  R2UR UR7, R9 ;  /* 0x00000000090772ca */ /* 0x000fe400000e0000 */
[----:B------:R-:W-:-:S11]  /*15ba0*/  MOV R9, 0x40000040 ;  /* 0x4000004000097802 */ /* 0x000fd60000000f00 */
[----:B------:R-:W-:Y:S01]  /*15bb0*/  HGMMA.64x128x16.F32 R24, R156, gdesc[UR4].tnspB, R24, gsb0 ;  /* 0x41e000049c187df0 */ /* 0x000fe20008000818 */
[----:B------:R-:W-:Y:S01]  /*15bc0*/  R2UR UR6, R8 ;  /* 0x00000000080672ca */ /* 0x000fe200000e0000 */
[----:B------:R-:W-:Y:S01]  /*15bd0*/  VIADD R8, R2, 0x100 ;  /* 0x0000010002087836 */ /* 0x000fe20000000000 */
[----:B------:R-:W-:Y:S01]  /*15be0*/  R2UR UR7, R9 ;  /* 0x00000000090772ca */ /* 0x000fe200000e0000 */
[----:B------:R-:W-:Y:S01]  /*15bf0*/  IMAD.MOV.U32 R9, RZ, RZ, 0x40000040 ;  /* 0x40000040ff097424 */ /* 0x000fe200078e00ff */
[----:B------:R-:W-:Y:S02]  /*15c00*/  WARPGROUP.DEPBAR.LE gsb0, 0x0 ;  /* 0x00008000000079c5 */ /* 0x000fe40000010000 */
[----:B------:R-:W-:-:S09]  /*15c10*/  WARPGROUP.ARRIVE ;  /* 0x00000000000079c5 */ /* 0x000fd20000000000 */
        /* <DEDUP_REMOVED lines=16> */
[----:B------:R-:W-:Y:S01]  /*15d20*/  VIADD R8, R2, 0x280 ;  /* 0x0000028002087836 */ /* 0x000fe20000000000 */
[----:B------:R-:W-:Y:S01]  /*15d30*/  R2UR UR7, R9 ;  /* 0x00000000090772ca */ /* 0x000fe200000e0000 */
[----:B------:R-:W-:Y:S01]  /*15d40*/  IMAD.MOV.U32 R9, RZ, RZ, 0x40000040 ;  /* 0x40000040ff097424 */ /* 0x000fe200078e00ff */
[----:B------:R-:W0:Y:S01]  /*15d50*/  SHFL.BFLY PT, R2, R7, 0x2, 0x1f ;  /* 0x0c401f0007027f89 */ /* 0x000e2200000e0000 */
[----:B------:R-:W-:Y:S02]  /*15d60*/  WARPGROUP.DEPBAR.LE gsb0, 0x0 ;  /* 0x00008000000079c5 */ /* 0x000fe40000010000 */
[----:B------:R-:W-:-:S08]  /*15d70*/  WARPGROUP.ARRIVE ;  /* 0x00000000000079c5 */ /* 0x000fd00000000000 */
[----:B------:R-:W-:Y:S01]  /*15d80*/  HGMMA.64x128x16.F32 R24, R148, gdesc[UR4].tnspB, R24, gsb0 ;  /* 0x41e0000494187df0 */ /* 0x000fe20008000818 */
[----:B------:R-:W-:Y:S01]  /*15d90*/  R2UR UR6, R8 ;  /* 0x00000000080672ca */ /* 0x000fe200000e0000 */
[----:B0-----:R-:W-:Y:S01]  /*15da0*/  FADD.FTZ R8, R2, R7 ;  /* 0x0000000702087221 */ /* 0x001fe20000010000 */
[----:B------:R-:W-:Y:S01]  /*15db0*/  R2UR UR7, R9 ;  /* 0x00000000090772ca */ /* 0x000fe200000e0000 */
[----:B------:R-:W-:Y:S01]  /*15dc0*/  IMAD.MOV.U32 R2, RZ, RZ, RZ ;  /* 0x000000ffff027224 */ /* 0x000fe200078e00ff */
[----:B------:R-:W0:Y:S02]  /*15dd0*/  SHFL.BFLY PT, R9, R6, 0x2, 0x1f ;  /* 0x0c401f0006097f89 */ /* 0x000e2400000e0000 */
[----:B0-----:R-:W-:Y:S01]  /*15de0*/  FADD.FTZ R10, R9, R6 ;  /* 0x00000006090a7221 */ /* 0x001fe20000010000 */
[----:B------:R-:W-:Y:S01]  /*15df0*/  MOV R6, RZ ;  /* 0x000000ff00067202 */ /* 0x000fe20000000f00 */
[----:B------:R-:W0:Y:S04]  /*15e00*/  SHFL.BFLY PT, R9, R8, 0x1, 0x1f ;  /* 0x0c201f0008097f89 */ /* 0x000e2800000e0000 */
[----:B------:R-:W1:Y:S01]  /*15e10*/  SHFL.BFLY PT, R11, R10, 0x1, 0x1f ;  /* 0x0c201f000a0b7f89 */ /* 0x000e6200000e0000 */
[----:B0-----:R-:W-:Y:S01]  /*15e20*/  FADD.FTZ R12, R8, R9 ;  /* 0x00000009080c7221 */ /* 0x001fe20000010000 */
[----:B-1----:R-:W-:-:S04]  /*15e30*/  FADD.FTZ R11, R10, R11 ;  /* 0x0000000b0a0b7221 */ /* 0x002fc80000010000 */
[----:B------:R-:W-:Y:S02]  /*15e40*/  FSETP.NE.FTZ.AND P1, PT, R12, RZ, PT ;  /* 0x000000ff0c00720b */ /* 0x000fe40003f35000 */
[----:B------:R-:W-:-:S11]  /*15e50*/  FSETP.NE.FTZ.AND P2, PT, R11, RZ, PT ;  /* 0x000000ff0b00720b */ /* 0x000fd60003f55000 */
[----:B------:R-:W0:Y:S01]  /*15e60*/  @P1 MUFU.LG2 R7, R12 ;  /* 0x0000000c00071308 */ /* 0x000e220000000c00 */
[C---:B------:R-:W-:Y:S01]  /*15e70*/  @P1 FMUL.FTZ R8, R0.reuse, 0.69314718246459960938 ;  /* 0x3f31721800081820 */ /* 0x040fe20000410000 */
[----:B------:R-:W-:-:S06]  /*15e80*/  @P2 FMUL.FTZ R13, R0, 0.69314718246459960938 ;  /* 0x3f317218000d2820 */ /* 0x000fcc0000410000 */
        /* <DEDUP_REMOVED lines=9> */
[----:B------:R-:W-:Y:S03]  /*15f20*/  HGMMA.64x128x16.F32 R24, R152, gdesc[UR4].tnspB, R24, gsb0 ;  /* 0x41e0000498187df0 */ /* 0x000fe60008000818 */
[----:B------:R-:W-:Y:S02]  /*15f30*/  WARPGROUP.DEPBAR.LE gsb0, 0x0 ;  /* 0x00008000000079c5 */ /* 0x000fe40000010000 */
[----:B--23--:R-:W-:Y:S05]  /*15f40*/  @!P0 BRA `(.L_x_645) ;  /* 0x0000000000048947 */ /* 0x00cfea0003800000 */
[----:B------:R-:W-:Y:S01]  /*15f50*/  BPT.TRAP 0x1 ;  /* 0x000000040000795c */ /* 0x000fe20000300000 */
.L_x_645:
[----:B------:R-:W-:Y:S02]  /*15f60*/  VIADD R4, R4, 0x2a860 ;  /* 0x0002a86004047836 */ /* 0x000fe40000000000 */
[-C--:B------:R-:W-:Y:S01]  /*15f70*/  FMUL.FTZ R88, R24, R6.reuse ;  /* 0x0000000618587220 */ /* 0x080fe20000410000 */
[----:B------:R-:W-:Y:S02]  /*15f80*/  VIADD R174, R174, 0x1 ;  /* 0x00000001aeae7836 */ /* 0x000fe40000000000 */
[-C--:B------:R-:W-:Y:S01]  /*15f90*/  FMUL.FTZ R89, R25, R6.reuse ;  /* 0x0000000619597220 */ /* 0x080fe20000410000 */
[-C--:B------:R-:W-:Y:S01]  /*15fa0*/  FMUL.FTZ R90, R28, R6.reuse ;  /* 0x000000061c5a7220 */ /* 0x080fe20000410000 */
[----:B------:R-:W-:Y:S01]  /*15fb0*/  PRMT R4, R183, 0x654, R4 ;  /* 0x00000654b7047816 */ /* 0x000fe20000000004 */
[-C--:B------:R-:W-:Y:S01]  /*15fc0*/  FMUL.FTZ R91, R29, R6.reuse ;  /* 0x000000061d5b7220 */ /* 0x080fe20000410000 */
[----:B------:R-:W-:Y:S01]  /*15fd0*/  ISETP.NE.AND P1, PT, R174, 0x2, PT ;  /* 0x00000002ae00780c */ /* 0x000fe20003f25270 */
[-C--:B------:R-:W-:Y:S01]  /*15fe0*/  FMUL.FTZ R92, R32, R6.reuse ;  /* 0x00000006205c7220 */ /* 0x080fe20000410000 */
[----:B------:R1:W-:Y:S01]  /*15ff0*/  SYNCS.ARRIVE.TRANS64.RED.A1T0 RZ, [R4+URZ], RZ ;  /* 0x000000ff04ff79a7 */ /* 0x0003e2000810043f */
[-C--:B------:R-:W-:Y:S01]  /*16000*/  FMUL.FTZ R93, R33, R6.reuse ;  /* 0x00000006215d7220 */ /* 0x080fe20000410000 */
[----:B------:R-:W-:Y:S01]  /*16010*/  SEL R0, RZ, 0x1, P1 ;  /* 0x00000001ff007807 */ /* 0x000fe20000800000 */
        /* <DEDUP_REMOVED lines=27> */
[-C--:B0-----:R-:W-:Y:S01]  /*161d0*/  FMUL.FTZ R96, R26, R2.reuse ;  /* 0x000000021a607220 */ /* 0x081fe20000410000 */
        /* <DEDUP_REMOVED lines=31> */
[----:B------:R-:W-:-:S02]  /*163d0*/  LOP3.LUT R181, R181, R0, RZ, 0x3c, !PT ;  /* 0x00000000b5b57212 */ /* 0x000fc400078e3cff */
[----:B------:R-:W-:Y:S02]  /*163e0*/  IADD3 R191, R191, 0x1, RZ ;  /* 0x00000001bfbf7810 */ /* 0x000fe40007ffe0ff */
[----:B-1----:R-:W-:-:S07]  /*163f0*/  SEL R174, R174, RZ, P1 ;  /* 0x000000ffaeae7207 */ /* 0x002fce0000800000 */
.L_x_567:
[----:B------:R-:W1:Y:S08]  /*16400*/  S2UR UR4, SR_CgaCtaId ;  /* 0x00000000000479c3 */ /* 0x000e700000008800 */
[----:B------:R-:W-:Y:S01]  /*16410*/  BAR.SYNC.DEFER_BLOCKING 0x5, 0x180 ;  /* 0x0146000000007b1d */ /* 0x000fe20000010000 */
[----:B------:R-:W-:-:S05]  /*16420*/  MOV R2, 0x400 ;  /* 0x0000040000027802 */ /* 0x000fca0000000f00 */
[----:B------:R-:W-:Y:S01]  /*16430*/  BSSY B0, `(.L_x_646) ;  /* 0x00002db000007945 */ /* 0x000fe20003800000 */
[----:B-1----:R-:W-:-:S05]  /*16440*/  IMAD.U32 R183, RZ, RZ, UR4 ;  /* 0x00000004ffb77e24 */ /* 0x002fca000f8e00ff */
[----:B------:R-:W-:-:S05]  /*16450*/  LEA R2, R183, R2, 0x18 ;  /* 0x00000002b7027211 */ /* 0x000fca00078ec0ff */
[----:B------:R1:W2:Y:S01]  /*16460*/  LDS.128 R144, [R2+0x2a8d0] ;  /* 0x02a8d00002907984 */ /* 0x0002a20000000c00 */
[----:B------:R-:W-:Y:S06]  /*16470*/  BAR.ARV 0x4, 0x180 ;  /* 0x0106000000007b1d */ /* 0x000fec0000002000 */
[----:B------:R-:W-:Y:S05]  /*16480*/  @P0 BRA `(.L_x_647) ;  /* 0x00000020006c0947 */ /* 0x000fea0003800000 */
[----:B------:R-:W4:Y:S01]  /*16490*/  LDL R0, [R1+0x70] ;  /* 0x0000700001007983 */ /* 0x000f220000100800 */
[----:B------:R-:W0:Y:S01]  /*164a0*/  S2R R3, SR_SWINHI ;  /* 0x0000000000037919 */ /* 0x000e220000002f00 */
[----:B------:R-:W-:Y:S01]  /*164b0*/  F2FP.F16.F32.PACK_AB R32, R95, R94 ;  /* 0x0000005e5f20723e */ /* 0x000fe200000000ff */
[----:B------:R-:W-:Y:S01]  /*164c0*/  ULDC.64 UR6, c[0x0][0xc00] ;  /* 0x0003000000067ab9 */ /* 0x000fe20000000a00 */
[----:B------:R-:W-:Y:S01]  /*164d0*/  ULDC.64 UR4, c[0x0][0xc08] ;  /* 0x0003020000047ab9 */ /* 0x000fe20000000a00 */
[----:B------:R-:W2:Y:S01]  /*164e0*/  LDL R104, [R1+0x6c] ;  /* 0x00006c0001687983 */ /* 0x000ea20000100800 */
[----:B------:R-:W-:Y:S02]  /*164f0*/  MOV R72, R2 ;  /* 0x0000000200487202 */ /* 0x000fe40000000f00 */
[----:B0-----:R-:W-:Y:S01]  /*16500*/  MOV R73, R3 ;  /* 0x0000000300497202 */ /* 0x001fe20000000f00 */
[----:B------:R-:W-:Y:S02]  /*16510*/  BAR.SYNC.DEFER_BLOCKING 0x1, 0x100 ;  /* 0x0044000000007b1d */ /* 0x000fe40000010000 */
[----:B----4-:R-:W-:-:S03]  /*16520*/  IMAD.WIDE R8, R0, 0x2, R72 ;  /* 0x0000000200087825 */ /* 0x010fc600078e0248 */
[C---:B------:R-:W-:Y:S02]  /*16530*/  LOP3.LUT R3, R8.reuse, 0x380, RZ, 0xc0, !PT ;  /* 0x0000038008037812 */ /* 0x040fe400078ec0ff */
[C---:B------:R-:W-:Y:S02]  /*16540*/  IADD3 R11, P6, R8.reuse, 0x20, RZ ;  /* 0x00000020080b7810 */ /* 0x040fe40007fde0ff */
[----:B------:R-:W-:Y:S02]  /*16550*/  SHF.R.U64 R3, R3, 0x3, RZ ;  /* 0x0000000303037819 */ /* 0x000fe400000012ff */
[C---:B------:R-:W-:Y:S02]  /*16560*/  IADD3 R6, P5, R8.reuse, 0x40, RZ ;  /* 0x0000004008067810 */ /* 0x040fe40007fbe0ff */
[C---:B---3--:R-:W-:Y:S02]  /*16570*/  IADD3 R31, P4, R8.reuse, 0x60, RZ ;  /* 0x00000060081f7810 */ /* 0x048fe40007f9e0ff */
[----:B------:R-:W-:-:S02]  /*16580*/  IADD3 R33, P3, R8, 0x4000, RZ ;  /* 0x0000400008217810 */ /* 0x000fc40007f7e0ff */
[C---:B------:R-:W-:Y:S02]  /*16590*/  IADD3 R35, P2, R8.reuse, 0x4020, RZ ;  /* 0x0000402008237810 */ /* 0x040fe40007f5e0ff */
[C---:B------:R-:W-:Y:S02]  /*165a0*/  IADD3 R26, P1, R8.reuse, 0x4040, RZ ;  /* 0x00004040081a7810 */ /* 0x040fe40007f3e0ff */
[----:B------:R-:W-:Y:S02]  /*165b0*/  IADD3 R103, P0, R8, 0x4060, RZ ;  /* 0x0000406008677810 */ /* 0x000fe40007f1e0ff */
[----:B------:R-:W-:Y:S02]  /*165c0*/  LOP3.LUT R8, R3, R8, RZ, 0x3c, !PT ;  /* 0x0000000803087212 */ /* 0x000fe400078e3cff */
[----:B------:R-:W-:Y:S02]  /*165d0*/  LOP3.LUT R0, R11, 0x380, RZ, 0xc0, !PT ;  /* 0x000003800b007812 */ /* 0x000fe400078ec0ff */
[----:B------:R-:W-:-:S02]  /*165e0*/  LOP3.LUT R3, R6, 0x380, RZ, 0xc0, !PT ;  /* 0x0000038006037812 */ /* 0x000fc400078ec0ff */
[----:B------:R-:W-:Y:S02]  /*165f0*/  LOP3.LUT R10, R31, 0x380, RZ, 0xc0, !PT ;  /* 0x000003801f0a7812 */ /* 0x000fe400078ec0ff */
[----:B------:R-:W-:Y:S02]  /*16600*/  SHF.R.U64 R0, R0, 0x3, RZ ;  /* 0x0000000300007819 */ /* 0x000fe400000012ff */
[----:B------:R-:W-:Y:S02]  /*16610*/  SHF.R.U64 R3, R3, 0x3, RZ ;  /* 0x0000000303037819 */ /* 0x000fe400000012ff */
[----:B------:R-:W-:Y:S02]  /*16620*/  LOP3.LUT R14, R33, 0x380, RZ, 0xc0, !PT ;  /* 0x00000380210e7812 */ /* 0x000fe400078ec0ff */
[----:B------:R-:W-:Y:S02]  /*16630*/  SHF.R.U64 R10, R10, 0x3, RZ ;  /* 0x000000030a0a7819 */ /* 0x000fe400000012ff */
[----:B------:R-:W-:-:S02]  /*16640*/  LOP3.LUT R4, R0, R11, RZ, 0x3c, !PT ;  /* 0x0000000b00047212 */ /* 0x000fc400078e3cff */
[----:B------:R-:W-:Y:S02]  /*16650*/  LOP3.LUT R6, R3, R6, RZ, 0x3c, !PT ;  /* 0x0000000603067212 */ /* 0x000fe400078e3cff */
[----:B------:R-:W-:Y:S01]  /*16660*/  LOP3.LUT R0, R35, 0x380, RZ, 0xc0, !PT ;  /* 0x0000038023007812 */ /* 0x000fe200078ec0ff */
[--C-:B------:R-:W-:Y:S01]  /*16670*/  IMAD.X R5, RZ, RZ, R9.reuse, P6 ;  /* 0x000000ffff057224 */ /* 0x100fe200030e0609 */
[----:B------:R-:W-:Y:S01]  /*16680*/  SHF.R.U64 R14, R14, 0x3, RZ ;  /* 0x000000030e0e7819 */ /* 0x000fe200000012ff */
[--C-:B------:R-:W-:Y:S01]  /*16690*/  IMAD.X R13, RZ, RZ, R9.reuse, P4 ;  /* 0x000000ffff0d7224 */ /* 0x100fe200020e0609 */
[----:B------:R-:W-:Y:S01]  /*166a0*/  LOP3.LUT R3, R26, 0x380, RZ, 0xc0, !PT ;  /* 0x000003801a037812 */ /* 0x000fe200078ec0ff */
[--C-:B------:R-:W-:Y:S01]  /*166b0*/  IMAD.X R15, RZ, RZ, R9.reuse, P3 ;  /* 0x000000ffff0f7224 */ /* 0x100fe200018e0609 */
[-C--:B------:R-:W-:Y:S01]  /*166c0*/  IADD3.X R7, RZ, R9.reuse, RZ, P5, !PT ;  /* 0x00000009ff077210 */ /* 0x080fe20002ffe4ff */
[--C-:B------:R-:W-:Y:S01]  /*166d0*/  IMAD.X R27, RZ, RZ, R9.reuse, P1 ;  /* 0x000000ffff1b7224 */ /* 0x100fe200008e0609 */
[----:B------:R-:W-:Y:S01]  /*166e0*/  IADD3.X R25, RZ, R9, RZ, P2, !PT ;  /* 0x00000009ff197210 */ /* 0x000fe200017fe4ff */
[----:B------:R-:W-:Y:S01]  /*166f0*/  IMAD.X R29, RZ, RZ, R9, P0 ;  /* 0x000000ffff1d7224 */ /* 0x000fe200000e0609 */
[----:B------:R-:W-:-:S02]  /*16700*/  LOP3.LUT R12, R10, R31, RZ, 0x3c, !PT ;  /* 0x0000001f0a0c7212 */ /* 0x000fc400078e3cff */
[----:B------:R-:W-:Y:S02]  /*16710*/  MOV R30, R8 ;  /* 0x00000008001e7202 */ /* 0x000fe40000000f00 */
[----:B------:R-:W-:Y:S02]  /*16720*/  LOP3.LUT R28, R103, 0x380, RZ, 0xc0, !PT ;  /* 0x00000380671c7812 */ /* 0x000fe400078ec0ff */
[----:B------:R-:W-:Y:S02]  /*16730*/  F2FP.F16.F32.PACK_AB R8, R89, R88 ;  /* 0x000000585908723e */ /* 0x000fe400000000ff */
[----:B------:R-:W-:Y:S02]  /*16740*/  F2FP.F16.F32.PACK_AB R9, R97, R96 ;  /* 0x000000606109723e */ /* 0x000fe400000000ff */
[----:B------:R-:W-:Y:S02]  /*16750*/  F2FP.F16.F32.PACK_AB R10, R91, R90 ;  /* 0x0000005a5b0a723e */ /* 0x000fe400000000ff */
[----:B------:R-:W-:-:S02]  /*16760*/  F2FP.F16.F32.PACK_AB R11, R99, R98 ;  /* 0x00000062630b723e */ /* 0x000fc400000000ff */
[----:B------:R-:W-:Y:S02]  /*16770*/  SHF.R.U64 R0, R0, 0x3, RZ ;  /* 0x0000000300007819 */ /* 0x000fe400000012ff */
[----:B------:R-:W-:Y:S02]  /*16780*/  LOP3.LUT R14, R14, R33, RZ, 0x3c, !PT ;  /* 0x000000210e0e7212 */ /* 0x000fe400078e3cff */
[----:B------:R-:W-:Y:S02]  /*16790*/  SHF.R.U64 R3, R3, 0x3, RZ ;  /* 0x0000000303037819 */ /* 0x000fe400000012ff */
[----:B------:R-:W-:Y:S01]  /*167a0*/  SHF.R.U64 R28, R28, 0x3, RZ ;  /* 0x000000031c1c7819 */ /* 0x000fe200000012ff */
[----:B------:R0:W-:Y:S01]  /*167b0*/  STSM.16.M88.4 [R30], R8 ;  /* 0x000000081e007844 */ /* 0x0001e20000000200 */
[----:B------:R-:W-:Y:S02]  /*167c0*/  MOV R33, R4 ;  /* 0x0000000400217202 */ /* 0x000fe40000000f00 */
[----:B------:R-:W-:-:S02]  /*167d0*/  MOV R34, R6 ;  /* 0x0000000600227202 */ /* 0x000fc40000000f00 */
[----:B------:R-:W-:Y:S02]  /*167e0*/  LOP3.LUT R24, R0, R35, RZ, 0x3c, !PT ;  /* 0x0000002300187212 */ /* 0x000fe400078e3cff */
[----:B------:R-:W-:Y:S02]  /*167f0*/  F2FP.F16.F32.PACK_AB R4, R93, R92 ;  /* 0x0000005c5d04723e */ /* 0x000fe400000000ff */
[----:B------:R-:W-:Y:S02]  /*16800*/  F2FP.F16.F32.PACK_AB R5, R101, R100 ;  /* 0x000000646505723e */ /* 0x000fe400000000ff */
[----:B------:R-:W-:Y:S02]  /*16810*/  F2FP.F16.F32.PACK_AB R6, R37, R36 ;  /* 0x000000242506723e */ /* 0x000fe400000000ff */
[----:B------:R-:W-:Y:S02]  /*16820*/  F2FP.F16.F32.PACK_AB R7, R39, R38 ;  /* 0x000000262707723e */ /* 0x000fe400000000ff */
[----:B------:R-:W-:-:S02]  /*16830*/  LOP3.LUT R26, R3, R26, RZ, 0x3c, !PT ;  /* 0x0000001a031a7212 */ /* 0x000fc400078e3cff */
[----:B------:R-:W-:Y:S02]  /*16840*/  MOV R35, R12 ;  /* 0x0000000c00237202 */ /* 0x000fe40000000f00 */
[----:B------:R-:W-:Y:S02]  /*16850*/  MOV R0, R14 ;  /* 0x0000000e00007202 */ /* 0x000fe40000000f00 */
[----:B0-----:R-:W-:Y:S02]  /*16860*/  F2FP.F16.F32.PACK_AB R8, R41, R40 ;  /* 0x000000282908723e */ /* 0x001fe400000000ff */
[----:B------:R-:W-:Y:S02]  /*16870*/  F2FP.F16.F32.PACK_AB R9, R43, R42 ;  /* 0x0000002a2b09723e */ /* 0x000fe400000000ff */
[----:B------:R-:W-:Y:S02]  /*16880*/  F2FP.F16.F32.PACK_AB R10, R45, R44 ;  /* 0x0000002c2d0a723e */ /* 0x000fe400000000ff */
[----:B------:R-:W-:-:S02]  /*16890*/  F2FP.F16.F32.PACK_AB R11, R47, R46 ;  /* 0x0000002e2f0b723e */ /* 0x000fc400000000ff */
[----:B------:R-:W-:Y:S02]  /*168a0*/  LOP3.LUT R28, R28, R103, RZ, 0x3c, !PT ;  /* 0x000000671c1c7212 */ /* 0x000fe400078e3cff */
[----:B------:R-:W-:Y:S02]  /*168b0*/  F2FP.F16.F32.PACK_AB R12, R49, R48 ;  /* 0x00000030310c723e */ /* 0x000fe400000000ff */
[----:B------:R-:W-:Y:S02]  /*168c0*/  F2FP.F16.F32.PACK_AB R13, R51, R50 ;  /* 0x00000032330d723e */ /* 0x000fe400000000ff */
[----:B------:R-:W-:Y:S02]  /*168d0*/  F2FP.F16.F32.PACK_AB R14, R53, R52 ;  /* 0x00000034350e723e */ /* 0x000fe400000000ff */
[----:B------:R-:W-:Y:S01]  /*168e0*/  F2FP.F16.F32.PACK_AB R15, R55, R54 ;  /* 0x00000036370f723e */ /* 0x000fe200000000ff */
[----:B------:R0:W-:Y:S01]  /*168f0*/  STSM.16.M88.4 [R33], R4 ;  /* 0x0000000421007844 */ /* 0x0001e20000000200 */
[----:B------:R-:W-:-:S02]  /*16900*/  MOV R3, R24 ;  /* 0x0000001800037202 */ /* 0x000fc40000000f00 */
[----:B------:R-:W-:Y:S01]  /*16910*/  MOV R103, R26 ;  /* 0x0000001a00677202 */ /* 0x000fe20000000f00 */
[----:B------:R-:W-:Y:S01]  /*16920*/  STSM.16.M88.4 [R34], R8 ;  /* 0x0000000822007844 */ /* 0x000fe20000000200 */
[----:B------:R-:W-:Y:S02]  /*16930*/  F2FP.F16.F32.PACK_AB R24, R57, R56 ;  /* 0x000000383918723e */ /* 0x000fe400000000ff */
[----:B------:R-:W-:Y:S01]  /*16940*/  F2FP.F16.F32.PACK_AB R25, R59, R58 ;  /* 0x0000003a3b19723e */ /* 0x000fe200000000ff */
[----:B------:R3:W-:Y:S01]  /*16950*/  STSM.16.M88.4 [R35], R12 ;  /* 0x0000000c23007844 */ /* 0x0007e20000000200 */
[----:B------:R-:W-:Y:S02]  /*16960*/  F2FP.F16.F32.PACK_AB R26, R61, R60 ;  /* 0x0000003c3d1a723e */ /* 0x000fe400000000ff */
[----:B------:R-:W-:Y:S02]  /*16970*/  F2FP.F16.F32.PACK_AB R27, R63, R62 ;  /* 0x0000003e3f1b723e */ /* 0x000fe400000000ff */
[----:B------:R-:W-:-:S02]  /*16980*/  MOV R102, R28 ;  /* 0x0000001c00667202 */ /* 0x000fc40000000f00 */
[----:B------:R-:W-:Y:S02]  /*16990*/  F2FP.F16.F32.PACK_AB R28, R65, R64 ;  /* 0x00000040411c723e */ /* 0x000fe400000000ff */
[----:B------:R-:W-:Y:S02]  /*169a0*/  F2FP.F16.F32.PACK_AB R29, R67, R66 ;  /* 0x00000042431d723e */ /* 0x000fe400000000ff */
[----:B------:R-:W-:Y:S02]  /*169b0*/  F2FP.F16.F32.PACK_AB R30, R69, R68 ;  /* 0x00000044451e723e */ /* 0x000fe400000000ff */
[----:B------:R-:W-:Y:S02]  /*169c0*/  F2FP.F16.F32.PACK_AB R31, R71, R70 ;  /* 0x00000046471f723e */ /* 0x000fe400000000ff */
[----:B0-----:R-:W-:Y:S01]  /*169d0*/  F2FP.F16.F32.PACK_AB R33, R75, R74 ;  /* 0x0000004a4b21723e */ /* 0x001fe200000000ff */
[----:B---3--:R-:W0:Y:S01]  /*169e0*/  LDC.64 R14, c[0x0][0xba8] ;  /* 0x0002ea00ff0e7b82 */ /* 0x008e220000000a00 */
[----:B------:R-:W-:-:S02]  /*169f0*/  F2FP.F16.F32.PACK_AB R34, R77, R76 ;  /* 0x0000004c4d22723e */ /* 0x000fc400000000ff */
[----:B------:R-:W-:Y:S02]  /*16a00*/  F2FP.F16.F32.PACK_AB R35, R79, R78 ;  /* 0x0000004e4f23723e */ /* 0x000fe400000000ff */
[----:B------:R-:W-:Y:S02]  /*16a10*/  F2FP.F16.F32.PACK_AB R4, R81, R80 ;  /* 0x000000505104723e */ /* 0x000fe400000000ff */
[----:B------:R-:W-:Y:S02]  /*16a20*/  F2FP.F16.F32.PACK_AB R5, R83, R82 ;  /* 0x000000525305723e */ /* 0x000fe400000000ff */
[----:B------:R-:W-:Y:S02]  /*16a30*/  F2FP.F16.F32.PACK_AB R6, R85, R84 ;  /* 0x000000545506723e */ /* 0x000fe400000000ff */
[----:B------:R-:W-:Y:S01]  /*16a40*/  F2FP.F16.F32.PACK_AB R7, R87, R86 ;  /* 0x000000565707723e */ /* 0x000fe200000000ff */
[----:B------:R3:W-:Y:S04]  /*16a50*/  STSM.16.M88.4 [R0], R24 ;  /* 0x0000001800007844 */ /* 0x0007e80000000200 */
[----:B------:R-:W-:Y:S04]  /*16a60*/  STSM.16.M88.4 [R3], R28 ;  /* 0x0000001c03007844 */ /* 0x000fe80000000200 */
[----:B------:R-:W-:Y:S04]  /*16a70*/  STSM.16.M88.4 [R103], R32 ;  /* 0x0000002067007844 */ /* 0x000fe80000000200 */
[----:B------:R4:W-:Y:S01]  /*16a80*/  STSM.16.M88.4 [R102], R4 ;  /* 0x0000000466007844 */ /* 0x0009e20000000200 */
[----:B------:R-:W-:Y:S01]  /*16a90*/  BAR.SYNC.DEFER_BLOCKING 0x1, 0x100 ;  /* 0x0044000000007b1d */ /* 0x000fe20000010000 */
[----:B------:R-:W-:-:S04]  /*16aa0*/  ISETP.NE.U32.AND P0, PT, RZ, UR6, PT ;  /* 0x00000006ff007c0c */ /* 0x000fc8000bf05070 */
[----:B------:R-:W-:Y:S02]  /*16ab0*/  ISETP.NE.AND.EX P0, PT, RZ, UR7, PT, P0 ;  /* 0x00000007ff007c0c */ /* 0x000fe4000bf05300 */
[----:B------:R-:W-:Y:S02]  /*16ac0*/  IADD3 R8, P1, R189, UR6, RZ ;  /* 0x00000006bd087c10 */ /* 0x000fe4000ff3e0ff */
[----:B---3--:R-:W-:Y:S02]  /*16ad0*/  MOV R0, RZ ;  /* 0x000000ff00007202 */ /* 0x008fe40000000f00 */
[----:B------:R-:W-:Y:S01]  /*16ae0*/  IADD3.X R9, R190, UR7, RZ, P1, !PT ;  /* 0x00000007be097c10 */ /* 0x000fe20008ffe4ff */
[----:B------:R-:W-:Y:S01]  /*16af0*/  IMAD.MOV.U32 R24, RZ, RZ, 0x9b8 ;  /* 0x000009b8ff187424 */ /* 0x000fe200078e00ff */
[----:B----4-:R-:W3:Y:S05]  /*16b00*/  LDC R102, c[0x0][0xbe8] ;  /* 0x0002fa00ff667b82 */ /* 0x010eea0000000800 */
[----:B------:R-:W4:Y:S01]  /*16b10*/  @P0 LDG.E R0, desc[UR56][R8.64] ;  /* 0x0000003808000981 */ /* 0x000f22000c1e1900 */
[----:B------:R-:W-:-:S04]  /*16b20*/  ISETP.NE.U32.AND P1, PT, RZ, UR4, PT ;  /* 0x00000004ff007c0c */ /* 0x000fc8000bf25070 */
[----:B------:R-:W-:-:S13]  /*16b30*/  ISETP.NE.AND.EX P1, PT, RZ, UR5, PT, P1 ;  /* 0x00000005ff007c0c */ /* 0x000fda000bf25310 */
[----:B------:R-:W-:Y:S01]  /*16b40*/  @P1 IADD3 R4, P2, R189, UR4, RZ ;  /* 0x00000004bd041c10 */ /* 0x000fe2000ff5e0ff */
[----:B------:R-:W-:-:S03]  /*16b50*/  ULDC UR4, c[0x0][0xa88] ;  /* 0x0002a20000047ab9 */ /* 0x000fc60000000800 */
[----:B------:R-:W-:Y:S01]  /*16b60*/  @P1 IADD3.X R5, R190, UR5, RZ, P2, !PT ;  /* 0x00000005be051c10 */ /* 0x000fe200097fe4ff */
[----:B------:R-:W-:Y:S01]  /*16b70*/  IMAD.U32 R3, RZ, RZ, UR4 ;  /* 0x00000004ff037e24 */ /* 0x000fe2000f8e00ff */
[----:B------:R-:W-:Y:S01]  /*16b80*/  ISETP.NE.AND P2, PT, R187, RZ, PT ;  /* 0x000000ffbb00720c */ /* 0x000fe20003f45270 */
[----:B------:R-:W-:-:S03]  /*16b90*/  ULDC UR4, c[0x0][0xad4] ;  /* 0x0002b50000047ab9 */ /* 0x000fc60000000800 */
[----:B------:R-:W-:Y:S01]  /*16ba0*/  SEL R187, R187, UR4, P2 ;  /* 0x00000004bbbb7c07 */ /* 0x000fe20009000000 */
[----:B------:R1:W5:Y:S03]  /*16bb0*/  @P1 LDG.E R3, desc[UR56][R4.64] ;  /* 0x0000003804031981 */ /* 0x000366000c1e1900 */
[----:B------:R-:W-:-:S04]  /*16bc0*/  ISETP.GT.AND P3, PT, R187, 0x1, PT ;  /* 0x00000001bb00780c */ /* 0x000fc80003f64270 */
[----:B------:R-:W-:-:S04]  /*16bd0*/  SEL R24, R24, 0x978, P3 ;  /* 0x0000097818187807 */ /* 0x000fc80001800000 */
[----:B------:R-:W2:Y:S08]  /*16be0*/  LDC.64 R6, c[0x0][R24+0x220] ;  /* 0x0000880018067b82 */ /* 0x000eb00000000a00 */
[----:B------:R-:W0:Y:S01]  /*16bf0*/  LDC.64 R10, c[0x0][R24+0x218] ;  /* 0x00008600180a7b82 */ /* 0x000e220000000a00 */
[----:B---3--:R-:W-:-:S07]  /*16c00*/  ISETP.NE.AND P4, PT, R102, 0x1, PT ;  /* 0x000000016600780c */ /* 0x008fce0003f85270 */
[----:B------:R-:W3:Y:S01]  /*16c10*/  LDC.64 R12, c[0x0][R24+0x228] ;  /* 0x00008a00180c7b82 */ /* 0x000ee20000000a00 */
[----:B------:R-:W-:-:S07]  /*16c20*/  ISETP.NE.U32.AND P2, PT, RZ, UR6, PT ;  /* 0x00000006ff007c0c */ /* 0x000fce000bf45070 */
[----:B-1----:R1:W1:Y:S01]  /*16c30*/  LDC.64 R4, c[0x0][R24+0x210] ;  /* 0x0000840018047b82 */ /* 0x0022620000000a00 */
[----:B------:R-:W-:-:S07]  /*16c40*/  ISETP.NE.AND.EX P2, PT, RZ, UR7, PT, P2 ;  /* 0x00000007ff007c0c */ /* 0x000fce000bf45320 */
[----:B------:R-:W1:Y:S01]  /*16c50*/  @P4 LDC R26, c[0x0][0xbec] ;  /* 0x0002fb00ff1a4b82 */ /* 0x000e620000000800 */
[----:B------:R-:W-:-:S07]  /*16c60*/  SEL R188, R188, RZ, !P2 ;  /* 0x000000ffbcbc7207 */ /* 0x000fce0005000000 */
[----:B------:R-:W1:Y:S01]  /*16c70*/  @P4 LDC R33, c[0x0][0xbf0] ;  /* 0x0002fc00ff214b82 */ /* 0x000e620000000800 */
[----:B------:R-:W-:Y:S01]  /*16c80*/  SEL R25, R216, RZ, !P2 ;  /* 0x000000ffd8197207 */ /* 0x000fe20005000000 */
[----:B--2---:R-:W-:-:S06]  /*16c90*/  IMAD R7, R7, R188, RZ ;  /* 0x000000bc07077224 */ /* 0x004fcc00078e02ff */
[----:B0-----:R-:W0:Y:S01]  /*16ca0*/  @!P3 LDC R14, c[0x0][0xb50] ;  /* 0x0002d400ff0ebb82 */ /* 0x001e220000000800 */
[----:B------:R-:W-:Y:S01]  /*16cb0*/  IMAD R31, R6, R25, R7 ;  /* 0x00000019061f7224 */ /* 0x000fe200078e0207 */
[----:B------:R-:W-:Y:S01]  /*16cc0*/  LEA R25, R192, R104, 0x7 ;  /* 0x00000068c0197211 */ /* 0x000fe200078e38ff */
[----:B------:R-:W-:-:S05]  /*16cd0*/  IMAD.WIDE.U32 R6, R6, R188, RZ ;  /* 0x000000bc06067225 */ /* 0x000fca00078e00ff */
[----:B------:R-:W2:Y:S01]  /*16ce0*/  @!P3 LDC R15, c[0x0][0xb54] ;  /* 0x0002d500ff0fbb82 */ /* 0x000ea20000000800 */
[-C--:B------:R-:W-:Y:S02]  /*16cf0*/  IMAD R29, R11, R162.reuse, RZ ;  /* 0x000000a20b1d7224 */ /* 0x080fe400078e02ff */
[----:B------:R-:W-:Y:S01]  /*16d00*/  IMAD.WIDE.U32 R10, R10, R162, RZ ;  /* 0x000000a20a0a7225 */ /* 0x000fe200078e00ff */
[----:B------:R-:W-:-:S03]  /*16d10*/  SEL R27, R200, RZ, P3 ;  /* 0x000000ffc81b7207 */ /* 0x000fc60001800000 */
[----:B------:R-:W-:Y:S02]  /*16d20*/  IMAD.IADD R28, R11, 0x1, R29 ;  /* 0x000000010b1c7824 */ /* 0x000fe400078e021d */
[----:B------:R-:W-:Y:S01]  /*16d30*/  IMAD.IADD R11, R7, 0x1, R31 ;  /* 0x00000001070b7824 */ /* 0x000fe200078e021f */
[----:B------:R-:W-:Y:S01]  /*16d40*/  MOV R7, R25 ;  /* 0x0000001900077202 */ /* 0x000fe20000000f00 */
[-C--:B---3--:R-:W-:Y:S02]  /*16d50*/  IMAD R29, R13, R27.reuse, RZ ;  /* 0x0000001b0d1d7224 */ /* 0x088fe400078e02ff */
[----:B------:R-:W-:-:S04]  /*16d60*/  IMAD.WIDE.U32 R12, R12, R27, RZ ;  /* 0x0000001b0c0c7225 */ /* 0x000fc800078e00ff */
[----:B------:R-:W-:Y:S01]  /*16d70*/  IMAD.IADD R29, R13, 0x1, R29 ;  /* 0x000000010d1d7824 */ /* 0x000fe200078e021d */
[--C-:B----4-:R-:W-:Y:S01]  /*16d80*/  IADD3 R10, P2, P5, R6, R10, R0.reuse ;  /* 0x0000000a060a7210 */ /* 0x110fe20007d5e000 */
[----:B-1----:R-:W-:Y:S01]  /*16d90*/  @P4 IMAD.HI.U32 R6, R25, R26, RZ ;  /* 0x0000001a19064227 */ /* 0x002fe200078e00ff */
[----:B------:R-:W-:-:S04]  /*16da0*/  SHF.R.S32.HI R103, RZ, 0x1f, R0 ;  /* 0x0000001fff677819 */ /* 0x000fc80000011400 */
[----:B------:R-:W-:Y:S02]  /*16db0*/  @P4 SHF.R.U32.HI R7, RZ, R33, R6 ;  /* 0x00000021ff074219 */ /* 0x000fe40000011606 */
[----:B------:R-:W-:-:S03]  /*16dc0*/  IADD3.X R11, R11, R28, R103, P2, P5 ;  /* 0x0000001c0b0b7210 */ /* 0x000fc600017ea467 */
[--C-:B------:R-:W-:Y:S01]  /*16dd0*/  IMAD.MOV R24, RZ, RZ, -R7.reuse ;  /* 0x000000ffff187224 */ /* 0x100fe200078e0a07 */
[----:B------:R-:W-:Y:S02]  /*16de0*/  IADD3 R12, P2, P5, R7, R10, R12 ;  /* 0x0000000a070c7210 */ /* 0x000fe40007d5e00c */
[----:B------:R-:W-:Y:S01]  /*16df0*/  SHF.R.S32.HI R6, RZ, 0x1f, R7 ;  /* 0x0000001fff067819 */ /* 0x000fe20000011407 */
[----:B------:R-:W-:-:S03]  /*16e00*/  IMAD R7, R102, R24, R25 ;  /* 0x0000001866077224 */ /* 0x000fc600078e0219 */
[----:B------:R-:W-:Y:S01]  /*16e10*/  IADD3.X R13, R6, R11, R29, P2, P5 ;  /* 0x0000000b060d7210 */ /* 0x000fe200017ea41d */
[-C--:B------:R-:W-:Y:S01]  /*16e20*/  IMAD R5, R5, R7.reuse, RZ ;  /* 0x0000000705057224 */ /* 0x080fe200078e02ff */
[----:B------:R-:W-:Y:S01]  /*16e30*/  SHF.R.S32.HI R11, RZ, 0x1f, R7 ;  /* 0x0000001fff0b7819 */ /* 0x000fe20000011407 */
[----:B------:R-:W-:-:S04]  /*16e40*/  IMAD.WIDE.U32 R12, R4, R7, R12 ;  /* 0x00000007040c7225 */ /* 0x000fc800078e000c */
[----:B------:R-:W-:Y:S01]  /*16e50*/  IMAD R5, R4, R11, R5 ;  /* 0x0000000b04057224 */ /* 0x000fe200078e0205 */
[----:B0-----:R-:W-:-:S04]  /*16e60*/  LEA R14, P2, R12, R14, 0x2 ;  /* 0x0000000e0c0e7211 */ /* 0x001fc800078410ff */
[----:B------:R-:W-:-:S04]  /*16e70*/  IADD3 R4, R13, R5, RZ ;  /* 0x000000050d047210 */ /* 0x000fc80007ffe0ff */
[----:B--2---:R-:W-:Y:S01]  /*16e80*/  LEA.HI.X R15, R12, R15, R4, 0x2, P2 ;  /* 0x0000000f0c0f7211 */ /* 0x004fe200010f1404 */
[----:B------:R-:W-:Y:S06]  /*16e90*/  @P1 BRA `(.L_x_648) ;  /* 0x0000000000101947 */ /* 0x000fec0003800000 */
[----:B------:R-:W-:Y:S05]  /*16ea0*/  @!P0 BRA `(.L_x_648) ;  /* 0x00000000000c8947 */ /* 0x000fea0003800000 */
[----:B------:R-:W2:Y:S04]  /*16eb0*/  LDG.E R4, desc[UR56][R8.64] ;  /* 0x0000003808047981 */ /* 0x000ea8000c1e1900 */
[----:B-----5:R-:W2:Y:S02]  /*16ec0*/  LDG.E R3, desc[UR56][R8.64+0x4] ;  /* 0x0000043808037981 */ /* 0x020ea4000c1e1900 */
[----:B--2---:R-:W-:-:S07]  /*16ed0*/  IMAD.IADD R3, R3, 0x1, -R4 ;  /* 0x0000000103037824 */ /* 0x004fce00078e0a04 */
.L_x_648:
[----:B------:R-:W2:Y:S01]  /*16ee0*/  LDL R8, [R1+0x68] ;  /* 0x0000680001087983 */ /* 0x000ea20000100800 */
[----:B-----5:R-:W-:Y:S01]  /*16ef0*/  IMAD R3, R3, R102, RZ ;  /* 0x0000006603037224 */ /* 0x020fe200078e02ff */
[----:B------:R-:W-:Y:S02]  /*16f00*/  LOP3.LUT P0, RZ, R220, 0x3, RZ, 0xc0, !PT ;  /* 0x00000003dcff7812 */ /* 0x000fe4000780c0ff */
[----:B------:R-:W-:Y:S04]  /*16f10*/  SHFL.IDX PT, R4, R14, RZ, 0x1c1f ;  /* 0x001c1fff0e047589 */ /* 0x000fe800000e0000 */
[----:B------:R-:W0:Y:S04]  /*16f20*/  SHFL.IDX PT, R5, R15, RZ, 0x1c1f ;  /* 0x001c1fff0f057589 */ /* 0x000e2800000e0000 */
[----:B------:R-:W-:Y:S04]  /*16f30*/  SHFL.IDX PT, R6, R14, 0x1, 0x1c1f ;  /* 0x003c1f000e067f89 */ /* 0x000fe800000e0000 */
[----:B------:R-:W1:Y:S01]  /*16f40*/  SHFL.IDX PT, R7, R15, 0x1, 0x1c1f ;  /* 0x003c1f000f077f89 */ /* 0x000e6200000e0000 */
[----:B--2---:R-:W-:-:S05]  /*16f50*/  IMAD R8, R192, 0x80, R8 ;  /* 0x00000080c0087824 */ /* 0x004fca00078e0208 */
[C---:B------:R-:W-:Y:S02]  /*16f60*/  IADD3 R12, R8.reuse, 0x8, RZ ;  /* 0x00000008080c7810 */ /* 0x040fe40007ffe0ff */
[-C--:B------:R-:W-:Y:S02]  /*16f70*/  ISETP.GE.OR P1, PT, R8, R3.reuse, P0 ;  /* 0x000000030800720c */ /* 0x080fe40000726670 */
[----:B------:R-:W-:-:S11]  /*16f80*/  ISETP.GE.OR P0, PT, R12, R3, P0 ;  /* 0x000000030c00720c */ /* 0x000fd60000706670 */
[----:B0-----:R0:W-:Y:S04]  /*16f90*/  @!P1 ST.E desc[UR56][R4.64], R21 ;  /* 0x0000001504009985 */ /* 0x0011e8000c101938 */
[----:B-1----:R0:W-:Y:S01]  /*16fa0*/  @!P0 ST.E desc[UR56][R6.64], R20 ;  /* 0x0000001406008985 */ /* 0x0021e2000c101938 */
[----:B------:R-:W-:Y:S05]  /*16fb0*/  @P3 BRA `(.L_x_649) ;  /* 0x0000000800843947 */ /* 0x000fea0003800000 */
[----:B0-----:R-:W-:Y:S01]  /*16fc0*/  IMAD R5, R217, 0x40, R184 ;  /* 0x00000040d9057824 */ /* 0x001fe200078e02b8 */
[----:B------:R-:W0:Y:S01]  /*16fd0*/  @P4 LDC R49, c[0x0][0xbec] ;  /* 0x0002fb00ff314b82 */ /* 0x000e220000000800 */
[----:B------:R-:W-:Y:S02]  /*16fe0*/  ULDC.64 UR4, c[0x0][0xaa0] ;  /* 0x0002a80000047ab9 */ /* 0x000fe40000000a00 */
[----:B------:R-:W-:-:S05]  /*16ff0*/  IMAD.WIDE R72, R5, 0x2, R72 ;  /* 0x0000000205487825 */ /* 0x000fca00078e0248 */
[----:B------:R-:W1:Y:S01]  /*17000*/  @P4 LDC R51, c[0x0][0xbf0] ;  /* 0x0002fc00ff334b82 */ /* 0x000e620000000800 */
[C---:B------:R-:W-:Y:S01]  /*17010*/  IADD3 R9, P6, R72.reuse, 0x1000, RZ ;  /* 0x0000100048097810 */ /* 0x040fe20007fde0ff */
[----:B------:R-:W-:Y:S01]  /*17020*/  IMAD R103, R103, UR4, RZ ;  /* 0x0000000467677c24 */ /* 0x000fe2000f8e02ff */
[----:B------:R-:W-:Y:S01]  /*17030*/  IADD3 R13, P5, R72, 0x2000, RZ ;  /* 0x00002000480d7810 */ /* 0x000fe20007fbe0ff */
[----:B------:R-:W-:Y:S01]  /*17040*/  IMAD.WIDE.U32 R20, R0, UR4, RZ ;  /* 0x0000000400147c25 */ /* 0x000fe2000f8e00ff */
[----:B------:R-:W-:Y:S02]  /*17050*/  LOP3.LUT R8, R9, 0x380, RZ, 0xc0, !PT ;  /* 0x0000038009087812 */ /* 0x000fe400078ec0ff */
[----:B------:R-:W-:Y:S01]  /*17060*/  IADD3 R25, P3, R72, 0x3000, RZ ;  /* 0x0000300048197810 */ /* 0x000fe20007f7e0ff */
[----:B------:R-:W-:Y:S01]  /*17070*/  IMAD R103, R0, UR5, R103 ;  /* 0x0000000500677c24 */ /* 0x000fe2000f8e0267 */
[----:B------:R-:W-:Y:S01]  /*17080*/  SHF.R.U64 R8, R8, 0x3, RZ ;  /* 0x0000000308087819 */ /* 0x000fe200000012ff */
[----:B------:R-:W-:Y:S01]  /*17090*/  IMAD R45, R186, 0x20, R217 ;  /* 0x00000020ba2d7824 */ /* 0x000fe200078e02d9 */
[----:B------:R-:W-:Y:S01]  /*170a0*/  ULDC.64 UR4, c[0x0][0xae8] ;  /* 0x0002ba0000047ab9 */ /* 0x000fe20000000a00 */
[----:B------:R-:W-:-:S02]  /*170b0*/  IADD3 R29, P2, R72, 0x4000, RZ ;  /* 0x00004000481d7810 */ /* 0x000fc40007f5e0ff */
[----:B------:R-:W-:Y:S01]  /*170c0*/  IADD3 R21, R21, R103, RZ ;  /* 0x0000006715157210 */ /* 0x000fe20007ffe0ff */
[----:B------:R-:W-:Y:S01]  /*170d0*/  IMAD R44, R192, 0x80, R45 ;  /* 0x00000080c02c7824 */ /* 0x000fe200078e022d */
[----:B------:R-:W-:Y:S01]  /*170e0*/  LOP3.LUT R8, R8, R9, RZ, 0x3c, !PT ;  /* 0x0000000908087212 */ /* 0x000fe200078e3cff */
[----:B------:R-:W-:Y:S01]  /*170f0*/  IMAD.X R9, RZ, RZ, R73, P6 ;  /* 0x000000ffff097224 */ /* 0x000fe200030e0649 */
[----:B------:R-:W-:Y:S01]  /*17100*/  IADD3 R33, P1, R72, 0x5000, RZ ;  /* 0x0000500048217810 */ /* 0x000fe20007f3e0ff */
[----:B------:R-:W-:Y:S01]  /*17110*/  IMAD.WIDE.U32 R20, R162, UR4, R20 ;  /* 0x00000004a2147c25 */ /* 0x000fe2000f8e0014 */
[C---:B------:R-:W-:Y:S02]  /*17120*/  IADD3 R37, P0, R72.reuse, 0x6000, RZ ;  /* 0x0000600048257810 */ /* 0x040fe40007f1e0ff */
[----:B------:R-:W-:Y:S01]  /*17130*/  IADD3 R5, P6, R72, 0x7000, RZ ;  /* 0x0000700048057810 */ /* 0x000fe20007fde0ff */
[----:B0-----:R-:W-:Y:S01]  /*17140*/  @P4 IMAD.HI.U32 R0, R44, R49, RZ ;  /* 0x000000312c004227 */ /* 0x001fe200078e00ff */
[----:B------:R-:W-:Y:S01]  /*17150*/  SHF.R.S32.HI R47, RZ, 0x1f, R188 ;  /* 0x0000001fff2f7819 */ /* 0x000fe200000114bc */
[----:B------:R-:W5:Y:S01]  /*17160*/  LD.E.128 R8, desc[UR56][R8.64] ;  /* 0x0000003808087980 */ /* 0x000f62000c101d00 */
[----:B------:R-:W-:Y:S01]  /*17170*/  LOP3.LUT R12, R13, 0x380, RZ, 0xc0, !PT ;  /* 0x000003800d0c7812 */ /* 0x000fe200078ec0ff */
[----:B------:R-:W-:Y:S01]  /*17180*/  IMAD R21, R162, UR5, R21 ;  /* 0x00000005a2157c24 */ /* 0x000fe2000f8e0215 */
[----:B------:R-:W-:Y:S01]  /*17190*/  LOP3.LUT R24, R25, 0x380, RZ, 0xc0, !PT ;  /* 0x0000038019187812 */ /* 0x000fe200078ec0ff */
[----:B------:R-:W-:Y:S01]  /*171a0*/  ULDC.64 UR4, c[0x0][0xaf0] ;  /* 0x0002bc0000047ab9 */ /* 0x000fe20000000a00 */
[----:B------:R-:W-:Y:S01]  /*171b0*/  LOP3.LUT R28, R29, 0x380, RZ, 0xc0, !PT ;  /* 0x000003801d1c7812 */ /* 0x000fe200078ec0ff */
[----:B------:R-:W-:Y:S01]  /*171c0*/  IMAD.X R41, RZ, RZ, R73, P6 ;  /* 0x000000ffff297224 */ /* 0x000fe200030e0649 */
[----:B------:R-:W-:-:S02]  /*171d0*/  LOP3.LUT R32, R33, 0x380, RZ, 0xc0, !PT ;  /* 0x0000038021207812 */ /* 0x000fc400078ec0ff */
[----:B------:R-:W-:Y:S02]  /*171e0*/  LOP3.LUT R36, R37, 0x380, RZ, 0xc0, !PT ;  /* 0x0000038025247812 */ /* 0x000fe400078ec0ff */
[----:B------:R-:W-:Y:S02]  /*171f0*/  LOP3.LUT R4, R5, 0x380, RZ, 0xc0, !PT ;  /* 0x0000038005047812 */ /* 0x000fe400078ec0ff */
[----:B------:R-:W-:Y:S01]  /*17200*/  LOP3.LUT R7, R72, 0x380, RZ, 0xc0, !PT ;  /* 0x0000038048077812 */ /* 0x000fe200078ec0ff */
[----:B------:R-:W-:Y:S01]  /*17210*/  IMAD R47, R47, UR4, RZ ;  /* 0x000000042f2f7c24 */ /* 0x000fe2000f8e02ff */
[----:B------:R-:W-:Y:S02]  /*17220*/  MOV R45, R44 ;  /* 0x0000002c002d7202 */ /* 0x000fe40000000f00 */
[----:B------:R-:W-:Y:S02]  /*17230*/  SHF.R.U64 R12, R12, 0x3, RZ ;  /* 0x000000030c0c7819 */ /* 0x000fe400000012ff */
[----:B------:R-:W-:-:S02]  /*17240*/  SHF.R.U64 R24, R24, 0x3, RZ ;  /* 0x0000000318187819 */ /* 0x000fc400000012ff */
[----:B------:R-:W-:Y:S02]  /*17250*/  SHF.R.U64 R28, R28, 0x3, RZ ;  /* 0x000000031c1c7819 */ /* 0x000fe400000012ff */
[----:B------:R-:W-:Y:S02]  /*17260*/  SHF.R.U64 R32, R32, 0x3, RZ ;  /* 0x0000000320207819 */ /* 0x000fe400000012ff */
[----:B------:R-:W-:Y:S02]  /*17270*/  SHF.R.U64 R36, R36, 0x3, RZ ;  /* 0x0000000324247819 */ /* 0x000fe400000012ff */
[----:B-1----:R-:W-:Y:S02]  /*17280*/  @P4 SHF.R.U32.HI R45, RZ, R51, R0 ;  /* 0x00000033ff2d4219 */ /* 0x002fe40000011600 */
[----:B------:R-:W-:Y:S02]  /*17290*/  SHF.R.U64 R4, R4, 0x3, RZ ;  /* 0x0000000304047819 */ /* 0x000fe400000012ff */
[----:B------:R-:W-:Y:S01]  /*172a0*/  SHF.R.U64 R7, R7, 0x3, RZ ;  /* 0x0000000307077819 */ /* 0x000fe200000012ff */
[----:B------:R-:W-:Y:S01]  /*172b0*/  IMAD R47, R188, UR5, R47 ;  /* 0x00000005bc2f7c24 */ /* 0x000fe2000f8e022f */
[----:B------:R-:W-:Y:S01]  /*172c0*/  LOP3.LUT R12, R12, R13, RZ, 0x3c, !PT ;  /* 0x0000000d0c0c7212 */ /* 0x000fe200078e3cff */
[----:B------:R-:W-:Y:S01]  /*172d0*/  IMAD.WIDE.U32 R20, R188, UR4, R20 ;  /* 0x00000004bc147c25 */ /* 0x000fe2000f8e0014 */
[----:B------:R-:W-:Y:S01]  /*172e0*/  LOP3.LUT R24, R24, R25, RZ, 0x3c, !PT ;  /* 0x0000001918187212 */ /* 0x000fe200078e3cff */
[----:B------:R-:W-:Y:S01]  /*172f0*/  ULDC.64 UR4, c[0x0][0xae0] ;  /* 0x0002b80000047ab9 */ /* 0x000fe20000000a00 */
[----:B------:R-:W-:Y:S01]  /*17300*/  LOP3.LUT R28, R28, R29, RZ, 0x3c, !PT ;  /* 0x0000001d1c1c7212 */ /* 0x000fe200078e3cff */
[--C-:B------:R-:W-:Y:S01]  /*17310*/  IMAD.X R25, RZ, RZ, R73.reuse, P3 ;  /* 0x000000ffff197224 */ /* 0x100fe200018e0649 */
[----:B------:R-:W-:Y:S01]  /*17320*/  LOP3.LUT R32, R32, R33, RZ, 0x3c, !PT ;  /* 0x0000002120207212 */ /* 0x000fe200078e3cff */
[--C-:B------:R-:W-:Y:S01]  /*17330*/  IMAD.X R29, RZ, RZ, R73.reuse, P2 ;  /* 0x000000ffff1d7224 */ /* 0x100fe200010e0649 */
[----:B------:R-:W-:Y:S01]  /*17340*/  LOP3.LUT R36, R36, R37, RZ, 0x3c, !PT ;  /* 0x0000002524247212 */ /* 0x000fe200078e3cff */
[----:B------:R-:W-:Y:S01]  /*17350*/  IMAD.X R37, RZ, RZ, R73, P0 ;  /* 0x000000ffff257224 */ /* 0x000fe200000e0649 */
[--C-:B------:R-:W-:Y:S01]  /*17360*/  SHF.R.S32.HI R0, RZ, 0x1f, R45.reuse ;  /* 0x0000001fff007819 */ /* 0x100fe2000001142d */
[----:B------:R-:W-:Y:S01]  /*17370*/  IMAD.MOV R49, RZ, RZ, -R45 ;  /* 0x000000ffff317224 */ /* 0x000fe200078e0a2d */
[----:B------:R-:W-:-:S02]  /*17380*/  IADD3.X R13, RZ, R73, RZ, P5, !PT ;  /* 0x00000049ff0d7210 */ /* 0x000fc40002ffe4ff */
[----:B------:R-:W-:Y:S02]  /*17390*/  LOP3.LUT R40, R4, R5, RZ, 0x3c, !PT ;  /* 0x0000000504287212 */ /* 0x000fe400078e3cff */
[----:B------:R-:W-:Y:S01]  /*173a0*/  LOP3.LUT R72, R7, R72, RZ, 0x3c, !PT ;  /* 0x0000004807487212 */ /* 0x000fe200078e3cff */
[----:B------:R-:W-:Y:S01]  /*173b0*/  IMAD.IADD R21, R21, 0x1, R47 ;  /* 0x0000000115157824 */ /* 0x000fe200078e022f */
[----:B------:R-:W-:Y:S01]  /*173c0*/  IADD3.X R33, RZ, R73, RZ, P1, !PT ;  /* 0x00000049ff217210 */ /* 0x000fe20000ffe4ff */
[----:B------:R-:W-:Y:S01]  /*173d0*/  IMAD R0, R0, UR4, RZ ;  /* 0x0000000400007c24 */ /* 0x000fe2000f8e02ff */
[----:B------:R-:W5:Y:S01]  /*173e0*/  LD.E.128 R12, desc[UR56][R12.64] ;  /* 0x000000380c0c7980 */ /* 0x000f62000c101d00 */
[----:B------:R-:W-:-:S03]  /*173f0*/  IMAD R47, R102, R49, R44 ;  /* 0x00000031662f7224 */ /* 0x000fc600078e022c */
[----:B------:R0:W5:Y:S01]  /*17400*/  LD.E.128 R4, desc[UR56][R72.64] ;  /* 0x0000003848047980 */ /* 0x000162000c101d00 */
[----:B------:R-:W-:-:S03]  /*17410*/  IMAD R49, R45, UR5, R0 ;  /* 0x000000052d317c24 */ /* 0x000fc6000f8e0200 */
[----:B------:R-:W5:Y:S01]  /*17420*/  LD.E.128 R24, desc[UR56][R24.64] ;  /* 0x0000003818187980 */ /* 0x000f62000c101d00 */
[----:B------:R-:W-:-:S03]  /*17430*/  SHF.R.S32.HI R0, RZ, 0x1f, R47 ;  /* 0x0000001fff007819 */ /* 0x000fc6000001142f */
[----:B------:R-:W5:Y:S04]  /*17440*/  LD.E.128 R28, desc[UR56][R28.64] ;  /* 0x000000381c1c7980 */ /* 0x000f68000c101d00 */
[----:B------:R-:W5:Y:S04]  /*17450*/  LD.E.128 R32, desc[UR56][R32.64] ;  /* 0x0000003820207980 */ /* 0x000f68000c101d00 */
[----:B------:R-:W5:Y:S04]  /*17460*/  LD.E.128 R36, desc[UR56][R36.64] ;  /* 0x0000003824247980 */ /* 0x000f68000c101d00 */
[----:B------:R-:W5:Y:S01]  /*17470*/  LD.E.128 R40, desc[UR56][R40.64] ;  /* 0x0000003828287980 */ /* 0x000f62000c101d00 */
[----:B------:R-:W-:Y:S01]  /*17480*/  IMAD.WIDE.U32 R20, R45, UR4, R20 ;  /* 0x000000042d147c25 */ /* 0x000fe2000f8e0014 */
[----:B------:R-:W-:Y:S01]  /*17490*/  LEA R48, R192, R217, 0x7 ;  /* 0x000000d9c0307211 */ /* 0x000fe200078e38ff */
[----:B------:R-:W-:Y:S01]  /*174a0*/  ULDC.64 UR4, c[0x0][0xad8] ;  /* 0x0002b60000047ab9 */ /* 0x000fe20000000a00 */
[----:B------:R-:W-:Y:S01]  /*174b0*/  @!PT LDS RZ, [RZ] ;  /* 0x00000000fffff984 */ /* 0x000fe20000000800 */
[----:B------:R-:W-:Y:S01]  /*174c0*/  @!PT LDS RZ, [RZ] ;  /* 0x00000000fffff984 */ /* 0x000fe20000000800 */
[----:B------:R-:W-:Y:S01]  /*174d0*/  @!PT LDS RZ, [RZ] ;  /* 0x00000000fffff984 */ /* 0x000fe20000000800 */
[----:B------:R-:W-:Y:S01]  /*174e0*/  @!PT LDS RZ, [RZ] ;  /* 0x00000000fffff984 */ /* 0x000fe20000000800 */
[----:B------:R1:W-:Y:S06]  /*174f0*/  MEMBAR.ALL.CTA ;  /* 0x0000000000007992 */ /* 0x0003ec0000008000 */
[----:B-1----:R-:W1:Y:S01]  /*17500*/  FENCE.VIEW.ASYNC.S ;  /* 0x00000000000073c6 */ /* 0x002e620000000000 */
[----:B------:R-:W-:-:S02]  /*17510*/  IMAD.IADD R21, R21, 0x1, R49 ;  /* 0x0000000115157824 */ /* 0x000fc400078e0231 */
[----:B------:R-:W-:Y:S02]  /*17520*/  IMAD R44, R0, UR4, RZ ;  /* 0x00000004002c7c24 */ /* 0x000fe4000f8e02ff */
[C---:B------:R-:W-:Y:S02]  /*17530*/  VIADD R0, R48.reuse, 0x20 ;  /* 0x0000002030007836 */ /* 0x040fe40000000000 */
[C---:B------:R-:W-:Y:S02]  /*17540*/  IMAD R45, R47.reuse, UR5, R44 ;  /* 0x000000052f2d7c24 */ /* 0x040fe4000f8e022c */
[----:B------:R-:W-:Y:S01]  /*17550*/  IMAD.WIDE.U32 R20, R47, UR4, R20 ;  /* 0x000000042f147c25 */ /* 0x000fe2000f8e0014 */
[-C--:B------:R-:W-:Y:S01]  /*17560*/  ISETP.GE.AND P2, PT, R48, R3.reuse, PT ;  /* 0x000000033000720c */ /* 0x080fe20003f46270 */
[----:B------:R-:W-:Y:S01]  /*17570*/  ULDC.64 UR4, c[0x0][0xa80] ;  /* 0x0002a00000047ab9 */ /* 0x000fe20000000a00 */
[----:B------:R-:W-:Y:S01]  /*17580*/  ISETP.GE.AND P0, PT, R0, R3, PT ;  /* 0x000000030000720c */ /* 0x000fe20003f06270 */
[----:B------:R-:W-:Y:S01]  /*17590*/  IMAD.IADD R21, R21, 0x1, R45 ;  /* 0x0000000115157824 */ /* 0x000fe200078e022d */
[----:B------:R-:W-:-:S02]  /*175a0*/  IADD3 R0, R2, 0x2a820, RZ ;  /* 0x0002a82002007810 */ /* 0x000fc40007ffe0ff */
[----:B------:R-:W-:Y:S01]  /*175b0*/  LEA R46, P3, R20, UR4, 0x1 ;  /* 0x00000004142e7c11 */ /* 0x000fe2000f8608ff */
[----:B------:R-:W-:Y:S01]  /*175c0*/  VIADD R44, R48, 0x40 ;  /* 0x00000040302c7836 */ /* 0x000fe20000000000 */
[----:B------:R-:W-:Y:S02]  /*175d0*/  PRMT R0, RZ, 0x654, R0 ;  /* 0x00000654ff007816 */ /* 0x000fe40000000000 */
[----:B------:R-:W-:Y:S01]  /*175e0*/  LEA.HI.X R47, R20, UR5, R21, 0x1, P3 ;  /* 0x00000005142f7c11 */ /* 0x000fe200098f0c15 */
[----:B------:R-:W-:Y:S01]  /*175f0*/  BSSY B1, `(.L_x_650) ;  /* 0x0000011000017945 */ /* 0x000fe20003800000 */
[----:B------:R-:W-:Y:S01]  /*17600*/  ISETP.GE.AND P1, PT, R44, R3, PT ;  /* 0x000000032c00720c */ /* 0x000fe20003f26270 */
[----:B-1----:R1:W-:Y:S01]  /*17610*/  SYNCS.ARRIVE.TRANS64.RED.A1T0 RZ, [R0+URZ], RZ ;  /* 0x000000ff00ff79a7 */ /* 0x0023e2000810043f */
[----:B------:R0:W2:Y:S01]  /*17620*/  SHFL.IDX PT, R44, R46, RZ, 0x181f ;  /* 0x00181fff2e2c7589 */ /* 0x0000a200000e0000 */
[----:B------:R-:W-:Y:S02]  /*17630*/  SHF.R.S32.HI R104, RZ, 0x1f, R185 ;  /* 0x0000001fff687819 */ /* 0x000fe400000114b9 */
[----:B------:R-:W-:Y:S01]  /*17640*/  SHF.R.S32.HI R105, RZ, 0x1f, R184 ;  /* 0x0000001fff697819 */ /* 0x000fe200000114b8 */
[----:B-1----:R0:W1:Y:S01]  /*17650*/  SHFL.IDX PT, R0, R47, RZ, 0x181f ;  /* 0x00181fff2f007589 */ /* 0x00206200000e0000 */
[----:B------:R-:W-:Y:S06]  /*17660*/  @P2 BRA `(.L_x_651) ;  /* 0x0000000000242947 */ /* 0x000fec0003800000 */
[----:B------:R-:W-:Y:S02]  /*17670*/  ULDC UR4, c[0x0][0xac8] ;  /* 0x0002b20000047ab9 */ /* 0x000fe40000000800 */
[----:B------:R-:W-:Y:S02]  /*17680*/  ISETP.GE.AND P2, PT, R184, UR4, PT ;  /* 0x00000004b8007c0c */ /* 0x000fe4000bf46270 */
[----:B------:R-:W-:-:S11]  /*17690*/  ISETP.GE.AND P3, PT, R185, UR4, PT ;  /* 0x00000004b9007c0c */ /* 0x000fd6000bf66270 */
[CC--:B--2---:R-:W-:Y:S02]  /*176a0*/  @!P2 LEA R20, P4, R184.reuse, R44.reuse, 0x1 ;  /* 0x0000002cb814a211 */ /* 0x0c4fe400078808ff */
[C---:B------:R-:W-:Y:S02]  /*176b0*/  @!P3 LEA R44, P5, R185.reuse, R44, 0x1 ;  /* 0x0000002cb92cb211 */ /* 0x040fe400078a08ff */
[-C--:B-1----:R-:W-:Y:S02]  /*176c0*/  @!P2 LEA.HI.X R21, R184, R0.reuse, R105, 0x1, P4 ;  /* 0x00000000b815a211 */ /* 0x082fe400020f0c69 */
[----:B------:R-:W-:-:S03]  /*176d0*/  @!P3 LEA.HI.X R45, R185, R0, R104, 0x1, P5 ;  /* 0x00000000b92db211 */ /* 0x000fc600028f0c68 */
[----:B-----5:R3:W-:Y:S04]  /*176e0*/  @!P2 ST.E.128 desc[UR56][R20.64], R4 ;  /* 0x000000041400a985 */ /* 0x0207e8000c101d38 */
[----:B------:R3:W-:Y:S02]  /*176f0*/  @!P3 ST.E.128 desc[UR56][R44.64], R28 ;  /* 0x0000001c2c00b985 */ /* 0x0007e4000c101d38 */
.L_x_651:
[----:B------:R-:W-:Y:S05]  /*17700*/  BSYNC B1 ;  /* 0x0000000000017941 */ /* 0x000fea0003800000 */
.L_x_650:
[----:B-1----:R1:W4:Y:S01]  /*17710*/  SHFL.IDX PT, R0, R47, 0x1, 0x181f ;  /* 0x00381f002f007f89 */ /* 0x00232200000e0000 */
[----:B------:R-:W-:Y:S03]  /*17720*/  BSSY B1, `(.L_x_652) ;  /* 0x000000c000017945 */ /* 0x000fe60003800000 */
[----:B---3-5:R1:W3:Y:S01]  /*17730*/  SHFL.IDX PT, R6, R46, 0x1, 0x181f ;  /* 0x00381f002e067f89 */ /* 0x0282e200000e0000 */
[----:B------:R-:W-:Y:S05]  /*17740*/  @P0 BRA `(.L_x_653) ;  /* 0x0000000000240947 */ /* 0x000fea0003800000 */
[----:B------:R-:W-:Y:S02]  /*17750*/  ULDC UR4, c[0x0][0xac8] ;  /* 0x0002b20000047ab9 */ /* 0x000fe40000000800 */
[----:B------:R-:W-:Y:S02]  /*17760*/  ISETP.GE.AND P3, PT, R184, UR4, PT ;  /* 0x00000004b8007c0c */ /* 0x000fe4000bf66270 */
[----:B------:R-:W-:-:S11]  /*17770*/  ISETP.GE.AND P4, PT, R185, UR4, PT ;  /* 0x00000004b9007c0c */ /* 0x000fd6000bf86270 */
[CC--:B---3--:R-:W-:Y:S02]  /*17780*/  @!P3 LEA R4, P0, R184.reuse, R6.reuse, 0x1 ;  /* 0x00000006b804b211 */ /* 0x0c8fe400078008ff */
[C---:B------:R-:W-:Y:S02]  /*17790*/  @!P4 LEA R6, P2, R185.reuse, R6, 0x1 ;  /* 0x00000006b906c211 */ /* 0x040fe400078408ff */
[-C--:B----4-:R-:W-:Y:S02]  /*177a0*/  @!P3 LEA.HI.X R5, R184, R0.reuse, R105, 0x1, P0 ;  /* 0x00000000b805b211 */ /* 0x090fe400000f0c69 */
[----:B------:R-:W-:-:S03]  /*177b0*/  @!P4 LEA.HI.X R7, R185, R0, R104, 0x1, P2 ;  /* 0x00000000b907c211 */ /* 0x000fc600010f0c68 */
[----:B------:R3:W-:Y:S04]  /*177c0*/  @!P3 ST.E.128 desc[UR56][R4.64], R8 ;  /* 0x000000080400b985 */ /* 0x0007e8000c101d38 */
[----:B------:R3:W-:Y:S02]  /*177d0*/  @!P4 ST.E.128 desc[UR56][R6.64], R32 ;  /* 0x000000200600c985 */ /* 0x0007e4000c101d38 */
.L_x_653:
[----:B------:R-:W-:Y:S05]  /*177e0*/  BSYNC B1 ;  /* 0x0000000000017941 */ /* 0x000fea0003800000 */
.L_x_652:
[----:B----4-:R4:W0:Y:S01]  /*177f0*/  SHFL.IDX PT, R0, R47, 0x2, 0x181f ;  /* 0x00581f002f007f89 */ /* 0x01082200000e0000 */
[----:B------:R-:W-:Y:S03]  /*17800*/  BSSY B1, `(.L_x_654) ;  /* 0x000000c000017945 */ /* 0x000fe60003800000 */
[----:B---3--:R4:W3:Y:S01]  /*17810*/  SHFL.IDX PT, R6, R46, 0x2, 0x181f ;  /* 0x00581f002e067f89 */ /* 0x0088e200000e0000 */
[----:B------:R-:W-:Y:S05]  /*17820*/  @P1 BRA `(.L_x_655) ;  /* 0x0000000000241947 */ /* 0x000fea0003800000 */
[----:B------:R-:W-:Y:S02]  /*17830*/  ULDC UR4, c[0x0][0xac8] ;  /* 0x0002b20000047ab9 */ /* 0x000fe40000000800 */
[----:B------:R-:W-:Y:S02]  /*17840*/  ISETP.GE.AND P2, PT, R184, UR4, PT ;  /* 0x00000004b8007c0c */ /* 0x000fe4000bf46270 */
[----:B------:R-:W-:-:S11]  /*17850*/  ISETP.GE.AND P3, PT, R185, UR4, PT ;  /* 0x00000004b9007c0c */ /* 0x000fd6000bf66270 */
[CC--:B---3--:R-:W-:Y:S02]  /*17860*/  @!P2 LEA R4, P0, R184.reuse, R6.reuse, 0x1 ;  /* 0x00000006b804a211 */ /* 0x0c8fe400078008ff */
[C---:B------:R-:W-:Y:S02]  /*17870*/  @!P3 LEA R6, P1, R185.reuse, R6, 0x1 ;  /* 0x00000006b906b211 */ /* 0x040fe400078208ff */
[-C--:B0-----:R-:W-:Y:S02]  /*17880*/  @!P2 LEA.HI.X R5, R184, R0.reuse, R105, 0x1, P0 ;  /* 0x00000000b805a211 */ /* 0x081fe400000f0c69 */
[----:B------:R-:W-:-:S03]  /*17890*/  @!P3 LEA.HI.X R7, R185, R0, R104, 0x1, P1 ;  /* 0x00000000b907b211 */ /* 0x000fc600008f0c68 */
[----:B------:R0:W-:Y:S04]  /*178a0*/  @!P2 ST.E.128 desc[UR56][R4.64], R12 ;  /* 0x0000000c0400a985 */ /* 0x0001e8000c101d38 */
[----:B------:R0:W-:Y:S02]  /*178b0*/  @!P3 ST.E.128 desc[UR56][R6.64], R36 ;  /* 0x000000240600b985 */ /* 0x0001e4000c101d38 */
.L_x_655:
[----:B------:R-:W-:Y:S05]  /*178c0*/  BSYNC B1 ;  /* 0x0000000000017941 */ /* 0x000fea0003800000 */
.L_x_654:
[----:B0-----:R-:W-:Y:S01]  /*178d0*/  IADD3 R0, R48, 0x60, RZ ;  /* 0x0000006030007810 */ /* 0x001fe20007ffe0ff */
[----:B-1--4-:R-:W0:Y:S03]  /*178e0*/  SHFL.IDX PT, R47, R47, 0x3, 0x181f ;  /* 0x00781f002f2f7f89 */ /* 0x012e2600000e0000 */
[----:B------:R-:W-:Y:S01]  /*178f0*/  ISETP.GE.AND P0, PT, R0, R3, PT ;  /* 0x000000030000720c */ /* 0x000fe20003f06270 */
[----:B------:R-:W1:-:S12]  /*17900*/  SHFL.IDX PT, R46, R46, 0x3, 0x181f ;  /* 0x00781f002e2e7f89 */ /* 0x000e5800000e0000 */
[----:B------:R-:W-:Y:S05]  /*17910*/  @P0 BRA `(.L_x_656) ;  /* 0x0000001800300947 */ /* 0x000fea0003800000 */
[----:B------:R-:W-:Y:S02]  /*17920*/  ULDC UR4, c[0x0][0xac8] ;  /* 0x0002b20000047ab9 */ /* 0x000fe40000000800 */
[----:B------:R-:W-:-:S13]  /*17930*/  ISETP.GE.AND P1, PT, R184, UR4, PT ;  /* 0x00000004b8007c0c */ /* 0x000fda000bf26270 */
[----:B-1----:R-:W-:-:S04]  /*17940*/  @!P1 LEA R4, P0, R184, R46, 0x1 ;  /* 0x0000002eb8049211 */ /* 0x002fc800078008ff */
[----:B0-----:R-:W-:Y:S02]  /*17950*/  @!P1 LEA.HI.X R5, R184, R47, R105, 0x1, P0 ;  /* 0x0000002fb8059211 */ /* 0x001fe400000f0c69 */
[----:B------:R-:W-:-:S03]  /*17960*/  ISETP.GE.AND P0, PT, R185, UR4, PT ;  /* 0x00000004b9007c0c */ /* 0x000fc6000bf06270 */
[----:B------:R0:W-:Y:S10]  /*17970*/  @!P1 ST.E.128 desc[UR56][R4.64], R24 ;  /* 0x0000001804009985 */ /* 0x0001f4000c101d38 */
[----:B------:R-:W-:Y:S05]  /*17980*/  @P0 BRA `(.L_x_656) ;  /* 0x0000001800140947 */ /* 0x000fea0003800000 */
[----:B0-----:R-:W-:-:S04]  /*17990*/  LEA R4, P0, R185, R46, 0x1 ;  /* 0x0000002eb9047211 */ /* 0x001fc800078008ff */
[----:B------:R-:W-:-:S05]  /*179a0*/  LEA.HI.X R5, R185, R47, R104, 0x1, P0 ;  /* 0x0000002fb9057211 */ /* 0x000fca00000f0c68 */
[----:B------:R0:W-:Y:S01]  /*179b0*/  ST.E.128 desc[UR56][R4.64], R40 ;  /* 0x0000002804007985 */ /* 0x0001e2000c101d38 */
[----:B------:R-:W-:Y:S05]  /*179c0*/  BRA `(.L_x_656) ;  /* 0x0000001800047947 */ /* 0x000fea0003800000 */
.L_x_649:
[----:B0-----:R-:W0:Y:S01]  /*179d0*/  @P4 LDC R6, c[0x0][0xbec] ;  /* 0x0002fb00ff064b82 */ /* 0x001e220000000800 */
[----:B------:R-:W-:Y:S01]  /*179e0*/  ULDC.64 UR4, c[0x0][0xb08] ;  /* 0x0002c20000047ab9 */ /* 0x000fe20000000a00 */
[----:B------:R-:W-:Y:S01]  /*179f0*/  SHF.R.S32.HI R7, RZ, 0x1f, R188 ;  /* 0x0000001fff077819 */ /* 0x000fe200000114bc */
[----:B------:R-:W-:Y:S01]  /*17a00*/  IMAD R103, R103, UR4, RZ ;  /* 0x0000000467677c24 */ /* 0x000fe2000f8e02ff */
[----:B------:R-:W-:Y:S01]  /*17a10*/  ULDC.64 UR6, c[0x0][0xb30] ;  /* 0x0002cc0000067ab9 */ /* 0x000fe20000000a00 */
[----:B------:R-:W-:Y:S01]  /*17a20*/  IMAD.WIDE.U32 R4, R0, UR4, RZ ;  /* 0x0000000400047c25 */ /* 0x000fe2000f8e00ff */
[----:B------:R-:W-:Y:S01]  /*17a30*/  ISETP.GE.AND P0, PT, R8, R3, PT ;  /* 0x000000030800720c */ /* 0x000fe20003f06270 */
[----:B------:R-:W-:Y:S01]  /*17a40*/  BSSY B1, `(.L_x_657) ;  /* 0x0000079000017945 */ /* 0x000fe20003800000 */
[----:B------:R-:W1:Y:S01]  /*17a50*/  @P4 LDC R11, c[0x0][0xbf0] ;  /* 0x0002fc00ff0b4b82 */ /* 0x000e620000000800 */
[----:B------:R-:W-:Y:S01]  /*17a60*/  IMAD R103, R0, UR5, R103 ;  /* 0x0000000500677c24 */ /* 0x000fe2000f8e0267 */
[----:B------:R-:W-:Y:S01]  /*17a70*/  ULDC.64 UR4, c[0x0][0xb38] ;  /* 0x0002ce0000047ab9 */ /* 0x000fe20000000a00 */
[C---:B------:R-:W-:Y:S01]  /*17a80*/  VIADD R15, R199.reuse, 0x8 ;  /* 0x00000008c70f7836 */ /* 0x040fe20000000000 */
[----:B------:R-:W-:Y:S01]  /*17a90*/  IADD3 R21, R199, 0x10, RZ ;  /* 0x00000010c7157810 */ /* 0x000fe20007ffe0ff */
[----:B------:R-:W-:Y:S01]  /*17aa0*/  IMAD.IADD R5, R5, 0x1, R103 ;  /* 0x0000000105057824 */ /* 0x000fe200078e0267 */
[----:B------:R-:W-:-:S02]  /*17ab0*/  SHF.R.S32.HI R24, RZ, 0x1f, R201 ;  /* 0x0000001fff187819 */ /* 0x000fc400000114c9 */
[----:B------:R-:W-:Y:S01]  /*17ac0*/  SHF.R.S32.HI R14, RZ, 0x1f, R15 ;  /* 0x0000001fff0e7819 */ /* 0x000fe2000001140f */
[C---:B------:R-:W-:Y:S01]  /*17ad0*/  IMAD.WIDE.U32 R4, R162.reuse, UR4, R4 ;  /* 0x00000004a2047c25 */ /* 0x040fe2000f8e0004 */
[----:B------:R-:W-:Y:S02]  /*17ae0*/  SHF.R.S32.HI R20, RZ, 0x1f, R21 ;  /* 0x0000001fff147819 */ /* 0x000fe40000011415 */
[----:B------:R-:W-:Y:S01]  /*17af0*/  SHF.R.S32.HI R26, RZ, 0x1f, R202 ;  /* 0x0000001fff1a7819 */ /* 0x000fe200000114ca */
[----:B------:R-:W-:Y:S01]  /*17b00*/  IMAD R5, R162, UR5, R5 ;  /* 0x00000005a2057c24 */ /* 0x000fe2000f8e0205 */
[----:B------:R-:W-:Y:S01]  /*17b10*/  ULDC.64 UR4, c[0x0][0xb40] ;  /* 0x0002d00000047ab9 */ /* 0x000fe20000000a00 */
[----:B------:R-:W-:Y:S01]  /*17b20*/  SHF.R.S32.HI R27, RZ, 0x1f, R203 ;  /* 0x0000001fff1b7819 */ /* 0x000fe200000114cb */
[----:B------:R-:W-:Y:S01]  /*17b30*/  IMAD R7, R7, UR4, RZ ;  /* 0x0000000407077c24 */ /* 0x000fe2000f8e02ff */
[----:B------:R-:W-:Y:S01]  /*17b40*/  SHF.R.S32.HI R28, RZ, 0x1f, R204 ;  /* 0x0000001fff1c7819 */ /* 0x000fe200000114cc */
[----:B0-----:R-:W-:Y:S01]  /*17b50*/  @P4 IMAD.HI.U32 R6, R25, R6, RZ ;  /* 0x0000000619064227 */ /* 0x001fe200078e00ff */
[----:B------:R-:W-:-:S02]  /*17b60*/  SHF.R.S32.HI R29, RZ, 0x1f, R205 ;  /* 0x0000001fff1d7819 */ /* 0x000fc400000114cd */
[----:B------:R-:W-:Y:S01]  /*17b70*/  SHF.R.S32.HI R30, RZ, 0x1f, R206 ;  /* 0x0000001fff1e7819 */ /* 0x000fe200000114ce */
[C---:B------:R-:W-:Y:S01]  /*17b80*/  IMAD R9, R188.reuse, UR5, R7 ;  /* 0x00000005bc097c24 */ /* 0x040fe2000f8e0207 */
[----:B------:R-:W-:Y:S01]  /*17b90*/  SHF.R.S32.HI R31, RZ, 0x1f, R207 ;  /* 0x0000001fff1f7819 */ /* 0x000fe200000114cf */
[----:B------:R-:W-:Y:S01]  /*17ba0*/  IMAD.WIDE.U32 R4, R188, UR4, R4 ;  /* 0x00000004bc047c25 */ /* 0x000fe2000f8e0004 */
[----:B------:R-:W-:Y:S01]  /*17bb0*/  ULDC.64 UR4, c[0x0][0xb48] ;  /* 0x0002d20000047ab9 */ /* 0x000fe20000000a00 */
[----:B------:R-:W-:Y:S02]  /*17bc0*/  SHF.R.S32.HI R32, RZ, 0x1f, R208 ;  /* 0x0000001fff207819 */ /* 0x000fe400000114d0 */
[----:B------:R-:W-:Y:S01]  /*17bd0*/  IMAD.MOV.U32 R7, RZ, RZ, R25 ;  /* 0x000000ffff077224 */ /* 0x000fe200078e0019 */
[----:B-1----:R-:W-:Y:S02]  /*17be0*/  @P4 SHF.R.U32.HI R7, RZ, R11, R6 ;  /* 0x0000000bff074219 */ /* 0x002fe40000011606 */
[----:B------:R-:W-:-:S02]  /*17bf0*/  IADD3 R5, R5, R9, RZ ;  /* 0x0000000905057210 */ /* 0x000fc40007ffe0ff */
[--C-:B------:R-:W-:Y:S01]  /*17c00*/  SHF.R.S32.HI R0, RZ, 0x1f, R7.reuse ;  /* 0x0000001fff007819 */ /* 0x100fe20000011407 */
[----:B------:R-:W-:Y:S01]  /*17c10*/  IMAD.MOV R9, RZ, RZ, -R7 ;  /* 0x000000ffff097224 */ /* 0x000fe200078e0a07 */
[----:B------:R-:W-:Y:S01]  /*17c20*/  IADD3 R6, R2, 0x2a820, RZ ;  /* 0x0002a82002067810 */ /* 0x000fe20007ffe0ff */
[----:B------:R-:W-:Y:S01]  /*17c30*/  IMAD.WIDE.U32 R4, R200, UR4, R4 ;  /* 0x00000004c8047c25 */ /* 0x000fe2000f8e0004 */
[----:B------:R-:W-:Y:S02]  /*17c40*/  SHF.R.S32.HI R33, RZ, 0x1f, R209 ;  /* 0x0000001fff217819 */ /* 0x000fe400000114d1 */
[----:B------:R-:W-:Y:S01]  /*17c50*/  PRMT R6, RZ, 0x654, R6 ;  /* 0x00000654ff067816 */ /* 0x000fe20000000006 */
[----:B------:R-:W-:Y:S01]  /*17c60*/  IMAD R9, R102, R9, R25 ;  /* 0x0000000966097224 */ /* 0x000fe200078e0219 */
[----:B------:R-:W-:Y:S01]  /*17c70*/  SHF.R.S32.HI R34, RZ, 0x1f, R210 ;  /* 0x0000001fff227819 */ /* 0x000fe200000114d2 */
[----:B------:R-:W-:Y:S01]  /*17c80*/  IMAD R0, R0, UR6, RZ ;  /* 0x0000000600007c24 */ /* 0x000fe2000f8e02ff */
[----:B------:R0:W-:Y:S01]  /*17c90*/  SYNCS.ARRIVE.TRANS64.RED.A1T0 RZ, [R6+URZ], RZ ;  /* 0x000000ff06ff79a7 */ /* 0x0001e2000810043f */
[----:B------:R-:W-:Y:S01]  /*17ca0*/  IMAD R5, R200, UR5, R5 ;  /* 0x00000005c8057c24 */ /* 0x000fe2000f8e0205 */
[----:B------:R-:W-:Y:S01]  /*17cb0*/  ULDC.64 UR4, c[0x0][0xb28] ;  /* 0x0002ca0000047ab9 */ /* 0x000fe20000000a00 */
[C---:B------:R-:W-:Y:S01]  /*17cc0*/  IMAD R11, R7.reuse, UR7, R0 ;  /* 0x00000007070b7c24 */ /* 0x040fe2000f8e0200 */
[----:B------:R-:W-:Y:S01]  /*17cd0*/  SHF.R.S32.HI R0, RZ, 0x1f, R9 ;  /* 0x0000001fff007819 */ /* 0x000fe20000011409 */
[----:B------:R-:W-:Y:S01]  /*17ce0*/  IMAD.WIDE.U32 R4, R7, UR6, R4 ;  /* 0x0000000607047c25 */ /* 0x000fe2000f8e0004 */
[----:B------:R-:W-:-:S02]  /*17cf0*/  SHF.R.S32.HI R35, RZ, 0x1f, R211 ;  /* 0x0000001fff237819 */ /* 0x000fc400000114d3 */
[----:B------:R-:W-:Y:S01]  /*17d00*/  SHF.R.S32.HI R72, RZ, 0x1f, R212 ;  /* 0x0000001fff487819 */ /* 0x000fe200000114d4 */
[----:B------:R-:W-:Y:S01]  /*17d10*/  IMAD R0, R0, UR4, RZ ;  /* 0x0000000400007c24 */ /* 0x000fe2000f8e02ff */
[----:B------:R-:W-:Y:S01]  /*17d20*/  SHF.R.S32.HI R73, RZ, 0x1f, R213 ;  /* 0x0000001fff497819 */ /* 0x000fe200000114d5 */
[----:B------:R-:W-:Y:S02]  /*17d30*/  IMAD.IADD R5, R5, 0x1, R11 ;  /* 0x0000000105057824 */ /* 0x000fe400078e020b */
[C---:B------:R-:W-:Y:S02]  /*17d40*/  IMAD R7, R9.reuse, UR5, R0 ;  /* 0x0000000509077c24 */ /* 0x040fe4000f8e0200 */
[----:B------:R-:W-:Y:S01]  /*17d50*/  IMAD.WIDE.U32 R4, R9, UR4, R4 ;  /* 0x0000000409047c25 */ /* 0x000fe2000f8e0004 */
[----:B------:R-:W-:-:S03]  /*17d60*/  ULDC.64 UR4, c[0x0][0xb00] ;  /* 0x0002c00000047ab9 */ /* 0x000fc60000000a00 */
[----:B------:R-:W-:Y:S01]  /*17d70*/  IMAD.IADD R5, R5, 0x1, R7 ;  /* 0x0000000105057824 */ /* 0x000fe200078e0207 */
[----:B------:R-:W-:-:S04]  /*17d80*/  LEA R0, P1, R4, UR4, 0x2 ;  /* 0x0000000404007c11 */ /* 0x000fc8000f8210ff */
[----:B------:R-:W-:Y:S02]  /*17d90*/  LEA.HI.X R13, R4, UR5, R5, 0x2, P1 ;  /* 0x00000005040d7c11 */ /* 0x000fe400088f1405 */
[----:B------:R0:W1:Y:S04]  /*17da0*/  SHFL.IDX PT, R4, R0, RZ, 0x1c1f ;  /* 0x001c1fff00047589 */ /* 0x00006800000e0000 */
[----:B------:R0:W2:Y:S01]  /*17db0*/  SHFL.IDX PT, R5, R13, RZ, 0x1c1f ;  /* 0x001c1fff0d057589 */ /* 0x0000a200000e0000 */
[----:B------:R-:W-:Y:S05]  /*17dc0*/  @P0 BRA `(.L_x_658) ;  /* 0x0000000400000947 */ /* 0x000fea0003800000 */
[----:B------:R-:W-:Y:S02]  /*17dd0*/  ULDC UR4, c[0x0][0xac8] ;  /* 0x0002b20000047ab9 */ /* 0x000fe40000000800 */
[----:B------:R-:W-:Y:S02]  /*17de0*/  ISETP.GE.AND P3, PT, R199, UR4, PT ;  /* 0x00000004c7007c0c */ /* 0x000fe4000bf66270 */
[----:B------:R-:W-:Y:S02]  /*17df0*/  ISETP.GE.AND P2, PT, R15, UR4, PT ;  /* 0x000000040f007c0c */ /* 0x000fe4000bf46270 */
[----:B------:R-:W-:Y:S02]  /*17e00*/  ISETP.GE.AND P1, PT, R21, UR4, PT ;  /* 0x0000000415007c0c */ /* 0x000fe4000bf26270 */
[----:B------:R-:W-:Y:S02]  /*17e10*/  ISETP.GE.AND P0, PT, R213, UR4, PT ;  /* 0x00000004d5007c0c */ /* 0x000fe4000bf06270 */
[----:B------:R-:W-:-:S05]  /*17e20*/  ISETP.GE.AND P4, PT, R211, UR4, PT ;  /* 0x00000004d3007c0c */ /* 0x000fca000bf86270 */
[----:B012---:R-:W-:-:S04]  /*17e30*/  @!P3 IMAD.WIDE R6, R199, 0x4, R4 ;  /* 0x00000004c706b825 */ /* 0x007fc800078e0204 */
[CC--:B------:R-:W-:Y:S01]  /*17e40*/  @!P1 LEA R8, P5, R21.reuse, R4.reuse, 0x2 ;  /* 0x0000000415089211 */ /* 0x0c0fe200078a10ff */
[----:B------:R0:W-:Y:S01]  /*17e50*/  @!P3 ST.E.64 desc[UR56][R6.64], R88 ;  /* 0x000000580600b985 */ /* 0x0001e2000c101b38 */
[----:B------:R-:W-:Y:S02]  /*17e60*/  ISETP.GE.AND P3, PT, R212, UR4, PT ;  /* 0x00000004d4007c0c */ /* 0x000fe4000bf66270 */
[----:B------:R-:W-:Y:S02]  /*17e70*/  @!P1 LEA.HI.X R9, R21, R5, R20, 0x2, P5 ;  /* 0x0000000515099211 */ /* 0x000fe400028f1414 */
[----:B------:R-:W-:Y:S02]  /*17e80*/  ISETP.GE.AND P5, PT, R210, UR4, PT ;  /* 0x00000004d2007c0c */ /* 0x000fe4000bfa6270 */
[----:B0-----:R-:W-:-:S04]  /*17e90*/  @!P2 LEA R6, P6, R15, R4, 0x2 ;  /* 0x000000040f06a211 */ /* 0x001fc800078c10ff */
[----:B------:R-:W-:Y:S02]  /*17ea0*/  @!P2 LEA.HI.X R7, R15, R5, R14, 0x2, P6 ;  /* 0x000000050f07a211 */ /* 0x000fe400030f140e */
[----:B------:R-:W-:-:S03]  /*17eb0*/  @!P0 LEA R10, P6, R213, R4, 0x2 ;  /* 0x00000004d50a8211 */ /* 0x000fc600078c10ff */
[----:B------:R0:W-:Y:S01]  /*17ec0*/  @!P2 ST.E.64 desc[UR56][R6.64], R90 ;  /* 0x0000005a0600a985 */ /* 0x0001e2000c101b38 */
[----:B------:R-:W-:Y:S02]  /*17ed0*/  @!P0 LEA.HI.X R11, R213, R5, R73, 0x2, P6 ;  /* 0x00000005d50b8211 */ /* 0x000fe400030f1449 */
[----:B------:R-:W-:Y:S01]  /*17ee0*/  ISETP.GE.AND P2, PT, R209, UR4, PT ;  /* 0x00000004d1007c0c */ /* 0x000fe2000bf46270 */
[----:B------:R1:W-:Y:S01]  /*17ef0*/  @!P1 ST.E.64 desc[UR56][R8.64], R92 ;  /* 0x0000005c08009985 */ /* 0x0003e2000c101b38 */
[----:B------:R-:W-:-:S03]  /*17f00*/  ISETP.GE.AND P1, PT, R208, UR4, PT ;  /* 0x00000004d0007c0c */ /* 0x000fc6000bf26270 */
[----:B------:R2:W-:Y:S01]  /*17f10*/  @!P0 ST.E.64 desc[UR56][R10.64], R36 ;  /* 0x000000240a008985 */ /* 0x0005e2000c101b38 */
[CC--:B0-----:R-:W-:Y:S02]  /*17f20*/  @!P3 LEA R6, P6, R212.reuse, R4.reuse, 0x2 ;  /* 0x00000004d406b211 */ /* 0x0c1fe400078c10ff */
[CC--:B-1----:R-:W-:Y:S02]  /*17f30*/  @!P4 LEA R8, P0, R211.reuse, R4.reuse, 0x2 ;  /* 0x00000004d308c211 */ /* 0x0c2fe400078010ff */
[-C--:B------:R-:W-:Y:S02]  /*17f40*/  @!P3 LEA.HI.X R7, R212, R5.reuse, R72, 0x2, P6 ;  /* 0x00000005d407b211 */ /* 0x080fe400030f1448 */
[----:B------:R-:W-:Y:S02]  /*17f50*/  @!P4 LEA.HI.X R9, R211, R5, R35, 0x2, P0 ;  /* 0x00000005d309c211 */ /* 0x000fe400000f1423 */
[----:B------:R-:W-:Y:S01]  /*17f60*/  ISETP.GE.AND P0, PT, R207, UR4, PT ;  /* 0x00000004cf007c0c */ /* 0x000fe2000bf06270 */
[----:B------:R0:W-:Y:S01]  /*17f70*/  @!P3 ST.E.64 desc[UR56][R6.64], R40 ;  /* 0x000000280600b985 */ /* 0x0001e2000c101b38 */
[----:B--2---:R-:W-:-:S02]  /*17f80*/  @!P5 LEA R10, P6, R210, R4, 0x2 ;  /* 0x00000004d20ad211 */ /* 0x004fc400078c10ff */
[----:B------:R-:W-:Y:S01]  /*17f90*/  ISETP.GE.AND P3, PT, R206, UR4, PT ;  /* 0x00000004ce007c0c */ /* 0x000fe2000bf66270 */
[----:B------:R1:W-:Y:S01]  /*17fa0*/  @!P4 ST.E.64 desc[UR56][R8.64], R44 ;  /* 0x0000002c0800c985 */ /* 0x0003e2000c101b38 */
[----:B------:R-:W-:-:S05]  /*17fb0*/  @!P5 LEA.HI.X R11, R210, R5, R34, 0x2, P6 ;  /* 0x00000005d20bd211 */ /* 0x000fca00030f1422 */
[----:B------:R2:W-:Y:S01]  /*17fc0*/  @!P5 ST.E.64 desc[UR56][R10.64], R48 ;  /* 0x000000300a00d985 */ /* 0x0005e2000c101b38 */
[CC--:B0-----:R-:W-:Y:S02]  /*17fd0*/  @!P2 LEA R6, P4, R209.reuse, R4.reuse, 0x2 ;  /* 0x00000004d106a211 */ /* 0x0c1fe400078810ff */
[CC--:B-1----:R-:W-:Y:S02]  /*17fe0*/  @!P1 LEA R8, P5, R208.reuse, R4.reuse, 0x2 ;  /* 0x00000004d0089211 */ /* 0x0c2fe400078a10ff */
[-C--:B------:R-:W-:Y:S02]  /*17ff0*/  @!P2 LEA.HI.X R7, R209, R5.reuse, R33, 0x2, P4 ;  /* 0x00000005d107a211 */ /* 0x080fe400020f1421 */
[----:B------:R-:W-:Y:S02]  /*18000*/  ISETP.GE.AND P4, PT, R205, UR4, PT ;  /* 0x00000004cd007c0c */ /* 0x000fe4000bf86270 */
[----:B--2---:R-:W-:Y:S01]  /*18010*/  @!P0 LEA R10, P6, R207, R4, 0x2 ;  /* 0x00000004cf0a8211 */ /* 0x004fe200078c10ff */
[----:B------:R0:W-:Y:S01]  /*18020*/  @!P2 ST.E.64 desc[UR56][R6.64], R52 ;  /* 0x000000340600a985 */ /* 0x0001e2000c101b38 */
[----:B------:R-:W-:-:S02]  /*18030*/  @!P1 LEA.HI.X R9, R208, R5, R32, 0x2, P5 ;  /* 0x00000005d0099211 */ /* 0x000fc400028f1420 */
[----:B------:R-:W-:Y:S02]  /*18040*/  @!P0 LEA.HI.X R11, R207, R5, R31, 0x2, P6 ;  /* 0x00000005cf0b8211 */ /* 0x000fe400030f141f */
[----:B------:R-:W-:Y:S01]  /*18050*/  ISETP.GE.AND P2, PT, R204, UR4, PT ;  /* 0x00000004cc007c0c */ /* 0x000fe2000bf46270 */
[----:B------:R1:W-:Y:S01]  /*18060*/  @!P1 ST.E.64 desc[UR56][R8.64], R56 ;  /* 0x0000003808009985 */ /* 0x0003e2000c101b38 */
[----:B------:R-:W-:-:S03]  /*18070*/  ISETP.GE.AND P1, PT, R203, UR4, PT ;  /* 0x00000004cb007c0c */ /* 0x000fc6000bf26270 */
[----:B------:R2:W-:Y:S01]  /*18080*/  @!P0 ST.E.64 desc[UR56][R10.64], R60 ;  /* 0x0000003c0a008985 */ /* 0x0005e2000c101b38 */
[----:B------:R-:W-:Y:S02]  /*18090*/  ISETP.GE.AND P0, PT, R202, UR4, PT ;  /* 0x00000004ca007c0c */ /* 0x000fe4000bf06270 */
[----:B0-----:R-:W-:-:S04]  /*180a0*/  @!P3 LEA R6, P5, R206, R4, 0x2 ;  /* 0x00000004ce06b211 */ /* 0x001fc800078a10ff */
[-C--:B------:R-:W-:Y:S02]  /*180b0*/  @!P3 LEA.HI.X R7, R206, R5.reuse, R30, 0x2, P5 ;  /* 0x00000005ce07b211 */ /* 0x080fe400028f141e */
[----:B------:R-:W-:Y:S02]  /*180c0*/  ISETP.GE.AND P5, PT, R201, UR4, PT ;  /* 0x00000004c9007c0c */ /* 0x000fe4000bfa6270 */
[CC--:B-1----:R-:W-:Y:S01]  /*180d0*/  @!P4 LEA R8, P6, R205.reuse, R4.reuse, 0x2 ;  /* 0x00000004cd08c211 */ /* 0x0c2fe200078c10ff */
[----:B------:R0:W-:Y:S03]  /*180e0*/  @!P3 ST.E.64 desc[UR56][R6.64], R64 ;  /* 0x000000400600b985 */ /* 0x0001e6000c101b38 */
[----:B------:R-:W-:Y:S02]  /*180f0*/  @!P4 LEA.HI.X R9, R205, R5, R29, 0x2, P6 ;  /* 0x00000005cd09c211 */ /* 0x000fe400030f141d */
[----:B--2---:R-:W-:-:S03]  /*18100*/  @!P1 LEA R10, P6, R203, R4, 0x2 ;  /* 0x00000004cb0a9211 */ /* 0x004fc600078c10ff */
[----:B------:R1:W-:Y:S01]  /*18110*/  @!P4 ST.E.64 desc[UR56][R8.64], R68 ;  /* 0x000000440800c985 */ /* 0x0003e2000c101b38 */
[----:B------:R-:W-:Y:S02]  /*18120*/  @!P1 LEA.HI.X R11, R203, R5, R27, 0x2, P6 ;  /* 0x00000005cb0b9211 */ /* 0x000fe400030f141b */
[----:B0-----:R-:W-:-:S04]  /*18130*/  @!P2 LEA R6, P3, R204, R4, 0x2 ;  /* 0x00000004cc06a211 */ /* 0x001fc800078610ff */
[----:B------:R-:W-:Y:S02]  /*18140*/  @!P2 LEA.HI.X R7, R204, R5, R28, 0x2, P3 ;  /* 0x00000005cc07a211 */ /* 0x000fe400018f141c */
[----:B-1----:R-:W-:-:S03]  /*18150*/  @!P0 LEA R8, P4, R202, R4, 0x2 ;  /* 0x00000004ca088211 */ /* 0x002fc600078810ff */
[----:B------:R3:W-:Y:S01]  /*18160*/  @!P2 ST.E.64 desc[UR56][R6.64], R94 ;  /* 0x0000005e0600a985 */ /* 0x0007e2000c101b38 */
[C---:B------:R-:W-:Y:S02]  /*18170*/  @!P5 LEA R4, P3, R201.reuse, R4, 0x2 ;  /* 0x00000004c904d211 */ /* 0x040fe400078610ff */
[-C--:B------:R-:W-:Y:S01]  /*18180*/  @!P0 LEA.HI.X R9, R202, R5.reuse, R26, 0x2, P4 ;  /* 0x00000005ca098211 */ /* 0x080fe200020f141a */
[----:B------:R3:W-:Y:S01]  /*18190*/  @!P1 ST.E.64 desc[UR56][R10.64], R76 ;  /* 0x0000004c0a009985 */ /* 0x0007e2000c101b38 */
[----:B------:R-:W-:-:S03]  /*181a0*/  @!P5 LEA.HI.X R5, R201, R5, R24, 0x2, P3 ;  /* 0x00000005c905d211 */ /* 0x000fc600018f1418 */
[----:B------:R3:W-:Y:S04]  /*181b0*/  @!P0 ST.E.64 desc[UR56][R8.64], R80 ;  /* 0x0000005008008985 */ /* 0x0007e8000c101b38 */
[----:B------:R3:W-:Y:S02]  /*181c0*/  @!P5 ST.E.64 desc[UR56][R4.64], R84 ;  /* 0x000000540400d985 */ /* 0x0007e4000c101b38 */
.L_x_658:
[----:B------:R-:W-:Y:S05]  /*181d0*/  BSYNC B1 ;  /* 0x0000000000017941 */ /* 0x000fea0003800000 */
.L_x_657:
[----:B------:R-:W-:Y:S01]  /*181e0*/  ISETP.GE.AND P0, PT, R12, R3, PT ;  /* 0x000000030c00720c */ /* 0x000fe20003f06270 */
[----:B--23--:R2:W3:Y:S04]  /*181f0*/  SHFL.IDX PT, R5, R13, 0x1, 0x1c1f ;  /* 0x003c1f000d057f89 */ /* 0x00c4e800000e0000 */
[----:B-1----:R2:W1:Y:S08]  /*18200*/  SHFL.IDX PT, R4, R0, 0x1, 0x1c1f ;  /* 0x003c1f0000047f89 */ /* 0x00247000000e0000 */
[----:B--2---:R-:W-:Y:S05]  /*18210*/  @P0 BRA `(.L_x_656) ;  /* 0x0000000c00f00947 */ /* 0x004fea0003800000 */
[----:B------:R-:W-:Y:S02]  /*18220*/  ULDC UR4, c[0x0][0xac8] ;  /* 0x0002b20000047ab9 */ /* 0x000fe40000000800 */
[----:B------:R-:W-:Y:S02]  /*18230*/  ISETP.GE.AND P1, PT, R15, UR4, PT ;  /* 0x000000040f007c0c */ /* 0x000fe4000bf26270 */
[----:B------:R-:W-:Y:S02]  /*18240*/  ISETP.GE.AND P0, PT, R21, UR4, PT ;  /* 0x0000000415007c0c */ /* 0x000fe4000bf06270 */
[----:B------:R-:W-:Y:S02]  /*18250*/  ISETP.GE.AND P2, PT, R199, UR4, PT ;  /* 0x00000004c7007c0c */ /* 0x000fe4000bf46270 */
[----:B------:R-:W-:Y:S02]  /*18260*/  ISETP.GE.AND P4, PT, R212, UR4, PT ;  /* 0x00000004d4007c0c */ /* 0x000fe4000bf86270 */
[----:B------:R-:W-:-:S05]  /*18270*/  ISETP.GE.AND P3, PT, R213, UR4, PT ;  /* 0x00000004d5007c0c */ /* 0x000fca000bf66270 */
[-C--:B01----:R-:W-:Y:S02]  /*18280*/  @!P1 LEA R6, P5, R15, R4.reuse, 0x2 ;  /* 0x000000040f069211 */ /* 0x083fe400078a10ff */
[-C--:B------:R-:W-:Y:S02]  /*18290*/  @!P0 LEA R8, P6, R21, R4.reuse, 0x2 ;  /* 0x0000000415088211 */ /* 0x080fe400078c10ff */
[-C--:B---3--:R-:W-:Y:S01]  /*182a0*/  @!P1 LEA.HI.X R7, R15, R5.reuse, R14, 0x2, P5 ;  /* 0x000000050f079211 */ /* 0x088fe200028f140e */
[----:B------:R-:W-:Y:S01]  /*182b0*/  @!P2 IMAD.WIDE R10, R199, 0x4, R4 ;  /* 0x00000004c70aa825 */ /* 0x000fe200078e0204 */
[----:B------:R-:W-:Y:S02]  /*182c0*/  ISETP.GE.AND P5, PT, R211, UR4, PT ;  /* 0x00000004d3007c0c */ /* 0x000fe4000bfa6270 */
[----:B------:R-:W-:Y:S02]  /*182d0*/  @!P0 LEA.HI.X R9, R21, R5, R20, 0x2, P6 ;  /* 0x0000000515098211 */ /* 0x000fe400030f1414 */
[----:B------:R-:W-:Y:S01]  /*182e0*/  @!P2 ST.E.64 desc[UR56][R10.64], R96 ;  /* 0x000000600a00a985 */ /* 0x000fe2000c101b38 */
[----:B------:R-:W-:-:S02]  /*182f0*/  @!P4 LEA R14, P2, R212, R4, 0x2 ;  /* 0x00000004d40ec211 */ /* 0x000fc400078410ff */
[----:B------:R-:W-:Y:S01]  /*18300*/  @!P3 LEA R12, P6, R213, R4, 0x2 ;  /* 0x00000004d50cb211 */ /* 0x000fe200078c10ff */
[----:B------:R0:W-:Y:S01]  /*18310*/  @!P1 ST.E.64 desc[UR56][R6.64], R98 ;  /* 0x0000006206009985 */ /* 0x0001e2000c101b38 */
        /* <DEDUP_REMOVED lines=12> */
[-C--:B------:R-:W-:Y:S01]  /*183e0*/  @!P2 LEA R10, P6, R208, R4.reuse, 0x2 ;  /* 0x00000004d00aa211 */ /* 0x080fe200078c10ff */
[----:B------:R-:W-:Y:S01]  /*183f0*/  @!P5 ST.E.64 desc[UR56][R20.64], R46 ;  /* 0x0000002e1400d985 */ /* 0x000fe2000c101b38 */
[----:B-1----:R-:W-:Y:S02]  /*18400*/  @!P1 LEA R8, P5, R209, R4, 0x2 ;  /* 0x00000004d1089211 */ /* 0x002fe400078a10ff */
[----:B------:R-:W-:-:S02]  /*18410*/  @!P0 LEA.HI.X R7, R210, R5, R34, 0x2, P4 ;  /* 0x00000005d2078211 */ /* 0x000fc400020f1422 */
[-C--:B------:R-:W-:Y:S02]  /*18420*/  @!P1 LEA.HI.X R9, R209, R5.reuse, R33, 0x2, P5 ;  /* 0x00000005d1099211 */ /* 0x080fe400028f1421 */
[----:B------:R-:W-:Y:S01]  /*18430*/  ISETP.GE.AND P4, PT, R206, UR4, PT ;  /* 0x00000004ce007c0c */ /* 0x000fe2000bf86270 */
[----:B------:R-:W-:Y:S01]  /*18440*/  @!P0 ST.E.64 desc[UR56][R6.64], R50 ;  /* 0x0000003206008985 */ /* 0x000fe2000c101b38 */
[----:B------:R-:W-:Y:S02]  /*18450*/  @!P2 LEA.HI.X R11, R208, R5, R32, 0x2, P6 ;  /* 0x00000005d00ba211 */ /* 0x000fe400030f1420 */
[----:B--2---:R-:W-:Y:S01]  /*18460*/  @!P3 LEA R12, P5, R207, R4, 0x2 ;  /* 0x00000004cf0cb211 */ /* 0x004fe200078a10ff */
[----:B------:R0:W-:Y:S01]  /*18470*/  @!P1 ST.E.64 desc[UR56][R8.64], R54 ;  /* 0x0000003608009985 */ /* 0x0001e2000c101b38 */
[----:B------:R-:W-:Y:S02]  /*18480*/  ISETP.GE.AND P1, PT, R204, UR4, PT ;  /* 0x00000004cc007c0c */ /* 0x000fe4000bf26270 */
[----:B------:R-:W-:Y:S01]  /*18490*/  ISETP.GE.AND P0, PT, R203, UR4, PT ;  /* 0x00000004cb007c0c */ /* 0x000fe2000bf06270 */
[----:B------:R1:W-:Y:S01]  /*184a0*/  @!P2 ST.E.64 desc[UR56][R10.64], R58 ;  /* 0x0000003a0a00a985 */ /* 0x0003e2000c101b38 */
[----:B------:R-:W-:-:S02]  /*184b0*/  ISETP.GE.AND P2, PT, R205, UR4, PT ;  /* 0x00000004cd007c0c */ /* 0x000fc4000bf46270 */
[-C--:B------:R-:W-:Y:S02]  /*184c0*/  @!P3 LEA.HI.X R13, R207, R5.reuse, R31, 0x2, P5 ;  /* 0x00000005cf0db211 */ /* 0x080fe400028f141f */
[----:B------:R-:W-:Y:S02]  /*184d0*/  ISETP.GE.AND P5, PT, R202, UR4, PT ;  /* 0x00000004ca007c0c */ /* 0x000fe4000bfa6270 */
[CC--:B---3--:R-:W-:Y:S01]  /*184e0*/  @!P4 LEA R14, P6, R206.reuse, R4.reuse, 0x2 ;  /* 0x00000004ce0ec211 */ /* 0x0c8fe200078c10ff */
[----:B------:R2:W-:Y:S03]  /*184f0*/  @!P3 ST.E.64 desc[UR56][R12.64], R62 ;  /* 0x0000003e0c00b985 */ /* 0x0005e6000c101b38 */
[----:B------:R-:W-:Y:S02]  /*18500*/  @!P4 LEA.HI.X R15, R206, R5, R30, 0x2, P6 ;  /* 0x00000005ce0fc211 */ /* 0x000fe400030f141e */
[----:B0-----:R-:W-:-:S02]  /*18510*/  @!P1 LEA R8, P6, R204, R4, 0x2 ;  /* 0x00000004cc089211 */ /* 0x001fc400078c10ff */
[-C--:B------:R-:W-:Y:S01]  /*18520*/  @!P2 LEA R6, P3, R205, R4.reuse, 0x2 ;  /* 0x00000004cd06a211 */ /* 0x080fe200078610ff */
[----:B------:R2:W-:Y:S01]  /*18530*/  @!P4 ST.E.64 desc[UR56][R14.64], R66 ;  /* 0x000000420e00c985 */ /* 0x0005e2000c101b38 */
[-C--:B-1----:R-:W-:Y:S02]  /*18540*/  @!P0 LEA R10, P4, R203, R4.reuse, 0x2 ;  /* 0x00000004cb0a8211 */ /* 0x082fe400078810ff */
        /* <DEDUP_REMOVED lines=11> */
[----:B------:R-:W-:-:S04]  /*18600*/  LEA R4, P0, R201, R4, 0x2 ;  /* 0x00000004c9047211 */ /* 0x000fc800078010ff */
[----:B------:R-:W-:-:S05]  /*18610*/  LEA.HI.X R5, R201, R5, R24, 0x2, P0 ;  /* 0x00000005c9057211 */ /* 0x000fca00000f1418 */
[----:B------:R0:W-:Y:S01]  /*18620*/  ST.E.64 desc[UR56][R4.64], R86 ;  /* 0x0000005604007985 */ /* 0x0001e2000c101b38 */
[----:B------:R-:W-:Y:S05]  /*18630*/  BRA `(.L_x_656) ;  /* 0x0000000800e87947 */ /* 0x000fea0003800000 */
.L_x_647:
[----:B------:R-:W-:Y:S01]  /*18640*/  ULDC.64 UR6, c[0x0][0xc08] ;  /* 0x0003020000067ab9 */ /* 0x000fe20000000a00 */
[----:B------:R-:W-:Y:S01]  /*18650*/  ULDC.64 UR4, c[0x0][0xc00] ;  /* 0x0003000000047ab9 */ /* 0x000fe20000000a00 */
[----:B------:R-:W-:Y:S01]  /*18660*/  ISETP.NE.U32.AND P1, PT, RZ, UR6, PT ;  /* 0x00000006ff007c0c */ /* 0x000fe2000bf25070 */
[----:B------:R-:W-:Y:S01]  /*18670*/  IMAD.MOV.U32 R3, RZ, RZ, RZ ;  /* 0x000000ffff037224 */ /* 0x000fe200078e00ff */
[----:B------:R-:W-:Y:S02]  /*18680*/  ISETP.NE.U32.AND P0, PT, RZ, UR4, PT ;  /* 0x00000004ff007c0c */ /* 0x000fe4000bf05070 */
[----:B------:R-:W-:Y:S02]  /*18690*/  ISETP.NE.AND.EX P1, PT, RZ, UR7, PT, P1 ;  /* 0x00000007ff007c0c */ /* 0x000fe4000bf25310 */
[----:B------:R-:W-:Y:S02]  /*186a0*/  IADD3 R4, P2, R189, UR4, RZ ;  /* 0x00000004bd047c10 */ /* 0x000fe4000ff5e0ff */
[----:B------:R-:W-:-:S02]  /*186b0*/  ISETP.NE.AND.EX P0, PT, RZ, UR5, PT, P0 ;  /* 0x00000005ff007c0c */ /* 0x000fc4000bf05300 */
[----:B------:R-:W-:Y:S01]  /*186c0*/  IADD3.X R5, R190, UR5, RZ, P2, !PT ;  /* 0x00000005be057c10 */ /* 0x000fe200097fe4ff */
[----:B------:R-:W-:Y:S02]  /*186d0*/  ULDC UR4, c[0x0][0xa88] ;  /* 0x0002a20000047ab9 */ /* 0x000fe40000000800 */
[----:B------:R-:W-:-:S04]  /*186e0*/  IMAD.U32 R0, RZ, RZ, UR4 ;  /* 0x00000004ff007e24 */ /* 0x000fc8000f8e00ff */
[----:B0-----:R-:W-:-:S04]  /*186f0*/  @P1 IADD3 R6, P2, R189, UR6, RZ ;  /* 0x00000006bd061c10 */ /* 0x001fc8000ff5e0ff */
[----:B------:R-:W-:Y:S01]  /*18700*/  @P1 IADD3.X R7, R190, UR7, RZ, P2, !PT ;  /* 0x00000007be071c10 */ /* 0x000fe200097fe4ff */
[----:B------:R0:W5:Y:S04]  /*18710*/  @P0 LDG.E R3, desc[UR56][R4.64] ;  /* 0x0000003804030981 */ /* 0x000168000c1e1900 */
[----:B------:R0:W5:Y:S01]  /*18720*/  @P1 LDG.E R0, desc[UR56][R6.64] ;  /* 0x0000003806001981 */ /* 0x000162000c1e1900 */
[----:B------:R-:W-:Y:S01]  /*18730*/  ISETP.NE.AND P2, PT, R187, RZ, PT ;  /* 0x000000ffbb00720c */ /* 0x000fe20003f45270 */
[----:B------:R-:W4:-:S12]  /*18740*/  S2R R9, SR_TID.X ;  /* 0x0000000000097919 */ /* 0x000f180000002100 */
[----:B------:R-:W3:Y:S01]  /*18750*/  @!P2 LDC R187, c[0x0][0xad4] ;  /* 0x0002b500ffbbab82 */ /* 0x000ee20000000800 */
[----:B----4-:R-:W-:Y:S02]  /*18760*/  IADD3 R8, R9, -0x80, RZ ;  /* 0xffffff8009087810 */ /* 0x010fe40007ffe0ff */
[----:B---3--:R-:W-:Y:S02]  /*18770*/  ISETP.GT.AND P2, PT, R187, 0x1, PT ;  /* 0x00000001bb00780c */ /* 0x008fe40003f44270 */
[----:B------:R-:W-:Y:S01]  /*18780*/  ISETP.GT.AND P3, PT, R8, 0x7f, PT ;  /* 0x0000007f0800780c */ /* 0x000fe20003f64270 */
[----:B0-----:R-:W-:-:S12]  /*18790*/  @P1 BRA `(.L_x_659) ;  /* 0x0000000000101947 */ /* 0x001fd80003800000 */
[----:B------:R-:W-:Y:S05]  /*187a0*/  @!P0 BRA `(.L_x_659) ;  /* 0x00000000000c8947 */ /* 0x000fea0003800000 */
[----:B------:R-:W3:Y:S04]  /*187b0*/  LDG.E R7, desc[UR56][R4.64] ;  /* 0x0000003804077981 */ /* 0x000ee8000c1e1900 */
[----:B-----5:R-:W3:Y:S02]  /*187c0*/  LDG.E R0, desc[UR56][R4.64+0x4] ;  /* 0x0000043804007981 */ /* 0x020ee4000c1e1900 */
[----:B---3--:R-:W-:-:S07]  /*187d0*/  IMAD.IADD R0, R0, 0x1, -R7 ;  /* 0x0000000100007824 */ /* 0x008fce00078e0a07 */
.L_x_659:
[----:B------:R-:W-:Y:S01]  /*187e0*/  BSSY B1, `(.L_x_660) ;  /* 0x0000036000017945 */ /* 0x000fe20003800000 */
[----:B------:R-:W-:Y:S02]  /*187f0*/  SEL R29, R188, RZ, !P0 ;  /* 0x000000ffbc1d7207 */ /* 0x000fe40004000000 */
[----:B------:R-:W-:Y:S02]  /*18800*/  SEL R216, R216, RZ, !P0 ;  /* 0x000000ffd8d87207 */ /* 0x000fe40004000000 */
[----:B-----5:R-:W-:Y:S01]  /*18810*/  SHF.R.S32.HI R26, RZ, 0x1f, R3 ;  /* 0x0000001fff1a7819 */ /* 0x020fe20000011403 */
[----:B------:R-:W-:Y:S06]  /*18820*/  @P3 BRA `(.L_x_661) ;  /* 0x0000000000c43947 */ /* 0x000fec0003800000 */
[----:B------:R-:W0:Y:S01]  /*18830*/  LDC R31, c[0x0][0xbe8] ;  /* 0x0002fa00ff1f7b82 */ /* 0x000e220000000800 */
[----:B------:R-:W-:-:S05]  /*18840*/  IMAD R4, R192, 0x80, R9 ;  /* 0x00000080c0047824 */ /* 0x000fca00078e0209 */
[----:B------:R-:W-:Y:S01]  /*18850*/  IADD3 R28, R4, -0x80, RZ ;  /* 0xffffff80041c7810 */ /* 0x000fe20007ffe0ff */
[----:B0-----:R-:W-:-:S05]  /*18860*/  IMAD R5, R0, R31, RZ ;  /* 0x0000001f00057224 */ /* 0x001fca00078e02ff */
[----:B------:R-:W-:-:S13]  /*18870*/  ISETP.GE.AND P0, PT, R28, R5, PT ;  /* 0x000000051c00720c */ /* 0x000fda0003f06270 */
[----:B------:R-:W-:Y:S05]  /*18880*/  @P0 BRA `(.L_x_661) ;  /* 0x0000000000ac0947 */ /* 0x000fea0003800000 */
[----:B------:R-:W-:Y:S01]  /*18890*/  IMAD.MOV.U32 R24, RZ, RZ, 0x9b8 ;  /* 0x000009b8ff187424 */ /* 0x000fe200078e00ff */
[----:B------:R-:W-:Y:S01]  /*188a0*/  ISETP.GT.AND P0, PT, R187, 0x1, PT ;  /* 0x00000001bb00780c */ /* 0x000fe20003f04270 */
[----:B------:R-:W0:Y:S01]  /*188b0*/  LDC.64 R4, c[0x0][0xba8] ;  /* 0x0002ea00ff047b82 */ /* 0x000e220000000a00 */
[----:B------:R-:W-:Y:S01]  /*188c0*/  ISETP.NE.AND P1, PT, R31, 0x1, PT ;  /* 0x000000011f00780c */ /* 0x000fe20003f25270 */
[----:B------:R-:W-:Y:S01]  /*188d0*/  IMAD.MOV.U32 R21, RZ, RZ, R28 ;  /* 0x000000ffff157224 */ /* 0x000fe200078e001c */
[----:B------:R-:W-:-:S05]  /*188e0*/  SEL R24, R24, 0x978, P0 ;  /* 0x0000097818187807 */ /* 0x000fca0000000000 */
[----:B------:R-:W3:Y:S08]  /*188f0*/  LDC.64 R12, c[0x0][R24+0x220] ;  /* 0x00008800180c7b82 */ /* 0x000ef00000000a00 */
[----:B------:R-:W4:Y:S08]  /*18900*/  LDC.64 R14, c[0x0][R24+0x218] ;  /* 0x00008600180e7b82 */ /* 0x000f300000000a00 */
[----:B------:R-:W5:Y:S08]  /*18910*/  LDC.64 R8, c[0x0][R24+0x228] ;  /* 0x00008a0018087b82 */ /* 0x000f700000000a00 */
[----:B------:R-:W1:Y:S08]  /*18920*/  LDC.64 R6, c[0x0][R24+0x210] ;  /* 0x0000840018067b82 */ /* 0x000e700000000a00 */
[----:B------:R-:W2:Y:S08]  /*18930*/  @P1 LDC R11, c[0x0][0xbec] ;  /* 0x0002fb00ff0b1b82 */ /* 0x000eb00000000800 */
[----:B------:R-:W5:Y:S01]  /*18940*/  @P1 LDC R27, c[0x0][0xbf0] ;  /* 0x0002fc00ff1b1b82 */ /* 0x000f620000000800 */
[----:B---3--:R-:W-:-:S07]  /*18950*/  IMAD R13, R13, R29, RZ ;  /* 0x0000001d0d0d7224 */ /* 0x008fce00078e02ff */
[----:B0-----:R-:W0:Y:S01]  /*18960*/  @!P0 LDC R4, c[0x0][0xb50] ;  /* 0x0002d400ff048b82 */ /* 0x001e220000000800 */
[----:B--2---:R-:W-:-:S07]  /*18970*/  @P1 IMAD.HI.U32 R20, R28, R11, RZ ;  /* 0x0000000b1c141227 */ /* 0x004fce00078e00ff */
[----:B------:R-:W2:Y:S01]  /*18980*/  @!P0 LDC R5, c[0x0][0xb54] ;  /* 0x0002d500ff058b82 */ /* 0x000ea20000000800 */
[-C--:B----4-:R-:W-:Y:S02]  /*18990*/  IMAD R25, R15, R162.reuse, RZ ;  /* 0x000000a20f197224 */ /* 0x090fe400078e02ff */
[----:B------:R-:W-:Y:S01]  /*189a0*/  IMAD.WIDE.U32 R14, R14, R162, RZ ;  /* 0x000000a20e0e7225 */ /* 0x000fe200078e00ff */
[----:B-----5:R-:W-:-:S03]  /*189b0*/  @P1 SHF.R.U32.HI R21, RZ, R27, R20 ;  /* 0x0000001bff151219 */ /* 0x020fc60000011614 */
[----:B------:R-:W-:Y:S01]  /*189c0*/  IMAD.WIDE.U32 R10, R12, R29, RZ ;  /* 0x0000001d0c0a7225 */ /* 0x000fe200078e00ff */
[----:B------:R-:W-:-:S03]  /*189d0*/  IADD3 R25, R15, R25, RZ ;  /* 0x000000190f197210 */ /* 0x000fc60007ffe0ff */
[----:B------:R-:W-:Y:S01]  /*189e0*/  IMAD R27, R12, R216, R13 ;  /* 0x000000d80c1b7224 */ /* 0x000fe200078e020d */
[----:B------:R-:W-:Y:S02]  /*189f0*/  SEL R13, R200, RZ, P0 ;  /* 0x000000ffc80d7207 */ /* 0x000fe40000000000 */
[----:B------:R-:W-:Y:S01]  /*18a00*/  IADD3 R14, P1, P3, R10, R14, R3 ;  /* 0x0000000e0a0e7210 */ /* 0x000fe20007b3e003 */
[----:B------:R-:W-:Y:S02]  /*18a10*/  IMAD.MOV R10, RZ, RZ, -R21 ;  /* 0x000000ffff0a7224 */ /* 0x000fe400078e0a15 */
[----:B------:R-:W-:Y:S02]  /*18a20*/  IMAD.IADD R27, R11, 0x1, R27 ;  /* 0x000000010b1b7824 */ /* 0x000fe400078e021b */
[-C--:B------:R-:W-:Y:S02]  /*18a30*/  IMAD R15, R9, R13.reuse, RZ ;  /* 0x0000000d090f7224 */ /* 0x080fe400078e02ff */
[----:B------:R-:W-:-:S04]  /*18a40*/  IMAD.WIDE.U32 R8, R8, R13, RZ ;  /* 0x0000000d08087225 */ /* 0x000fc800078e00ff */
[----:B------:R-:W-:Y:S01]  /*18a50*/  IMAD R11, R31, R10, R28 ;  /* 0x0000000a1f0b7224 */ /* 0x000fe200078e021c */
[----:B------:R-:W-:Y:S02]  /*18a60*/  IADD3.X R10, R27, R25, R26, P1, P3 ;  /* 0x000000191b0a7210 */ /* 0x000fe40000fe641a */
[----:B------:R-:W-:Y:S01]  /*18a70*/  IADD3 R8, P0, P1, R21, R14, R8 ;  /* 0x0000000e15087210 */ /* 0x000fe2000791e008 */
[----:B-1----:R-:W-:Y:S01]  /*18a80*/  IMAD R7, R7, R11, RZ ;  /* 0x0000000b07077224 */ /* 0x002fe200078e02ff */
[----:B------:R-:W-:Y:S02]  /*18a90*/  IADD3 R15, R9, R15, RZ ;  /* 0x0000000f090f7210 */ /* 0x000fe40007ffe0ff */
[----:B------:R-:W-:Y:S02]  /*18aa0*/  SHF.R.S32.HI R21, RZ, 0x1f, R21 ;  /* 0x0000001fff157819 */ /* 0x000fe40000011415 */
[----:B------:R-:W-:Y:S02]  /*18ab0*/  SHF.R.S32.HI R13, RZ, 0x1f, R11 ;  /* 0x0000001fff0d7819 */ /* 0x000fe4000001140b */
[----:B------:R-:W-:-:S03]  /*18ac0*/  IADD3.X R9, R21, R10, R15, P0, P1 ;  /* 0x0000000a15097210 */ /* 0x000fc600007e240f */
[C---:B------:R-:W-:Y:S02]  /*18ad0*/  IMAD R13, R6.reuse, R13, R7 ;  /* 0x0000000d060d7224 */ /* 0x040fe400078e0207 */
[----:B------:R-:W-:-:S04]  /*18ae0*/  IMAD.WIDE.U32 R6, R6, R11, R8 ;  /* 0x0000000b06067225 */ /* 0x000fc800078e0008 */
[----:B------:R-:W-:Y:S01]  /*18af0*/  IMAD.IADD R7, R7, 0x1, R13 ;  /* 0x0000000107077824 */ /* 0x000fe200078e020d */
[----:B0-----:R-:W-:-:S04]  /*18b00*/  LEA R4, P0, R6, R4, 0x2 ;  /* 0x0000000406047211 */ /* 0x001fc800078010ff */
[----:B--2---:R-:W-:Y:S01]  /*18b10*/  LEA.HI.X R5, R6, R5, R7, 0x2, P0 ;  /* 0x0000000506057211 */ /* 0x004fe200000f1407 */
[----:B------:R-:W-:-:S05]  /*18b20*/  IMAD.MOV.U32 R7, RZ, RZ, -0x800000 ;  /* 0xff800000ff077424 */ /* 0x000fca00078e00ff */
[----:B------:R0:W-:Y:S03]  /*18b30*/  STG.E desc[UR56][R4.64], R7 ;  /* 0x0000000704007986 */ /* 0x0001e6000c101938 */
.L_x_661:
[----:B------:R-:W-:Y:S05]  /*18b40*/  BSYNC B1 ;  /* 0x0000000000017941 */ /* 0x000fea0003800000 */
.L_x_660:
[----:B------:R-:W-:Y:S05]  /*18b50*/  @P2 BRA `(.L_x_656) ;  /* 0x0000000400a02947 */ /* 0x000fea0003800000 */
[----:B------:R-:W3:Y:S01]  /*18b60*/  LDC R11, c[0x0][0xbe8] ;  /* 0x0002fa00ff0b7b82 */ /* 0x000ee20000000800 */
[----:B------:R-:W-:Y:S01]  /*18b70*/  ULDC.64 UR4, c[0x0][0xaa0] ;  /* 0x0002a80000047ab9 */ /* 0x000fe20000000a00 */
[----:B------:R-:W-:Y:S01]  /*18b80*/  ULDC.64 UR6, c[0x0][0xaf0] ;  /* 0x0002bc0000067ab9 */ /* 0x000fe20000000a00 */
[----:B0-----:R-:W-:Y:S01]  /*18b90*/  IMAD R4, R26, UR4, RZ ;  /* 0x000000041a047c24 */ /* 0x001fe2000f8e02ff */
[----:B------:R-:W-:Y:S01]  /*18ba0*/  BSSY B1, `(.L_x_662) ;  /* 0x0000039000017945 */ /* 0x000fe20003800000 */
[----:B------:R-:W-:Y:S02]  /*18bb0*/  SHF.R.S32.HI R10, RZ, 0x1f, R185 ;  /* 0x0000001fff0a7819 */ /* 0x000fe400000114b9 */
[C---:B------:R-:W-:Y:S01]  /*18bc0*/  IMAD R7, R3.reuse, UR5, R4 ;  /* 0x0000000503077c24 */ /* 0x040fe2000f8e0204 */
[----:B------:R-:W-:Y:S01]  /*18bd0*/  SHF.R.S32.HI R14, RZ, 0x1f, R184 ;  /* 0x0000001fff0e7819 */ /* 0x000fe200000114b8 */
[----:B------:R-:W-:Y:S01]  /*18be0*/  IMAD.WIDE.U32 R4, R3, UR4, RZ ;  /* 0x0000000403047c25 */ /* 0x000fe2000f8e00ff */
[----:B------:R-:W-:Y:S01]  /*18bf0*/  LEA R3, R186, R217, 0x5 ;  /* 0x000000d9ba037211 */ /* 0x000fe200078e28ff */
[----:B------:R-:W-:-:S02]  /*18c00*/  ULDC.64 UR4, c[0x0][0xae8] ;  /* 0x0002ba0000047ab9 */ /* 0x000fc40000000a00 */
[----:B------:R-:W-:Y:S02]  /*18c10*/  IMAD.IADD R5, R5, 0x1, R7 ;  /* 0x0000000105057824 */ /* 0x000fe400078e0207 */
[----:B------:R-:W-:Y:S02]  /*18c20*/  IMAD R9, R192, 0x80, R3 ;  /* 0x00000080c0097824 */ /* 0x000fe400078e0203 */
[----:B------:R-:W-:-:S03]  /*18c30*/  IMAD.WIDE.U32 R4, R162, UR4, R4 ;  /* 0x00000004a2047c25 */ /* 0x000fc6000f8e0004 */
[----:B------:R-:W-:Y:S01]  /*18c40*/  MOV R3, R9 ;  /* 0x0000000900037202 */ /* 0x000fe20000000f00 */
[----:B------:R-:W-:Y:S02]  /*18c50*/  IMAD R7, R216, UR6, RZ ;  /* 0x00000006d8077c24 */ /* 0x000fe4000f8e02ff */
[----:B------:R-:W-:Y:S01]  /*18c60*/  IMAD R5, R162, UR5, R5 ;  /* 0x00000005a2057c24 */ /* 0x000fe2000f8e0205 */
[----:B---3--:R-:W-:Y:S01]  /*18c70*/  ISETP.NE.AND P0, PT, R11, 0x1, PT ;  /* 0x000000010b00780c */ /* 0x008fe20003f05270 */
[C---:B------:R-:W-:Y:S01]  /*18c80*/  IMAD R7, R29.reuse, UR7, R7 ;  /* 0x000000071d077c24 */ /* 0x040fe2000f8e0207 */
[----:B------:R-:W-:Y:S01]  /*18c90*/  ULDC.64 UR4, c[0x0][0xae0] ;  /* 0x0002b80000047ab9 */ /* 0x000fe20000000a00 */
[----:B------:R-:W-:-:S04]  /*18ca0*/  IMAD.WIDE.U32 R4, R29, UR6, R4 ;  /* 0x000000061d047c25 */ /* 0x000fc8000f8e0004 */
[----:B------:R-:W-:-:S06]  /*18cb0*/  IMAD.IADD R5, R5, 0x1, R7 ;  /* 0x0000000105057824 */ /* 0x000fcc00078e0207 */
[----:B------:R-:W0:Y:S08]  /*18cc0*/  @P0 LDC R6, c[0x0][0xbec] ;  /* 0x0002fb00ff060b82 */ /* 0x000e300000000800 */
[----:B------:R-:W3:Y:S01]  /*18cd0*/  @P0 LDC R13, c[0x0][0xbf0] ;  /* 0x0002fc00ff0d0b82 */ /* 0x000ee20000000800 */
[----:B0-----:R-:W-:-:S05]  /*18ce0*/  @P0 IMAD.HI.U32 R6, R9, R6, RZ ;  /* 0x0000000609060227 */ /* 0x001fca00078e00ff */
[----:B---3--:R-:W-:-:S04]  /*18cf0*/  @P0 SHF.R.U32.HI R3, RZ, R13, R6 ;  /* 0x0000000dff030219 */ /* 0x008fc80000011606 */
[--C-:B------:R-:W-:Y:S01]  /*18d00*/  SHF.R.S32.HI R6, RZ, 0x1f, R3.reuse ;  /* 0x0000001fff067819 */ /* 0x100fe20000011403 */
[----:B------:R-:W-:Y:S02]  /*18d10*/  IMAD.MOV R8, RZ, RZ, -R3 ;  /* 0x000000ffff087224 */ /* 0x000fe400078e0a03 */
[----:B------:R-:W-:-:S04]  /*18d20*/  IMAD.WIDE.U32 R4, R3, UR4, R4 ;  /* 0x0000000403047c25 */ /* 0x000fc8000f8e0004 */
[----:B------:R-:W-:Y:S02]  /*18d30*/  IMAD R6, R6, UR4, RZ ;  /* 0x0000000406067c24 */ /* 0x000fe4000f8e02ff */
[----:B------:R-:W-:Y:S02]  /*18d40*/  IMAD R7, R11, R8, R9 ;  /* 0x000000080b077224 */ /* 0x000fe400078e0209 */
[----:B------:R-:W-:Y:S01]  /*18d50*/  IMAD R9, R3, UR5, R6 ;  /* 0x0000000503097c24 */ /* 0x000fe2000f8e0206 */
[----:B------:R-:W-:Y:S01]  /*18d60*/  ULDC.64 UR4, c[0x0][0xad8] ;  /* 0x0002b60000047ab9 */ /* 0x000fe20000000a00 */
[----:B------:R-:W-:Y:S01]  /*18d70*/  IMAD R8, R192, 0x80, R217 ;  /* 0x00000080c0087824 */ /* 0x000fe200078e02d9 */
[----:B------:R-:W-:Y:S01]  /*18d80*/  SHF.R.S32.HI R3, RZ, 0x1f, R7 ;  /* 0x0000001fff037819 */ /* 0x000fe20000011407 */
[----:B------:R-:W-:Y:S01]  /*18d90*/  IMAD R11, R0, R11, RZ ;  /* 0x0000000b000b7224 */ /* 0x000fe200078e02ff */
[----:B------:R-:W-:Y:S01]  /*18da0*/  IADD3 R5, R5, R9, RZ ;  /* 0x0000000905057210 */ /* 0x000fe20007ffe0ff */
[----:B------:R-:W-:-:S02]  /*18db0*/  VIADD R0, R8, 0x20 ;  /* 0x0000002008007836 */ /* 0x000fc40000000000 */
[----:B------:R-:W-:Y:S01]  /*18dc0*/  IMAD R6, R3, UR4, RZ ;  /* 0x0000000403067c24 */ /* 0x000fe2000f8e02ff */
[-C--:B------:R-:W-:Y:S01]  /*18dd0*/  ISETP.GE.AND P2, PT, R8, R11.reuse, PT ;  /* 0x0000000b0800720c */ /* 0x080fe20003f46270 */
[C---:B------:R-:W-:Y:S01]  /*18de0*/  IMAD.WIDE.U32 R4, R7.reuse, UR4, R4 ;  /* 0x0000000407047c25 */ /* 0x040fe2000f8e0004 */
[-C--:B------:R-:W-:Y:S02]  /*18df0*/  ISETP.GE.AND P1, PT, R0, R11.reuse, PT ;  /* 0x0000000b0000720c */ /* 0x080fe40003f26270 */
[----:B------:R-:W-:Y:S01]  /*18e00*/  IADD3 R0, R8, 0x40, RZ ;  /* 0x0000004008007810 */ /* 0x000fe20007ffe0ff */
[----:B------:R-:W-:Y:S01]  /*18e10*/  IMAD R3, R7, UR5, R6 ;  /* 0x0000000507037c24 */ /* 0x000fe2000f8e0206 */
[----:B------:R-:W-:Y:S02]  /*18e20*/  ULDC.64 UR4, c[0x0][0xa80] ;  /* 0x0002a00000047ab9 */ /* 0x000fe40000000a00 */
[----:B------:R-:W-:Y:S01]  /*18e30*/  LEA R6, P3, R4, UR4, 0x1 ;  /* 0x0000000404067c11 */ /* 0x000fe2000f8608ff */
[----:B------:R-:W-:Y:S01]  /*18e40*/  IMAD.IADD R3, R5, 0x1, R3 ;  /* 0x0000000105037824 */ /* 0x000fe200078e0203 */
[----:B------:R-:W-:-:S04]  /*18e50*/  ISETP.GE.AND P0, PT, R0, R11, PT ;  /* 0x0000000b0000720c */ /* 0x000fc80003f06270 */
[----:B------:R-:W-:Y:S02]  /*18e60*/  LEA.HI.X R3, R4, UR5, R3, 0x1, P3 ;  /* 0x0000000504037c11 */ /* 0x000fe400098f0c03 */
[----:B------:R0:W3:Y:S04]  /*18e70*/  SHFL.IDX PT, R4, R6, RZ, 0x181f ;  /* 0x00181fff06047589 */ /* 0x0000e800000e0000 */
[----:B------:R0:W4:Y:S01]  /*18e80*/  SHFL.IDX PT, R0, R3, RZ, 0x181f ;  /* 0x00181fff03007589 */ /* 0x00012200000e0000 */
        /* <DEDUP_REMOVED lines=8> */
[----:B------:R3:W-:Y:S04]  /*18f10*/  @!P4 ST.E.128 desc[UR56][R12.64], RZ ;  /* 0x000000ff0c00c985 */ /* 0x0007e8000c101d38 */
[----:B------:R3:W-:Y:S02]  /*18f20*/  @!P5 ST.E.128 desc[UR56][R4.64], RZ ;  /* 0x000000ff0400d985 */ /* 0x0007e4000c101d38 */
.L_x_663:
[----:B------:R-:W-:Y:S05]  /*18f30*/  BSYNC B1 ;  /* 0x0000000000017941 */ /* 0x000fea0003800000 */
.L_x_662:
        /* <DEDUP_REMOVED lines=11> */
[----:B------:R0:W-:Y:S04]  /*18ff0*/  @!P3 ST.E.128 desc[UR56][R12.64], RZ ;  /* 0x000000ff0c00b985 */ /* 0x0001e8000c101d38 */
[----:B------:R0:W-:Y:S02]  /*19000*/  @!P4 ST.E.128 desc[UR56][R4.64], RZ ;  /* 0x000000ff0400c985 */ /* 0x0001e4000c101d38 */
.L_x_665:
[----:B------:R-:W-:Y:S05]  /*19010*/  BSYNC B1 ;  /* 0x0000000000017941 */ /* 0x000fea0003800000 */
.L_x_664:
[----:B0-----:R0:W0:Y:S01]  /*19020*/  SHFL.IDX PT, R0, R3, 0x2, 0x181f ;  /* 0x00581f0003007f89 */ /* 0x00102200000e0000 */
[----:B------:R-:W-:Y:S03]  /*19030*/  BSSY B1, `(.L_x_666) ;  /* 0x000000c000017945 */ /* 0x000fe60003800000 */
[----:B---3--:R3:W0:Y:S01]  /*19040*/  SHFL.IDX PT, R4, R6, 0x2, 0x181f ;  /* 0x00581f0006047f89 */ /* 0x00862200000e0000 */
[----:B------:R-:W-:Y:S05]  /*19050*/  @P0 BRA `(.L_x_667) ;  /* 0x0000000000240947 */ /* 0x000fea0003800000 */
[----:B------:R-:W-:Y:S02]  /*19060*/  ULDC UR4, c[0x0][0xac8] ;  /* 0x0002b20000047ab9 */ /* 0x000fe40000000800 */
[----:B------:R-:W-:Y:S02]  /*19070*/  ISETP.GE.AND P2, PT, R184, UR4, PT ;  /* 0x00000004b8007c0c */ /* 0x000fe4000bf46270 */
[----:B------:R-:W-:-:S11]  /*19080*/  ISETP.GE.AND P3, PT, R185, UR4, PT ;  /* 0x00000004b9007c0c */ /* 0x000fd6000bf66270 */
[CC--:B0-----:R-:W-:Y:S02]  /*19090*/  @!P2 LEA R12, P0, R184.reuse, R4.reuse, 0x1 ;  /* 0x00000004b80ca211 */ /* 0x0c1fe400078008ff */
[C---:B------:R-:W-:Y:S02]  /*190a0*/  @!P3 LEA R4, P1, R185.reuse, R4, 0x1 ;  /* 0x00000004b904b211 */ /* 0x040fe400078208ff */
[-C--:B------:R-:W-:Y:S02]  /*190b0*/  @!P2 LEA.HI.X R13, R184, R0.reuse, R14, 0x1, P0 ;  /* 0x00000000b80da211 */ /* 0x080fe400000f0c0e */
[----:B------:R-:W-:-:S03]  /*190c0*/  @!P3 LEA.HI.X R5, R185, R0, R10, 0x1, P1 ;  /* 0x00000000b905b211 */ /* 0x000fc600008f0c0a */
[----:B------:R0:W-:Y:S04]  /*190d0*/  @!P2 ST.E.128 desc[UR56][R12.64], RZ ;  /* 0x000000ff0c00a985 */ /* 0x0001e8000c101d38 */
[----:B------:R0:W-:Y:S02]  /*190e0*/  @!P3 ST.E.128 desc[UR56][R4.64], RZ ;  /* 0x000000ff0400b985 */ /* 0x0001e4000c101d38 */
.L_x_667:
[----:B------:R-:W-:Y:S05]  /*190f0*/  BSYNC B1 ;  /* 0x0000000000017941 */ /* 0x000fea0003800000 */
.L_x_666:
[----:B0-----:R-:W-:Y:S01]  /*19100*/  VIADD R0, R8, 0x60 ;  /* 0x0000006008007836 */ /* 0x001fe20000000000 */
[----:B----4-:R-:W4:Y:S04]  /*19110*/  SHFL.IDX PT, R3, R3, 0x3, 0x181f ;  /* 0x00781f0003037f89 */ /* 0x010f2800000e0000 */
[----:B------:R-:W-:Y:S01]  /*19120*/  ISETP.GE.AND P0, PT, R0, R11, PT ;  /* 0x0000000b0000720c */ /* 0x000fe20003f06270 */
[----:B------:R0:W0:-:S12]  /*19130*/  SHFL.IDX PT, R4, R6, 0x3, 0x181f ;  /* 0x00781f0006047f89 */ /* 0x00001800000e0000 */
[----:B------:R-:W-:Y:S05]  /*19140*/  @P0 BRA `(.L_x_656) ;  /* 0x0000000000240947 */ /* 0x000fea0003800000 */
[----:B------:R-:W-:Y:S02]  /*19150*/  ULDC UR4, c[0x0][0xac8] ;  /* 0x0002b20000047ab9 */ /* 0x000fe40000000800 */
[----:B------:R-:W-:Y:S02]  /*19160*/  ISETP.GE.AND P2, PT, R184, UR4, PT ;  /* 0x00000004b8007c0c */ /* 0x000fe4000bf46270 */
[----:B------:R-:W-:-:S11]  /*19170*/  ISETP.GE.AND P3, PT, R185, UR4, PT ;  /* 0x00000004b9007c0c */ /* 0x000fd6000bf66270 */
[CC--:B0--3--:R-:W-:Y:S02]  /*19180*/  @!P2 LEA R6, P0, R184.reuse, R4.reuse, 0x1 ;  /* 0x00000004b806a211 */ /* 0x0c9fe400078008ff */
[C---:B------:R-:W-:Y:S02]  /*19190*/  @!P3 LEA R4, P1, R185.reuse, R4, 0x1 ;  /* 0x00000004b904b211 */ /* 0x040fe400078208ff */
[-C--:B----4-:R-:W-:Y:S02]  /*191a0*/  @!P2 LEA.HI.X R7, R184, R3.reuse, R14, 0x1, P0 ;  /* 0x00000003b807a211 */ /* 0x090fe400000f0c0e */
[----:B------:R-:W-:-:S03]  /*191b0*/  @!P3 LEA.HI.X R5, R185, R3, R10, 0x1, P1 ;  /* 0x00000003b905b211 */ /* 0x000fc600008f0c0a */
[----:B------:R0:W-:Y:S04]  /*191c0*/  @!P2 ST.E.128 desc[UR56][R6.64], RZ ;  /* 0x000000ff0600a985 */ /* 0x0001e8000c101d38 */
[----:B------:R0:W-:Y:S02]  /*191d0*/  @!P3 ST.E.128 desc[UR56][R4.64], RZ ;  /* 0x000000ff0400b985 */ /* 0x0001e4000c101d38 */
.L_x_656:
[----:B------:R-:W-:Y:S05]  /*191e0*/  BSYNC B0 ;  /* 0x0000000000007941 */ /* 0x000fea0003800000 */
.L_x_646:
[----:B------:R-:W-:Y:S02]  /*191f0*/  ULDC UR4, c[0x0][0xc3c] ;  /* 0x00030f0000047ab9 */ /* 0x000fe40000000800 */
[----:B--2---:R-:W-:-:S13]  /*19200*/  ISETP.GE.AND P0, PT, R147, UR4, PT ;  /* 0x0000000493007c0c */ /* 0x004fda000bf06270 */
[----:B------:R-:W-:Y:S05]  /*19210*/  @!P0 BRA `(.L_x_668) ;  /* 0xfffffe8000cc8947 */ /* 0x000fea000383ffff */
[----:B------:R-:W-:Y:S05]  /*19220*/  BRA `(.L_x_446) ;  /* 0x0000007000487947 */ /* 0x000fea0003800000 */
.L_x_444:
[----:B------:R-:W-:-:S08]  /*19230*/  NOP ;  /* 0x0000000000007918 */ /* 0x000fd00000000000 */
[----:B------:R-:W0:-:S00]  /*19240*/  USETMAXREG.DEALLOC.CTAPOOL 0x28 ;  /* 0x00000028000079c8 */ /* 0x000e0000080e0500 */
[----:B0-----:R-:W2:Y:S01]  /*19250*/  LDL.LU R3, [R1+0x38] ;  /* 0x0000380001037983 */ /* 0x001ea20000300800 */
[----:B------:R-:W-:Y:S02]  /*19260*/  LOP3.LUT R2, R2, 0x3, RZ, 0xc0, !PT ;  /* 0x0000000302027812 */ /* 0x000fe400078ec0ff */
[----:B------:R-:W-:-:S04]  /*19270*/  MOV R6, RZ ;  /* 0x000000ff00067202 */ /* 0x000fc80000000f00 */
[----:B------:R-:W0:Y:S02]  /*19280*/  SHFL.IDX PT, R2, R2, RZ, 0x1f ;  /* 0x00001fff02027589 */ /* 0x000e2400000e0000 */
[----:B0-----:R-:W-:Y:S02]  /*19290*/  ISETP.NE.AND P0, PT, R2, RZ, PT ;  /* 0x000000ff0200720c */ /* 0x001fe40003f05270 */
[----:B--2---:R-:W-:-:S11]  /*192a0*/  LOP3.LUT R3, R3, 0xffffffdf, RZ, 0xc0, !PT ;  /* 0xffffffdf03037812 */ /* 0x004fd600078ec0ff */
[----:B------:R-:W-:-:S05]  /*192b0*/  @P0 LOP3.LUT R3, R3, 0x20, RZ, 0xfc, !PT ;  /* 0x0000002003030812 */ /* 0x000fca00078efcff */
[----:B------:R0:W-:Y:S01]  /*192c0*/  STL [R1+0x38], R3 ;  /* 0x0000380301007387 */ /* 0x0001e20000100800 */
[----:B------:R-:W-:Y:S05]  /*192d0*/  @!P0 BRA `(.L_x_669) ;  /* 0x00000000001c8947 */ /* 0x000fea0003800000 */
[----:B------:R-:W1:Y:S08]  /*192e0*/  S2UR UR5, SR_CgaCtaId ;  /* 0x00000000000579c3 */ /* 0x000e700000008800 */
[----:B------:R-:W-:Y:S06]  /*192f0*/  BAR.SYNC.DEFER_BLOCKING 0x5, 0x180 ;  /* 0x0146000000007b1d */ /* 0x000fec0000010000 */
[----:B------:R-:W-:-:S02]  /*19300*/  UMOV UR4, 0x400 ;  /* 0x0000040000047882 */ /* 0x000fc40000000000 */
[----:B-1----:R-:W-:-:S09]  /*19310*/  ULEA UR4, UR5, UR4, 0x18 ;  /* 0x0000000405047291 */ /* 0x002fd2000f8ec03f */
[----:B------:R-:W1:Y:S01]  /*19320*/  LDS.128 R16, [UR4+0x2a8d0] ;  /* 0x02a8d004ff107984 */ /* 0x000e620008000c00 */
[----:B------:R-:W-:Y:S06]  /*19330*/  BAR.ARV 0x4, 0x180 ;  /* 0x0106000000007b1d */ /* 0x000fec0000002000 */
[----:B------:R-:W-:Y:S05]  /*19340*/  BRA `(.L_x_670) ;  /* 0x0000000800947947 */ /* 0x000fea0003800000 */
.L_x_669:
[----:B------:R-:W-:Y:S01]  /*19350*/  LOP3.LUT R7, R0, 0x1f, RZ, 0xc0, !PT ;  /* 0x0000001f00077812 */ /* 0x000fe200078ec0ff */
[----:B------:R-:W-:Y:S01]  /*19360*/  ULDC UR4, c[0x0][0xc3c] ;  /* 0x00030f0000047ab9 */ /* 0x000fe20000000800 */
[----:B------:R-:W-:Y:S01]  /*19370*/  IMAD.MOV.U32 R9, RZ, RZ, RZ ;  /* 0x000000ffff097224 */ /* 0x000fe200078e00ff */
[----:B------:R-:W1:Y:S01]  /*19380*/  S2UR UR6, SR_CTAID.X ;  /* 0x00000000000679c3 */ /* 0x000e620000002500 */
[----:B------:R-:W-:Y:S01]  /*19390*/  ISETP.NE.AND P0, PT, R7, 0x1f, PT ;  /* 0x0000001f0700780c */ /* 0x000fe20003f05270 */
[----:B------:R-:W-:-:S03]  /*193a0*/  ULDC UR5, c[0x0][0xc38] ;  /* 0x00030e0000057ab9 */ /* 0x000fc60000000800 */
[----:B------:R-:W-:-:S13]  /*193b0*/  ISETP.GE.OR P1, PT, R7, UR4, !P0 ;  /* 0x0000000407007c0c */ /* 0x000fda000c726670 */
[----:B------:R-:W2:Y:S08]  /*193c0*/  @!P1 LDC.64 R4, c[0x0][0xc80] ;  /* 0x00032000ff049b82 */ /* 0x000eb00000000a00 */
[----:B0-----:R-:W0:Y:S01]  /*193d0*/  @!P1 LDC.64 R2, c[0x0][0xc78] ;  /* 0x00031e00ff029b82 */ /* 0x001e220000000a00 */
[----:B--2---:R-:W-:-:S05]  /*193e0*/  @!P1 IMAD.WIDE.U32 R4, R7, 0x4, R4 ;  /* 0x0000000407049825 */ /* 0x004fca00078e0004 */
[----:B------:R-:W2:Y:S01]  /*193f0*/  @!P1 LDG.E R6, desc[UR56][R4.64] ;  /* 0x0000003804069981 */ /* 0x000ea2000c1e1900 */
[----:B0-----:R-:W-:-:S05]  /*19400*/  @!P1 IMAD.WIDE.U32 R2, R7, 0x4, R2 ;  /* 0x0000000407029825 */ /* 0x001fca00078e0002 */
[----:B------:R-:W2:Y:S01]  /*19410*/  @!P1 LDG.E R9, desc[UR56][R2.64] ;  /* 0x0000003802099981 */ /* 0x000ea2000c1e1900 */
[C---:B------:R-:W-:Y:S02]  /*19420*/  ISETP.NE.AND P1, PT, R7.reuse, RZ, PT ;  /* 0x000000ff0700720c */ /* 0x040fe40003f25270 */
[C---:B------:R-:W-:Y:S02]  /*19430*/  ISETP.GE.U32.AND P2, PT, R7.reuse, 0x2, PT ;  /* 0x000000020700780c */ /* 0x040fe40003f46070 */
[C---:B------:R-:W-:Y:S02]  /*19440*/  ISETP.GE.U32.AND P3, PT, R7.reuse, 0x4, PT ;  /* 0x000000040700780c */ /* 0x040fe40003f66070 */
[C---:B------:R-:W-:Y:S02]  /*19450*/  ISETP.GE.U32.AND P4, PT, R7.reuse, 0x8, PT ;  /* 0x000000080700780c */ /* 0x040fe40003f86070 */
[----:B------:R-:W-:Y:S01]  /*19460*/  ISETP.GE.U32.AND P5, PT, R7, 0x10, PT ;  /* 0x000000100700780c */ /* 0x000fe20003fa6070 */
[----:B------:R-:W-:Y:S01]  /*19470*/  UMOV UR4, URZ ;  /* 0x0000003f00047c82 */ /* 0x000fe20008000000 */
[----:B--2---:R-:W-:-:S05]  /*19480*/  IMAD R8, R6, R9, RZ ;  /* 0x0000000906087224 */ /* 0x004fca00078e02ff */
        /* <DEDUP_REMOVED lines=23> */
.L_x_673:
[----:B------:R-:W0:Y:S01]  /*19600*/  LDC R2, c[0x0][0xc3c] ;  /* 0x00030f00ff027b82 */ /* 0x000e220000000800 */
[----:B------:R-:W-:Y:S01]  /*19610*/  UIADD3 UR4, UR4, 0x1f, URZ ;  /* 0x0000001f04047890 */ /* 0x000fe2000fffe03f */
[----:B------:R-:W-:Y:S02]  /*19620*/  ULDC UR7, c[0x0][0xc3c] ;  /* 0x00030f0000077ab9 */ /* 0x000fe40000000800 */
[----:B------:R-:W-:-:S03]  /*19630*/  MOV R19, UR7 ;  /* 0x0000000700137c02 */ /* 0x000fc60008000f00 */
[----:B0-----:R-:W-:-:S13]  /*19640*/  ISETP.LE.AND P6, PT, R2, UR4, PT ;  /* 0x0000000402007c0c */ /* 0x001fda000bfc3270 */
[----:B------:R-:W-:Y:S05]  /*19650*/  @P6 BRA `(.L_x_672) ;  /* 0x0000000400ac6947 */ /* 0x000fea0003800000 */
[----:B------:R-:W-:Y:S02]  /*19660*/  VIADD R9, R7, UR4 ;  /* 0x0000000407097c36 */ /* 0x000fe40008000000 */
[----:B------:R-:W-:-:S03]  /*19670*/  IMAD.MOV.U32 R6, RZ, RZ, RZ ;  /* 0x000000ffff067224 */ /* 0x000fc600078e00ff */
[----:B------:R-:W-:-:S13]  /*19680*/  ISETP.GE.OR P6, PT, R9, R2, !P0 ;  /* 0x000000020900720c */ /* 0x000fda00047c6670 */
[----:B------:R-:W0:Y:S08]  /*19690*/  @!P6 LDC.64 R4, c[0x0][0xc80] ;  /* 0x00032000ff04eb82 */ /* 0x000e300000000a00 */
[----:B------:R-:W1:Y:S01]  /*196a0*/  @!P6 LDC.64 R2, c[0x0][0xc78] ;  /* 0x00031e00ff02eb82 */ /* 0x000e620000000a00 */
[----:B0-----:R-:W-:-:S05]  /*196b0*/  @!P6 IMAD.WIDE R4, R9, 0x4, R4 ;  /* 0x000000040904e825 */ /* 0x001fca00078e0204 */
[----:B------:R-:W2:Y:S01]  /*196c0*/  @!P6 LDG.E R6, desc[UR56][R4.64] ;  /* 0x000000380406e981 */ /* 0x000ea2000c1e1900 */
[----:B-1----:R-:W-:Y:S01]  /*196d0*/  @!P6 IMAD.WIDE R2, R9, 0x4, R2 ;  /* 0x000000040902e825 */ /* 0x002fe200078e0202 */
[----:B------:R-:W-:-:S06]  /*196e0*/  MOV R9, RZ ;  /* 0x000000ff00097202 */ /* 0x000fcc0000000f00 */
        /* <DEDUP_REMOVED lines=19> */
[----:B------:R-:W-:-:S04]  /*19820*/  IADD3 R8, R3, R8, RZ ;  /* 0x0000000803087210 */ /* 0x000fc80007ffe0ff */
[----:B------:R-:W-:-:S13]  /*19830*/  ISETP.GT.AND P6, PT, R8, UR6, PT ;  /* 0x0000000608007c0c */ /* 0x000fda000bfc4270 */
[----:B------:R-:W-:Y:S05]  /*19840*/  @!P6 BRA `(.L_x_673) ;  /* 0xfffffffc006ce947 */ /* 0x000fea000383ffff */
.L_x_671:
        /* <DEDUP_REMOVED lines=18> */
.L_x_674:
[----:B-1----:R-:W-:Y:S01]  /*19970*/  IMAD R16, R16, UR5, R11 ;  /* 0x0000000510107c24 */ /* 0x002fe2000f8e020b */
[----:B------:R-:W-:Y:S01]  /*19980*/  MOV R11, R12 ;  /* 0x0000000c000b7202 */ /* 0x000fe20000000f00 */
[----:B------:R-:W-:Y:S01]  /*19990*/  IMAD.MOV.U32 R2, RZ, RZ, RZ ;  /* 0x000000ffff027224 */ /* 0x000fe200078e00ff */
[----:B------:R-:W-:Y:S01]  /*199a0*/  IABS R12, R6 ;  /* 0x00000006000c7213 */ /* 0x000fe20000000000 */
[----:B------:R-:W-:Y:S01]  /*199b0*/  VIADD R19, R19, UR4 ;  /* 0x0000000413137c36 */ /* 0x000fe20008000000 */
[----:B------:R-:W-:Y:S01]  /*199c0*/  IADD3 R17, -R16, UR6, RZ ;  /* 0x0000000610117c10 */ /* 0x000fe2000fffe1ff */
[----:B------:R-:W-:Y:S01]  /*199d0*/  IMAD R11, R11, R4, RZ ;  /* 0x000000040b0b7224 */ /* 0x000fe200078e02ff */
[----:B0-----:R-:W-:Y:S01]  /*199e0*/  IABS R5, R9 ;  /* 0x0000000900057213 */ /* 0x001fe20000000000 */
[----:B------:R-:W-:Y:S01]  /*199f0*/  IMAD.MOV R12, RZ, RZ, -R12 ;  /* 0x000000ffff0c7224 */ /* 0x000fe200078e0a0c */
[----:B------:R-:W-:Y:S01]  /*19a00*/  IABS R10, R17 ;  /* 0x00000011000a7213 */ /* 0x000fe20000000000 */
[----:B------:R-:W-:Y:S01]  /*19a10*/  IMAD.HI.U32 R2, R3, R11, R2 ;  /* 0x0000000b03027227 */ /* 0x000fe200078e0002 */
[----:B------:R-:W0:Y:S02]  /*19a20*/  I2F.RP R8, R5 ;  /* 0x0000000500087306 */ /* 0x000e240000209400 */
[----:B------:R-:W-:Y:S01]  /*19a30*/  MOV R3, R10 ;  /* 0x0000000a00037202 */ /* 0x000fe20000000f00 */
[----:B------:R-:W-:-:S04]  /*19a40*/  IMAD.MOV.U32 R10, RZ, RZ, R12 ;  /* 0x000000ffff0a7224 */ /* 0x000fc800078e000c */
[----:B------:R-:W-:-:S04]  /*19a50*/  IMAD.HI.U32 R2, R2, R3, RZ ;  /* 0x0000000302027227 */ /* 0x000fc800078e00ff */
[----:B------:R-:W-:Y:S01]  /*19a60*/  IMAD R3, R2, R10, R3 ;  /* 0x0000000a02037224 */ /* 0x000fe200078e0203 */
[----:B0-----:R-:W0:Y:S04]  /*19a70*/  MUFU.RCP R8, R8 ;  /* 0x0000000800087308 */ /* 0x001e280000001000 */
[----:B------:R-:W-:-:S13]  /*19a80*/  ISETP.GT.U32.AND P1, PT, R4, R3, PT ;  /* 0x000000030400720c */ /* 0x000fda0003f24070 */
[----:B------:R-:W-:Y:S02]  /*19a90*/  @!P1 IMAD.IADD R3, R3, 0x1, -R4 ;  /* 0x0000000103039824 */ /* 0x000fe400078e0a04 */
[----:B------:R-:W-:Y:S01]  /*19aa0*/  @!P1 VIADD R2, R2, 0x1 ;  /* 0x0000000102029836 */ /* 0x000fe20000000000 */
[----:B0-----:R-:W-:Y:S02]  /*19ab0*/  IADD3 R10, R8, 0xffffffe, RZ ;  /* 0x0ffffffe080a7810 */ /* 0x001fe40007ffe0ff */
[----:B------:R-:W-:Y:S02]  /*19ac0*/  ISETP.GE.U32.AND P0, PT, R3, R4, PT ;  /* 0x000000040300720c */ /* 0x000fe40003f06070 */
[----:B------:R-:W-:Y:S01]  /*19ad0*/  LOP3.LUT R4, R17, R6, RZ, 0x3c, !PT ;  /* 0x0000000611047212 */ /* 0x000fe200078e3cff */
[----:B------:R0:W1:Y:S01]  /*19ae0*/  F2I.FTZ.U32.TRUNC.NTZ R3, R10 ;  /* 0x0000000a00037305 */ /* 0x000062000021f000 */
[----:B------:R-:W-:Y:S02]  /*19af0*/  ISETP.NE.AND P1, PT, R6, RZ, PT ;  /* 0x000000ff0600720c */ /* 0x000fe40003f25270 */
[----:B------:R-:W-:-:S02]  /*19b00*/  ISETP.GE.AND P2, PT, R4, RZ, PT ;  /* 0x000000ff0400720c */ /* 0x000fc40003f46270 */
[----:B0-----:R-:W-:-:S05]  /*19b10*/  IABS R10, R9 ;  /* 0x00000009000a7213 */ /* 0x001fca0000000000 */
[----:B------:R-:W-:Y:S01]  /*19b20*/  @P0 VIADD R2, R2, 0x1 ;  /* 0x0000000102020836 */ /* 0x000fe20000000000 */
[----:B------:R-:W-:-:S04]  /*19b30*/  IADD3 R10, RZ, -R10, RZ ;  /* 0x8000000aff0a7210 */ /* 0x000fc80007ffe0ff */
        /* <DEDUP_REMOVED lines=9> */
[----:B------:R-:W-:Y:S01]  /*19bd0*/  IMAD.MOV.U32 R3, RZ, RZ, R4 ;  /* 0x000000ffff037224 */ /* 0x000fe200078e0004 */
[----:B------:R-:W-:Y:S01]  /*19be0*/  MOV R4, R10 ;  /* 0x0000000a00047202 */ /* 0x000fe20000000f00 */
[----:B------:R-:W-:Y:S02]  /*19bf0*/  IMAD.IADD R17, R17, 0x1, -R6 ;  /* 0x0000000111117824 */ /* 0x000fe400078e0a06 */
[----:B------:R-:W-:-:S04]  /*19c00*/  IMAD.HI.U32 R2, R2, R3, RZ ;  /* 0x0000000302027227 */ /* 0x000fc800078e00ff */
[----:B------:R-:W-:Y:S01]  /*19c10*/  IMAD R4, R2, R4, R3 ;  /* 0x0000000402047224 */ /* 0x000fe200078e0203 */
[----:B------:R-:W-:-:S04]  /*19c20*/  LOP3.LUT R3, R8, R9, RZ, 0x3c, !PT ;  /* 0x0000000908037212 */ /* 0x000fc800078e3cff */
[----:B------:R-:W-:Y:S02]  /*19c30*/  ISETP.GT.U32.AND P1, PT, R5, R4, PT ;  /* 0x000000040500720c */ /* 0x000fe40003f24070 */
[----:B------:R-:W-:-:S11]  /*19c40*/  ISETP.GE.AND P2, PT, R3, RZ, PT ;  /* 0x000000ff0300720c */ /* 0x000fd60003f46270 */
[----:B------:R-:W-:Y:S02]  /*19c50*/  @!P1 IMAD.IADD R4, R4, 0x1, -R5 ;  /* 0x0000000104049824 */ /* 0x000fe400078e0a05 */
[----:B------:R-:W-:Y:S01]  /*19c60*/  @!P1 VIADD R2, R2, 0x1 ;  /* 0x0000000102029836 */ /* 0x000fe20000000000 */
[----:B------:R-:W-:Y:S02]  /*19c70*/  ISETP.NE.AND P1, PT, R9, RZ, PT ;  /* 0x000000ff0900720c */ /* 0x000fe40003f25270 */
[----:B------:R-:W-:-:S13]  /*19c80*/  ISETP.GE.U32.AND P0, PT, R4, R5, PT ;  /* 0x000000050400720c */ /* 0x000fda0003f06070 */
[----:B------:R-:W-:-:S05]  /*19c90*/  @P0 IADD3 R2, R2, 0x1, RZ ;  /* 0x0000000102020810 */ /* 0x000fca0007ffe0ff */
[----:B------:R-:W-:Y:S01]  /*19ca0*/  @!P2 IMAD.MOV R2, RZ, RZ, -R2 ;  /* 0x000000ffff02a224 */ /* 0x000fe200078e0a02 */
[----:B------:R-:W-:-:S05]  /*19cb0*/  @!P1 LOP3.LUT R2, RZ, R9, RZ, 0x33, !PT ;  /* 0x00000009ff029212 */ /* 0x000fca00078e33ff */
[----:B------:R-:W-:-:S04]  /*19cc0*/  IMAD.MOV R18, RZ, RZ, -R2 ;  /* 0x000000ffff127224 */ /* 0x000fc800078e0a02 */
[C---:B------:R-:W-:Y:S01]  /*19cd0*/  IMAD R18, R9.reuse, R18, R8 ;  /* 0x0000001209127224 */ /* 0x040fe200078e0208 */
[----:B------:R-:W-:-:S04]  /*19ce0*/  LEA R9, R9, R2, 0x18 ;  /* 0x0000000209097211 */ /* 0x000fc800078ec0ff */
[----:B------:R-:W-:Y:S01]  /*19cf0*/  LEA R18, R18, R9, 0x10 ;  /* 0x0000000912127211 */ /* 0x000fe200078e80ff */
[----:B------:R-:W-:Y:S06]  /*19d00*/  BRA `(.L_x_675) ;  /* 0x00000000000c7947 */ /* 0x000fec0003800000 */
.L_x_672:
[----:B------:R-:W-:Y:S01]  /*19d10*/  IMAD.MOV.U32 R17, RZ, RZ, RZ ;  /* 0x000000ffff117224 */ /* 0x000fe200078e00ff */
[----:B------:R-:W-:Y:S01]  /*19d20*/  MOV R18, RZ ;  /* 0x000000ff00127202 */ /* 0x000fe20000000f00 */
[----:B------:R-:W-:-:S07]  /*19d30*/  IMAD.U32 R16, RZ, RZ, UR6 ;  /* 0x00000006ff107e24 */ /* 0x000fce000f8e00ff */
.L_x_675:
[----:B------:R-:W-:-:S13]  /*19d40*/  ISETP.NE.AND P0, PT, R7, RZ, PT ;  /* 0x000000ff0700720c */ /* 0x000fda0003f05270 */
[----:B------:R-:W0:Y:S01]  /*19d50*/  @!P0 S2R R3, SR_CgaCtaId ;  /* 0x0000000000038919 */ /* 0x000e220000008800 */
[----:B------:R-:W-:-:S04]  /*19d60*/  @!P0 MOV R2, 0x400 ;  /* 0x0000040000028802 */ /* 0x000fc80000000f00 */
[----:B0-----:R-:W-:-:S05]  /*19d70*/  @!P0 LEA R2, R3, R2, 0x18 ;  /* 0x0000000203028211 */ /* 0x001fca00078ec0ff */
[----:B------:R0:W-:Y:S01]  /*19d80*/  @!P0 STS.128 [R2+0x2a8d0], R16 ;  /* 0x02a8d01002008388 */ /* 0x0001e20000000c00 */
[----:B------:R-:W-:Y:S06]  /*19d90*/  BAR.ARV 0x5, 0x180 ;  /* 0x0146000000007b1d */ /* 0x000fec0000002000 */
.L_x_670:
[----:B------:R2:W-:Y:S01]  /*19da0*/  STL [R1+0x20], RZ ;  /* 0x000020ff01007387 */ /* 0x0005e20000100800 */
[----:B------:R-:W-:Y:S01]  /*19db0*/  ULDC UR4, c[0x0][0xc3c] ;  /* 0x00030f0000047ab9 */ /* 0x000fe20000000800 */
[----:B------:R-:W-:Y:S01]  /*19dc0*/  IMAD.MOV.U32 R28, RZ, RZ, 0x1 ;  /* 0x00000001ff1c7424 */ /* 0x000fe200078e00ff */
[----:B-1----:R-:W-:Y:S01]  /*19dd0*/  ISETP.GE.AND P0, PT, R19, UR4, PT ;  /* 0x0000000413007c0c */ /* 0x002fe2000bf06270 */
[----:B------:R-:W-:-:S12]  /*19de0*/  IMAD.MOV.U32 R27, RZ, RZ, RZ ;  /* 0x000000ffff1b7224 */ /* 0x000fd800078e00ff */
[----:B--2---:R-:W-:Y:S05]  /*19df0*/  @P0 BRA `(.L_x_676) ;  /* 0x0000006000780947 */ /* 0x004fea0003800000 */
[----:B------:R-:W1:Y:S01]  /*19e00*/  S2UR UR5, SR_CgaCtaId ;  /* 0x00000000000579c3 */ /* 0x000e620000008800 */
[----:B------:R2:W-:Y:S01]  /*19e10*/  STL [R1+0x20], RZ ;  /* 0x000020ff01007387 */ /* 0x0005e20000100800 */
[C---:B0-----:R-:W-:Y:S01]  /*19e20*/  SHF.L.U32 R2, R0.reuse, 0x3, RZ ;  /* 0x0000000300027819 */ /* 0x041fe200000006ff */
[----:B------:R-:W-:Y:S01]  /*19e30*/  UMOV UR4, 0x400 ;  /* 0x0000040000047882 */ /* 0x000fe20000000000 */
[----:B------:R-:W-:Y:S01]  /*19e40*/  LOP3.LUT R5, R0, 0x7f, RZ, 0xc0, !PT ;  /* 0x0000007f00057812 */ /* 0x000fe200078ec0ff */
[----:B------:R-:W-:Y:S01]  /*19e50*/  BSSY B8, `(.L_x_676) ;  /* 0x0000618000087945 */ /* 0x000fe20003800000 */
[C---:B------:R-:W-:Y:S01]  /*19e60*/  LOP3.LUT R3, R2.reuse, 0x1f8, RZ, 0xc0, !PT ;  /* 0x000001f802037812 */ /* 0x040fe200078ec0ff */
[----:B------:R-:W-:Y:S01]  /*19e70*/  IMAD.MOV.U32 R25, RZ, RZ, RZ ;  /* 0x000000ffff197224 */ /* 0x000fe200078e00ff */
[----:B------:R-:W-:Y:S01]  /*19e80*/  LOP3.LUT R2, R2, 0x38, RZ, 0xc0, !PT ;  /* 0x0000003802027812 */ /* 0x000fe200078ec0ff */
[----:B------:R-:W-:Y:S01]  /*19e90*/  IMAD.SHL.U32 R33, R5, 0x8, RZ ;  /* 0x0000000805217824 */ /* 0x000fe200078e00ff */
[----:B------:R-:W-:Y:S01]  /*19ea0*/  LOP3.LUT R4, R3, 0x38, R0, 0x78, !PT ;  /* 0x0000003803047812 */ /* 0x000fe200078e7800 */
[----:B------:R-:W-:Y:S01]  /*19eb0*/  IMAD.SHL.U32 R0, R0, 0x10, RZ ;  /* 0x0000001000007824 */ /* 0x000fe200078e00ff */
[----:B------:R-:W-:Y:S01]  /*19ec0*/  SHF.R.U32.HI R3, RZ, 0x3, R5 ;  /* 0x00000003ff037819 */ /* 0x000fe20000011605 */
[----:B------:R-:W-:Y:S01]  /*19ed0*/  IMAD.MOV.U32 R27, RZ, RZ, RZ ;  /* 0x000000ffff1b7224 */ /* 0x000fe200078e00ff */
[----:B------:R-:W-:Y:S01]  /*19ee0*/  LOP3.LUT R33, R4, 0x200, R33, 0xf8, !PT ;  /* 0x0000020004217812 */ /* 0x000fe200078ef821 */
[----:B------:R-:W-:Y:S01]  /*19ef0*/  ULOP3.LUT UR39, UR60, 0x2, URZ, 0xfc, !UPT ;  /* 0x000000023c277892 */ /* 0x000fe2000f8efc3f */
[----:B------:R-:W-:Y:S01]  /*19f00*/  LOP3.LUT R4, R3, 0x70, R0, 0xf8, !PT ;  /* 0x0000007003047812 */ /* 0x000fe200078ef800 */
[----:B------:R-:W-:Y:S01]  /*19f10*/  ULDC.64 UR36, c[0x0][0x198] ;  /* 0x0000660000247ab9 */ /* 0x000fe20000000a00 */
[----:B------:R-:W-:Y:S01]  /*19f20*/  MOV R30, 0x1 ;  /* 0x00000001001e7802 */ /* 0x000fe20000000f00 */
[----:B------:R-:W-:Y:S01]  /*19f30*/  ULDC UR38, c[0x0][0xc] ;  /* 0x0000030000267ab9 */ /* 0x000fe20000000800 */
[----:B------:R-:W-:-:S02]  /*19f40*/  MOV R28, 0x1 ;  /* 0x00000001001c7802 */ /* 0x000fc40000000f00 */
[C---:B------:R-:W-:Y:S01]  /*19f50*/  LOP3.LUT R3, R2.reuse, 0x40, RZ, 0xfc, !PT ;  /* 0x0000004002037812 */ /* 0x040fe200078efcff */
[----:B-1----:R-:W-:Y:S01]  /*19f60*/  ULEA UR4, UR5, UR4, 0x18 ;  /* 0x0000000405047291 */ /* 0x002fe2000f8ec03f */
[----:B------:R-:W-:-:S05]  /*19f70*/  LOP3.LUT R0, R2, 0x80, RZ, 0xfc, !PT ;  /* 0x0000008002007812 */ /* 0x000fca00078efcff */
[----:B------:R-:W-:-:S04]  /*19f80*/  IMAD.U32 R22, RZ, RZ, UR4 ;  /* 0x00000004ff167e24 */ /* 0x000fc8000f8e00ff */
[----:B--2---:R-:W-:-:S07]  /*19f90*/  IMAD R35, R33, 0x2, R22 ;  /* 0x0000000221237824 */ /* 0x004fce00078e0216 */
.L_x_779:
[----:B0-----:R-:W0:Y:S02]  /*19fa0*/  LDC.64 R2, c[0x0][0xc88] ;  /* 0x00032200ff027b82 */ /* 0x001e240000000a00 */
[----:B0-----:R-:W-:-:S05]  /*19fb0*/  IMAD.WIDE R2, R19, 0x4, R2 ;  /* 0x0000000413027825 */ /* 0x001fca00078e0202 */
[----:B--2---:R-:W2:Y:S01]  /*19fc0*/  LDG.E R31, desc[UR56][R2.64] ;  /* 0x00000038021f7981 */ /* 0x004ea2000c1e1900 */
[----:B------:R-:W-:Y:S05]  /*19fd0*/  YIELD ;  /* 0x0000000000007946 */ /* 0x000fea0003800000 */
[----:B------:R-:W-:Y:S01]  /*19fe0*/  ULDC.64 UR4, c[0x0][0xa28] ;  /* 0x00028a0000047ab9 */ /* 0x000fe20000000a00 */
[----:B------:R-:W-:Y:S01]  /*19ff0*/  ULDC.64 UR8, c[0x0][0xa18] ;  /* 0x0002860000087ab9 */ /* 0x000fe20000000a00 */
[----:B------:R-:W-:Y:S01]  /*1a000*/  ISETP.NE.U32.AND P0, PT, RZ, UR4, PT ;  /* 0x00000004ff007c0c */ /* 0x000fe2000bf05070 */
[----:B------:R-:W-:Y:S01]  /*1a010*/  ULDC.64 UR6, c[0x0][0xa10] ;  /* 0x0002840000067ab9 */ /* 0x000fe20000000a00 */
[----:B------:R-:W-:-:S02]  /*1a020*/  MOV R11, RZ ;  /* 0x000000ff000b7202 */ /* 0x000fc40000000f00 */
[----:B------:R-:W-:Y:S02]  /*1a030*/  ISETP.NE.AND.EX P0, PT, RZ, UR5, PT, P0 ;  /* 0x00000005ff007c0c */ /* 0x000fe4000bf05300 */
[----:B------:R-:W-:-:S04]  /*1a040*/  ISETP.NE.U32.AND P2, PT, RZ, UR6, PT ;  /* 0x00000006ff007c0c */ /* 0x000fc8000bf45070 */
[----:B------:R-:W-:Y:S01]  /*1a050*/  ISETP.NE.AND.EX P2, PT, RZ, UR7, PT, P2 ;  /* 0x00000007ff007c0c */ /* 0x000fe2000bf45320 */
[----:B------:R-:W-:Y:S01]  /*1a060*/  IMAD.MOV.U32 R34, RZ, RZ, RZ ;  /* 0x000000ffff227224 */ /* 0x000fe200078e00ff */
[----:B--2---:R-:W-:-:S05]  /*1a070*/  SHF.R.S32.HI R0, RZ, 0x1f, R31 ;  /* 0x0000001fff007819 */ /* 0x004fca000001141f */
[C---:B------:R-:W-:Y:S01]  /*1a080*/  @P0 LEA R2, P1, R31.reuse, UR4, 0x2 ;  /* 0x000000041f020c11 */ /* 0x040fe2000f8210ff */
[C---:B------:R-:W-:Y:S01]  /*1a090*/  IMAD.SHL.U32 R23, R31.reuse, 0x4, RZ ;  /* 0x000000041f177824 */ /* 0x040fe200078e00ff */
[C-C-:B------:R-:W-:Y:S01]  /*1a0a0*/  SHF.L.U64.HI R24, R31.reuse, 0x2, R0.reuse ;  /* 0x000000021f187819 */ /* 0x140fe20000010200 */
[----:B------:R0:W-:Y:S01]  /*1a0b0*/  STL [R1+0x10], R0 ;  /* 0x0000100001007387 */ /* 0x0001e20000100800 */
[----:B------:R-:W-:Y:S01]  /*1a0c0*/  @P0 LEA.HI.X R3, R31, UR5, R0, 0x2, P1 ;  /* 0x000000051f030c11 */ /* 0x000fe200088f1400 */
[----:B------:R-:W-:Y:S01]  /*1a0d0*/  ULDC.64 UR4, c[0x0][0xa00] ;  /* 0x0002800000047ab9 */ /* 0x000fe20000000a00 */
[----:B------:R-:W-:-:S03]  /*1a0e0*/  ISETP.NE.U32.AND P1, PT, RZ, UR8, PT ;  /* 0x00000008ff007c0c */ /* 0x000fc6000bf25070 */
[----:B-1----:R1:W2:Y:S01]  /*1a0f0*/  @P0 LDG.E R11, desc[UR56][R2.64] ;  /* 0x00000038020b0981 */ /* 0x0022a2000c1e1900 */
[----:B------:R-:W-:Y:S02]  /*1a100*/  ISETP.NE.AND.EX P1, PT, RZ, UR9, PT, P1 ;  /* 0x00000009ff007c0c */ /* 0x000fe4000bf25310 */
[----:B------:R-:W-:Y:S02]  /*1a110*/  ISETP.NE.U32.AND P0, PT, RZ, UR4, PT ;  /* 0x00000004ff007c0c */ /* 0x000fe4000bf05070 */
[C---:B------:R-:W-:Y:S02]  /*1a120*/  IADD3 R4, P4, R23.reuse, UR6, RZ ;  /* 0x0000000617047c10 */ /* 0x040fe4000ff9e0ff */
[----:B------:R-:W-:Y:S02]  /*1a130*/  ISETP.NE.AND.EX P0, PT, RZ, UR5, PT, P0 ;  /* 0x00000005ff007c0c */ /* 0x000fe4000bf05300 */
[----:B0-----:R-:W-:Y:S02]  /*1a140*/  MOV R0, RZ ;  /* 0x000000ff00007202 */ /* 0x001fe40000000f00 */
[----:B-1----:R-:W-:Y:S01]  /*1a150*/  IADD3 R2, P3, R23, UR4, RZ ;  /* 0x0000000417027c10 */ /* 0x002fe2000ff7e0ff */
[----:B------:R-:W-:Y:S01]  /*1a160*/  ULDC UR4, c[0x0][0x288] ;  /* 0x0000a20000047ab9 */ /* 0x000fe20000000800 */
[----:B------:R-:W-:-:S02]  /*1a170*/  IADD3.X R5, R24, UR7, RZ, P4, !PT ;  /* 0x0000000718057c10 */ /* 0x000fc4000a7fe4ff */
[C---:B------:R-:W-:Y:S02]  /*1a180*/  IADD3.X R3, R24.reuse, UR5, RZ, P3, !PT ;  /* 0x0000000518037c10 */ /* 0x040fe40009ffe4ff */
[----:B------:R-:W-:Y:S01]  /*1a190*/  @P1 IADD3 R6, P3, R23, UR8, RZ ;  /* 0x0000000817061c10 */ /* 0x000fe2000ff7e0ff */
[----:B------:R-:W-:Y:S01]  /*1a1a0*/  IMAD.U32 R8, RZ, RZ, UR4 ;  /* 0x00000004ff087e24 */ /* 0x000fe2000f8e00ff */
[----:B------:R-:W5:Y:S01]  /*1a1b0*/  @P2 LDG.E R0, desc[UR56][R4.64] ;  /* 0x0000003804002981 */ /* 0x000f62000c1e1900 */
[----:B------:R-:W-:Y:S01]  /*1a1c0*/  ULDC.64 UR4, c[0x0][0x418] ;  /* 0x0001060000047ab9 */ /* 0x000fe20000000a00 */
[----:B------:R-:W-:Y:S02]  /*1a1d0*/  @P1 IADD3.X R7, R24, UR9, RZ, P3, !PT ;  /* 0x0000000918071c10 */ /* 0x000fe40009ffe4ff */
[----:B------:R-:W5:Y:S04]  /*1a1e0*/  @P0 LDG.E R34, desc[UR56][R2.64] ;  /* 0x0000003802220981 */ /* 0x000f68000c1e1900 */
[----:B------:R0:W3:Y:S01]  /*1a1f0*/  @P1 LDG.E R8, desc[UR56][R6.64] ;  /* 0x0000003806081981 */ /* 0x0000e2000c1e1900 */
[----:B------:R-:W-:-:S03]  /*1a200*/  UISETP.NE.U32.AND UP0, UPT, UR4, URZ, UPT ;  /* 0x0000003f0400728c */ /* 0x000fc6000bf05070 */
[----:B------:R-:W-:Y:S01]  /*1a210*/  ULDC UR4, c[0x0][0x424] ;  /* 0x0001090000047ab9 */ /* 0x000fe20000000800 */
[----:B------:R-:W-:-:S03]  /*1a220*/  UISETP.NE.AND.EX UP0, UPT, UR5, URZ, UPT, UP0 ;  /* 0x0000003f0500728c */ /* 0x000fc6000bf05300 */
[----:B------:R-:W-:Y:S01]  /*1a230*/  ULDC UR5, c[0x0][0x2f0] ;  /* 0x0000bc0000057ab9 */ /* 0x000fe20000000800 */
[----:B------:R-:W-:-:S04]  /*1a240*/  USEL UR4, UR4, 0x1, UP0 ;  /* 0x0000000104047887 */ /* 0x000fc80008000000 */
[----:B------:R-:W-:-:S03]  /*1a250*/  UIMAD UR4, UR4, UR5, URZ ;  /* 0x00000005040472a4 */ /* 0x000fc6000f8e023f */
[----:B------:R-:W-:Y:S02]  /*1a260*/  ULDC UR5, c[0x0][0x348] ;  /* 0x0000d20000057ab9 */ /* 0x000fe40000000800 */
[----:B0-----:R-:W-:Y:S01]  /*1a270*/  IMAD.U32 R6, RZ, RZ, UR5 ;  /* 0x00000005ff067e24 */ /* 0x001fe2000f8e00ff */
[----:B--2---:R-:W-:Y:S04]  /*1a280*/  STL [R1], R11 ;  /* 0x0000000b01007387 */ /* 0x004fe80000100800 */
[----:B---3--:R0:W-:Y:S02]  /*1a290*/  STL [R1+0x1c], R8 ;  /* 0x00001c0801007387 */ /* 0x0081e40000100800 */
[----:B0-----:R-:W-:Y:S01]  /*1a2a0*/  MOV R8, UR4 ;  /* 0x0000000400087c02 */ /* 0x001fe20008000f00 */
[----:B------:R-:W-:Y:S06]  /*1a2b0*/  @P1 BRA `(.L_x_677) ;  /* 0x0000000000141947 */ /* 0x000fec0003800000 */
[----:B------:R-:W-:Y:S05]  /*1a2c0*/  @!P0 BRA `(.L_x_677) ;  /* 0x0000000000108947 */ /* 0x000fea0003800000 */
[----:B------:R-:W2:Y:S04]  /*1a2d0*/  LDG.E R10, desc[UR56][R2.64] ;  /* 0x00000038020a7981 */ /* 0x000ea8000c1e1900 */
[----:B------:R-:W2:Y:S02]  /*1a2e0*/  LDG.E R7, desc[UR56][R2.64+0x4] ;  /* 0x0000043802077981 */ /* 0x000ea4000c1e1900 */
[----:B--2---:R-:W-:-:S05]  /*1a2f0*/  IMAD.IADD R2, R7, 0x1, -R10 ;  /* 0x0000000107027824 */ /* 0x004fca00078e0a0a */
[----:B------:R0:W-:Y:S02]  /*1a300*/  STL [R1+0x1c], R2 ;  /* 0x00001c0201007387 */ /* 0x0001e40000100800 */
.L_x_677:
[----:B------:R-:W-:Y:S01]  /*1a310*/  ULDC.64 UR4, c[0x0][0xa20] ;  /* 0x0002880000047ab9 */ /* 0x000fe20000000a00 */
[C---:B0-----:R-:W-:Y:S01]  /*1a320*/  LOP3.LUT R2, R18.reuse, 0xff000000, RZ, 0xc0, !PT ;  /* 0xff00000012027812 */ /* 0x041fe200078ec0ff */
[----:B------:R-:W-:Y:S01]  /*1a330*/  IMAD.MOV.U32 R32, RZ, RZ, R31 ;  /* 0x000000ffff207224 */ /* 0x000fe200078e001f */
[----:B------:R-:W-:Y:S02]  /*1a340*/  ISETP.NE.U32.AND P0, PT, RZ, UR4, PT ;  /* 0x00000004ff007c0c */ /* 0x000fe4000bf05070 */
[----:B------:R-:W-:Y:S02]  /*1a350*/  SHF.R.U32.HI R2, RZ, 0x8, R2 ;  /* 0x00000008ff027819 */ /* 0x000fe40000011602 */
[----:B------:R-:W-:Y:S02]  /*1a360*/  ISETP.NE.AND.EX P0, PT, RZ, UR5, PT, P0 ;  /* 0x00000005ff007c0c */ /* 0x000fe4000bf05300 */
[C---:B------:R-:W-:Y:S02]  /*1a370*/  LOP3.LUT R7, R18.reuse, 0xff0000, RZ, 0xc0, !PT ;  /* 0x00ff000012077812 */ /* 0x040fe400078ec0ff */
[----:B------:R-:W-:-:S02]  /*1a380*/  LOP3.LUT R18, R18, 0xffff, RZ, 0xc0, !PT ;  /* 0x0000ffff12127812 */ /* 0x000fc400078ec0ff */
[----:B------:R-:W-:-:S07]  /*1a390*/  LEA.HI R7, R7, R2, RZ, 0x10 ;  /* 0x0000000207077211 */ /* 0x000fce00078f80ff */
[----:B------:R-:W-:Y:S05]  /*1a3a0*/  @!P0 BRA `(.L_x_678) ;  /* 0x0000000000108947 */ /* 0x000fea0003800000 */
[----:B------:R-:W-:-:S04]  /*1a3b0*/  IADD3 R2, P0, R23, UR4, RZ ;  /* 0x0000000417027c10 */ /* 0x000fc8000ff1e0ff */
[----:B------:R-:W-:-:S05]  /*1a3c0*/  IADD3.X R3, R24, UR5, RZ, P0, !PT ;  /* 0x0000000518037c10 */ /* 0x000fca00087fe4ff */
[----:B------:R0:W5:Y:S01]  /*1a3d0*/  LDG.E R8, desc[UR56][R2.64] ;  /* 0x0000003802087981 */ /* 0x000162000c1e1900 */
[----:B------:R-:W-:Y:S05]  /*1a3e0*/  BRA `(.L_x_679) ;  /* 0x0000000000247947 */ /* 0x000fea0003800000 */
.L_x_678:
[----:B------:R-:W-:Y:S02]  /*1a3f0*/  ULDC.64 UR4, c[0x0][0xa08] ;  /* 0x0002820000047ab9 */ /* 0x000fe40000000a00 */
[----:B------:R-:W-:-:S04]  /*1a400*/  ISETP.NE.U32.AND P0, PT, RZ, UR4, PT ;  /* 0x00000004ff007c0c */ /* 0x000fc8000bf05070 */
[----:B------:R-:W-:-:S13]  /*1a410*/  ISETP.NE.AND.EX P0, PT, RZ, UR5, PT, P0 ;  /* 0x00000005ff007c0c */ /* 0x000fda000bf05300 */
[----:B------:R-:W-:Y:S05]  /*1a420*/  @!P0 BRA `(.L_x_679) ;  /* 0x0000000000148947 */ /* 0x000fea0003800000 */
[----:B------:R-:W0:Y:S02]  /*1a430*/  LDC.64 R2, c[0x0][0xa08] ;  /* 0x00028200ff027b82 */ /* 0x000e240000000a00 */
[----:B0-----:R-:W-:-:S05]  /*1a440*/  IMAD.WIDE R2, R32, 0x4, R2 ;  /* 0x0000000420027825 */ /* 0x001fca00078e0202 */
[----:B------:R-:W2:Y:S04]  /*1a450*/  LDG.E R8, desc[UR56][R2.64] ;  /* 0x0000003802087981 */ /* 0x000ea8000c1e1900 */
[----:B------:R-:W2:Y:S02]  /*1a460*/  LDG.E R9, desc[UR56][R2.64+0x4] ;  /* 0x0000043802097981 */ /* 0x000ea4000c1e1900 */
[----:B--2---:R-:W-:-:S07]  /*1a470*/  IADD3 R8, -R8, R9, RZ ;  /* 0x0000000908087210 */ /* 0x004fce0007ffe1ff */
.L_x_679:
[----:B0-----:R-:W2:Y:S04]  /*1a480*/  @P2 LDG.E R3, desc[UR56][R4.64] ;  /* 0x0000003804032981 */ /* 0x001ea8000c1e1900 */
[----:B------:R0:W2:Y:S01]  /*1a490*/  @P2 LDG.E R2, desc[UR56][R4.64+0x4] ;  /* 0x0000043804022981 */ /* 0x0000a2000c1e1900 */
[----:B-----5:R-:W-:Y:S01]  /*1a4a0*/  IMAD.IADD R8, R8, 0x1, -R11 ;  /* 0x0000000108087824 */ /* 0x020fe200078e0a0b */
[----:B------:R-:W-:Y:S01]  /*1a4b0*/  BSSY B0, `(.L_x_680) ;  /* 0x0000029000007945 */ /* 0x000fe20003800000 */
[----:B------:R-:W-:Y:S02]  /*1a4c0*/  LOP3.LUT R37, R7, 0xff, RZ, 0xc0, !PT ;  /* 0x000000ff07257812 */ /* 0x000fe400078ec0ff */
[----:B0-----:R-:W-:Y:S01]  /*1a4d0*/  SHF.R.U32.HI R5, RZ, 0x10, R7 ;  /* 0x00000010ff057819 */ /* 0x001fe20000011607 */
[----:B--2---:R-:W-:-:S05]  /*1a4e0*/  @P2 IMAD.IADD R6, R2, 0x1, -R3 ;  /* 0x0000000102062824 */ /* 0x004fca00078e0a03 */
[----:B------:R-:W-:-:S04]  /*1a4f0*/  IADD3 R36, R8, R6, RZ ;  /* 0x0000000608247210 */ /* 0x000fc80007ffe0ff */
[C---:B------:R-:W-:Y:S01]  /*1a500*/  ISETP.GE.AND P1, PT, R36.reuse, 0x1, PT ;  /* 0x000000012400780c */ /* 0x040fe20003f26270 */
[----:B------:R-:W-:-:S04]  /*1a510*/  VIADD R2, R36, 0x5f ;  /* 0x0000005f24027836 */ /* 0x000fc80000000000 */
[----:B------:R-:W-:-:S05]  /*1a520*/  IMAD.HI R2, R2, 0x2aaaaaab, RZ ;  /* 0x2aaaaaab02027827 */ /* 0x000fca00078e02ff */
[----:B------:R-:W-:-:S04]  /*1a530*/  SHF.R.U32.HI R3, RZ, 0x1f, R2 ;  /* 0x0000001fff037819 */ /* 0x000fc80000011602 */
[----:B------:R-:W-:Y:S01]  /*1a540*/  LEA.HI.SX32 R4, R2, R3, 0x1c ;  /* 0x0000000302047211 */ /* 0x000fe200078fe2ff */
[----:B------:R-:W-:Y:S01]  /*1a550*/  IMAD.MOV.U32 R3, RZ, RZ, RZ ;  /* 0x000000ffff037224 */ /* 0x000fe200078e00ff */
[----:B------:R-:W-:Y:S06]  /*1a560*/  @!P1 BRA `(.L_x_681) ;  /* 0x0000000000749947 */ /* 0x000fec0003800000 */
[----:B------:R-:W-:Y:S01]  /*1a570*/  ISETP.NE.AND P0, PT, R5, RZ, PT ;  /* 0x000000ff0500720c */ /* 0x000fe20003f05270 */
[----:B------:R-:W-:-:S03]  /*1a580*/  ULDC UR4, c[0x0][0x9f0] ;  /* 0x00027c0000047ab9 */ /* 0x000fc60000000800 */
[----:B------:R-:W-:-:S04]  /*1a590*/  SEL R7, R5, UR4, P0 ;  /* 0x0000000405077c07 */ /* 0x000fc80008000000 */
[----:B------:R-:W-:Y:S02]  /*1a5a0*/  IABS R10, R7 ;  /* 0x00000007000a7213 */ /* 0x000fe40000000000 */
[----:B------:R-:W-:Y:S02]  /*1a5b0*/  IADD3 R9, R7, -0x1, R4 ;  /* 0xffffffff07097810 */ /* 0x000fe40007ffe004 */
[----:B------:R-:W0:Y:S08]  /*1a5c0*/  I2F.RP R2, R10 ;  /* 0x0000000a00027306 */ /* 0x000e300000209400 */
[----:B0-----:R-:W0:Y:S02]  /*1a5d0*/  MUFU.RCP R2, R2 ;  /* 0x0000000200027308 */ /* 0x001e240000001000 */
[----:B0-----:R-:W-:-:S06]  /*1a5e0*/  IADD3 R2, R2, 0xffffffe, RZ ;  /* 0x0ffffffe02027810 */ /* 0x001fcc0007ffe0ff */
[----:B------:R0:W1:Y:S02]  /*1a5f0*/  F2I.FTZ.U32.TRUNC.NTZ R3, R2 ;  /* 0x0000000200037305 */ /* 0x000064000021f000 */
[----:B0-----:R-:W-:-:S04]  /*1a600*/  LOP3.LUT R2, R9, R7, RZ, 0x3c, !PT ;  /* 0x0000000709027212 */ /* 0x001fc800078e3cff */
[----:B------:R-:W-:Y:S01]  /*1a610*/  ISETP.GE.AND P4, PT, R2, RZ, PT ;  /* 0x000000ff0200720c */ /* 0x000fe20003f86270 */
[----:B-1----:R-:W-:-:S04]  /*1a620*/  IMAD.MOV R2, RZ, RZ, -R3 ;  /* 0x000000ffff027224 */ /* 0x002fc800078e0a03 */
[----:B------:R-:W-:Y:S02]  /*1a630*/  IMAD R11, R2, R10, RZ ;  /* 0x0000000a020b7224 */ /* 0x000fe400078e02ff */
[----:B------:R-:W-:-:S04]  /*1a640*/  IMAD.MOV.U32 R2, RZ, RZ, RZ ;  /* 0x000000ffff027224 */ /* 0x000fc800078e00ff */
[----:B------:R-:W-:Y:S01]  /*1a650*/  IMAD.HI.U32 R11, R3, R11, R2 ;  /* 0x0000000b030b7227 */ /* 0x000fe200078e0002 */
[----:B------:R-:W-:Y:S02]  /*1a660*/  IABS R2, R9 ;  /* 0x0000000900027213 */ /* 0x000fe40000000000 */
[----:B------:R-:W-:-:S03]  /*1a670*/  IABS R3, R7 ;  /* 0x0000000700037213 */ /* 0x000fc60000000000 */
[----:B------:R-:W-:Y:S01]  /*1a680*/  IMAD.HI.U32 R11, R11, R2, RZ ;  /* 0x000000020b0b7227 */ /* 0x000fe200078e00ff */
[----:B------:R-:W-:-:S05]  /*1a690*/  IADD3 R3, RZ, -R3, RZ ;  /* 0x80000003ff037210 */ /* 0x000fca0007ffe0ff */
        /* <DEDUP_REMOVED lines=10> */
.L_x_681:
[----:B------:R-:W-:Y:S05]  /*1a740*/  BSYNC B0 ;  /* 0x0000000000007941 */ /* 0x000fea0003800000 */
.L_x_680:
[-C--:B------:R-:W-:Y:S01]  /*1a750*/  IMAD R2, R37, R3.reuse, RZ ;  /* 0x0000000325027224 */ /* 0x080fe200078e02ff */
[----:B------:R-:W-:Y:S04]  /*1a760*/  BSSY B0, `(.L_x_682) ;  /* 0x0000133000007945 */ /* 0x000fe80003800000 */
[C---:B------:R-:W-:Y:S01]  /*1a770*/  VIADDMNMX R3, R2.reuse, R3, R4, PT ;  /* 0x0000000302037246 */ /* 0x040fe20003800104 */
[----:B------:R-:W-:-:S04]  /*1a780*/  IMAD R2, R2, 0x60, -R8 ;  /* 0x0000006002027824 */ /* 0x000fc800078e0a08 */
[----:B------:R-:W-:Y:S01]  /*1a790*/  IMAD R3, R3, 0x60, -R8 ;  /* 0x0000006003037824 */ /* 0x000fe200078e0a08 */
[----:B------:R-:W-:-:S04]  /*1a7a0*/  VIMNMX R2, RZ, R2, !PT ;  /* 0x00000002ff027248 */ /* 0x000fc80007fe0100 */
[----:B------:R-:W-:-:S04]  /*1a7b0*/  VIMNMX R3, R3, R6, PT ;  /* 0x0000000603037248 */ /* 0x000fc80003fe0100 */
[----:B------:R-:W-:-:S13]  /*1a7c0*/  ISETP.GT.AND P0, PT, R3, R2, PT ;  /* 0x000000020300720c */ /* 0x000fda0003f04270 */
[----:B------:R-:W-:Y:S01]  /*1a7d0*/  @P0 IADD3 R7, R3, 0x5f, RZ ;  /* 0x0000005f03070810 */ /* 0x000fe20007ffe0ff */
[----:B------:R-:W-:-:S04]  /*1a7e0*/  IMAD.WIDE.U32 R2, R2, -0x55555555, RZ ;  /* 0xaaaaaaab02027825 */ /* 0x000fc800078e00ff */
[----:B------:R-:W-:Y:S01]  /*1a7f0*/  @P0 IMAD.HI R7, R7, 0x2aaaaaab, RZ ;  /* 0x2aaaaaab07070827 */ /* 0x000fe200078e02ff */
[----:B------:R-:W-:-:S04]  /*1a800*/  SHF.R.U32.HI R6, RZ, 0x6, R3 ;  /* 0x00000006ff067819 */ /* 0x000fc80000011603 */
[----:B------:R-:W-:Y:S01]  /*1a810*/  @P0 SHF.R.U32.HI R2, RZ, 0x1f, R7 ;  /* 0x0000001fff020819 */ /* 0x000fe20000011607 */
[----:B------:R-:W-:-:S03]  /*1a820*/  IMAD.MOV.U32 R3, RZ, RZ, R6 ;  /* 0x000000ffff037224 */ /* 0x000fc600078e0006 */
[----:B------:R-:W-:Y:S02]  /*1a830*/  @P0 LEA.HI.SX32 R3, R7, R2, 0x1c ;  /* 0x0000000207030211 */ /* 0x000fe400078fe2ff */
[----:B------:R-:W-:Y:S02]  /*1a840*/  PLOP3.LUT P0, PT, PT, PT, PT, 0x80, 0x0 ;  /* 0x000000000000781c */ /* 0x000fe40003f0f070 */
[----:B------:R-:W-:-:S13]  /*1a850*/  ISETP.GT.AND P3, PT, R3, R6, PT ;  /* 0x000000060300720c */ /* 0x000fda0003f64270 */
[----:B------:R-:W-:Y:S05]  /*1a860*/  @!P3 BRA `(.L_x_683) ;  /* 0x000000100088b947 */ /* 0x000fea0003800000 */
[----:B------:R-:W-:Y:S01]  /*1a870*/  UMOV UR4, 0xffffffff ;  /* 0xffffffff00047882 */ /* 0x000fe20000000000 */
[----:B------:R-:W-:Y:S02]  /*1a880*/  SEL R2, R32, RZ, !P2 ;  /* 0x000000ff20027207 */ /* 0x000fe40005000000 */
[----:B------:R-:W-:Y:S05]  /*1a890*/  BRA.DIV UR4, `(.L_x_684) ;  /* 0x0000006a042c7947 */ /* 0x000fea000b800000 */
[----:B------:R-:W0:Y:S02]  /*1a8a0*/  S2R R7, SR_TID.X ;  /* 0x0000000000077919 */ /* 0x000e240000002100 */
[----:B0-----:R-:W-:-:S04]  /*1a8b0*/  SHF.R.U32.HI R7, RZ, 0x5, R7 ;  /* 0x00000005ff077819 */ /* 0x001fc80000011607 */
[----:B------:R-:W-:-:S05]  /*1a8c0*/  LOP3.LUT R7, R7, 0x3, RZ, 0xc0, !PT ;  /* 0x0000000307077812 */ /* 0x000fca00078ec0ff */
[----:B------:R0:W1:Y:S02]  /*1a8d0*/  SHFL.IDX PT, R14, R7, RZ, 0x1f ;  /* 0x00001fff070e7589 */ /* 0x00006400000e0000 */
.L_x_835:
[----:B-1----:R-:W-:Y:S02]  /*1a8e0*/  ISETP.NE.AND P0, PT, R14, RZ, PT ;  /* 0x000000ff0e00720c */ /* 0x002fe40003f05270 */
[----:B------:R-:W-:-:S11]  /*1a8f0*/  PLOP3.LUT P6, PT, PT, PT, PT, 0x8, 0x0 ;  /* 0x000000000000781c */ /* 0x000fd60003fce170 */
[----:B------:R-:W-:Y:S05]  /*1a900*/  @P0 BRA `(.L_x_685) ;  /* 0x00000000000c0947 */ /* 0x000fea0003800000 */
[----:B------:R-:W-:-:S03]  /*1a910*/  UMOV UR4, 0xffffffff ;  /* 0xffffffff00047882 */ /* 0x000fc60000000000 */
[----:B------:R-:W-:Y:S05]  /*1a920*/  BRA.DIV UR4, `(.L_x_686) ;  /* 0x0000006a043c7947 */ /* 0x000fea000b800000 */
[----:B------:R-:W-:-:S13]  /*1a930*/  ELECT P6, URZ, PT ;  /* 0x00000000003f782f */ /* 0x000fda00038c0000 */
.L_x_685:
[----:B0-----:R-:W2:Y:S01]  /*1a940*/  LDL R7, [R1+0x20] ;  /* 0x0000200001077983 */ /* 0x001ea20000100800 */
[----:B------:R-:W-:Y:S01]  /*1a950*/  BSSY B1, `(.L_x_687) ;  /* 0x0000008000017945 */ /* 0x000fe20003800000 */
[----:B--2---:R-:W-:-:S05]  /*1a960*/  VIADD R7, R7, 0x1 ;  /* 0x0000000107077836 */ /* 0x004fca0000000000 */
[----:B------:R-:W-:-:S04]  /*1a970*/  LEA.HI R8, R7, R7, RZ, 0x1 ;  /* 0x0000000707087211 */ /* 0x000fc800078f08ff */
[----:B------:R-:W-:-:S04]  /*1a980*/  LOP3.LUT R8, R8, 0xfffffffe, RZ, 0xc0, !PT ;  /* 0xfffffffe08087812 */ /* 0x000fc800078ec0ff */
[----:B------:R-:W-:-:S04]  /*1a990*/  IADD3 R7, R7, -R8, RZ ;  /* 0x8000000807077210 */ /* 0x000fc80007ffe0ff */
[----:B------:R-:W-:-:S04]  /*1a9a0*/  SHF.L.U32 R7, R7, 0x1f, RZ ;  /* 0x0000001f07077819 */ /* 0x000fc800000006ff */
[----:B------:R-:W0:Y:S02]  /*1a9b0*/  SYNCS.PHASECHK.TRANS64.TRYWAIT P0, [R22+URZ+0x2a820], R7 ;  /* 0x02a82007160075a7 */ /* 0x000e24000800017f */
[----:B0-----:R-:W-:Y:S05]  /*1a9c0*/  @!P0 BRA `(.L_x_688) ;  /* 0x0000006800348947 */ /* 0x001fea0003800000 */
.L_x_838:
[----:B------:R-:W-:Y:S05]  /*1a9d0*/  BSYNC B1 ;  /* 0x0000000000017941 */ /* 0x000fea0003800000 */
.L_x_687:
[----:B------:R-:W-:Y:S04]  /*1a9e0*/  BSSY B1, `(.L_x_689) ;  /* 0x000007c000017945 */ /* 0x000fe80003800000 */
[----:B------:R-:W-:Y:S05]  /*1a9f0*/  @!P6 BRA `(.L_x_690) ;  /* 0x0000000400e8e947 */ /* 0x000fea0003800000 */
[----:B------:R-:W-:Y:S01]  /*1aa00*/  IMAD R11, R25, 0x8, R22 ;  /* 0x00000008190b7824 */ /* 0x000fe200078e0216 */
[----:B------:R-:W-:Y:S01]  /*1aa10*/  SHF.L.U32 R10, R30, 0x1f, RZ ;  /* 0x0000001f1e0a7819 */ /* 0x000fe200000006ff */
[----:B------:R-:W1:Y:S01]  /*1aa20*/  S2R R8, SR_TID.X ;  /* 0x0000000000087919 */ /* 0x000e620000002100 */
[----:B------:R-:W-:Y:S02]  /*1aa30*/  BSSY B2, `(.L_x_691) ;  /* 0x0000005000027945 */ /* 0x000fe40003800000 */
[----:B------:R-:W2:Y:S01]  /*1aa40*/  SYNCS.PHASECHK.TRANS64.TRYWAIT P0, [R11+URZ+0x2a8a0], R10 ;  /* 0x02a8a00a0b0075a7 */ /* 0x000ea2000800017f */
[----:B-1----:R-:W-:-:S04]  /*1aa50*/  LOP3.LUT R8, R8, 0x7f, RZ, 0xc0, !PT ;  /* 0x0000007f08087812 */ /* 0x002fc800078ec0ff */
[----:B------:R-:W-:Y:S01]  /*1aa60*/  ISETP.NE.AND P2, PT, R8, RZ, PT ;  /* 0x000000ff0800720c */ /* 0x000fe20003f45270 */
[----:B--2---:R-:W-:-:S12]  /*1aa70*/  @!P0 BRA `(.L_x_692) ;  /* 0x00000068001c8947 */ /* 0x004fd80003800000 */
.L_x_839:
[----:B------:R-:W-:Y:S05]  /*1aa80*/  BSYNC B2 ;  /* 0x0000000000027941 */ /* 0x000fea0003800000 */
.L_x_691:
[----:B------:R-:W-:Y:S04]  /*1aa90*/  BSSY B2, `(.L_x_693) ;  /* 0x0000009000027945 */ /* 0x000fe80003800000 */
[----:B------:R-:W-:Y:S05]  /*1aaa0*/  @P2 BRA `(.L_x_694) ;  /* 0x00000000001c2947 */ /* 0x000fea0003800000 */
[----:B------:R-:W2:Y:S01]  /*1aab0*/  S2R R8, SR_TID.X ;  /* 0x0000000000087919 */ /* 0x000ea20000002100 */
[----:B0-----:R-:W-:-:S04]  /*1aac0*/  IMAD.MOV.U32 R7, RZ, RZ, 0x9000 ;  /* 0x00009000ff077424 */ /* 0x001fc800078e00ff */
[----:B------:R3:W-:Y:S01]  /*1aad0*/  SYNCS.ARRIVE.TRANS64 RZ, [R11+URZ+0x2a890], R7 ;  /* 0x02a890070bff79a7 */ /* 0x0007e2000800003f */
[----:B--2---:R-:W-:-:S04]  /*1aae0*/  LOP3.LUT R8, R8, 0x1f, RZ, 0xc0, !PT ;  /* 0x0000001f08087812 */ /* 0x004fc800078ec0ff */
[----:B------:R-:W-:-:S13]  /*1aaf0*/  ISETP.NE.AND P0, PT, R8, RZ, PT ;  /* 0x000000ff0800720c */ /* 0x000fda0003f05270 */
[----:B---3--:R-:W-:Y:S05]  /*1ab00*/  @!P0 BRA `(.L_x_694) ;  /* 0x0000000000048947 */ /* 0x008fea0003800000 */
[----:B------:R-:W-:Y:S01]  /*1ab10*/  BPT.TRAP 0x1 ;  /* 0x000000040000795c */ /* 0x000fe20000300000 */
.L_x_694:
[----:B------:R-:W-:Y:S05]  /*1ab20*/  BSYNC B2 ;  /* 0x0000000000027941 */ /* 0x000fea0003800000 */
.L_x_693:
[----:B------:R-:W-:Y:S01]  /*1ab30*/  MOV R14, RZ ;  /* 0x000000ff000e7202 */ /* 0x000fe20000000f00 */
[----:B------:R-:W-:Y:S01]  /*1ab40*/  IMAD R9, R25, 0x9000, R22 ;  /* 0x0000900019097824 */ /* 0x000fe200078e0216 */
[----:B------:R-:W-:Y:S01]  /*1ab50*/  UIADD3 UR4, UP0, UR36, 0x570, URZ ;  /* 0x0000057024047890 */ /* 0x000fe2000ff1e03f */
[----:B------:R-:W-:Y:S01]  /*1ab60*/  IMAD R8, R3, 0x60, R0 ;  /* 0x0000006003087824 */ /* 0x000fe200078e0200 */
[----:B------:R-:W-:Y:S01]  /*1ab70*/  R2UR UR10, R14 ;  /* 0x000000000e0a72ca */ /* 0x000fe200000e0000 */
[----:B0-----:R-:W-:Y:S01]  /*1ab80*/  VIADD R7, R11, 0x2a890 ;  /* 0x0002a8900b077836 */ /* 0x001fe20000000000 */
[----:B------:R-:W-:Y:S01]  /*1ab90*/  PLOP3.LUT P0, PT, PT, PT, PT, 0x80, 0x0 ;  /* 0x000000000000781c */ /* 0x000fe20003f0f070 */
[----:B------:R-:W-:Y:S01]  /*1aba0*/  VIADD R8, R8, 0xffffffa0 ;  /* 0xffffffa008087836 */ /* 0x000fe20000000000 */
[----:B------:R-:W-:Y:S01]  /*1abb0*/  IADD3 R12, R9, 0x18400, RZ ;  /* 0x00018400090c7810 */ /* 0x000fe20007ffe0ff */
[----:B------:R-:W-:Y:S01]  /*1abc0*/  UIADD3.X UR5, URZ, UR37, URZ, UP0, !UPT ;  /* 0x000000253f057290 */ /* 0x000fe200087fe43f */
[----:B------:R-:W-:Y:S01]  /*1abd0*/  UMOV UR6, 0x0 ;  /* 0x0000000000067882 */ /* 0x000fe20000000000 */
[----:B------:R-:W-:-:S10]  /*1abe0*/  UMOV UR7, 0x12f00000 ;  /* 0x12f0000000077882 */ /* 0x000fd40000000000 */
.L_x_695:
[----:B------:R-:W-:-:S13]  /*1abf0*/  @P0 ELECT P3, URZ, PT ;  /* 0x00000000003f082f */ /* 0x000fda0003860000 */
[----:B------:R-:W-:Y:S02]  /*1ac00*/  @P3 R2UR UR13, R2 ;  /* 0x00000000020d32ca */ /* 0x000fe400000e0000 */
[----:B------:R-:W-:Y:S02]  /*1ac10*/  @P3 R2UR UR12, R18 ;  /* 0x00000000120c32ca */ /* 0x000fe400000e0000 */
[----:B------:R-:W-:Y:S02]  /*1ac20*/  @P3 R2UR UR11, R8 ;  /* 0x00000000080b32ca */ /* 0x000fe400000e0000 */
[----:B------:R-:W-:Y:S02]  /*1ac30*/  @P3 R2UR UR9, R7 ;  /* 0x00000000070932ca */ /* 0x000fe400000e0000 */
[----:B------:R-:W-:Y:S02]  /*1ac40*/  @P3 R2UR UR8, R12 ;  /* 0x000000000c0832ca */ /* 0x000fe400000e0000 */
[----:B------:R-:W-:-:S02]  /*1ac50*/  @P3 PLOP3.LUT P0, PT, P3, PT, PT, 0x8, 0x0 ;  /* 0x000000000000381c */ /* 0x000fc40001f0e170 */
[----:B------:R-:W-:-:S09]  /*1ac60*/  PLOP3.LUT P3, PT, PT, PT, PT, 0x8, 0x0 ;  /* 0x000000000000781c */ /* 0x000fd20003f6e170 */
[----:B------:R0:W-:Y:S02]  /*1ac70*/  UTMALDG.4D [UR8], [UR4], desc[UR6] ;  /* 0x00000608040075b4 */ /* 0x0001e40008019000 */
[----:B0-----:R-:W-:Y:S05]  /*1ac80*/  @P0 BRA.U.ANY `(.L_x_695) ;  /* 0xfffffffd00d80947 */ /* 0x001fea000393ffff */
[----:B------:R-:W-:Y:S01]  /*1ac90*/  IMAD.MOV.U32 R15, RZ, RZ, 0x40 ;  /* 0x00000040ff0f7424 */ /* 0x000fe200078e00ff */
[----:B------:R-:W-:Y:S01]  /*1aca0*/  PLOP3.LUT P0, PT, PT, PT, PT, 0x80, 0x0 ;  /* 0x000000000000781c */ /* 0x000fe20003f0f070 */
[----:B------:R-:W-:Y:S01]  /*1acb0*/  VIADD R12, R9, 0x1b400 ;  /* 0x0001b400090c7836 */ /* 0x000fe20000000000 */
[----:B------:R-:W-:Y:S01]  /*1acc0*/  UMOV UR6, 0x0 ;  /* 0x0000000000067882 */ /* 0x000fe20000000000 */
[----:B------:R-:W-:Y:S01]  /*1acd0*/  UMOV UR7, 0x12f00000 ;  /* 0x12f0000000077882 */ /* 0x000fe20000000000 */
[----:B------:R-:W-:-:S15]  /*1ace0*/  R2UR UR10, R15 ;  /* 0x000000000f0a72ca */ /* 0x000fde00000e0000 */
.L_x_696:
        /* <DEDUP_REMOVED lines=10> */
[----:B------:R-:W-:Y:S01]  /*1ad90*/  PLOP3.LUT P0, PT, PT, PT, PT, 0x80, 0x0 ;  /* 0x000000000000781c */ /* 0x000fe20003f0f070 */
[----:B------:R-:W-:Y:S01]  /*1ada0*/  UMOV UR6, 0x0 ;  /* 0x0000000000067882 */ /* 0x000fe20000000000 */
[----:B------:R-:W-:Y:S01]  /*1adb0*/  IADD3 R9, R9, 0x1e400, RZ ;  /* 0x0001e40009097810 */ /* 0x000fe20007ffe0ff */
[----:B------:R-:W-:Y:S01]  /*1adc0*/  UMOV UR7, 0x12f00000 ;  /* 0x12f0000000077882 */ /* 0x000fe20000000000 */
[----:B------:R-:W-:-:S09]  /*1add0*/  UMOV UR10, 0x80 ;  /* 0x00000080000a7882 */ /* 0x000fd20000000000 */
.L_x_697:
        /* <DEDUP_REMOVED lines=10> */
[----:B------:R-:W0:Y:S01]  /*1ae80*/  SYNCS.PHASECHK.TRANS64.TRYWAIT P0, [R11+URZ+0x2a8c0], R10 ;  /* 0x02a8c00a0b0075a7 */ /* 0x000e22000800017f */
[----:B------:R-:W-:Y:S04]  /*1ae90*/  BSSY B2, `(.L_x_698) ;  /* 0x0000002000027945 */ /* 0x000fe80003800000 */
[----:B0-----:R-:W-:Y:S05]  /*1aea0*/  @!P0 BRA `(.L_x_699) ;  /* 0x0000006400248947 */ /* 0x001fea0003800000 */
.L_x_840:
[----:B------:R-:W-:Y:S05]  /*1aeb0*/  BSYNC B2 ;  /* 0x0000000000027941 */ /* 0x000fea0003800000 */
.L_x_698:
[----:B------:R-:W-:Y:S01]  /*1aec0*/  BSSY B2, `(.L_x_700) ;  /* 0x000000b000027945 */ /* 0x000fe20003800000 */
[----:B------:R-:W-:Y:S02]  /*1aed0*/  IMAD.MOV.U32 R12, RZ, RZ, 0x0 ;  /* 0x00000000ff0c7424 */ /* 0x000fe400078e00ff */
[----:B------:R-:W-:Y:S01]  /*1aee0*/  IMAD.MOV.U32 R13, RZ, RZ, 0x12f00000 ;  /* 0x12f00000ff0d7424 */ /* 0x000fe200078e00ff */
[----:B------:R-:W-:Y:S06]  /*1aef0*/  @P2 BRA `(.L_x_701) ;  /* 0x00000000001c2947 */ /* 0x000fec0003800000 */
[----:B------:R-:W2:Y:S01]  /*1af00*/  S2R R9, SR_TID.X ;  /* 0x0000000000097919 */ /* 0x000ea20000002100 */
[----:B------:R-:W-:-:S04]  /*1af10*/  MOV R7, 0x6000 ;  /* 0x0000600000077802 */ /* 0x000fc80000000f00 */
[----:B------:R3:W-:Y:S01]  /*1af20*/  SYNCS.ARRIVE.TRANS64 RZ, [R11+URZ+0x2a8b0], R7 ;  /* 0x02a8b0070bff79a7 */ /* 0x0007e2000800003f */
[----:B--2---:R-:W-:-:S04]  /*1af30*/  LOP3.LUT R9, R9, 0x1f, RZ, 0xc0, !PT ;  /* 0x0000001f09097812 */ /* 0x004fc800078ec0ff */
[----:B------:R-:W-:-:S13]  /*1af40*/  ISETP.NE.AND P0, PT, R9, RZ, PT ;  /* 0x000000ff0900720c */ /* 0x000fda0003f05270 */
[----:B---3--:R-:W-:Y:S05]  /*1af50*/  @!P0 BRA `(.L_x_701) ;  /* 0x0000000000048947 */ /* 0x008fea0003800000 */
[----:B------:R-:W-:Y:S01]  /*1af60*/  BPT.TRAP 0x1 ;  /* 0x000000040000795c */ /* 0x000fe20000300000 */
.L_x_701:
[----:B------:R-:W-:Y:S05]  /*1af70*/  BSYNC B2 ;  /* 0x0000000000027941 */ /* 0x000fea0003800000 */
.L_x_700:
[----:B------:R-:W-:Y:S01]  /*1af80*/  R2UR UR10, R14 ;  /* 0x000000000e0a72ca */ /* 0x000fe200000e0000 */
[----:B------:R-:W-:Y:S01]  /*1af90*/  IMAD R7, R25, 0x6000, R22 ;  /* 0x0000600019077824 */ /* 0x000fe200078e0216 */
[----:B------:R-:W-:Y:S01]  /*1afa0*/  R2UR UR6, R12 ;  /* 0x000000000c0672ca */ /* 0x000fe200000e0000 */
[----:B------:R-:W-:Y:S01]  /*1afb0*/  UIADD3 UR4, UP0, UR36, 0x670, URZ ;  /* 0x0000067024047890 */ /* 0x000fe2000ff1e03f */
[----:B------:R-:W-:Y:S01]  /*1afc0*/  R2UR UR7, R13 ;  /* 0x000000000d0772ca */ /* 0x000fe200000e0000 */
[----:B01----:R-:W-:Y:S01]  /*1afd0*/  VIADD R11, R11, 0x2a8b0 ;  /* 0x0002a8b00b0b7836 */ /* 0x003fe20000000000 */
[----:B------:R-:W-:Y:S01]  /*1afe0*/  PLOP3.LUT P0, PT, PT, PT, PT, 0x80, 0x0 ;  /* 0x000000000000781c */ /* 0x000fe20003f0f070 */
[----:B------:R-:W-:Y:S01]  /*1aff0*/  VIADD R9, R7, 0x400 ;  /* 0x0000040007097836 */ /* 0x000fe20000000000 */
[----:B------:R-:W-:-:S12]  /*1b000*/  UIADD3.X UR5, URZ, UR37, URZ, UP0, !UPT ;  /* 0x000000253f057290 */ /* 0x000fd800087fe43f */
.L_x_702:
        /* <DEDUP_REMOVED lines=10> */
[----:B------:R-:W-:Y:S02]  /*1b0b0*/  R2UR UR10, R15 ;  /* 0x000000000f0a72ca */ /* 0x000fe400000e0000 */
[----:B------:R-:W-:Y:S02]  /*1b0c0*/  R2UR UR6, R12 ;  /* 0x000000000c0672ca */ /* 0x000fe400000e0000 */
[----:B------:R-:W-:Y:S02]  /*1b0d0*/  R2UR UR7, R13 ;  /* 0x000000000d0772ca */ /* 0x000fe400000e0000 */
[----:B------:R-:W-:Y:S02]  /*1b0e0*/  PLOP3.LUT P0, PT, PT, PT, PT, 0x80, 0x0 ;  /* 0x000000000000781c */ /* 0x000fe40003f0f070 */
[----:B------:R-:W-:-:S11]  /*1b0f0*/  IADD3 R7, R7, 0x3400, RZ ;  /* 0x0000340007077810 */ /* 0x000fd60007ffe0ff */
.L_x_703:
        /* <DEDUP_REMOVED lines=9> */
[----:B-1----:R-:W-:Y:S05]  /*1b190*/  @P0 BRA.U.ANY `(.L_x_703) ;  /* 0xfffffffd00d80947 */ /* 0x002fea000393ffff */
.L_x_690:
[----:B------:R-:W-:Y:S05]  /*1b1a0*/  BSYNC B1 ;  /* 0x0000000000017941 */ /* 0x000fea0003800000 */
.L_x_689:
[----:B------:R-:W-:Y:S01]  /*1b1b0*/  VIADD R11, R3, 0xfffffffe ;  /* 0xfffffffe030b7836 */ /* 0x000fe20000000000 */
[----:B------:R-:W-:Y:S01]  /*1b1c0*/  PLOP3.LUT P0, PT, PT, PT, PT, 0x8, 0x0 ;  /* 0x000000000000781c */ /* 0x000fe20003f0e170 */
[----:B------:R-:W-:-:S03]  /*1b1d0*/  VIADD R25, R25, 0x1 ;  /* 0x0000000119197836 */ /* 0x000fc60000000000 */
[----:B------:R-:W-:Y:S02]  /*1b1e0*/  ISETP.GE.AND P3, PT, R11, R6, PT ;  /* 0x000000060b00720c */ /* 0x000fe40003f66270 */
[----:B------:R-:W-:-:S04]  /*1b1f0*/  ISETP.NE.AND P2, PT, R25, 0x2, PT ;  /* 0x000000021900780c */ /* 0x000fc80003f45270 */
[----:B------:R-:W-:Y:S02]  /*1b200*/  SEL R3, RZ, 0x1, P2 ;  /* 0x00000001ff037807 */ /* 0x000fe40001000000 */
[----:B------:R-:W-:Y:S02]  /*1b210*/  SEL R25, R25, RZ, P2 ;  /* 0x000000ff19197207 */ /* 0x000fe40001000000 */
[----:B------:R-:W-:-:S03]  /*1b220*/  LOP3.LUT R30, R30, R3, RZ, 0x3c, !PT ;  /* 0x000000031e1e7212 */ /* 0x000fc600078e3cff */
[----:B------:R-:W-:Y:S05]  /*1b230*/  @!P3 BRA `(.L_x_683) ;  /* 0x000000080014b947 */ /* 0x000fea0003800000 */
.L_x_719:
[----:B------:R-:W-:Y:S05]  /*1b240*/  YIELD ;  /* 0x0000000000007946 */ /* 0x000fea0003800000 */
[----:B------:R-:W-:Y:S04]  /*1b250*/  BSSY B1, `(.L_x_704) ;  /* 0x000007b000017945 */ /* 0x000fe80003800000 */
[----:B------:R-:W-:Y:S05]  /*1b260*/  @!P6 BRA `(.L_x_705) ;  /* 0x0000000400e4e947 */ /* 0x000fea0003800000 */
[----:B------:R-:W-:Y:S01]  /*1b270*/  LEA R10, R25, R22, 0x3 ;  /* 0x00000016190a7211 */ /* 0x000fe200078e18ff */
[----:B------:R-:W1:Y:S01]  /*1b280*/  S2R R3, SR_TID.X ;  /* 0x0000000000037919 */ /* 0x000e620000002100 */
[----:B------:R-:W-:Y:S01]  /*1b290*/  SHF.L.U32 R9, R30, 0x1f, RZ ;  /* 0x0000001f1e097819 */ /* 0x000fe200000006ff */
[----:B------:R-:W-:Y:S03]  /*1b2a0*/  BSSY B2, `(.L_x_706) ;  /* 0x0000005000027945 */ /* 0x000fe60003800000 */
[----:B------:R-:W2:Y:S01]  /*1b2b0*/  SYNCS.PHASECHK.TRANS64.TRYWAIT P2, [R10+URZ+0x2a8a0], R9 ;  /* 0x02a8a0090a0075a7 */ /* 0x000ea2000804017f */
[----:B-1----:R-:W-:-:S04]  /*1b2c0*/  LOP3.LUT R3, R3, 0x7f, RZ, 0xc0, !PT ;  /* 0x0000007f03037812 */ /* 0x002fc800078ec0ff */
[----:B------:R-:W-:Y:S01]  /*1b2d0*/  ISETP.NE.AND P3, PT, R3, RZ, PT ;  /* 0x000000ff0300720c */ /* 0x000fe20003f65270 */
[----:B--2---:R-:W-:-:S12]  /*1b2e0*/  @!P2 BRA `(.L_x_707) ;  /* 0x000000600028a947 */ /* 0x004fd80003800000 */
.L_x_841:
[----:B------:R-:W-:Y:S05]  /*1b2f0*/  BSYNC B2 ;  /* 0x0000000000027941 */ /* 0x000fea0003800000 */
.L_x_706:
[----:B------:R-:W-:Y:S04]  /*1b300*/  BSSY B2, `(.L_x_708) ;  /* 0x0000009000027945 */ /* 0x000fe80003800000 */
[----:B------:R-:W-:Y:S05]  /*1b310*/  @P3 BRA `(.L_x_709) ;  /* 0x00000000001c3947 */ /* 0x000fea0003800000 */
[----:B0-----:R-:W0:Y:S01]  /*1b320*/  S2R R7, SR_TID.X ;  /* 0x0000000000077919 */ /* 0x001e220000002100 */
[----:B------:R-:W-:-:S04]  /*1b330*/  IMAD.MOV.U32 R3, RZ, RZ, 0x9000 ;  /* 0x00009000ff037424 */ /* 0x000fc800078e00ff */
[----:B------:R2:W-:Y:S01]  /*1b340*/  SYNCS.ARRIVE.TRANS64 RZ, [R10+URZ+0x2a890], R3 ;  /* 0x02a890030aff79a7 */ /* 0x0005e2000800003f */
[----:B0-----:R-:W-:-:S04]  /*1b350*/  LOP3.LUT R7, R7, 0x1f, RZ, 0xc0, !PT ;  /* 0x0000001f07077812 */ /* 0x001fc800078ec0ff */
[----:B------:R-:W-:-:S13]  /*1b360*/  ISETP.NE.AND P2, PT, R7, RZ, PT ;  /* 0x000000ff0700720c */ /* 0x000fda0003f45270 */
[----:B--2---:R-:W-:Y:S05]  /*1b370*/  @!P2 BRA `(.L_x_709) ;  /* 0x000000000004a947 */ /* 0x004fea0003800000 */
[----:B------:R-:W-:Y:S01]  /*1b380*/  BPT.TRAP 0x1 ;  /* 0x000000040000795c */ /* 0x000fe20000300000 */
.L_x_709:
[----:B------:R-:W-:Y:S05]  /*1b390*/  BSYNC B2 ;  /* 0x0000000000027941 */ /* 0x000fea0003800000 */
.L_x_708:
[----:B------:R-:W-:Y:S01]  /*1b3a0*/  IMAD.MOV.U32 R14, RZ, RZ, RZ ;  /* 0x000000ffff0e7224 */ /* 0x000fe200078e00ff */
[----:B------:R-:W-:Y:S01]  /*1b3b0*/  UIADD3 UR4, UP0, UR36, 0x570, URZ ;  /* 0x0000057024047890 */ /* 0x000fe2000ff1e03f */
[----:B------:R-:W-:Y:S01]  /*1b3c0*/  IMAD R8, R25, 0x9000, R22 ;  /* 0x0000900019087824 */ /* 0x000fe200078e0216 */
[----:B------:R-:W-:Y:S01]  /*1b3d0*/  PLOP3.LUT P2, PT, PT, PT, PT, 0x80, 0x0 ;  /* 0x000000000000781c */ /* 0x000fe20003f4f070 */
[----:B0-----:R-:W-:Y:S01]  /*1b3e0*/  IMAD R7, R11, 0x60, R0 ;  /* 0x000000600b077824 */ /* 0x001fe200078e0200 */
[----:B------:R-:W-:Y:S01]  /*1b3f0*/  R2UR UR10, R14 ;  /* 0x000000000e0a72ca */ /* 0x000fe200000e0000 */
[----:B------:R-:W-:Y:S01]  /*1b400*/  VIADD R12, R8, 0x18400 ;  /* 0x00018400080c7836 */ /* 0x000fe20000000000 */
[----:B------:R-:W-:Y:S01]  /*1b410*/  IADD3 R3, R10, 0x2a890, RZ ;  /* 0x0002a8900a037810 */ /* 0x000fe20007ffe0ff */
[----:B------:R-:W-:Y:S01]  /*1b420*/  UIADD3.X UR5, URZ, UR37, URZ, UP0, !UPT ;  /* 0x000000253f057290 */ /* 0x000fe200087fe43f */
[----:B------:R-:W-:Y:S01]  /*1b430*/  UMOV UR6, 0x0 ;  /* 0x0000000000067882 */ /* 0x000fe20000000000 */
[----:B------:R-:W-:-:S10]  /*1b440*/  UMOV UR7, 0x12f00000 ;  /* 0x12f0000000077882 */ /* 0x000fd40000000000 */
.L_x_710:
        /* <DEDUP_REMOVED lines=12> */
[----:B------:R-:W-:Y:S01]  /*1b510*/  UMOV UR6, 0x0 ;  /* 0x0000000000067882 */ /* 0x000fe20000000000 */
[----:B------:R-:W-:Y:S01]  /*1b520*/  IADD3 R12, R8, 0x1b400, RZ ;  /* 0x0001b400080c7810 */ /* 0x000fe20007ffe0ff */
[----:B------:R-:W-:Y:S01]  /*1b530*/  UMOV UR7, 0x12f00000 ;  /* 0x12f0000000077882 */ /* 0x000fe20000000000 */
[----:B------:R-:W-:-:S15]  /*1b540*/  R2UR UR10, R15 ;  /* 0x000000000f0a72ca */ /* 0x000fde00000e0000 */
.L_x_711:
        /* <DEDUP_REMOVED lines=11> */
[----:B------:R-:W-:Y:S01]  /*1b600*/  VIADD R8, R8, 0x1e400 ;  /* 0x0001e40008087836 */ /* 0x000fe20000000000 */
[----:B------:R-:W-:Y:S01]  /*1b610*/  UMOV UR6, 0x0 ;  /* 0x0000000000067882 */ /* 0x000fe20000000000 */
[----:B------:R-:W-:Y:S01]  /*1b620*/  UMOV UR7, 0x12f00000 ;  /* 0x12f0000000077882 */ /* 0x000fe20000000000 */
[----:B------:R-:W-:-:S09]  /*1b630*/  UMOV UR10, 0x80 ;  /* 0x00000080000a7882 */ /* 0x000fd20000000000 */
.L_x_712:
        /* <DEDUP_REMOVED lines=13> */
.L_x_842:
[----:B------:R-:W-:Y:S05]  /*1b710*/  BSYNC B2 ;  /* 0x0000000000027941 */ /* 0x000fea0003800000 */
.L_x_713:
[----:B------:R-:W-:Y:S01]  /*1b720*/  BSSY B2, `(.L_x_715) ;  /* 0x000000b000027945 */ /* 0x000fe20003800000 */
[----:B------:R-:W-:Y:S01]  /*1b730*/  IMAD.MOV.U32 R12, RZ, RZ, 0x0 ;  /* 0x00000000ff0c7424 */ /* 0x000fe200078e00ff */
[----:B------:R-:W-:Y:S02]  /*1b740*/  MOV R13, 0x12f00000 ;  /* 0x12f00000000d7802 */ /* 0x000fe40000000f00 */
[----:B------:R-:W-:Y:S05]  /*1b750*/  @P3 BRA `(.L_x_716) ;  /* 0x00000000001c3947 */ /* 0x000fea0003800000 */
[----:B------:R-:W2:Y:S01]  /*1b760*/  S2R R8, SR_TID.X ;  /* 0x0000000000087919 */ /* 0x000ea20000002100 */
[----:B------:R-:W-:-:S04]  /*1b770*/  IMAD.MOV.U32 R3, RZ, RZ, 0x6000 ;  /* 0x00006000ff037424 */ /* 0x000fc800078e00ff */
[----:B------:R3:W-:Y:S01]  /*1b780*/  SYNCS.ARRIVE.TRANS64 RZ, [R10+URZ+0x2a8b0], R3 ;  /* 0x02a8b0030aff79a7 */ /* 0x0007e2000800003f */
[----:B--2---:R-:W-:-:S04]  /*1b790*/  LOP3.LUT R8, R8, 0x1f, RZ, 0xc0, !PT ;  /* 0x0000001f08087812 */ /* 0x004fc800078ec0ff */
[----:B------:R-:W-:-:S13]  /*1b7a0*/  ISETP.NE.AND P2, PT, R8, RZ, PT ;  /* 0x000000ff0800720c */ /* 0x000fda0003f45270 */
[----:B---3--:R-:W-:Y:S05]  /*1b7b0*/  @!P2 BRA `(.L_x_716) ;  /* 0x000000000004a947 */ /* 0x008fea0003800000 */
[----:B------:R-:W-:Y:S01]  /*1b7c0*/  BPT.TRAP 0x1 ;  /* 0x000000040000795c */ /* 0x000fe20000300000 */
.L_x_716:
[----:B------:R-:W-:Y:S05]  /*1b7d0*/  BSYNC B2 ;  /* 0x0000000000027941 */ /* 0x000fea0003800000 */
.L_x_715:
[----:B------:R-:W-:Y:S01]  /*1b7e0*/  R2UR UR10, R14 ;  /* 0x000000000e0a72ca */ /* 0x000fe200000e0000 */
[----:B------:R-:W-:Y:S01]  /*1b7f0*/  IMAD R3, R25, 0x6000, R22 ;  /* 0x0000600019037824 */ /* 0x000fe200078e0216 */
[----:B------:R-:W-:Y:S01]  /*1b800*/  R2UR UR6, R12 ;  /* 0x000000000c0672ca */ /* 0x000fe200000e0000 */
[----:B------:R-:W-:Y:S01]  /*1b810*/  UIADD3 UR4, UP0, UR36, 0x670, URZ ;  /* 0x0000067024047890 */ /* 0x000fe2000ff1e03f */
[----:B------:R-:W-:Y:S01]  /*1b820*/  R2UR UR7, R13 ;  /* 0x000000000d0772ca */ /* 0x000fe200000e0000 */
[----:B01----:R-:W-:Y:S01]  /*1b830*/  VIADD R10, R10, 0x2a8b0 ;  /* 0x0002a8b00a0a7836 */ /* 0x003fe20000000000 */
[----:B------:R-:W-:Y:S01]  /*1b840*/  PLOP3.LUT P2, PT, PT, PT, PT, 0x80, 0x0 ;  /* 0x000000000000781c */ /* 0x000fe20003f4f070 */
[----:B------:R-:W-:Y:S01]  /*1b850*/  UIADD3.X UR5, URZ, UR37, URZ, UP0, !UPT ;  /* 0x000000253f057290 */ /* 0x000fe200087fe43f */
[----:B------:R-:W-:-:S11]  /*1b860*/  IADD3 R8, R3, 0x400, RZ ;  /* 0x0000040003087810 */ /* 0x000fd60007ffe0ff */
.L_x_717:
        /* <DEDUP_REMOVED lines=10> */
[----:B------:R-:W-:Y:S01]  /*1b910*/  R2UR UR10, R15 ;  /* 0x000000000f0a72ca */ /* 0x000fe200000e0000 */
[----:B------:R-:W-:Y:S01]  /*1b920*/  VIADD R3, R3, 0x3400 ;  /* 0x0000340003037836 */ /* 0x000fe20000000000 */
[----:B------:R-:W-:Y:S02]  /*1b930*/  R2UR UR6, R12 ;  /* 0x000000000c0672ca */ /* 0x000fe400000e0000 */
[----:B------:R-:W-:Y:S02]  /*1b940*/  R2UR UR7, R13 ;  /* 0x000000000d0772ca */ /* 0x000fe400000e0000 */
[----:B------:R-:W-:-:S13]  /*1b950*/  PLOP3.LUT P2, PT, PT, PT, PT, 0x80, 0x0 ;  /* 0x000000000000781c */ /* 0x000fda0003f4f070 */
.L_x_718:
        /* <DEDUP_REMOVED lines=10> */
.L_x_705:
[----:B------:R-:W-:Y:S05]  /*1ba00*/  BSYNC B1 ;  /* 0x0000000000017941 */ /* 0x000fea0003800000 */
.L_x_704:
[----:B------:R-:W-:Y:S01]  /*1ba10*/  ISETP.GT.AND P3, PT, R11, R6, PT ;  /* 0x000000060b00720c */ /* 0x000fe20003f64270 */
[----:B------:R-:W-:Y:S01]  /*1ba20*/  VIADD R25, R25, 0x1 ;  /* 0x0000000119197836 */ /* 0x000fe20000000000 */
[----:B------:R-:W-:-:S04]  /*1ba30*/  IADD3 R11, R11, -0x1, RZ ;  /* 0xffffffff0b0b7810 */ /* 0x000fc80007ffe0ff */
[----:B------:R-:W-:-:S04]  /*1ba40*/  ISETP.NE.AND P2, PT, R25, 0x2, PT ;  /* 0x000000021900780c */ /* 0x000fc80003f45270 */
[----:B------:R-:W-:Y:S02]  /*1ba50*/  SEL R3, RZ, 0x1, P2 ;  /* 0x00000001ff037807 */ /* 0x000fe40001000000 */
[----:B------:R-:W-:Y:S02]  /*1ba60*/  SEL R25, R25, RZ, P2 ;  /* 0x000000ff19197207 */ /* 0x000fe40001000000 */
[----:B------:R-:W-:Y:S01]  /*1ba70*/  LOP3.LUT R30, R30, R3, RZ, 0x3c, !PT ;  /* 0x000000031e1e7212 */ /* 0x000fe200078e3cff */
[----:B------:R-:W-:Y:S06]  /*1ba80*/  @P3 BRA `(.L_x_719) ;  /* 0xfffffff400ec3947 */ /* 0x000fec000383ffff */
.L_x_683:
[----:B------:R-:W-:Y:S05]  /*1ba90*/  BSYNC B0 ;  /* 0x0000000000007941 */ /* 0x000fea0003800000 */
.L_x_682:
[----:B------:R-:W-:Y:S05]  /*1baa0*/  @!P0 WARPSYNC.ALL ;  /* 0x0000000000008948 */ /* 0x000fea0003800000 */
[----:B------:R-:W-:Y:S01]  /*1bab0*/  @!P0 BAR.SYNC.DEFER_BLOCKING 0xc, 0x180 ;  /* 0x0306000000008b1d */ /* 0x000fe20000010000 */
[----:B------:R-:W-:-:S05]  /*1bac0*/  IMAD.MOV.U32 R0, RZ, RZ, RZ ;  /* 0x000000ffff007224 */ /* 0x000fca00078e00ff */
[----:B------:R-:W-:Y:S04]  /*1bad0*/  BSSY B0, `(.L_x_720) ;  /* 0x000001e000007945 */ /* 0x000fe80003800000 */
[----:B------:R-:W-:Y:S05]  /*1bae0*/  @!P1 BRA `(.L_x_721) ;  /* 0x0000000000709947 */ /* 0x000fea0003800000 */
[----:B------:R-:W-:Y:S01]  /*1baf0*/  ISETP.NE.AND P0, PT, R5, RZ, PT ;  /* 0x000000ff0500720c */ /* 0x000fe20003f05270 */
[----:B------:R-:W-:-:S12]  /*1bb00*/  IMAD.MOV.U32 R2, RZ, RZ, RZ ;  /* 0x000000ffff027224 */ /* 0x000fd800078e00ff */
[----:B------:R-:W1:Y:S02]  /*1bb10*/  @!P0 LDC R5, c[0x0][0x9f0] ;  /* 0x00027c00ff058b82 */ /* 0x000e640000000800 */
[----:B-1----:R-:W-:-:S04]  /*1bb20*/  IABS R0, R5 ;  /* 0x0000000500007213 */ /* 0x002fc80000000000 */
[----:B------:R-:W1:Y:S08]  /*1bb30*/  I2F.RP R8, R0 ;  /* 0x0000000000087306 */ /* 0x000e700000209400 */
[----:B-1----:R-:W1:Y:S02]  /*1bb40*/  MUFU.RCP R8, R8 ;  /* 0x0000000800087308 */ /* 0x002e640000001000 */
[----:B-1----:R-:W-:-:S06]  /*1bb50*/  VIADD R9, R8, 0xffffffe ;  /* 0x0ffffffe08097836 */ /* 0x002fcc0000000000 */
[----:B------:R-:W0:Y:S02]  /*1bb60*/  F2I.FTZ.U32.TRUNC.NTZ R3, R9 ;  /* 0x0000000900037305 */ /* 0x000e24000021f000 */
[----:B0-----:R-:W-:-:S05]  /*1bb70*/  IADD3 R7, RZ, -R3, RZ ;  /* 0x80000003ff077210 */ /* 0x001fca0007ffe0ff */
[----:B------:R-:W-:-:S04]  /*1bb80*/  IMAD R7, R7, R0, RZ ;  /* 0x0000000007077224 */ /* 0x000fc800078e02ff */
[----:B------:R-:W-:Y:S01]  /*1bb90*/  IMAD.HI.U32 R6, R3, R7, R2 ;  /* 0x0000000703067227 */ /* 0x000fe200078e0002 */
[----:B------:R-:W-:Y:S02]  /*1bba0*/  IADD3 R3, R4, -0x1, R5 ;  /* 0xffffffff04037810 */ /* 0x000fe40007ffe005 */
[----:B------:R-:W-:Y:S02]  /*1bbb0*/  IABS R7, R5 ;  /* 0x0000000500077213 */ /* 0x000fe40000000000 */
[----:B------:R-:W-:Y:S02]  /*1bbc0*/  IABS R2, R3 ;  /* 0x0000000300027213 */ /* 0x000fe40000000000 */
[----:B------:R-:W-:Y:S01]  /*1bbd0*/  LOP3.LUT R3, R3, R5, RZ, 0x3c, !PT ;  /* 0x0000000503037212 */ /* 0x000fe200078e3cff */
[----:B------:R-:W-:Y:S02]  /*1bbe0*/  IMAD.MOV R7, RZ, RZ, -R7 ;  /* 0x000000ffff077224 */ /* 0x000fe400078e0a07 */
[----:B------:R-:W-:Y:S01]  /*1bbf0*/  IMAD.HI.U32 R6, R6, R2, RZ ;  /* 0x0000000206067227 */ /* 0x000fe200078e00ff */
[----:B------:R-:W-:-:S03]  /*1bc00*/  ISETP.GE.AND P2, PT, R3, RZ, PT ;  /* 0x000000ff0300720c */ /* 0x000fc60003f46270 */
        /* <DEDUP_REMOVED lines=10> */
.L_x_721:
[----:B------:R-:W-:Y:S05]  /*1bcb0*/  BSYNC B0 ;  /* 0x0000000000007941 */ /* 0x000fea0003800000 */
.L_x_720:
[-C--:B------:R-:W-:Y:S01]  /*1bcc0*/  IMAD R37, R37, R0.reuse, RZ ;  /* 0x0000000025257224 */ /* 0x080fe200078e02ff */
[----:B------:R-:W-:Y:S04]  /*1bcd0*/  BSSY B7, `(.L_x_722) ;  /* 0x000036c000077945 */ /* 0x000fe80003800000 */
[----:B------:R-:W-:-:S04]  /*1bce0*/  VIADDMNMX R29, R37, R0, R4, PT ;  /* 0x00000000251d7246 */ /* 0x000fc80003800104 */
[----:B------:R-:W-:Y:S01]  /*1bcf0*/  ISETP.GT.AND P0, PT, R29, R37, PT ;  /* 0x000000251d00720c */ /* 0x000fe20003f04270 */
[----:B------:R1:W-:-:S12]  /*1bd00*/  STL [R1+0x18], R29 ;  /* 0x0000181d01007387 */ /* 0x0003d80000100800 */
[----:B-1----:R-:W-:Y:S05]  /*1bd10*/  @P0 BRA `(.L_x_723) ;  /* 0x0000000000440947 */ /* 0x002fea0003800000 */
[----:B------:R-:W1:Y:S02]  /*1bd20*/  S2R R2, SR_TID.X ;  /* 0x0000000000027919 */ /* 0x000e640000002100 */
[----:B-1----:R-:W-:-:S04]  /*1bd30*/  LOP3.LUT R2, R2, 0x7f, RZ, 0xc0, !PT ;  /* 0x0000007f02027812 */ /* 0x002fc800078ec0ff */
[----:B------:R-:W-:-:S13]  /*1bd40*/  ISETP.NE.AND P0, PT, R2, RZ, PT ;  /* 0x000000ff0200720c */ /* 0x000fda0003f05270 */
[----:B------:R-:W-:Y:S05]  /*1bd50*/  @P0 BRA `(.L_x_724) ;  /* 0x00000034008c0947 */ /* 0x000fea0003800000 */
[----:B------:R-:W1:Y:S01]  /*1bd60*/  S2R R5, SR_LANEID ;  /* 0x0000000000057919 */ /* 0x000e620000000000 */
[----:B------:R-:W-:Y:S01]  /*1bd70*/  VOTEU.ANY UR4, UPT, PT ;  /* 0x0000000000047886 */ /* 0x000fe200038e0100 */
[----:B------:R-:W2:Y:S01]  /*1bd80*/  LDC.64 R2, c[0x0][0xc60] ;  /* 0x00031800ff027b82 */ /* 0x000ea20000000a00 */
[----:B------:R-:W1:Y:S02]  /*1bd90*/  FLO.U32 R0, UR4 ;  /* 0x0000000400007d00 */ /* 0x000e6400080e0000 */
[----:B-1----:R-:W-:-:S06]  /*1bda0*/  ISETP.EQ.U32.AND P0, PT, R0, R5, PT ;  /* 0x000000050000720c */ /* 0x002fcc0003f02070 */
[----:B------:R-:W2:Y:S07]  /*1bdb0*/  POPC R5, UR4 ;  /* 0x0000000400057d09 */ /* 0x000eae0008000000 */
[----:B--2---:R-:W2:Y:S01]  /*1bdc0*/  @P0 ATOMG.E.ADD.STRONG.GPU PT, R3, desc[UR56][R2.64], R5 ;  /* 0x00000005020309a8 */ /* 0x004ea200081ee1f8 */
[----:B------:R-:W1:Y:S02]  /*1bdd0*/  S2R R4, SR_LTMASK ;  /* 0x0000000000047919 */ /* 0x000e640000003900 */
[----:B-1----:R-:W-:-:S04]  /*1bde0*/  LOP3.LUT R4, R4, UR4, RZ, 0xc0, !PT ;  /* 0x0000000404047c12 */ /* 0x002fc8000f8ec0ff */
[----:B0-----:R-:W0:Y:S01]  /*1bdf0*/  POPC R7, R4 ;  /* 0x0000000400077309 */ /* 0x001e220000000000 */
[----:B--2---:R-:W0:Y:S02]  /*1be00*/  SHFL.IDX PT, R0, R3, R0, 0x1f ;  /* 0x00001f0003007589 */ /* 0x004e2400000e0000 */
[----:B0-----:R-:W-:Y:S01]  /*1be10*/  IADD3 R16, R0, UR38, R7 ;  /* 0x0000002600107c10 */ /* 0x001fe2000fffe007 */
[----:B------:R-:W-:Y:S06]  /*1be20*/  BRA `(.L_x_724) ;  /* 0x0000003400587947 */ /* 0x000fec0003800000 */
.L_x_723:
        /* <DEDUP_REMOVED lines=8> */
[----:B------:R-:W-:Y:S01]  /*1beb0*/  MOV R4, UR6 ;  /* 0x0000000600047c02 */ /* 0x000fe20008000f00 */
[----:B------:R-:W-:Y:S01]  /*1bec0*/  IMAD.U32 R5, RZ, RZ, UR7 ;  /* 0x00000007ff057e24 */ /* 0x000fe2000f8e00ff */
[----:B------:R-:W1:Y:S01]  /*1bed0*/  LDC.64 R2, c[0x4][R2] ;  /* 0x0100000002027b82 */ /* 0x000e620000000a00 */
[----:B------:R-:W-:Y:S01]  /*1bee0*/  IMAD.U32 R6, RZ, RZ, UR8 ;  /* 0x00000008ff067e24 */ /* 0x000fe2000f8e00ff */
[----:B0-----:R-:W-:Y:S01]  /*1bef0*/  MOV R7, UR9 ;  /* 0x0000000900077c02 */ /* 0x001fe20008000f00 */
[----:B------:R-:W-:Y:S01]  /*1bf00*/  IMAD.U32 R10, RZ, RZ, UR4 ;  /* 0x00000004ff0a7e24 */ /* 0x000fe2000f8e00ff */
[----:B------:R-:W-:Y:S01]  /*1bf10*/  MOV R8, 0x70 ;  /* 0x0000007000087802 */ /* 0x000fe20000000f00 */
[----:B------:R-:W-:-:S02]  /*1bf20*/  IMAD.U32 R11, RZ, RZ, UR5 ;  /* 0x00000005ff0b7e24 */ /* 0x000fc4000f8e00ff */
[----:B------:R-:W-:Y:S02]  /*1bf30*/  IMAD.MOV.U32 R12, RZ, RZ, 0x1 ;  /* 0x00000001ff0c7424 */ /* 0x000fe400078e00ff */
[----:B------:R-:W-:-:S07]  /*1bf40*/  IMAD.MOV.U32 R13, RZ, RZ, RZ ;  /* 0x000000ffff0d7224 */ /* 0x000fce00078e00ff */
[----:B------:R-:W-:-:S07]  /*1bf50*/  LEPC R20, `(.L_x_726) ;  /* 0x000000001014794e */ /* 0x000fce0000000000 */
[----:B-1----:R-:W-:Y:S05]  /*1bf60*/  CALL.ABS.NOINC R2 ;  /* 0x0000000002007343 */ /* 0x002fea0003c00000 */
.L_x_726:
[----:B------:R-:W-:Y:S05]  /*1bf70*/  BSYNC B6 ;  /* 0x0000000000067941 */ /* 0x000fea0003800000 */
.L_x_725:
[----:B------:R-:W-:Y:S01]  /*1bf80*/  IADD3 R0, R22, 0x400, RZ ;  /* 0x0000040016007810 */ /* 0x000fe20007ffe0ff */
[----:B------:R-:W-:Y:S03]  /*1bf90*/  BSSY B6, `(.L_x_727) ;  /* 0x0000022000067945 */ /* 0x000fe60003800000 */
[----:B------:R-:W-:-:S13]  /*1bfa0*/  LOP3.LUT P0, RZ, R0, 0x3ff, RZ, 0xc0, !PT ;  /* 0x000003ff00ff7812 */ /* 0x000fda000780c0ff */
[----:B------:R-:W-:Y:S05]  /*1bfb0*/  @!P0 BRA `(.L_x_728) ;  /* 0x00000000007c8947 */ /* 0x000fea0003800000 */
[----:B------:R-:W-:Y:S01]  /*1bfc0*/  MOV R26, 0x0 ;  /* 0x00000000001a7802 */ /* 0x000fe20000000f00 */
[----:B------:R-:W-:Y:S01]  /*1bfd0*/  ULDC.64 UR6, c[0x4][0x90] ;  /* 0x0100240000067ab9 */ /* 0x000fe20000000a00 */
[----:B------:R-:W-:Y:S01]  /*1bfe0*/  ULDC.64 UR8, c[0x4][0x98] ;  /* 0x0100260000087ab9 */ /* 0x000fe20000000a00 */
[----:B------:R-:W-:Y:S01]  /*1bff0*/  ULDC.64 UR4, c[0x4][0x10] ;  /* 0x0100040000047ab9 */ /* 0x000fe20000000a00 */
[----:B------:R1:W2:Y:S01]  /*1c000*/  LDC.64 R2, c[0x4][R26] ;  /* 0x010000001a027b82 */ /* 0x0002a20000000a00 */
[----:B------:R-:W-:Y:S01]  /*1c010*/  IMAD.U32 R4, RZ, RZ, UR6 ;  /* 0x00000006ff047e24 */ /* 0x000fe2000f8e00ff */
[----:B------:R-:W-:Y:S01]  /*1c020*/  MOV R6, UR8 ;  /* 0x0000000800067c02 */ /* 0x000fe20008000f00 */
[----:B------:R-:W-:Y:S01]  /*1c030*/  IMAD.U32 R5, RZ, RZ, UR7 ;  /* 0x00000007ff057e24 */ /* 0x000fe2000f8e00ff */
[----:B------:R-:W-:Y:S01]  /*1c040*/  MOV R11, UR5 ;  /* 0x00000005000b7c02 */ /* 0x000fe20008000f00 */
[----:B0-----:R-:W-:Y:S01]  /*1c050*/  IMAD.U32 R7, RZ, RZ, UR9 ;  /* 0x00000009ff077e24 */ /* 0x001fe2000f8e00ff */
[----:B------:R-:W-:Y:S01]  /*1c060*/  MOV R13, RZ ;  /* 0x000000ff000d7202 */ /* 0x000fe20000000f00 */
[----:B------:R-:W-:-:S02]  /*1c070*/  IMAD.U32 R10, RZ, RZ, UR4 ;  /* 0x00000004ff0a7e24 */ /* 0x000fc4000f8e00ff */
[----:B------:R-:W-:Y:S02]  /*1c080*/  IMAD.MOV.U32 R8, RZ, RZ, 0x70 ;  /* 0x00000070ff087424 */ /* 0x000fe400078e00ff */
[----:B-1----:R-:W-:-:S07]  /*1c090*/  IMAD.MOV.U32 R12, RZ, RZ, 0x1 ;  /* 0x00000001ff0c7424 */ /* 0x002fce00078e00ff */
[----:B------:R-:W-:-:S07]  /*1c0a0*/  LEPC R20, `(.L_x_729) ;  /* 0x000000001014794e */ /* 0x000fce0000000000 */
[----:B--2---:R-:W-:Y:S05]  /*1c0b0*/  CALL.ABS.NOINC R2 ;  /* 0x0000000002007343 */ /* 0x004fea0003c00000 */
.L_x_729:
[----:B------:R0:W1:Y:S01]  /*1c0c0*/  LDC.64 R2, c[0x4][R26] ;  /* 0x010000001a027b82 */ /* 0x0000620000000a00 */
[----:B------:R-:W-:Y:S01]  /*1c0d0*/  ULDC.64 UR4, c[0x4][0x90] ;  /* 0x0100240000047ab9 */ /* 0x000fe20000000a00 */
[----:B------:R-:W-:Y:S01]  /*1c0e0*/  ULDC.64 UR6, c[0x4][0x98] ;  /* 0x0100260000067ab9 */ /* 0x000fe20000000a00 */
[----:B------:R-:W-:Y:S01]  /*1c0f0*/  ULDC.64 UR8, c[0x4][0x18] ;  /* 0x0100060000087ab9 */ /* 0x000fe20000000a00 */
[----:B------:R-:W-:Y:S01]  /*1c100*/  IMAD.U32 R4, RZ, RZ, UR4 ;  /* 0x00000004ff047e24 */ /* 0x000fe2000f8e00ff */
[----:B------:R-:W-:Y:S01]  /*1c110*/  MOV R6, UR6 ;  /* 0x0000000600067c02 */ /* 0x000fe20008000f00 */
[----:B------:R-:W-:Y:S01]  /*1c120*/  IMAD.U32 R5, RZ, RZ, UR5 ;  /* 0x00000005ff057e24 */ /* 0x000fe2000f8e00ff */
[----:B------:R-:W-:Y:S01]  /*1c130*/  MOV R11, UR9 ;  /* 0x00000009000b7c02 */ /* 0x000fe20008000f00 */
[----:B------:R-:W-:Y:S01]  /*1c140*/  IMAD.U32 R7, RZ, RZ, UR7 ;  /* 0x00000007ff077e24 */ /* 0x000fe2000f8e00ff */
[----:B------:R-:W-:Y:S01]  /*1c150*/  MOV R13, RZ ;  /* 0x000000ff000d7202 */ /* 0x000fe20000000f00 */
[----:B------:R-:W-:-:S02]  /*1c160*/  IMAD.U32 R10, RZ, RZ, UR8 ;  /* 0x00000008ff0a7e24 */ /* 0x000fc4000f8e00ff */
[----:B------:R-:W-:Y:S02]  /*1c170*/  IMAD.MOV.U32 R8, RZ, RZ, 0x70 ;  /* 0x00000070ff087424 */ /* 0x000fe400078e00ff */
[----:B0-----:R-:W-:-:S07]  /*1c180*/  IMAD.MOV.U32 R12, RZ, RZ, 0x1 ;  /* 0x00000001ff0c7424 */ /* 0x001fce00078e00ff */
[----:B------:R-:W-:-:S07]  /*1c190*/  LEPC R20, `(.L_x_728) ;  /* 0x000000001014794e */ /* 0x000fce0000000000 */
[----:B-1----:R-:W-:Y:S05]  /*1c1a0*/  CALL.ABS.NOINC R2 ;  /* 0x0000000002007343 */ /* 0x002fea0003c00000 */
.L_x_728:
[----:B------:R-:W-:Y:S05]  /*1c1b0*/  BSYNC B6 ;  /* 0x0000000000067941 */ /* 0x000fea0003800000 */
.L_x_727:
[----:B------:R-:W2:Y:S01]  /*1c1c0*/  LDL R20, [R1] ;  /* 0x0000000001147983 */ /* 0x000ea20000100800 */
[----:B------:R-:W-:Y:S01]  /*1c1d0*/  ULDC.64 UR4, c[0x0][0x9f8] ;  /* 0x00027e0000047ab9 */ /* 0x000fe20000000a00 */
[----:B------:R-:W1:Y:S01]  /*1c1e0*/  LDC R0, c[0x0][0x430] ;  /* 0x00010c00ff007b82 */ /* 0x000e620000000800 */
[----:B------:R-:W-:Y:S01]  /*1c1f0*/  ISETP.NE.U32.AND P0, PT, RZ, UR4, PT ;  /* 0x00000004ff007c0c */ /* 0x000fe2000bf05070 */
[----:B------:R-:W3:Y:S03]  /*1c200*/  LDL.LU R8, [R1+0x38] ;  /* 0x0000380001087983 */ /* 0x000ee60000300800 */
[----:B------:R-:W-:Y:S01]  /*1c210*/  ISETP.NE.AND.EX P0, PT, RZ, UR5, PT, P0 ;  /* 0x00000005ff007c0c */ /* 0x000fe2000bf05300 */
[----:B------:R-:W4:-:S12]  /*1c220*/  S2R R21, SR_TID.X ;  /* 0x0000000000157919 */ /* 0x000f180000002100 */
[----:B------:R-:W-:Y:S01]  /*1c230*/  @P0 IADD3 R2, P1, R23, UR4, RZ ;  /* 0x0000000417020c10 */ /* 0x000fe2000ff3e0ff */
[----:B------:R-:W0:Y:S01]  /*1c240*/  S2R R9, SR_TID.X ;  /* 0x0000000000097919 */ /* 0x000e220000002100 */
[----:B------:R-:W-:Y:S01]  /*1c250*/  VIADD R26, R29, 0xffffffff ;  /* 0xffffffff1d1a7836 */ /* 0x000fe20000000000 */
[----:B------:R-:W-:Y:S01]  /*1c260*/  ULDC UR4, c[0x0][0x320] ;  /* 0x0000c80000047ab9 */ /* 0x000fe20000000800 */
[----:B------:R-:W-:-:S05]  /*1c270*/  @P0 IADD3.X R3, R24, UR5, RZ, P1, !PT ;  /* 0x0000000518030c10 */ /* 0x000fca0008ffe4ff */
[----:B------:R2:W3:Y:S01]  /*1c280*/  @P0 LDG.E R32, desc[UR56][R2.64] ;  /* 0x0000003802200981 */ /* 0x0004e2000c1e1900 */
[----:B-1----:R-:W-:Y:S02]  /*1c290*/  ISETP.NE.AND P1, PT, R0, 0x1, PT ;  /* 0x000000010000780c */ /* 0x002fe40003f25270 */
[----:B----4-:R-:W-:-:S11]  /*1c2a0*/  LOP3.LUT R21, R21, 0x7f, RZ, 0xc0, !PT ;  /* 0x0000007f15157812 */ /* 0x010fd600078ec0ff */
[----:B------:R-:W1:Y:S01]  /*1c2b0*/  @P1 LDC R4, c[0x0][0x434] ;  /* 0x00010d00ff041b82 */ /* 0x000e620000000800 */
[----:B------:R-:W-:-:S07]  /*1c2c0*/  SHF.R.U32.HI R21, RZ, 0x3, R21 ;  /* 0x00000003ff157819 */ /* 0x000fce0000011615 */
[----:B------:R-:W4:Y:S01]  /*1c2d0*/  @P1 LDC R6, c[0x0][0x438] ;  /* 0x00010e00ff061b82 */ /* 0x000f220000000800 */
[----:B0-----:R-:W-:-:S05]  /*1c2e0*/  IMAD.SHL.U32 R9, R9, 0x10, RZ ;  /* 0x0000001009097824 */ /* 0x001fca00078e00ff */
[----:B------:R-:W-:Y:S02]  /*1c2f0*/  LOP3.LUT R9, R21, 0x70, R9, 0xf8, !PT ;  /* 0x0000007015097812 */ /* 0x000fe400078ef809 */
[----:B------:R-:W0:Y:S03]  /*1c300*/  S2R R21, SR_TID.X ;  /* 0x0000000000157919 */ /* 0x000e260000002100 */
[----:B------:R-:W-:-:S05]  /*1c310*/  IMAD R7, R26, 0x60, R9 ;  /* 0x000000601a077824 */ /* 0x000fca00078e0209 */
[----:B------:R-:W-:-:S04]  /*1c320*/  ISETP.GE.AND P0, PT, R7, R36, PT ;  /* 0x000000240700720c */ /* 0x000fc80003f06270 */
[----:B------:R-:W-:Y:S01]  /*1c330*/  ISETP.GT.U32.OR P0, PT, R9, 0x5f, P0 ;  /* 0x0000005f0900780c */ /* 0x000fe20000704470 */
[----:B0-----:R-:W-:-:S05]  /*1c340*/  IMAD.SHL.U32 R21, R21, 0x8, RZ ;  /* 0x0000000815157824 */ /* 0x001fca00078e00ff */
[----:B------:R-:W-:Y:S01]  /*1c350*/  LOP3.LUT R21, R21, 0x38, RZ, 0xc0, !PT ;  /* 0x0000003815157812 */ /* 0x000fe200078ec0ff */
[----:B------:R-:W-:Y:S01]  /*1c360*/  UMOV UR5, 0xffffffff ;  /* 0xffffffff00057882 */ /* 0x000fe20000000000 */
[----:B--2---:R-:W-:-:S05]  /*1c370*/  IADD3 R5, R7, R20, RZ ;  /* 0x0000001407057210 */ /* 0x004fca0007ffe0ff */
[----:B-1----:R-:W-:-:S04]  /*1c380*/  @P1 IMAD.HI.U32 R7, R5, R4, RZ ;  /* 0x0000000405071227 */ /* 0x002fc800078e00ff */
[----:B------:R-:W-:Y:S01]  /*1c390*/  IMAD.MOV.U32 R4, RZ, RZ, R5 ;  /* 0x000000ffff047224 */ /* 0x000fe200078e0005 */
[----:B----4-:R-:W-:-:S04]  /*1c3a0*/  @P1 SHF.R.U32.HI R4, RZ, R6, R7 ;  /* 0x00000006ff041219 */ /* 0x010fc80000011607 */
[----:B------:R-:W-:-:S05]  /*1c3b0*/  IADD3 R2, -R4, RZ, RZ ;  /* 0x000000ff04027210 */ /* 0x000fca0007ffe1ff */
[----:B------:R-:W-:Y:S02]  /*1c3c0*/  IMAD R0, R0, R2, R5 ;  /* 0x0000000200007224 */ /* 0x000fe400078e0205 */
[----:B------:R-:W0:Y:S01]  /*1c3d0*/  @!P0 LDC.64 R2, c[0x0][0x428] ;  /* 0x00010a00ff028b82 */ /* 0x000e220000000a00 */
[----:B------:R-:W-:-:S04]  /*1c3e0*/  LOP3.LUT R20, R21, 0x40, RZ, 0xfc, !PT ;  /* 0x0000004015147812 */ /* 0x000fc800078efcff */
[----:B------:R-:W-:Y:S02]  /*1c3f0*/  ISETP.GE.AND P2, PT, R20, UR4, PT ;  /* 0x0000000414007c0c */ /* 0x000fe4000bf46270 */
[----:B------:R-:W-:Y:S02]  /*1c400*/  ISETP.GE.AND P1, PT, R21, UR4, PT ;  /* 0x0000000415007c0c */ /* 0x000fe4000bf26270 */
[----:B---3--:R-:W-:Y:S01]  /*1c410*/  SHF.R.S32.HI R10, RZ, 0x1f, R32 ;  /* 0x0000001fff0a7819 */ /* 0x008fe20000011420 */
[----:B------:R-:W-:Y:S01]  /*1c420*/  IMAD.U32 R7, RZ, RZ, UR39 ;  /* 0x00000027ff077e24 */ /* 0x000fe2000f8e00ff */
[----:B------:R-:W-:Y:S01]  /*1c430*/  SEL R5, RZ, 0xffffffff, P2 ;  /* 0xffffffffff057807 */ /* 0x000fe20001000000 */
[----:B------:R-:W-:Y:S01]  /*1c440*/  ULDC UR4, c[0x0][0x2f4] ;  /* 0x0000bd0000047ab9 */ /* 0x000fe20000000800 */
[----:B------:R-:W-:-:S03]  /*1c450*/  SEL R29, RZ, 0x1, P1 ;  /* 0x00000001ff1d7807 */ /* 0x000fc60000800000 */
[----:B------:R-:W-:Y:S01]  /*1c460*/  IMAD.SHL.U32 R6, R5, 0x2, RZ ;  /* 0x0000000205067824 */ /* 0x000fe200078e00ff */
[----:B------:R-:W-:-:S04]  /*1c470*/  @!P0 SHF.R.S32.HI R5, RZ, 0x1f, R4 ;  /* 0x0000001fff058819 */ /* 0x000fc80000011404 */
[----:B------:R-:W-:Y:S01]  /*1c480*/  LOP3.LUT R29, R6, 0x2, R29, 0xe2, !PT ;  /* 0x00000002061d7812 */ /* 0x000fe200078ee21d */
[-C--:B0-----:R-:W-:Y:S02]  /*1c490*/  @!P0 IMAD R6, R10, R2.reuse, RZ ;  /* 0x000000020a068224 */ /* 0x081fe400078e02ff */
[----:B------:R-:W-:-:S04]  /*1c4a0*/  @!P0 IMAD.WIDE.U32 R4, R32, R2, R4 ;  /* 0x0000000220048225 */ /* 0x000fc800078e0004 */
[----:B------:R-:W-:Y:S02]  /*1c4b0*/  @!P0 IMAD R6, R32, R3, R6 ;  /* 0x0000000320068224 */ /* 0x000fe400078e0206 */
[----:B------:R-:W0:Y:S02]  /*1c4c0*/  @!P0 LDC.64 R2, c[0x0][0x418] ;  /* 0x00010600ff028b82 */ /* 0x000e240000000a00 */
[----:B------:R-:W-:Y:S01]  /*1c4d0*/  @!P0 IMAD.IADD R6, R5, 0x1, R6 ;  /* 0x0000000105068824 */ /* 0x000fe200078e0206 */
[----:B------:R-:W-:Y:S02]  /*1c4e0*/  ISETP.NE.AND P3, PT, R7, 0x3, PT ;  /* 0x000000030700780c */ /* 0x000fe40003f65270 */
[----:B0-----:R-:W-:-:S04]  /*1c4f0*/  @!P0 LEA R2, P1, R4, R2, 0x2 ;  /* 0x0000000204028211 */ /* 0x001fc800078210ff */
[----:B------:R-:W-:Y:S02]  /*1c500*/  @!P0 LEA.HI.X R3, R4, R3, R6, 0x2, P1 ;  /* 0x0000000304038211 */ /* 0x000fe400008f1406 */
[----:B------:R-:W-:-:S06]  /*1c510*/  MOV R4, RZ ;  /* 0x000000ff00047202 */ /* 0x000fcc0000000f00 */
[----:B------:R0:W5:Y:S01]  /*1c520*/  @!P0 LDG.E R4, desc[UR56][R2.64] ;  /* 0x0000003802048981 */ /* 0x000162000c1e1900 */
[----:B------:R-:W-:Y:S02]  /*1c530*/  ISETP.GT.U32.AND P0, PT, R9, 0x5f, PT ;  /* 0x0000005f0900780c */ /* 0x000fe40003f04070 */
[----:B------:R-:W-:Y:S02]  /*1c540*/  LOP3.LUT R8, R8, 0xfffffff7, RZ, 0xc0, !PT ;  /* 0xfffffff708087812 */ /* 0x000fe400078ec0ff */
[----:B------:R-:W-:-:S09]  /*1c550*/  ISETP.GE.AND P2, PT, R21, UR4, PT ;  /* 0x0000000415007c0c */ /* 0x000fd2000bf46270 */
[----:B------:R-:W-:-:S04]  /*1c560*/  @P0 LOP3.LUT R8, R8, 0x8, RZ, 0xfc, !PT ;  /* 0x0000000808080812 */ /* 0x000fc800078efcff */
[----:B------:R-:W-:-:S04]  /*1c570*/  LOP3.LUT R8, R8, 0xffffffef, RZ, 0xc0, !PT ;  /* 0xffffffef08087812 */ /* 0x000fc800078ec0ff */
[----:B------:R-:W-:-:S04]  /*1c580*/  @P3 LOP3.LUT R8, R8, 0x10, RZ, 0xfc, !PT ;  /* 0x0000001008083812 */ /* 0x000fc800078efcff */
[----:B------:R-:W-:Y:S02]  /*1c590*/  LOP3.LUT R8, R8, 0xfffffffb, RZ, 0xc0, !PT ;  /* 0xfffffffb08087812 */ /* 0x000fe400078ec0ff */
[----:B------:R-:W-:Y:S02]  /*1c5a0*/  LOP3.LUT R9, R21, 0x80, RZ, 0xfc, !PT ;  /* 0x0000008015097812 */ /* 0x000fe400078efcff */
[----:B------:R-:W-:Y:S02]  /*1c5b0*/  ISETP.GE.AND P1, PT, R20, UR4, PT ;  /* 0x0000000414007c0c */ /* 0x000fe4000bf26270 */
[----:B------:R-:W-:Y:S02]  /*1c5c0*/  @P2 LOP3.LUT R8, R8, 0x4, RZ, 0xfc, !PT ;  /* 0x0000000408082812 */ /* 0x000fe400078efcff */
[----:B------:R-:W-:Y:S02]  /*1c5d0*/  ISETP.GE.AND P0, PT, R9, UR4, PT ;  /* 0x0000000409007c0c */ /* 0x000fe4000bf06270 */
[----:B------:R-:W-:-:S04]  /*1c5e0*/  LOP3.LUT R8, R8, 0xfffffffe, RZ, 0xc0, !PT ;  /* 0xfffffffe08087812 */ /* 0x000fc800078ec0ff */
[----:B------:R-:W-:-:S04]  /*1c5f0*/  LOP3.LUT R8, R8, 0xfffffffd, RZ, 0xc0, !PT ;  /* 0xfffffffd08087812 */ /* 0x000fc800078ec0ff */
[----:B------:R-:W-:Y:S01]  /*1c600*/  @P1 LOP3.LUT R8, R8, 0x2, RZ, 0xfc, !PT ;  /* 0x0000000208081812 */ /* 0x000fe200078efcff */
[----:B------:R0:W-:Y:S03]  /*1c610*/  STL [R1+0x4], R10 ;  /* 0x0000040a01007387 */ /* 0x0001e60000100800 */
[----:B------:R-:W-:Y:S01]  /*1c620*/  @P0 LOP3.LUT R8, R8, 0x1, RZ, 0xfc, !PT ;  /* 0x0000000108080812 */ /* 0x000fe200078efcff */
[----:B------:R0:W-:Y:S04]  /*1c630*/  STL [R1+0x30], R7 ;  /* 0x0000300701007387 */ /* 0x0001e80000100800 */
[----:B------:R0:W-:Y:S01]  /*1c640*/  STL [R1+0x38], R8 ;  /* 0x0000380801007387 */ /* 0x0001e20000100800 */
[----:B------:R-:W-:Y:S05]  /*1c650*/  BRA.DIV UR5, `(.L_x_730) ;  /* 0x0000004e05747947 */ /* 0x000fea000b800000 */
.L_x_845:
[----:B------:R-:W-:Y:S05]  /*1c660*/  @!P3 BRA `(.L_x_731) ;  /* 0x000000000004b947 */ /* 0x000fea0003800000 */
[----:B------:R-:W-:Y:S01]  /*1c670*/  BPT.TRAP 0x1 ;  /* 0x000000040000795c */ /* 0x000fe20000300000 */
.L_x_731:
[----:B------:R-:W-:Y:S01]  /*1c680*/  SHF.R.S32.HI R5, RZ, 0x1f, R0 ;  /* 0x0000001fff057819 */ /* 0x000fe20000011400 */
[----:B------:R-:W-:Y:S01]  /*1c690*/  ULDC.64 UR4, c[0x0][0x328] ;  /* 0x0000ca0000047ab9 */ /* 0x000fe20000000a00 */
[----:B------:R-:W-:Y:S01]  /*1c6a0*/  ULDC.64 UR6, c[0x0][0x318] ;  /* 0x0000c60000067ab9 */ /* 0x000fe20000000a00 */
[----:B0-----:R-:W-:Y:S01]  /*1c6b0*/  IMAD.WIDE.U32 R2, R0, UR4, RZ ;  /* 0x0000000400027c25 */ /* 0x001fe2000f8e00ff */
[----:B------:R-:W-:Y:S03]  /*1c6c0*/  BSSY B0, `(.L_x_732) ;  /* 0x0000013000007945 */ /* 0x000fe60003800000 */
[----:B------:R-:W-:-:S04]  /*1c6d0*/  IMAD R6, R5, UR4, RZ ;  /* 0x0000000405067c24 */ /* 0x000fc8000f8e02ff */
[----:B------:R-:W-:Y:S01]  /*1c6e0*/  IMAD R6, R0, UR5, R6 ;  /* 0x0000000500067c24 */ /* 0x000fe2000f8e0206 */
        /* <DEDUP_REMOVED lines=16> */
.L_x_846:
[----:B------:R-:W-:Y:S05]  /*1c7f0*/  BSYNC B0 ;  /* 0x0000000000007941 */ /* 0x000fea0003800000 */
.L_x_732:
[----:B------:R-:W2:Y:S01]  /*1c800*/  LDL R3, [R1+0x38] ;  /* 0x0000380001037983 */ /* 0x000ea20000100800 */
[----:B------:R-:W-:Y:S01]  /*1c810*/  ULDC.64 UR4, c[0x0][0x300] ;  /* 0x0000c00000047ab9 */ /* 0x000fe20000000a00 */
[----:B------:R-:W-:Y:S01]  /*1c820*/  ULDC.64 UR6, c[0x0][0x2e8] ;  /* 0x0000ba0000067ab9 */ /* 0x000fe20000000a00 */
[----:B------:R-:W-:Y:S01]  /*1c830*/  IMAD R5, R5, UR4, RZ ;  /* 0x0000000405057c24 */ /* 0x000fe2000f8e02ff */
[----:B------:R-:W1:Y:S03]  /*1c840*/  S2R R8, SR_TID.X ;  /* 0x0000000000087919 */ /* 0x000e660000002100 */
[----:B------:R-:W-:Y:S01]  /*1c850*/  IMAD R5, R0, UR5, R5 ;  /* 0x0000000500057c24 */ /* 0x000fe2000f8e0205 */
[----:B------:R-:W3:Y:S01]  /*1c860*/  S2R R9, SR_TID.X ;  /* 0x0000000000097919 */ /* 0x000ee20000002100 */
[----:B-1----:R-:W-:-:S04]  /*1c870*/  LOP3.LUT R8, R8, 0x7f, RZ, 0xc0, !PT ;  /* 0x0000007f08087812 */ /* 0x002fc800078ec0ff */
[----:B------:R-:W-:Y:S01]  /*1c880*/  SHF.R.U32.HI R8, RZ, 0x3, R8 ;  /* 0x00000003ff087819 */ /* 0x000fe20000011608 */
[----:B---3--:R-:W-:-:S05]  /*1c890*/  IMAD.SHL.U32 R9, R9, 0x8, RZ ;  /* 0x0000000809097824 */ /* 0x008fca00078e00ff */
[----:B------:R-:W-:Y:S02]  /*1c8a0*/  LOP3.LUT R9, R9, 0x38, RZ, 0xc0, !PT ;  /* 0x0000003809097812 */ /* 0x000fe400078ec0ff */
[C---:B--2---:R-:W-:Y:S02]  /*1c8b0*/  LOP3.LUT P4, RZ, R3.reuse, 0x4, RZ, 0xc0, !PT ;  /* 0x0000000403ff7812 */ /* 0x044fe4000788c0ff */
[C---:B------:R-:W-:Y:S02]  /*1c8c0*/  LOP3.LUT P3, RZ, R3.reuse, 0x2, RZ, 0xc0, !PT ;  /* 0x0000000203ff7812 */ /* 0x040fe4000786c0ff */
[----:B------:R-:W-:Y:S01]  /*1c8d0*/  LOP3.LUT P2, RZ, R3, 0x1, RZ, 0xc0, !PT ;  /* 0x0000000103ff7812 */ /* 0x000fe2000784c0ff */
[----:B0-----:R-:W-:Y:S01]  /*1c8e0*/  IMAD.WIDE.U32 R2, R0, UR4, RZ ;  /* 0x0000000400027c25 */ /* 0x001fe2000f8e00ff */
[----:B------:R-:W-:-:S03]  /*1c8f0*/  ULDC.64 UR4, c[0x0][0x310] ;  /* 0x0000c40000047ab9 */ /* 0x000fc60000000a00 */
[----:B------:R-:W-:Y:S02]  /*1c900*/  IMAD.IADD R3, R3, 0x1, R5 ;  /* 0x0000000103037824 */ /* 0x000fe400078e0205 */
[----:B------:R-:W-:Y:S02]  /*1c910*/  IMAD R6, R6, UR4, RZ ;  /* 0x0000000406067c24 */ /* 0x000fe4000f8e02ff */
[----:B------:R-:W-:-:S04]  /*1c920*/  IMAD.WIDE.U32 R2, R4, UR4, R2 ;  /* 0x0000000404027c25 */ /* 0x000fc8000f8e0002 */
[----:B------:R-:W-:Y:S01]  /*1c930*/  IMAD R6, R4, UR5, R6 ;  /* 0x0000000504067c24 */ /* 0x000fe2000f8e0206 */
[----:B------:R-:W-:Y:S01]  /*1c940*/  ULDC.64 UR4, c[0x0][0x308] ;  /* 0x0000c20000047ab9 */ /* 0x000fe20000000a00 */
[----:B------:R-:W-:-:S03]  /*1c950*/  IMAD R5, R27, 0x4800, R33 ;  /* 0x000048001b057824 */ /* 0x000fc600078e0221 */
[----:B------:R-:W-:Y:S01]  /*1c960*/  IADD3 R3, R3, R6, RZ ;  /* 0x0000000603037210 */ /* 0x000fe20007ffe0ff */
[----:B------:R-:W-:Y:S02]  /*1c970*/  IMAD R6, R26, -0x60, R36 ;  /* 0xffffffa01a067824 */ /* 0x000fe400078e0224 */
[----:B------:R-:W-:Y:S01]  /*1c980*/  IMAD.WIDE.U32 R2, R18, UR4, R2 ;  /* 0x0000000412027c25 */ /* 0x000fe2000f8e0002 */
[----:B------:R-:W-:-:S03]  /*1c990*/  UMOV UR4, 0xffffffff ;  /* 0xffffffff00047882 */ /* 0x000fc60000000000 */
[----:B------:R-:W-:Y:S01]  /*1c9a0*/  IMAD R0, R18, UR5, R3 ;  /* 0x0000000512007c24 */ /* 0x000fe2000f8e0203 */
[----:B------:R-:W-:Y:S01]  /*1c9b0*/  LEA R4, P0, R2, UR6, 0x1 ;  /* 0x0000000602047c11 */ /* 0x000fe2000f8008ff */
[----:B------:R-:W-:-:S03]  /*1c9c0*/  IMAD.IADD R6, R6, 0x1, -R8 ;  /* 0x0000000106067824 */ /* 0x000fc600078e0a08 */
[----:B------:R-:W-:Y:S02]  /*1c9d0*/  LEA.HI.X R0, R2, UR7, R0, 0x1, P0 ;  /* 0x0000000702007c11 */ /* 0x000fe400080f0c00 */
[----:B------:R-:W-:Y:S01]  /*1c9e0*/  ISETP.GE.AND P0, PT, R6, 0x1, PT ;  /* 0x000000010600780c */ /* 0x000fe20003f06270 */
[----:B------:R-:W-:-:S12]  /*1c9f0*/  BRA.DIV UR4, `(.L_x_734) ;  /* 0x0000004a04d47947 */ /* 0x000fd8000b800000 */
[----:B------:R-:W0:Y:S01]  /*1ca00*/  SHFL.IDX PT, R3, R4, RZ, 0x181f ;  /* 0x00181fff04037589 */ /* 0x000e2200000e0000 */
[----:B------:R-:W-:-:S03]  /*1ca10*/  @P0 IMAD R8, R5, 0x2, R22 ;  /* 0x0000000205080824 */ /* 0x000fc600078e0216 */
[----:B------:R-:W1:Y:S01]  /*1ca20*/  SHFL.IDX PT, R2, R0, RZ, 0x181f ;  /* 0x00181fff00027589 */ /* 0x000e6200000e0000 */
[----:B0-----:R-:W-:-:S04]  /*1ca30*/  @P0 LEA R3, P1, R9, R3, 0x1 ;  /* 0x0000000309030211 */ /* 0x001fc800078208ff */
[----:B-1----:R-:W-:Y:S02]  /*1ca40*/  @P0 IADD3.X R2, RZ, R2, RZ, P1, !PT ;  /* 0x00000002ff020210 */ /* 0x002fe40000ffe4ff */
[----:B------:R-:W-:Y:S02]  /*1ca50*/  ISETP.GE.AND P1, PT, R6, 0x11, PT ;  /* 0x000000110600780c */ /* 0x000fe40003f26270 */
        /* <DEDUP_REMOVED lines=8> */
[----:B------:R-:W-:-:S03]  /*1cae0*/  @P1 LEA R8, R5, R22, 0x1 ;  /* 0x0000001605081211 */ /* 0x000fc600078e08ff */
        /* <DEDUP_REMOVED lines=25> */
[----:B0-----:R-:W-:-:S04]  /*1cc80*/  @P1 LEA R3, P0, R9, R3, 0x1 ;  /* 0x0000000309031211 */ /* 0x001fc800078008ff */
[----:B-1----:R-:W-:-:S04]  /*1cc90*/  @P1 IADD3.X R2, RZ, R2, RZ, P0, !PT ;  /* 0x00000002ff021210 */ /* 0x002fc800007fe4ff */
        /* <DEDUP_REMOVED lines=20> */
.L_x_860:
        /* <DEDUP_REMOVED lines=12> */
.L_x_735:
[----:B------:R-:W-:Y:S02]  /*1cea0*/  PLOP3.LUT P1, PT, P1, P0, PT, 0xa2, 0x0 ;  /* 0x000000000000781c */ /* 0x000fe40000f21472 */
[----:B------:R-:W-:-:S08]  /*1ceb0*/  @P0 R2UR P1, UR4, R7 ;  /* 0x00000000070402ca */ /* 0x000fd00000020000 */
[----:B------:R-:W-:-:S05]  /*1cec0*/  @P0 PLOP3.LUT P0, PT, P1, PT, PT, 0x80, 0x0 ;  /* 0x000000000000081c */ /* 0x000fca0000f0f070 */
[----:B------:R-:W-:Y:S01]  /*1ced0*/  @!P1 SYNCS.ARRIVE.TRANS64.RED.A0T1 RZ, [UR4+0x2a830], RZ ;  /* 0x02a830ffffff99a7 */ /* 0x000fe20008200404 */
[----:B------:R-:W-:Y:S07]  /*1cee0*/  @!P1 ARRIVES.LDGSTSBAR.64.TRANSCNT [UR4+0x2a830] ;  /* 0x02a83000ff0099b0 */ /* 0x000fee0008000a84 */
[----:B------:R-:W-:Y:S05]  /*1cef0*/  @P0 BRA.U.ANY `(.L_x_735) ;  /* 0xfffffffd00e80947 */ /* 0x000fea000393ffff */
[----:B------:R-:W-:Y:S01]  /*1cf00*/  NOP ;  /* 0x0000000000007918 */ /* 0x000fe20000000000 */
[----:B------:R-:W2:Y:S02]  /*1cf10*/  LDL R0, [R1+0x30] ;  /* 0x0000300001007983 */ /* 0x000ea40000100800 */
[----:B--2---:R-:W-:-:S13]  /*1cf20*/  ISETP.NE.AND P2, PT, R0, 0x3, PT ;  /* 0x000000030000780c */ /* 0x004fda0003f45270 */
[----:B------:R-:W-:Y:S05]  /*1cf30*/  @!P2 BRA `(.L_x_736) ;  /* 0x000000000004a947 */ /* 0x000fea0003800000 */
[----:B------:R-:W-:Y:S01]  /*1cf40*/  BPT.TRAP 0x1 ;  /* 0x000000040000795c */ /* 0x000fe20000300000 */
.L_x_736:
[----:B-1----:R1:W5:Y:S01]  /*1cf50*/  LDL.LU R3, [R1+0x10] ;  /* 0x0000100001037983 */ /* 0x0023620000300800 */
[----:B------:R1:W-:Y:S02]  /*1cf60*/  SYNCS.ARRIVE.TRANS64.A1T0 RZ, [R7+URZ+0x2a830], RZ ;  /* 0x02a830ff07ff79a7 */ /* 0x0003e4000810003f */
[----:B------:R-:W-:Y:S05]  /*1cf70*/  WARPSYNC.ALL ;  /* 0x0000000000007948 */ /* 0x000fea0003800000 */
[----:B------:R-:W-:Y:S01]  /*1cf80*/  ULDC.64 UR6, c[0x0][0xa00] ;  /* 0x0002800000067ab9 */ /* 0x000fe20000000a00 */
[----:B------:R-:W-:Y:S01]  /*1cf90*/  ULDC.64 UR4, c[0x0][0x298] ;  /* 0x0000a60000047ab9 */ /* 0x000fe20000000a00 */
[----:B------:R-:W-:Y:S01]  /*1cfa0*/  BAR.SYNC.DEFER_BLOCKING 0x8, 0x180 ;  /* 0x0206000000007b1d */ /* 0x000fe20000010000 */
[----:B------:R-:W-:Y:S01]  /*1cfb0*/  ISETP.NE.U32.AND P0, PT, RZ, UR6, PT ;  /* 0x00000006ff007c0c */ /* 0x000fe2000bf05070 */
[----:B0-----:R-:W-:Y:S01]  /*1cfc0*/  IMAD.WIDE.U32 R4, R34, UR4, RZ ;  /* 0x0000000422047c25 */ /* 0x001fe2000f8e00ff */
[----:B------:R-:W-:-:S02]  /*1cfd0*/  IADD3 R2, R22, 0xc400, RZ ;  /* 0x0000c40016027810 */ /* 0x000fc40007ffe0ff */
[----:B------:R-:W-:Y:S01]  /*1cfe0*/  ISETP.NE.AND.EX P0, PT, RZ, UR7, PT, P0 ;  /* 0x00000007ff007c0c */ /* 0x000fe2000bf05300 */
[----:B------:R-:W-:Y:S01]  /*1cff0*/  BSSY B6, `(.L_x_737) ;  /* 0x000001b000067945 */ /* 0x000fe20003800000 */
[----:B------:R-:W-:Y:S02]  /*1d000*/  SHF.R.S32.HI R0, RZ, 0x1f, R34 ;  /* 0x0000001fff007819 */ /* 0x000fe40000011422 */
[----:B------:R-:W-:-:S03]  /*1d010*/  SEL R31, R31, RZ, !P0 ;  /* 0x000000ff1f1f7207 */ /* 0x000fc60004000000 */
[----:B------:R-:W-:-:S04]  /*1d020*/  IMAD R0, R0, UR4, RZ ;  /* 0x0000000400007c24 */ /* 0x000fc8000f8e02ff */
[----:B------:R-:W-:-:S04]  /*1d030*/  IMAD R0, R34, UR5, R0 ;  /* 0x0000000522007c24 */ /* 0x000fc8000f8e0200 */
[----:B------:R-:W-:Y:S01]  /*1d040*/  IMAD.IADD R34, R5, 0x1, R0 ;  /* 0x0000000105227824 */ /* 0x000fe200078e0200 */
[----:B-----5:R-:W-:Y:S02]  /*1d050*/  SEL R3, R3, RZ, !P0 ;  /* 0x000000ff03037207 */ /* 0x020fe40004000000 */
[----:B------:R-:W-:-:S03]  /*1d060*/  LOP3.LUT P0, RZ, R2, 0x3ff, RZ, 0xc0, !PT ;  /* 0x000003ff02ff7812 */ /* 0x000fc6000780c0ff */
[----:B------:R0:W-:Y:S04]  /*1d070*/  STL [R1+0x24], R3 ;  /* 0x0000240301007387 */ /* 0x0001e80000100800 */
[----:B------:R0:W-:Y:S06]  /*1d080*/  STL.64 [R1+0x10], R4 ;  /* 0x0000100401007387 */ /* 0x0001ec0000100a00 */
[----:B------:R-:W-:Y:S05]  /*1d090*/  @!P0 BRA `(.L_x_738) ;  /* 0x0000000000408947 */ /* 0x000fea0003800000 */
[----:B------:R-:W-:Y:S01]  /*1d0a0*/  MOV R2, 0x0 ;  /* 0x0000000000027802 */ /* 0x000fe20000000f00 */
[----:B------:R-:W-:Y:S01]  /*1d0b0*/  ULDC.64 UR4, c[0x4][0x90] ;  /* 0x0100240000047ab9 */ /* 0x000fe20000000a00 */
[----:B------:R-:W-:Y:S01]  /*1d0c0*/  ULDC.64 UR6, c[0x4][0x98] ;  /* 0x0100260000067ab9 */ /* 0x000fe20000000a00 */
[----:B------:R-:W-:Y:S01]  /*1d0d0*/  ULDC.64 UR8, c[0x4][0x20] ;  /* 0x0100080000087ab9 */ /* 0x000fe20000000a00 */
[----:B0-----:R-:W-:Y:S01]  /*1d0e0*/  IMAD.U32 R4, RZ, RZ, UR4 ;  /* 0x00000004ff047e24 */ /* 0x001fe2000f8e00ff */
[----:B------:R-:W-:Y:S01]  /*1d0f0*/  MOV R5, UR5 ;  /* 0x0000000500057c02 */ /* 0x000fe20008000f00 */
[----:B------:R-:W0:Y:S01]  /*1d100*/  LDC.64 R2, c[0x4][R2] ;  /* 0x0100000002027b82 */ /* 0x000e220000000a00 */
[----:B------:R-:W-:Y:S01]  /*1d110*/  IMAD.U32 R6, RZ, RZ, UR6 ;  /* 0x00000006ff067e24 */ /* 0x000fe2000f8e00ff */
[----:B------:R-:W-:Y:S01]  /*1d120*/  MOV R10, UR8 ;  /* 0x00000008000a7c02 */ /* 0x000fe20008000f00 */
[----:B-1----:R-:W-:Y:S01]  /*1d130*/  IMAD.U32 R7, RZ, RZ, UR7 ;  /* 0x00000007ff077e24 */ /* 0x002fe2000f8e00ff */
[----:B------:R-:W-:Y:S01]  /*1d140*/  MOV R12, 0x1 ;  /* 0x00000001000c7802 */ /* 0x000fe20000000f00 */
[----:B------:R-:W-:-:S02]  /*1d150*/  IMAD.U32 R11, RZ, RZ, UR9 ;  /* 0x00000009ff0b7e24 */ /* 0x000fc4000f8e00ff */
[----:B------:R-:W-:Y:S02]  /*1d160*/  IMAD.MOV.U32 R8, RZ, RZ, 0x70 ;  /* 0x00000070ff087424 */ /* 0x000fe400078e00ff */
[----:B------:R-:W-:-:S07]  /*1d170*/  IMAD.MOV.U32 R13, RZ, RZ, RZ ;  /* 0x000000ffff0d7224 */ /* 0x000fce00078e00ff */
[----:B------:R-:W-:-:S07]  /*1d180*/  LEPC R20, `(.L_x_738) ;  /* 0x000000001014794e */ /* 0x000fce0000000000 */
[----:B0-----:R-:W-:Y:S05]  /*1d190*/  CALL.ABS.NOINC R2 ;  /* 0x0000000002007343 */ /* 0x001fea0003c00000 */
.L_x_738:
[----:B------:R-:W-:Y:S05]  /*1d1a0*/  BSYNC B6 ;  /* 0x0000000000067941 */ /* 0x000fea0003800000 */
.L_x_737:
[----:B------:R-:W2:Y:S01]  /*1d1b0*/  LDL.LU R20, [R1+0x24] ;  /* 0x0000240001147983 */ /* 0x000ea20000300800 */
[----:B------:R-:W-:Y:S01]  /*1d1c0*/  ULDC.64 UR4, c[0x0][0x2d8] ;  /* 0x0000b60000047ab9 */ /* 0x000fe20000000a00 */
[----:B------:R-:W3:Y:S02]  /*1d1d0*/  LDC R8, c[0x0][0x448] ;  /* 0x00011200ff087b82 */ /* 0x000ee40000000800 */
[----:B0-----:R-:W4:Y:S01]  /*1d1e0*/  LDL.LU.64 R2, [R1+0x10] ;  /* 0x0000100001027983 */ /* 0x001f220000300a00 */
[----:B------:R-:W-:-:S03]  /*1d1f0*/  IMAD.SHL.U32 R4, R17, 0x80, RZ ;  /* 0x0000008011047824 */ /* 0x000fc600078e00ff */
[----:B------:R0:W5:Y:S01]  /*1d200*/  LDL R17, [R1+0x1c] ;  /* 0x00001c0001117983 */ /* 0x0001620000100800 */
[----:B---3--:R-:W-:-:S13]  /*1d210*/  ISETP.NE.AND P0, PT, R8, 0x1, PT ;  /* 0x000000010800780c */ /* 0x008fda0003f05270 */
[----:B------:R-:W1:Y:S01]  /*1d220*/  @P0 LDC R5, c[0x0][0x44c] ;  /* 0x00011300ff050b82 */ /* 0x000e620000000800 */
[----:B------:R-:W3:Y:S02]  /*1d230*/  S2R R9, SR_TID.X ;  /* 0x0000000000097919 */ /* 0x000ee40000002100 */
[----:B---3--:R-:W-:-:S05]  /*1d240*/  IMAD.SHL.U32 R9, R9, 0x8, RZ ;  /* 0x0000000809097824 */ /* 0x008fca00078e00ff */
[----:B------:R-:W-:Y:S01]  /*1d250*/  LOP3.LUT R9, R9, 0x38, RZ, 0xc0, !PT ;  /* 0x0000003809097812 */ /* 0x000fe200078ec0ff */
[----:B----4-:R-:W-:Y:S02]  /*1d260*/  IMAD.MOV.U32 R3, RZ, RZ, R34 ;  /* 0x000000ffff037224 */ /* 0x010fe400078e0022 */
[----:B------:R-:W-:-:S04]  /*1d270*/  IMAD.WIDE.U32 R2, R18, UR4, R2 ;  /* 0x0000000412027c25 */ /* 0x000fc8000f8e0002 */
[----:B------:R-:W-:Y:S01]  /*1d280*/  IMAD R3, R18, UR5, R3 ;  /* 0x0000000512037c24 */ /* 0x000fe2000f8e0203 */
[----:B------:R-:W-:Y:S02]  /*1d290*/  ULDC.64 UR4, c[0x0][0x2e0] ;  /* 0x0000b80000047ab9 */ /* 0x000fe40000000a00 */
[----:B--2---:R-:W-:Y:S02]  /*1d2a0*/  IMAD R0, R20, UR4, RZ ;  /* 0x0000000414007c24 */ /* 0x004fe4000f8e02ff */
[----:B------:R-:W2:Y:S01]  /*1d2b0*/  S2R R20, SR_TID.X ;  /* 0x0000000000147919 */ /* 0x000ea20000002100 */
[----:B------:R-:W-:-:S04]  /*1d2c0*/  IMAD.WIDE.U32 R2, R31, UR4, R2 ;  /* 0x000000041f027c25 */ /* 0x000fc8000f8e0002 */
[----:B------:R-:W-:Y:S01]  /*1d2d0*/  IMAD R0, R31, UR5, R0 ;  /* 0x000000051f007c24 */ /* 0x000fe2000f8e0200 */
[----:B------:R-:W-:-:S04]  /*1d2e0*/  ULDC.64 UR4, c[0x0][0x2d0] ;  /* 0x0000b40000047ab9 */ /* 0x000fc80000000a00 */
[----:B------:R-:W-:Y:S02]  /*1d2f0*/  IADD3 R3, R3, R0, RZ ;  /* 0x0000000003037210 */ /* 0x000fe40007ffe0ff */
[----:B------:R-:W3:Y:S01]  /*1d300*/  @P0 LDC R0, c[0x0][0x450] ;  /* 0x00011400ff000b82 */ /* 0x000ee20000000800 */
[----:B--2---:R-:W-:-:S04]  /*1d310*/  LOP3.LUT R20, R20, 0x7f, RZ, 0xc0, !PT ;  /* 0x0000007f14147812 */ /* 0x004fc800078ec0ff */
[----:B------:R-:W-:Y:S02]  /*1d320*/  SHF.R.U32.HI R21, RZ, 0x3, R20 ;  /* 0x00000003ff157819 */ /* 0x000fe40000011614 */
[----:B------:R-:W2:Y:S02]  /*1d330*/  S2R R20, SR_TID.X ;  /* 0x0000000000147919 */ /* 0x000ea40000002100 */
[----:B--2---:R-:W-:-:S05]  /*1d340*/  IMAD.SHL.U32 R20, R20, 0x10, RZ ;  /* 0x0000001014147824 */ /* 0x004fca00078e00ff */
[----:B------:R-:W-:-:S04]  /*1d350*/  LOP3.LUT R20, R21, 0x70, R20, 0xf8, !PT ;  /* 0x0000007015147812 */ /* 0x000fc800078ef814 */
[----:B------:R-:W-:Y:S01]  /*1d360*/  LOP3.LUT R6, R20, R4, RZ, 0xfc, !PT ;  /* 0x0000000414067212 */ /* 0x000fe200078efcff */
[----:B------:R-:W2:Y:S04]  /*1d370*/  S2R R21, SR_TID.X ;  /* 0x0000000000157919 */ /* 0x000ea80000002100 */
[----:B-1----:R-:W-:Y:S01]  /*1d380*/  @P0 IMAD.HI.U32 R7, R6, R5, RZ ;  /* 0x0000000506070227 */ /* 0x002fe200078e00ff */
[----:B------:R-:W-:-:S04]  /*1d390*/  MOV R5, R6 ;  /* 0x0000000600057202 */ /* 0x000fc80000000f00 */
[----:B---3--:R-:W-:Y:S01]  /*1d3a0*/  @P0 SHF.R.U32.HI R5, RZ, R0, R7 ;  /* 0x00000000ff050219 */ /* 0x008fe20000011607 */
[----:B------:R-:W1:Y:S04]  /*1d3b0*/  S2R R20, SR_TID.X ;  /* 0x0000000000147919 */ /* 0x000e680000002100 */
        /* <DEDUP_REMOVED lines=10> */
[----:B--2---:R-:W-:Y:S02]  /*1d460*/  IMAD.SHL.U32 R21, R21, 0x8, RZ ;  /* 0x0000000815157824 */ /* 0x004fe400078e00ff */
[----:B------:R-:W-:-:S04]  /*1d470*/  IMAD.WIDE.U32 R2, R0, UR4, R2 ;  /* 0x0000000400027c25 */ /* 0x000fc8000f8e0002 */
[----:B------:R-:W-:Y:S01]  /*1d480*/  IMAD R5, R0, UR5, R5 ;  /* 0x0000000500057c24 */ /* 0x000fe2000f8e0205 */
[----:B------:R-:W-:Y:S01]  /*1d490*/  ULDC.64 UR4, c[0x0][0x280] ;  /* 0x0000a00000047ab9 */ /* 0x000fe20000000a00 */
[----:B------:R-:W-:Y:S02]  /*1d4a0*/  LOP3.LUT R21, R21, 0x38, RZ, 0xc0, !PT ;  /* 0x0000003815157812 */ /* 0x000fe400078ec0ff */
[----:B------:R-:W-:Y:S01]  /*1d4b0*/  LEA R0, P0, R2, UR4, 0x1 ;  /* 0x0000000402007c11 */ /* 0x000fe2000f8008ff */
[----:B------:R-:W-:Y:S01]  /*1d4c0*/  ULDC UR4, c[0x0][0x2b8] ;  /* 0x0000ae0000047ab9 */ /* 0x000fe20000000800 */
[----:B------:R-:W-:Y:S02]  /*1d4d0*/  IADD3 R5, R3, R5, RZ ;  /* 0x0000000503057210 */ /* 0x000fe40007ffe0ff */
[C---:B------:R-:W-:Y:S02]  /*1d4e0*/  LOP3.LUT R10, R21.reuse, 0x40, RZ, 0xfc, !PT ;  /* 0x00000040150a7812 */ /* 0x040fe400078efcff */
[----:B------:R-:W-:-:S02]  /*1d4f0*/  LOP3.LUT R11, R21, 0x80, RZ, 0xfc, !PT ;  /* 0x00000080150b7812 */ /* 0x000fc400078efcff */
[----:B------:R-:W-:Y:S01]  /*1d500*/  LEA.HI.X R5, R2, UR5, R5, 0x1, P0 ;  /* 0x0000000502057c11 */ /* 0x000fe200080f0c05 */
[----:B------:R-:W-:Y:S01]  /*1d510*/  UMOV UR5, 0xffffffff ;  /* 0xffffffff00057882 */ /* 0x000fe20000000000 */
[----:B-1----:R-:W-:Y:S02]  /*1d520*/  LOP3.LUT R20, R20, 0x7f, RZ, 0xc0, !PT ;  /* 0x0000007f14147812 */ /* 0x002fe400078ec0ff */
[----:B------:R-:W-:Y:S02]  /*1d530*/  ISETP.GE.AND P3, PT, R9, UR4, PT ;  /* 0x0000000409007c0c */ /* 0x000fe4000bf66270 */
[----:B------:R-:W-:Y:S02]  /*1d540*/  ISETP.GE.AND P2, PT, R10, UR4, PT ;  /* 0x000000040a007c0c */ /* 0x000fe4000bf46270 */
[----:B------:R-:W-:Y:S02]  /*1d550*/  ISETP.GE.AND P0, PT, R11, UR4, PT ;  /* 0x000000040b007c0c */ /* 0x000fe4000bf06270 */
[----:B------:R-:W-:Y:S01]  /*1d560*/  SHF.R.U32.HI R10, RZ, 0x3, R20 ;  /* 0x00000003ff0a7819 */ /* 0x000fe20000011614 */
[----:B0-----:R-:W-:Y:S10]  /*1d570*/  BRA.DIV UR5, `(.L_x_739) ;  /* 0x0000004a05287947 */ /* 0x001ff4000b800000 */
[----:B------:R-:W0:Y:S01]  /*1d580*/  SHFL.IDX PT, R3, R0, RZ, 0x181f ;  /* 0x00181fff00037589 */ /* 0x000e2200000e0000 */
[----:B-----5:R-:W-:Y:S01]  /*1d590*/  IMAD R6, R17, R8, RZ ;  /* 0x0000000811067224 */ /* 0x020fe200078e02ff */
[----:B------:R-:W-:Y:S02]  /*1d5a0*/  IADD3 R4, R10, R4, RZ ;  /* 0x000000040a047210 */ /* 0x000fe40007ffe0ff */
[----:B------:R-:W1:Y:S02]  /*1d5b0*/  SHFL.IDX PT, R2, R5, RZ, 0x181f ;  /* 0x00181fff05027589 */ /* 0x000e6400000e0000 */
[----:B------:R-:W-:Y:S02]  /*1d5c0*/  ISETP.GE.AND P1, PT, R4, R6, PT ;  /* 0x000000060400720c */ /* 0x000fe40003f26270 */
[----:B------:R-:W-:Y:S11]  /*1d5d0*/  SHFL.IDX PT, R14, R0, 0x7, 0x181f ;  /* 0x00f81f00000e7f89 */ /* 0x000ff600000e0000 */
[----:B0-----:R-:W-:-:S05]  /*1d5e0*/  @!P1 LEA R7, P4, R9, R3, 0x1 ;  /* 0x0000000309079211 */ /* 0x001fca00078808ff */
[----:B-1----:R-:W-:Y:S02]  /*1d5f0*/  @!P1 IMAD.X R3, RZ, RZ, R2, P4 ;  /* 0x000000ffff039224 */ /* 0x002fe400020e0602 */
[----:B------:R-:W-:Y:S01]  /*1d600*/  @!P1 IMAD.MOV.U32 R2, RZ, RZ, R7 ;  /* 0x000000ffff029224 */ /* 0x000fe200078e0007 */
[----:B------:R-:W-:-:S04]  /*1d610*/  IADD3 R7, R4, 0x10, RZ ;  /* 0x0000001004077810 */ /* 0x000fc80007ffe0ff */
[----:B------:R-:W-:Y:S04]  /*1d620*/  @!P1 LDGSTS.E.BYPASS.LTC128B.128 [R35+0xc400], desc[UR56][R2.64], !P3 ;  /* 0x0c40000002239fae */ /* 0x000fe8000d901d78 */
[----:B------:R-:W-:Y:S04]  /*1d630*/  @!P1 LDGSTS.E.BYPASS.LTC128B.128 [R35+0x10400], desc[UR56][R2.64+0x80], !P2 ;  /* 0x1040008002239fae */ /* 0x000fe8000d101d78 */
[----:B------:R0:W-:Y:S01]  /*1d640*/  @!P1 LDGSTS.E.BYPASS.LTC128B.128 [R35+0x14400], desc[UR56][R2.64+0x100], !P0 ;  /* 0x1440010002239fae */ /* 0x0001e2000c101d78 */
[----:B------:R-:W-:-:S03]  /*1d650*/  ISETP.GE.AND P1, PT, R7, R6, PT ;  /* 0x000000060700720c */ /* 0x000fc60003f26270 */
[----:B0-----:R-:W0:Y:S04]  /*1d660*/  SHFL.IDX PT, R3, R0, 0x1, 0x181f ;  /* 0x00381f0000037f89 */ /* 0x001e2800000e0000 */
[----:B------:R-:W1:Y:S06]  /*1d670*/  SHFL.IDX PT, R2, R5, 0x1, 0x181f ;  /* 0x00381f0005027f89 */ /* 0x000e6c00000e0000 */
[----:B0-----:R-:W-:-:S05]  /*1d680*/  @!P1 LEA R7, P4, R9, R3, 0x1 ;  /* 0x0000000309079211 */ /* 0x001fca00078808ff */
[----:B-1----:R-:W-:Y:S02]  /*1d690*/  @!P1 IMAD.X R8, RZ, RZ, R2, P4 ;  /* 0x000000ffff089224 */ /* 0x002fe400020e0602 */
[----:B------:R-:W-:Y:S02]  /*1d6a0*/  @!P1 IMAD.MOV.U32 R2, RZ, RZ, R7 ;  /* 0x000000ffff029224 */ /* 0x000fe400078e0007 */
[----:B------:R-:W-:Y:S01]  /*1d6b0*/  VIADD R7, R4, 0x20 ;  /* 0x0000002004077836 */ /* 0x000fe20000000000 */
[----:B------:R-:W-:-:S05]  /*1d6c0*/  @!P1 MOV R3, R8 ;  /* 0x0000000800039202 */ /* 0x000fca0000000f00 */
[----:B------:R-:W-:Y:S04]  /*1d6d0*/  @!P1 LDGSTS.E.BYPASS.LTC128B.128 [R35+0xcc00], desc[UR56][R2.64], !P3 ;  /* 0x0cc0000002239fae */ /* 0x000fe8000d901d78 */
[----:B------:R-:W-:Y:S04]  /*1d6e0*/  @!P1 LDGSTS.E.BYPASS.LTC128B.128 [R35+0x10c00], desc[UR56][R2.64+0x80], !P2 ;  /* 0x10c0008002239fae */ /* 0x000fe8000d101d78 */
[----:B------:R0:W-:Y:S01]  /*1d6f0*/  @!P1 LDGSTS.E.BYPASS.LTC128B.128 [R35+0x14c00], desc[UR56][R2.64+0x100], !P0 ;  /* 0x14c0010002239fae */ /* 0x0001e2000c101d78 */
[----:B------:R-:W-:-:S03]  /*1d700*/  ISETP.GE.AND P1, PT, R7, R6, PT ;  /* 0x000000060700720c */ /* 0x000fc60003f26270 */
[----:B0-----:R-:W0:Y:S04]  /*1d710*/  SHFL.IDX PT, R3, R0, 0x2, 0x181f ;  /* 0x00581f0000037f89 */ /* 0x001e2800000e0000 */
[----:B------:R-:W1:Y:S06]  /*1d720*/  SHFL.IDX PT, R2, R5, 0x2, 0x181f ;  /* 0x00581f0005027f89 */ /* 0x000e6c00000e0000 */
[----:B0-----:R-:W-:-:S05]  /*1d730*/  @!P1 LEA R7, P4, R9, R3, 0x1 ;  /* 0x0000000309079211 */ /* 0x001fca00078808ff */
[----:B-1----:R-:W-:Y:S01]  /*1d740*/  @!P1 IMAD.X R8, RZ, RZ, R2, P4 ;  /* 0x000000ffff089224 */ /* 0x002fe200020e0602 */
[----:B------:R-:W-:Y:S01]  /*1d750*/  @!P1 MOV R2, R7 ;  /* 0x0000000700029202 */ /* 0x000fe20000000f00 */
[----:B------:R-:W-:Y:S02]  /*1d760*/  VIADD R7, R4, 0x30 ;  /* 0x0000003004077836 */ /* 0x000fe40000000000 */
[----:B------:R-:W-:-:S05]  /*1d770*/  @!P1 IMAD.MOV.U32 R3, RZ, RZ, R8 ;  /* 0x000000ffff039224 */ /* 0x000fca00078e0008 */
[----:B------:R-:W-:Y:S04]  /*1d780*/  @!P1 LDGSTS.E.BYPASS.LTC128B.128 [R35+0xd400], desc[UR56][R2.64], !P3 ;  /* 0x0d40000002239fae */ /* 0x000fe8000d901d78 */
[----:B------:R-:W-:Y:S04]  /*1d790*/  @!P1 LDGSTS.E.BYPASS.LTC128B.128 [R35+0x11400], desc[UR56][R2.64+0x80], !P2 ;  /* 0x1140008002239fae */ /* 0x000fe8000d101d78 */
[----:B------:R0:W-:Y:S01]  /*1d7a0*/  @!P1 LDGSTS.E.BYPASS.LTC128B.128 [R35+0x15400], desc[UR56][R2.64+0x100], !P0 ;  /* 0x1540010002239fae */ /* 0x0001e2000c101d78 */
[----:B------:R-:W-:-:S03]  /*1d7b0*/  ISETP.GE.AND P1, PT, R7, R6, PT ;  /* 0x000000060700720c */ /* 0x000fc60003f26270 */
[----:B0-----:R-:W0:Y:S04]  /*1d7c0*/  SHFL.IDX PT, R3, R0, 0x3, 0x181f ;  /* 0x00781f0000037f89 */ /* 0x001e2800000e0000 */
[----:B------:R-:W1:Y:S06]  /*1d7d0*/  SHFL.IDX PT, R2, R5, 0x3, 0x181f ;  /* 0x00781f0005027f89 */ /* 0x000e6c00000e0000 */
[----:B0-----:R-:W-:-:S04]  /*1d7e0*/  @!P1 LEA R7, P4, R9, R3, 0x1 ;  /* 0x0000000309079211 */ /* 0x001fc800078808ff */
[----:B-1----:R-:W-:Y:S01]  /*1d7f0*/  @!P1 IADD3.X R8, RZ, R2, RZ, P4, !PT ;  /* 0x00000002ff089210 */ /* 0x002fe200027fe4ff */
[----:B------:R-:W-:Y:S01]  /*1d800*/  @!P1 IMAD.MOV.U32 R2, RZ, RZ, R7 ;  /* 0x000000ffff029224 */ /* 0x000fe200078e0007 */
[----:B------:R-:W-:-:S03]  /*1d810*/  IADD3 R7, R4, 0x40, RZ ;  /* 0x0000004004077810 */ /* 0x000fc60007ffe0ff */
[----:B------:R-:W-:-:S05]  /*1d820*/  @!P1 IMAD.MOV.U32 R3, RZ, RZ, R8 ;  /* 0x000000ffff039224 */ /* 0x000fca00078e0008 */
        /* <DEDUP_REMOVED lines=27> */
[----:B------:R-:W1:Y:S04]  /*1d9e0*/  SHFL.IDX PT, R2, R5, 0x6, 0x181f ;  /* 0x00d81f0005027f89 */ /* 0x000e6800000e0000 */
[----:B------:R-:W2:Y:S02]  /*1d9f0*/  SHFL.IDX PT, R5, R5, 0x7, 0x181f ;  /* 0x00f81f0005057f89 */ /* 0x000ea400000e0000 */
[----:B0-----:R-:W-:-:S04]  /*1da00*/  @!P1 LEA R7, P4, R9, R3, 0x1 ;  /* 0x0000000309079211 */ /* 0x001fc800078808ff */
[----:B-1----:R-:W-:Y:S01]  /*1da10*/  @!P1 IADD3.X R8, RZ, R2, RZ, P4, !PT ;  /* 0x00000002ff089210 */ /* 0x002fe200027fe4ff */
[----:B------:R-:W-:-:S04]  /*1da20*/  @!P1 IMAD.MOV.U32 R2, RZ, RZ, R7 ;  /* 0x000000ffff029224 */ /* 0x000fc800078e0007 */
[----:B------:R-:W-:-:S05]  /*1da30*/  @!P1 IMAD.MOV.U32 R3, RZ, RZ, R8 ;  /* 0x000000ffff039224 */ /* 0x000fca00078e0008 */
[----:B------:R0:W-:Y:S04]  /*1da40*/  @!P1 LDGSTS.E.BYPASS.LTC128B.128 [R35+0xf400], desc[UR56][R2.64], !P3 ;  /* 0x0f40000002239fae */ /* 0x0001e8000d901d78 */
[----:B------:R0:W-:Y:S04]  /*1da50*/  @!P1 LDGSTS.E.BYPASS.LTC128B.128 [R35+0x13400], desc[UR56][R2.64+0x80], !P2 ;  /* 0x1340008002239fae */ /* 0x0001e8000d101d78 */
[----:B--2---:R0:W-:Y:S02]  /*1da60*/  @!P1 LDGSTS.E.BYPASS.LTC128B.128 [R35+0x17400], desc[UR56][R2.64+0x100], !P0 ;  /* 0x1740010002239fae */ /* 0x0041e4000c101d78 */
.L_x_877:
[----:B0-----:R-:W-:Y:S01]  /*1da70*/  IADD3 R3, R4, 0x70, RZ ;  /* 0x0000007004037810 */ /* 0x001fe20007ffe0ff */
[----:B------:R-:W-:Y:S03]  /*1da80*/  BSSY B0, `(.L_x_740) ;  /* 0x000000b000007945 */ /* 0x000fe60003800000 */
[----:B------:R-:W-:-:S13]  /*1da90*/  ISETP.GE.AND P1, PT, R3, R6, PT ;  /* 0x000000060300720c */ /* 0x000fda0003f26270 */
[----:B------:R-:W-:Y:S05]  /*1daa0*/  @P1 BRA `(.L_x_741) ;  /* 0x0000000000201947 */ /* 0x000fea0003800000 */
[----:B------:R-:W-:-:S05]  /*1dab0*/  LEA R2, P1, R9, R14, 0x1 ;  /* 0x0000000e09027211 */ /* 0x000fca00078208ff */
[----:B------:R-:W-:-:S05]  /*1dac0*/  IMAD.X R3, RZ, RZ, R5, P1 ;  /* 0x000000ffff037224 */ /* 0x000fca00008e0605 */
[----:B------:R-:W-:Y:S01]  /*1dad0*/  @!PT LDS RZ, [RZ] ;  /* 0x00000000fffff984 */ /* 0x000fe20000000800 */
[----:B------:R-:W-:Y:S01]  /*1dae0*/  @!PT LDS RZ, [RZ] ;  /* 0x00000000fffff984 */ /* 0x000fe20000000800 */
[----:B------:R-:W-:Y:S01]  /*1daf0*/  @!PT LDS RZ, [RZ] ;  /* 0x00000000fffff984 */ /* 0x000fe20000000800 */
[----:B------:R0:W-:Y:S04]  /*1db00*/  LDGSTS.E.BYPASS.LTC128B.128 [R35+0xfc00], desc[UR56][R2.64], !P3 ;  /* 0x0fc0000002237fae */ /* 0x0001e8000d901d78 */
[----:B------:R0:W-:Y:S04]  /*1db10*/  LDGSTS.E.BYPASS.LTC128B.128 [R35+0x13c00], desc[UR56][R2.64+0x80], !P2 ;  /* 0x13c0008002237fae */ /* 0x0001e8000d101d78 */
[----:B------:R0:W-:Y:S02]  /*1db20*/  LDGSTS.E.BYPASS.LTC128B.128 [R35+0x17c00], desc[UR56][R2.64+0x100], !P0 ;  /* 0x17c0010002237fae */ /* 0x0001e4000c101d78 */
.L_x_741:
[----:B------:R-:W-:Y:S05]  /*1db30*/  BSYNC B0 ;  /* 0x0000000000007941 */ /* 0x000fea0003800000 */
.L_x_740:
[----:B------:R-:W-:Y:S01]  /*1db40*/  NOP ;  /* 0x0000000000007918 */ /* 0x000fe20000000000 */
[----:B------:R-:W-:-:S13]  /*1db50*/  PLOP3.LUT P0, PT, PT, PT, PT, 0x80, 0x0 ;  /* 0x000000000000781c */ /* 0x000fda0003f0f070 */
.L_x_742:
[----:B------:R-:W-:Y:S02]  /*1db60*/  PLOP3.LUT P1, PT, P1, P0, PT, 0xa2, 0x0 ;  /* 0x000000000000781c */ /* 0x000fe40000f21472 */
[----:B------:R-:W-:-:S08]  /*1db70*/  @P0 R2UR P1, UR4, R22 ;  /* 0x00000000160402ca */ /* 0x000fd00000020000 */
[----:B------:R-:W-:-:S05]  /*1db80*/  @P0 PLOP3.LUT P0, PT, P1, PT, PT, 0x80, 0x0 ;  /* 0x000000000000081c */ /* 0x000fca0000f0f070 */
[----:B------:R-:W-:Y:S01]  /*1db90*/  @!P1 SYNCS.ARRIVE.TRANS64.RED.A0T1 RZ, [UR4+0x2a800], RZ ;  /* 0x02a800ffffff99a7 */ /* 0x000fe20008200404 */
[----:B------:R-:W-:Y:S07]  /*1dba0*/  @!P1 ARRIVES.LDGSTSBAR.64.TRANSCNT [UR4+0x2a800] ;  /* 0x02a80000ff0099b0 */ /* 0x000fee0008000a84 */
[----:B------:R-:W-:Y:S05]  /*1dbb0*/  @P0 BRA.U.ANY `(.L_x_742) ;  /* 0xfffffffd00e80947 */ /* 0x000fea000393ffff */
[----:B0-----:R-:W2:Y:S02]  /*1dbc0*/  LDL.LU R2, [R1+0x20] ;  /* 0x0000200001027983 */ /* 0x001ea40000300800 */
[----:B--2---:R-:W-:-:S05]  /*1dbd0*/  VIADD R2, R2, 0x1 ;  /* 0x0000000102027836 */ /* 0x004fca0000000000 */
[----:B------:R0:W-:Y:S01]  /*1dbe0*/  STL [R1+0x20], R2 ;  /* 0x0000200201007387 */ /* 0x0001e20000100800 */
[----:B------:R-:W-:-:S04]  /*1dbf0*/  LEA.HI R0, R2, R2, RZ, 0x1 ;  /* 0x0000000202007211 */ /* 0x000fc800078f08ff */
[----:B------:R-:W-:-:S04]  /*1dc00*/  LOP3.LUT R0, R0, 0xfffffffe, RZ, 0xc0, !PT ;  /* 0xfffffffe00007812 */ /* 0x000fc800078ec0ff */
[----:B------:R-:W-:-:S04]  /*1dc10*/  IADD3 R0, R2, -R0, RZ ;  /* 0x8000000002007210 */ /* 0x000fc80007ffe0ff */
[----:B------:R-:W-:Y:S01]  /*1dc20*/  SHF.L.U32 R3, R0, 0x1f, RZ ;  /* 0x0000001f00037819 */ /* 0x000fe200000006ff */
[----:B------:R-:W-:Y:S01]  /*1dc30*/  NOP ;  /* 0x0000000000007918 */ /* 0x000fe20000000000 */
[----:B0-----:R-:W2:Y:S01]  /*1dc40*/  LDL.LU R2, [R1+0x18] ;  /* 0x0000180001027983 */ /* 0x001ea20000300800 */
[----:B------:R0:W-:Y:S01]  /*1dc50*/  SYNCS.ARRIVE.TRANS64.A1T0 RZ, [R22+URZ+0x2a800], RZ ;  /* 0x02a800ff16ff79a7 */ /* 0x0001e2000810003f */
[----:B------:R-:W-:Y:S01]  /*1dc60*/  BSSY B0, `(.L_x_743) ;  /* 0x0000004000007945 */ /* 0x000fe20003800000 */
[----:B------:R-:W1:Y:S01]  /*1dc70*/  SYNCS.PHASECHK.TRANS64.TRYWAIT P0, [R22+URZ+0x2a820], R3 ;  /* 0x02a82003160075a7 */ /* 0x000e62000800017f */
[----:B--2---:R-:W-:Y:S02]  /*1dc80*/  VIADD R0, R2, 0xfffffffe ;  /* 0xfffffffe02007836 */ /* 0x004fe40000000000 */
[----:B01----:R-:W-:Y:S05]  /*1dc90*/  @!P0 BRA `(.L_x_744) ;  /* 0x0000004c00188947 */ /* 0x003fea0003800000 */
.L_x_878:
[----:B------:R-:W-:Y:S05]  /*1dca0*/  BSYNC B0 ;  /* 0x0000000000007941 */ /* 0x000fea0003800000 */
.L_x_743:
[----:B------:R-:W-:Y:S01]  /*1dcb0*/  ISETP.GE.AND P0, PT, R0, R37, PT ;  /* 0x000000250000720c */ /* 0x000fe20003f06270 */
[----:B------:R-:W-:-:S12]  /*1dcc0*/  BSSY B0, `(.L_x_745) ;  /* 0x00000fa000007945 */ /* 0x000fd80003800000 */
[----:B------:R-:W-:Y:S05]  /*1dcd0*/  @!P0 BRA `(.L_x_746) ;  /* 0x0000000c00e08947 */ /* 0x000fea0003800000 */
[----:B------:R-:W-:Y:S01]  /*1dce0*/  IMAD.MOV.U32 R10, RZ, RZ, R27 ;  /* 0x000000ffff0a7224 */ /* 0x000fe200078e001b */
[----:B------:R-:W-:Y:S01]  /*1dcf0*/  MOV R17, R28 ;  /* 0x0000001c00117202 */ /* 0x000fe20000000f00 */
[----:B------:R-:W-:-:S07]  /*1dd00*/  IMAD.MOV.U32 R31, RZ, RZ, R26 ;  /* 0x000000ffff1f7224 */ /* 0x000fce00078e001a */
.L_x_759:
[----:B------:R-:W2:Y:S01]  /*1dd10*/  LDL R2, [R1] ;  /* 0x0000000001027983 */ /* 0x000ea20000100800 */
[----:B------:R-:W1:Y:S03]  /*1dd20*/  LDC R8, c[0x0][0x430] ;  /* 0x00010c00ff087b82 */ /* 0x000e660000000800 */
[----:B------:R-:W3:Y:S04]  /*1dd30*/  LDL R7, [R1+0x4] ;  /* 0x0000040001077983 */ /* 0x000ee80000100800 */
[----:B------:R-:W4:Y:S01]  /*1dd40*/  LDL R6, [R1+0x30] ;  /* 0x0000300001067983 */ /* 0x000f220000100800 */
[----:B0-----:R-:W0:Y:S01]  /*1dd50*/  S2R R3, SR_TID.X ;  /* 0x0000000000037919 */ /* 0x001e220000002100 */
[----:B------:R-:W0:Y:S01]  /*1dd60*/  S2R R9, SR_TID.X ;  /* 0x0000000000097919 */ /* 0x000e220000002100 */
[----:B-1----:R-:W-:-:S13]  /*1dd70*/  ISETP.NE.AND P0, PT, R8, 0x1, PT ;  /* 0x000000010800780c */ /* 0x002fda0003f05270 */
[----:B------:R-:W1:Y:S01]  /*1dd80*/  @P0 LDC R4, c[0x0][0x434] ;  /* 0x00010d00ff040b82 */ /* 0x000e620000000800 */
[----:B0-----:R-:W-:-:S04]  /*1dd90*/  LOP3.LUT R3, R3, 0x7f, RZ, 0xc0, !PT ;  /* 0x0000007f03037812 */ /* 0x001fc800078ec0ff */
[----:B------:R-:W-:Y:S01]  /*1dda0*/  SHF.R.U32.HI R3, RZ, 0x3, R3 ;  /* 0x00000003ff037819 */ /* 0x000fe20000011603 */
[----:B------:R-:W-:-:S05]  /*1ddb0*/  IMAD.SHL.U32 R9, R9, 0x10, RZ ;  /* 0x0000001009097824 */ /* 0x000fca00078e00ff */
[----:B------:R-:W-:Y:S02]  /*1ddc0*/  LOP3.LUT R9, R3, 0x70, R9, 0xf8, !PT ;  /* 0x0000007003097812 */ /* 0x000fe400078ef809 */
[----:B------:R-:W0:Y:S02]  /*1ddd0*/  @P0 LDC R3, c[0x0][0x438] ;  /* 0x00010e00ff030b82 */ /* 0x000e240000000800 */
[----:B------:R-:W-:Y:S01]  /*1dde0*/  ISETP.GT.U32.AND P1, PT, R9, 0x5f, PT ;  /* 0x0000005f0900780c */ /* 0x000fe20003f24070 */
[----:B------:R-:W-:Y:S01]  /*1ddf0*/  VIADD R27, R10, 0x1 ;  /* 0x000000010a1b7836 */ /* 0x000fe20000000000 */
[----:B------:R-:W-:Y:S05]  /*1de00*/  YIELD ;  /* 0x0000000000007946 */ /* 0x000fea0003800000 */
[----:B------:R-:W-:Y:S01]  /*1de10*/  MOV R26, R0 ;  /* 0x00000000001a7202 */ /* 0x000fe20000000f00 */
[----:B--2---:R-:W-:-:S05]  /*1de20*/  IMAD R5, R0, 0x60, R2 ;  /* 0x0000006000057824 */ /* 0x004fca00078e0202 */
[----:B------:R-:W-:-:S05]  /*1de30*/  IADD3 R5, R9, R5, RZ ;  /* 0x0000000509057210 */ /* 0x000fca0007ffe0ff */
[----:B-1----:R-:W-:-:S04]  /*1de40*/  @P0 IMAD.HI.U32 R4, R5, R4, RZ ;  /* 0x0000000405040227 */ /* 0x002fc800078e00ff */
[----:B------:R-:W-:Y:S01]  /*1de50*/  IMAD.MOV.U32 R2, RZ, RZ, R5 ;  /* 0x000000ffff027224 */ /* 0x000fe200078e0005 */
[----:B0-----:R-:W-:-:S05]  /*1de60*/  @P0 SHF.R.U32.HI R2, RZ, R3, R4 ;  /* 0x00000003ff020219 */ /* 0x001fca0000011604 */
[----:B------:R-:W-:-:S04]  /*1de70*/  IMAD.MOV R3, RZ, RZ, -R2 ;  /* 0x000000ffff037224 */ /* 0x000fc800078e0a02 */
[----:B------:R-:W-:Y:S02]  /*1de80*/  IMAD R8, R8, R3, R5 ;  /* 0x0000000308087224 */ /* 0x000fe400078e0205 */
[----:B------:R-:W0:Y:S01]  /*1de90*/  @!P1 LDC.64 R4, c[0x0][0x428] ;  /* 0x00010a00ff049b82 */ /* 0x000e220000000a00 */
[----:B------:R-:W-:-:S03]  /*1dea0*/  @!P1 SHF.R.S32.HI R3, RZ, 0x1f, R2 ;  /* 0x0000001fff039819 */ /* 0x000fc60000011402 */
[----:B0-----:R-:W-:-:S04]  /*1deb0*/  @!P1 IMAD.WIDE.U32 R2, R32, R4, R2 ;  /* 0x0000000420029225 */ /* 0x001fc800078e0002 */
[----:B---3--:R-:W-:-:S04]  /*1dec0*/  @!P1 IMAD R4, R7, R4, RZ ;  /* 0x0000000407049224 */ /* 0x008fc800078e02ff */
[----:B------:R-:W-:Y:S02]  /*1ded0*/  @!P1 IMAD R7, R32, R5, R4 ;  /* 0x0000000520079224 */ /* 0x000fe400078e0204 */
[----:B------:R-:W0:Y:S03]  /*1dee0*/  @!P1 LDC.64 R4, c[0x0][0x418] ;  /* 0x00010600ff049b82 */ /* 0x000e260000000a00 */
[----:B------:R-:W-:Y:S01]  /*1def0*/  @!P1 IADD3 R3, R7, R3, RZ ;  /* 0x0000000307039210 */ /* 0x000fe20007ffe0ff */
[----:B------:R-:W-:Y:S01]  /*1df00*/  IMAD.MOV.U32 R7, RZ, RZ, RZ ;  /* 0x000000ffff077224 */ /* 0x000fe200078e00ff */
[----:B0-----:R-:W-:-:S04]  /*1df10*/  @!P1 LEA R4, P0, R2, R4, 0x2 ;  /* 0x0000000402049211 */ /* 0x001fc800078010ff */
[----:B------:R-:W-:-:S05]  /*1df20*/  @!P1 LEA.HI.X R5, R2, R5, R3, 0x2, P0 ;  /* 0x0000000502059211 */ /* 0x000fca00000f1403 */
[----:B------:R0:W5:Y:S01]  /*1df30*/  @!P1 LDG.E R7, desc[UR56][R4.64] ;  /* 0x0000003804079981 */ /* 0x000162000c1e1900 */
[----:B----4-:R-:W-:Y:S02]  /*1df40*/  ISETP.NE.AND P1, PT, R6, 0x3, PT ;  /* 0x000000030600780c */ /* 0x010fe40003f25270 */
[----:B------:R-:W-:-:S04]  /*1df50*/  ISETP.NE.AND P0, PT, R27, 0x2, PT ;  /* 0x000000021b00780c */ /* 0x000fc80003f05270 */
[----:B------:R-:W-:Y:S02]  /*1df60*/  SEL R28, RZ, 0x1, P0 ;  /* 0x00000001ff1c7807 */ /* 0x000fe40000000000 */
[----:B------:R-:W-:Y:S02]  /*1df70*/  SEL R27, R27, RZ, P0 ;  /* 0x000000ff1b1b7207 */ /* 0x000fe40000000000 */
[----:B------:R-:W-:-:S03]  /*1df80*/  LOP3.LUT R28, R17, R28, RZ, 0x3c, !PT ;  /* 0x0000001c111c7212 */ /* 0x000fc600078e3cff */
[----:B0-----:R-:W-:Y:S05]  /*1df90*/  @!P1 BRA `(.L_x_747) ;  /* 0x0000000000049947 */ /* 0x001fea0003800000 */
[----:B------:R-:W-:Y:S01]  /*1dfa0*/  BPT.TRAP 0x1 ;  /* 0x000000040000795c */ /* 0x000fe20000300000 */
.L_x_747:
[----:B------:R-:W-:Y:S01]  /*1dfb0*/  IMAD R6, R27, 0x8, R22 ;  /* 0x000000081b067824 */ /* 0x000fe200078e0216 */
[----:B------:R-:W-:Y:S01]  /*1dfc0*/  SHF.L.U32 R3, R28, 0x1f, RZ ;  /* 0x0000001f1c037819 */ /* 0x000fe200000006ff */
[----:B------:R-:W-:Y:S03]  /*1dfd0*/  BSSY B1, `(.L_x_748) ;  /* 0x0000003000017945 */ /* 0x000fe60003800000 */
[----:B------:R-:W0:Y:S02]  /*1dfe0*/  SYNCS.PHASECHK.TRANS64.TRYWAIT P0, [R6+URZ+0x2a840], R3 ;  /* 0x02a84003060075a7 */ /* 0x000e24000800017f */
[----:B0-----:R-:W-:Y:S05]  /*1dff0*/  @!P0 BRA `(.L_x_749) ;  /* 0x0000004800548947 */ /* 0x001fea0003800000 */
.L_x_879:
[----:B------:R-:W-:Y:S05]  /*1e000*/  BSYNC B1 ;  /* 0x0000000000017941 */ /* 0x000fea0003800000 */
.L_x_748:
[----:B------:R-:W2:Y:S01]  /*1e010*/  LDL R0, [R1+0x38] ;  /* 0x0000380001007983 */ /* 0x000ea20000100800 */
[----:B------:R-:W-:Y:S01]  /*1e020*/  SHF.R.S32.HI R20, RZ, 0x1f, R8 ;  /* 0x0000001fff147819 */ /* 0x000fe20000011408 */
[----:B------:R-:W-:Y:S01]  /*1e030*/  ULDC.64 UR4, c[0x0][0x300] ;  /* 0x0000c00000047ab9 */ /* 0x000fe20000000a00 */
[----:B-----5:R-:W-:Y:S01]  /*1e040*/  SHF.R.S32.HI R21, RZ, 0x1f, R7 ;  /* 0x0000001fff157819 */ /* 0x020fe20000011407 */
[----:B0-----:R-:W-:Y:S01]  /*1e050*/  IMAD.WIDE.U32 R2, R8, UR4, RZ ;  /* 0x0000000408027c25 */ /* 0x001fe2000f8e00ff */
[----:B------:R-:W-:-:S03]  /*1e060*/  ULDC.64 UR6, c[0x0][0x2e8] ;  /* 0x0000ba0000067ab9 */ /* 0x000fc60000000a00 */
[----:B------:R-:W-:Y:S01]  /*1e070*/  IMAD R4, R27, 0x4800, R33 ;  /* 0x000048001b047824 */ /* 0x000fe200078e0221 */
[C---:B--2---:R-:W-:Y:S02]  /*1e080*/  LOP3.LUT P3, RZ, R0.reuse, 0x4, RZ, 0xc0, !PT ;  /* 0x0000000400ff7812 */ /* 0x044fe4000786c0ff */
[C---:B------:R-:W-:Y:S02]  /*1e090*/  LOP3.LUT P2, RZ, R0.reuse, 0x2, RZ, 0xc0, !PT ;  /* 0x0000000200ff7812 */ /* 0x040fe4000784c0ff */
[----:B------:R-:W-:Y:S01]  /*1e0a0*/  LOP3.LUT P1, RZ, R0, 0x1, RZ, 0xc0, !PT ;  /* 0x0000000100ff7812 */ /* 0x000fe2000782c0ff */
[----:B------:R-:W-:-:S04]  /*1e0b0*/  IMAD R0, R20, UR4, RZ ;  /* 0x0000000414007c24 */ /* 0x000fc8000f8e02ff */
[----:B------:R-:W-:Y:S01]  /*1e0c0*/  IMAD R0, R8, UR5, R0 ;  /* 0x0000000508007c24 */ /* 0x000fe2000f8e0200 */
[----:B------:R-:W-:-:S03]  /*1e0d0*/  ULDC.64 UR4, c[0x0][0x310] ;  /* 0x0000c40000047ab9 */ /* 0x000fc60000000a00 */
[----:B------:R-:W-:Y:S02]  /*1e0e0*/  IMAD.IADD R3, R3, 0x1, R0 ;  /* 0x0000000103037824 */ /* 0x000fe400078e0200 */
[----:B------:R-:W-:Y:S02]  /*1e0f0*/  IMAD R0, R21, UR4, RZ ;  /* 0x0000000415007c24 */ /* 0x000fe4000f8e02ff */
[----:B------:R-:W-:-:S04]  /*1e100*/  IMAD.WIDE.U32 R2, R7, UR4, R2 ;  /* 0x0000000407027c25 */ /* 0x000fc8000f8e0002 */
[----:B------:R-:W-:Y:S01]  /*1e110*/  IMAD R0, R7, UR5, R0 ;  /* 0x0000000507007c24 */ /* 0x000fe2000f8e0200 */
[----:B------:R-:W-:-:S04]  /*1e120*/  ULDC.64 UR4, c[0x0][0x308] ;  /* 0x0000c20000047ab9 */ /* 0x000fc80000000a00 */
[----:B------:R-:W-:-:S03]  /*1e130*/  IADD3 R3, R3, R0, RZ ;  /* 0x0000000003037210 */ /* 0x000fc60007ffe0ff */
        /* <DEDUP_REMOVED lines=9> */
[----:B------:R-:W2:Y:S04]  /*1e1d0*/  SHFL.IDX PT, R3, R5, RZ, 0x181f ;  /* 0x00181fff05037589 */ /* 0x000ea800000e0000 */
[----:B------:R-:W-:Y:S01]  /*1e1e0*/  SHFL.IDX PT, R34, R5, 0x2, 0x181f ;  /* 0x00581f0005227f89 */ /* 0x000fe200000e0000 */
[----:B0-----:R-:W-:-:S05]  /*1e1f0*/  IMAD.SHL.U32 R11, R11, 0x8, RZ ;  /* 0x000000080b0b7824 */ /* 0x001fca00078e00ff */
[----:B------:R-:W-:-:S05]  /*1e200*/  LOP3.LUT R11, R11, 0x38, RZ, 0xc0, !PT ;  /* 0x000000380b0b7812 */ /* 0x000fca00078ec0ff */
[----:B------:R-:W-:-:S05]  /*1e210*/  IMAD.SHL.U32 R0, R11, 0x2, RZ ;  /* 0x000000020b007824 */ /* 0x000fca00078e00ff */
[----:B-1----:R-:W-:-:S04]  /*1e220*/  IADD3 R2, P0, R2, R0, RZ ;  /* 0x0000000002027210 */ /* 0x002fc80007f1e0ff */
[----:B--2---:R-:W-:-:S05]  /*1e230*/  IADD3.X R3, RZ, R3, RZ, P0, !PT ;  /* 0x00000003ff037210 */ /* 0x004fca00007fe4ff */
        /* <DEDUP_REMOVED lines=11> */
[----:B0-----:R-:W-:-:S04]  /*1e2f0*/  IADD3 R2, P0, R2, R0, RZ ;  /* 0x0000000002027210 */ /* 0x001fc80007f1e0ff */
[----:B------:R-:W-:Y:S02]  /*1e300*/  IADD3.X R3, RZ, R34, RZ, P0, !PT ;  /* 0x00000022ff037210 */ /* 0x000fe400007fe4ff */
        /* <DEDUP_REMOVED lines=18> */
[----:B-12---:R0:W2:Y:S02]  /*1e430*/  SHFL.IDX PT, R2, R9, 0x5, 0x181f ;  /* 0x00b81f0009027f89 */ /* 0x0060a400000e0000 */
.L_x_893:
[----:B--2---:R-:W-:-:S04]  /*1e440*/  IADD3 R2, P0, R2, R0, RZ ;  /* 0x0000000002027210 */ /* 0x004fc80007f1e0ff */
[----:B------:R-:W-:Y:S02]  /*1e450*/  IADD3.X R3, RZ, R34, RZ, P0, !PT ;  /* 0x00000022ff037210 */ /* 0x000fe400007fe4ff */
[----:B------:R-:W-:-:S03]  /*1e460*/  PLOP3.LUT P0, PT, PT, PT, PT, 0x80, 0x0 ;  /* 0x000000000000781c */ /* 0x000fc60003f0f070 */
[----:B------:R-:W-:Y:S01]  /*1e470*/  @!PT LDS RZ, [RZ] ;  /* 0x00000000fffff984 */ /* 0x000fe20000000800 */
[----:B------:R-:W-:Y:S01]  /*1e480*/  @!PT LDS RZ, [RZ] ;  /* 0x00000000fffff984 */ /* 0x000fe20000000800 */
[----:B------:R-:W-:Y:S01]  /*1e490*/  @!PT LDS RZ, [RZ] ;  /* 0x00000000fffff984 */ /* 0x000fe20000000800 */
[----:B------:R1:W-:Y:S04]  /*1e4a0*/  LDGSTS.E.BYPASS.LTC128B.128 [R4+0x1ac00], desc[UR56][R2.64], !P3 ;  /* 0x1ac0000002047fae */ /* 0x0003e8000d901d78 */
[----:B------:R1:W-:Y:S04]  /*1e4b0*/  LDGSTS.E.BYPASS.LTC128B.128 [R4+0x1dc00], desc[UR56][R2.64+0x80], !P2 ;  /* 0x1dc0008002047fae */ /* 0x0003e8000d101d78 */
[----:B------:R1:W-:Y:S01]  /*1e4c0*/  LDGSTS.E.BYPASS.LTC128B.128 [R4+0x20c00], desc[UR56][R2.64+0x100], !P1 ;  /* 0x20c0010002047fae */ /* 0x0003e2000c901d78 */
[----:B------:R-:W-:Y:S01]  /*1e4d0*/  NOP ;  /* 0x0000000000007918 */ /* 0x000fe20000000000 */
.L_x_751:
[----:B------:R-:W-:Y:S02]  /*1e4e0*/  PLOP3.LUT P1, PT, P1, P0, PT, 0xa2, 0x0 ;  /* 0x000000000000781c */ /* 0x000fe40000f21472 */
[----:B------:R-:W-:-:S08]  /*1e4f0*/  @P0 R2UR P1, UR4, R6 ;  /* 0x00000000060402ca */ /* 0x000fd00000020000 */
[----:B------:R-:W-:-:S05]  /*1e500*/  @P0 PLOP3.LUT P0, PT, P1, PT, PT, 0x80, 0x0 ;  /* 0x000000000000081c */ /* 0x000fca0000f0f070 */
[----:B------:R-:W-:Y:S01]  /*1e510*/  @!P1 SYNCS.ARRIVE.TRANS64.RED.A0T1 RZ, [UR4+0x2a830], RZ ;  /* 0x02a830ffffff99a7 */ /* 0x000fe20008200404 */
[----:B------:R-:W-:Y:S07]  /*1e520*/  @!P1 ARRIVES.LDGSTSBAR.64.TRANSCNT [UR4+0x2a830] ;  /* 0x02a83000ff0099b0 */ /* 0x000fee0008000a84 */
[----:B------:R-:W-:Y:S05]  /*1e530*/  @P0 BRA.U.ANY `(.L_x_751) ;  /* 0xfffffffd00e80947 */ /* 0x000fea000393ffff */
[----:B------:R-:W-:Y:S01]  /*1e540*/  NOP ;  /* 0x0000000000007918 */ /* 0x000fe20000000000 */
[----:B-1----:R-:W2:Y:S02]  /*1e550*/  LDL R2, [R1+0x30] ;  /* 0x0000300001027983 */ /* 0x002ea40000100800 */
[----:B--2---:R-:W-:-:S13]  /*1e560*/  ISETP.NE.AND P2, PT, R2, 0x3, PT ;  /* 0x000000030200780c */ /* 0x004fda0003f45270 */
[----:B------:R-:W-:Y:S05]  /*1e570*/  @!P2 BRA `(.L_x_752) ;  /* 0x000000000004a947 */ /* 0x000fea0003800000 */
[----:B------:R-:W-:Y:S01]  /*1e580*/  BPT.TRAP 0x1 ;  /* 0x000000040000795c */ /* 0x000fe20000300000 */
.L_x_752:
[----:B------:R1:W-:Y:S01]  /*1e590*/  SYNCS.ARRIVE.TRANS64.A1T0 RZ, [R6+URZ+0x2a830], RZ ;  /* 0x02a830ff06ff79a7 */ /* 0x0003e2000810003f */
[----:B------:R-:W-:Y:S05]  /*1e5a0*/  @!P2 BRA `(.L_x_753) ;  /* 0x000000000004a947 */ /* 0x000fea0003800000 */
[----:B------:R-:W-:Y:S01]  /*1e5b0*/  BPT.TRAP 0x1 ;  /* 0x000000040000795c */ /* 0x000fe20000300000 */
.L_x_753:
[----:B------:R-:W-:Y:S01]  /*1e5c0*/  SHF.L.U32 R2, R17, 0x1f, RZ ;  /* 0x0000001f11027819 */ /* 0x000fe200000006ff */
[----:B0-----:R-:W-:Y:S01]  /*1e5d0*/  IMAD R5, R10, 0x8, R22 ;  /* 0x000000080a057824 */ /* 0x001fe200078e0216 */
[----:B------:R-:W-:Y:S03]  /*1e5e0*/  BSSY B1, `(.L_x_754) ;  /* 0x0000003000017945 */ /* 0x000fe60003800000 */
[----:B------:R-:W0:Y:S02]  /*1e5f0*/  SYNCS.PHASECHK.TRANS64.TRYWAIT P0, [R5+URZ+0x2a860], R2 ;  /* 0x02a86002050075a7 */ /* 0x000e24000800017f */
[----:B0-----:R-:W-:Y:S05]  /*1e600*/  @!P0 BRA `(.L_x_755) ;  /* 0x0000004800c08947 */ /* 0x001fea0003800000 */
.L_x_894:
[----:B------:R-:W-:Y:S05]  /*1e610*/  BSYNC B1 ;  /* 0x0000000000017941 */ /* 0x000fea0003800000 */
.L_x_754:
[----:B------:R-:W2:Y:S01]  /*1e620*/  S2R R3, SR_TID.X ;  /* 0x0000000000037919 */ /* 0x000ea20000002100 */
[----:B------:R-:W-:Y:S01]  /*1e630*/  UMOV UR4, 0xffffffff ;  /* 0xffffffff00047882 */ /* 0x000fe20000000000 */
[----:B-1----:R-:W-:Y:S01]  /*1e640*/  IMAD R6, R31, -0x60, R36 ;  /* 0xffffffa01f067824 */ /* 0x002fe200078e0224 */
[----:B------:R-:W-:Y:S01]  /*1e650*/  LOP3.LUT P0, RZ, R29, 0x2, RZ, 0xc0, !PT ;  /* 0x000000021dff7812 */ /* 0x000fe2000780c0ff */
[----:B------:R-:W-:Y:S01]  /*1e660*/  IMAD R4, R10, 0x3000, R33 ;  /* 0x000030000a047824 */ /* 0x000fe200078e0221 */
[----:B--2---:R-:W-:-:S04]  /*1e670*/  LOP3.LUT R3, R3, 0x7f, RZ, 0xc0, !PT ;  /* 0x0000007f03037812 */ /* 0x004fc800078ec0ff */
[----:B------:R-:W-:-:S05]  /*1e680*/  SHF.R.U32.HI R3, RZ, 0x3, R3 ;  /* 0x00000003ff037819 */ /* 0x000fca0000011603 */
[----:B------:R-:W-:Y:S01]  /*1e690*/  IMAD.IADD R6, R6, 0x1, -R3 ;  /* 0x0000000106067824 */ /* 0x000fe200078e0a03 */
[----:B------:R-:W-:Y:S06]  /*1e6a0*/  BRA.DIV UR4, `(.L_x_756) ;  /* 0x0000004a04ac7947 */ /* 0x000fec000b800000 */
[----:B0-----:R-:W0:Y:S01]  /*1e6b0*/  SHFL.IDX PT, R2, R23, RZ, 0x181f ;  /* 0x00181fff17027589 */ /* 0x001e2200000e0000 */
[----:B------:R-:W-:-:S03]  /*1e6c0*/  IMAD R4, R4, 0x2, R22 ;  /* 0x0000000204047824 */ /* 0x000fc600078e0216 */
[----:B------:R-:W1:Y:S01]  /*1e6d0*/  SHFL.IDX PT, R3, R24, RZ, 0x181f ;  /* 0x00181fff18037589 */ /* 0x000e6200000e0000 */
[----:B0-----:R-:W-:-:S04]  /*1e6e0*/  IADD3 R2, P1, R2, R0, RZ ;  /* 0x0000000002027210 */ /* 0x001fc80007f3e0ff */
[----:B-1----:R-:W-:Y:S02]  /*1e6f0*/  IADD3.X R3, RZ, R3, RZ, P1, !PT ;  /* 0x00000003ff037210 */ /* 0x002fe40000ffe4ff */
[----:B------:R-:W-:-:S04]  /*1e700*/  LOP3.LUT P1, RZ, R29, 0x1, RZ, 0xc0, !PT ;  /* 0x000000011dff7812 */ /* 0x000fc8000782c0ff */
[----:B------:R-:W-:-:S13]  /*1e710*/  ISETP.LT.OR P2, PT, R6, 0x1, !P1 ;  /* 0x000000010600780c */ /* 0x000fda0004f41670 */
[----:B------:R-:W-:Y:S01]  /*1e720*/  @!PT LDS RZ, [RZ] ;  /* 0x00000000fffff984 */ /* 0x000fe20000000800 */
        /* <DEDUP_REMOVED lines=13> */
[----:B0-----:R-:W-:-:S04]  /*1e800*/  IADD3 R2, P2, R2, R0, RZ ;  /* 0x0000000002027210 */ /* 0x001fc80007f5e0ff */
[----:B-1----:R-:W-:Y:S02]  /*1e810*/  IADD3.X R3, RZ, R3, RZ, P2, !PT ;  /* 0x00000003ff037210 */ /* 0x002fe400017fe4ff */
        /* <DEDUP_REMOVED lines=18> */
[----:B------:R-:W-:Y:S01]  /*1e940*/  LDGSTS.E.BYPASS.LTC128B.128 [R4+0x2400], desc[UR56][R2.64], !P2 ;  /* 0x0240000002047fae */ /* 0x000fe2000d101d78 */
[----:B------:R-:W-:-:S13]  /*1e950*/  ISETP.LT.OR P2, PT, R6, 0x41, !P0 ;  /* 0x000000410600780c */ /* 0x000fda0004741670 */
[----:B------:R0:W-:Y:S04]  /*1e960*/  LDGSTS.E.BYPASS.LTC128B.128 [R4+0x5400], desc[UR56][R2.64+0x80], !P2 ;  /* 0x0540008002047fae */ /* 0x0001e8000d101d78 */
[----:B0-2---:R0:W1:Y:S02]  /*1e970*/  SHFL.IDX PT, R2, R23, 0x5, 0x181f ;  /* 0x00b81f0017027f89 */ /* 0x00506400000e0000 */
.L_x_908:
[C---:B------:R-:W-:Y:S01]  /*1e980*/  ISETP.LT.OR P1, PT, R6.reuse, 0x51, !P1 ;  /* 0x000000510600780c */ /* 0x040fe20004f21670 */
[----:B------:R-:W-:Y:S01]  /*1e990*/  ULDC.64 UR4, c[0x0][0x328] ;  /* 0x0000ca0000047ab9 */ /* 0x000fe20000000a00 */
[----:B------:R-:W-:Y:S01]  /*1e9a0*/  ISETP.LT.OR P0, PT, R6, 0x51, !P0 ;  /* 0x000000510600780c */ /* 0x000fe20004701670 */
[----:B------:R-:W-:Y:S01]  /*1e9b0*/  IMAD R9, R20, UR4, RZ ;  /* 0x0000000414097c24 */ /* 0x000fe2000f8e02ff */
[----:B-1----:R-:W-:-:S03]  /*1e9c0*/  IADD3 R2, P2, R2, R0, RZ ;  /* 0x0000000002027210 */ /* 0x002fc60007f5e0ff */
[----:B------:R-:W-:Y:S01]  /*1e9d0*/  IMAD R9, R8, UR5, R9 ;  /* 0x0000000508097c24 */ /* 0x000fe2000f8e0209 */
[----:B------:R-:W-:-:S05]  /*1e9e0*/  IADD3.X R3, RZ, R24, RZ, P2, !PT ;  /* 0x00000018ff037210 */ /* 0x000fca00017fe4ff */
[----:B------:R-:W-:Y:S01]  /*1e9f0*/  @!PT LDS RZ, [RZ] ;  /* 0x00000000fffff984 */ /* 0x000fe20000000800 */
[----:B------:R-:W-:Y:S01]  /*1ea00*/  @!PT LDS RZ, [RZ] ;  /* 0x00000000fffff984 */ /* 0x000fe20000000800 */
[----:B------:R-:W-:Y:S01]  /*1ea10*/  @!PT LDS RZ, [RZ] ;  /* 0x00000000fffff984 */ /* 0x000fe20000000800 */
[----:B------:R-:W-:Y:S04]  /*1ea20*/  LDGSTS.E.BYPASS.LTC128B.128 [R4+0x2c00], desc[UR56][R2.64], !P1 ;  /* 0x02c0000002047fae */ /* 0x000fe8000c901d78 */
[----:B------:R1:W-:Y:S01]  /*1ea30*/  LDGSTS.E.BYPASS.LTC128B.128 [R4+0x5c00], desc[UR56][R2.64+0x80], !P0 ;  /* 0x05c0008002047fae */ /* 0x0003e2000c101d78 */
[----:B------:R-:W-:Y:S01]  /*1ea40*/  PLOP3.LUT P0, PT, PT, PT, PT, 0x80, 0x0 ;  /* 0x000000000000781c */ /* 0x000fe20003f0f070 */
[----:B------:R-:W-:Y:S01]  /*1ea50*/  NOP ;  /* 0x0000000000007918 */ /* 0x000fe20000000000 */
[----:B-1----:R-:W-:Y:S01]  /*1ea60*/  IMAD.WIDE.U32 R2, R8, UR4, RZ ;  /* 0x0000000408027c25 */ /* 0x002fe2000f8e00ff */
[----:B------:R-:W-:-:S03]  /*1ea70*/  ULDC.64 UR4, c[0x0][0x338] ;  /* 0x0000ce0000047ab9 */ /* 0x000fc60000000a00 */
[----:B------:R-:W-:Y:S02]  /*1ea80*/  IMAD.IADD R3, R3, 0x1, R9 ;  /* 0x0000000103037824 */ /* 0x000fe400078e0209 */
[----:B------:R-:W-:Y:S02]  /*1ea90*/  IMAD R0, R21, UR4, RZ ;  /* 0x0000000415007c24 */ /* 0x000fe4000f8e02ff */
[----:B------:R-:W-:-:S04]  /*1eaa0*/  IMAD.WIDE.U32 R2, R7, UR4, R2 ;  /* 0x0000000407027c25 */ /* 0x000fc8000f8e0002 */
[----:B------:R-:W-:-:S04]  /*1eab0*/  IMAD R9, R7, UR5, R0 ;  /* 0x0000000507097c24 */ /* 0x000fc8000f8e0200 */
[----:B------:R-:W-:-:S07]  /*1eac0*/  IMAD.IADD R9, R3, 0x1, R9 ;  /* 0x0000000103097824 */ /* 0x000fce00078e0209 */
.L_x_757:
        /* <DEDUP_REMOVED lines=11> */
.L_x_758:
[----:B------:R-:W-:Y:S01]  /*1eb80*/  MOV R3, R9 ;  /* 0x0000000900037202 */ /* 0x000fe20000000f00 */
[----:B------:R-:W-:Y:S01]  /*1eb90*/  ULDC.64 UR4, c[0x0][0x330] ;  /* 0x0000cc0000047ab9 */ /* 0x000fe20000000a00 */
[----:B------:R-:W-:Y:S01]  /*1eba0*/  ULDC.64 UR6, c[0x0][0x318] ;  /* 0x0000c60000067ab9 */ /* 0x000fe20000000a00 */
[----:B------:R1:W-:Y:S01]  /*1ebb0*/  SYNCS.ARRIVE.TRANS64.A1T0 RZ, [R5+URZ+0x2a850], RZ ;  /* 0x02a850ff05ff79a7 */ /* 0x0003e2000810003f */
[----:B------:R-:W-:Y:S01]  /*1ebc0*/  VIADD R0, R26, 0xffffffff ;  /* 0xffffffff1a007836 */ /* 0x000fe20000000000 */
[----:B------:R-:W-:Y:S01]  /*1ebd0*/  MOV R17, R28 ;  /* 0x0000001c00117202 */ /* 0x000fe20000000f00 */
[----:B------:R-:W-:-:S04]  /*1ebe0*/  IMAD.WIDE.U32 R2, R18, UR4, R2 ;  /* 0x0000000412027c25 */ /* 0x000fc8000f8e0002 */
[----:B------:R-:W-:Y:S01]  /*1ebf0*/  IMAD R3, R18, UR5, R3 ;  /* 0x0000000512037c24 */ /* 0x000fe2000f8e0203 */
[C---:B0-----:R-:W-:Y:S01]  /*1ec00*/  LEA R23, P0, R2.reuse, UR6, 0x1 ;  /* 0x0000000602177c11 */ /* 0x041fe2000f8008ff */
[----:B------:R-:W-:Y:S02]  /*1ec10*/  IMAD.MOV.U32 R10, RZ, RZ, R27 ;  /* 0x000000ffff0a7224 */ /* 0x000fe400078e001b */
[----:B------:R-:W-:Y:S01]  /*1ec20*/  IMAD.MOV.U32 R31, RZ, RZ, R26 ;  /* 0x000000ffff1f7224 */ /* 0x000fe200078e001a */
[----:B------:R-:W-:Y:S02]  /*1ec30*/  LEA.HI.X R24, R2, UR7, R3, 0x1, P0 ;  /* 0x0000000702187c11 */ /* 0x000fe400080f0c03 */
[----:B------:R-:W-:-:S13]  /*1ec40*/  ISETP.GT.AND P0, PT, R26, R37, PT ;  /* 0x000000251a00720c */ /* 0x000fda0003f04270 */
[----:B-1----:R-:W-:Y:S05]  /*1ec50*/  @P0 BRA `(.L_x_759) ;  /* 0xfffffff0002c0947 */ /* 0x002fea000383ffff */
.L_x_746:
[----:B------:R-:W-:Y:S05]  /*1ec60*/  BSYNC B0 ;  /* 0x0000000000007941 */ /* 0x000fea0003800000 */
.L_x_745:
        /* <DEDUP_REMOVED lines=11> */
[----:B0-----:R-:W2:Y:S01]  /*1ed20*/  @P0 ATOMG.E.ADD.STRONG.GPU PT, R3, desc[UR56][R2.64], R5 ;  /* 0x00000005020309a8 */ /* 0x001ea200081ee1f8 */
[----:B------:R-:W0:Y:S02]  /*1ed30*/  S2R R4, SR_LTMASK ;  /* 0x0000000000047919 */ /* 0x000e240000003900 */
[----:B0-----:R-:W-:-:S04]  /*1ed40*/  LOP3.LUT R4, R4, UR4, RZ, 0xc0, !PT ;  /* 0x0000000404047c12 */ /* 0x001fc8000f8ec0ff */
[----:B------:R-:W0:Y:S01]  /*1ed50*/  POPC R7, R4 ;  /* 0x0000000400077309 */ /* 0x000e220000000000 */
[----:B--2---:R-:W0:Y:S02]  /*1ed60*/  SHFL.IDX PT, R0, R3, R0, 0x1f ;  /* 0x00001f0003007589 */ /* 0x004e2400000e0000 */
[----:B0-----:R-:W-:-:S07]  /*1ed70*/  IADD3 R16, R0, UR38, R7 ;  /* 0x0000002600107c10 */ /* 0x001fce000fffe007 */
.L_x_761:
[----:B------:R-:W-:Y:S05]  /*1ed80*/  BSYNC B0 ;  /* 0x0000000000007941 */ /* 0x000fea0003800000 */
.L_x_760:
[----:B------:R-:W2:Y:S02]  /*1ed90*/  LDL R0, [R1+0x30] ;  /* 0x0000300001007983 */ /* 0x000ea40000100800 */
[----:B--2---:R-:W-:-:S13]  /*1eda0*/  ISETP.NE.AND P0, PT, R0, 0x3, PT ;  /* 0x000000030000780c */ /* 0x004fda0003f05270 */
[----:B------:R-:W-:Y:S05]  /*1edb0*/  @!P0 BRA `(.L_x_762) ;  /* 0x0000000000048947 */ /* 0x000fea0003800000 */
[----:B------:R-:W-:Y:S01]  /*1edc0*/  BPT.TRAP 0x1 ;  /* 0x000000040000795c */ /* 0x000fe20000300000 */
.L_x_762:
[----:B------:R-:W-:Y:S01]  /*1edd0*/  IMAD R0, R27, 0x8, R22 ;  /* 0x000000081b007824 */ /* 0x000fe200078e0216 */
[----:B0-----:R-:W-:Y:S01]  /*1ede0*/  SHF.L.U32 R3, R28, 0x1f, RZ ;  /* 0x0000001f1c037819 */ /* 0x001fe200000006ff */
[----:B------:R-:W-:Y:S01]  /*1edf0*/  BSSY B0, `(.L_x_763) ;  /* 0x0000004000007945 */ /* 0x000fe20003800000 */
[----:B------:R-:W-:Y:S02]  /*1ee00*/  IMAD R6, R26, -0x60, R36 ;  /* 0xffffffa01a067824 */ /* 0x000fe400078e0224 */
[----:B------:R-:W0:Y:S02]  /*1ee10*/  SYNCS.PHASECHK.TRANS64.TRYWAIT P0, [R0+URZ+0x2a860], R3 ;  /* 0x02a86003000075a7 */ /* 0x000e24000800017f */
[----:B0-----:R-:W-:Y:S05]  /*1ee20*/  @!P0 BRA `(.L_x_764) ;  /* 0x0000004800bc8947 */ /* 0x001fea0003800000 */
.L_x_909:
[----:B------:R-:W-:Y:S05]  /*1ee30*/  BSYNC B0 ;  /* 0x0000000000007941 */ /* 0x000fea0003800000 */
.L_x_763:
[----:B------:R-:W1:Y:S01]  /*1ee40*/  S2R R2, SR_TID.X ;  /* 0x0000000000027919 */ /* 0x000e620000002100 */
[----:B------:R-:W-:Y:S01]  /*1ee50*/  UMOV UR4, 0xffffffff ;  /* 0xffffffff00047882 */ /* 0x000fe20000000000 */
[----:B------:R-:W-:Y:S01]  /*1ee60*/  IMAD R4, R27, 0x3000, R33 ;  /* 0x000030001b047824 */ /* 0x000fe200078e0221 */
[----:B-1----:R-:W-:-:S04]  /*1ee70*/  LOP3.LUT R2, R2, 0x7f, RZ, 0xc0, !PT ;  /* 0x0000007f02027812 */ /* 0x002fc800078ec0ff */
[----:B------:R-:W-:-:S04]  /*1ee80*/  SHF.R.U32.HI R2, RZ, 0x3, R2 ;  /* 0x00000003ff027819 */ /* 0x000fc80000011602 */
[----:B------:R-:W-:Y:S01]  /*1ee90*/  IADD3 R6, -R2, R6, RZ ;  /* 0x0000000602067210 */ /* 0x000fe20007ffe1ff */
[----:B------:R-:W-:Y:S06]  /*1eea0*/  BRA.DIV UR4, `(.L_x_765) ;  /* 0x0000004a04b07947 */ /* 0x000fec000b800000 */
[----:B------:R-:W1:Y:S01]  /*1eeb0*/  S2R R7, SR_TID.X ;  /* 0x0000000000077919 */ /* 0x000e620000002100 */
[C---:B------:R-:W-:Y:S01]  /*1eec0*/  LOP3.LUT R2, R29.reuse, 0x1, RZ, 0xc0, !PT ;  /* 0x000000011d027812 */ /* 0x040fe200078ec0ff */
[----:B------:R-:W-:Y:S01]  /*1eed0*/  IMAD R4, R4, 0x2, R22 ;  /* 0x0000000204047824 */ /* 0x000fe200078e0216 */
[----:B------:R-:W-:Y:S01]  /*1eee0*/  LOP3.LUT P0, RZ, R29, 0x2, RZ, 0xc0, !PT ;  /* 0x000000021dff7812 */ /* 0x000fe2000780c0ff */
[----:B------:R-:W2:Y:S01]  /*1eef0*/  SHFL.IDX PT, R14, R23, RZ, 0x181f ;  /* 0x00181fff170e7589 */ /* 0x000ea200000e0000 */
[----:B------:R-:W-:Y:S02]  /*1ef00*/  ISETP.NE.U32.AND P1, PT, R2, 0x1, PT ;  /* 0x000000010200780c */ /* 0x000fe40003f25070 */
[C---:B------:R-:W-:Y:S01]  /*1ef10*/  ISETP.LT.OR P3, PT, R6.reuse, 0x1, !P0 ;  /* 0x000000010600780c */ /* 0x040fe20004761670 */
[----:B0-----:R-:W0:Y:S01]  /*1ef20*/  SHFL.IDX PT, R3, R24, RZ, 0x181f ;  /* 0x00181fff18037589 */ /* 0x001e2200000e0000 */
[----:B------:R-:W-:-:S03]  /*1ef30*/  ISETP.LT.OR P2, PT, R6, 0x1, P1 ;  /* 0x000000010600780c */ /* 0x000fc60000f41670 */
[----:B------:R-:W-:Y:S04]  /*1ef40*/  SHFL.IDX PT, R8, R24, 0x1, 0x181f ;  /* 0x00381f0018087f89 */ /* 0x000fe800000e0000 */
[----:B------:R-:W-:Y:S01]  /*1ef50*/  SHFL.IDX PT, R10, R23, 0x2, 0x181f ;  /* 0x00581f00170a7f89 */ /* 0x000fe200000e0000 */
[----:B-1----:R-:W-:-:S05]  /*1ef60*/  IMAD.SHL.U32 R7, R7, 0x8, RZ ;  /* 0x0000000807077824 */ /* 0x002fca00078e00ff */
[----:B------:R-:W-:-:S05]  /*1ef70*/  LOP3.LUT R7, R7, 0x38, RZ, 0xc0, !PT ;  /* 0x0000003807077812 */ /* 0x000fca00078ec0ff */
[----:B------:R-:W-:Y:S02]  /*1ef80*/  IMAD.SHL.U32 R5, R7, 0x2, RZ ;  /* 0x0000000207057824 */ /* 0x000fe400078e00ff */
[----:B------:R-:W-:Y:S03]  /*1ef90*/  SHFL.IDX PT, R7, R24, 0x2, 0x181f ;  /* 0x00581f0018077f89 */ /* 0x000fe600000e0000 */
[----:B--2---:R-:W-:Y:S02]  /*1efa0*/  IADD3 R2, P4, R14, R5, RZ ;  /* 0x000000050e027210 */ /* 0x004fe40007f9e0ff */
[----:B------:R-:W1:Y:S02]  /*1efb0*/  SHFL.IDX PT, R14, R23, 0x1, 0x181f ;  /* 0x00381f00170e7f89 */ /* 0x000e6400000e0000 */
[----:B0-----:R-:W-:-:S05]  /*1efc0*/  IADD3.X R3, RZ, R3, RZ, P4, !PT ;  /* 0x00000003ff037210 */ /* 0x001fca00027fe4ff */
        /* <DEDUP_REMOVED lines=13> */
[----:B------:R-:W2:Y:S02]  /*1f0a0*/  SHFL.IDX PT, R10, R23, 0x4, 0x181f ;  /* 0x00981f00170a7f89 */ /* 0x000ea400000e0000 */
[----:B------:R-:W-:Y:S02]  /*1f0b0*/  IADD3.X R3, RZ, R7, RZ, P4, !PT ;  /* 0x00000007ff037210 */ /* 0x000fe400027fe4ff */
        /* <DEDUP_REMOVED lines=13> */
[----:B--2---:R-:W-:-:S05]  /*1f190*/  IADD3 R2, P4, R10, R5, RZ ;  /* 0x000000050a027210 */ /* 0x004fca0007f9e0ff */
[----:B---3--:R-:W-:-:S05]  /*1f1a0*/  IMAD.X R3, RZ, RZ, R7, P4 ;  /* 0x000000ffff037224 */ /* 0x008fca00020e0607 */
[----:B------:R1:W-:Y:S04]  /*1f1b0*/  LDGSTS.E.BYPASS.LTC128B.128 [R4+0x2400], desc[UR56][R2.64], !P2 ;  /* 0x0240000002047fae */ /* 0x0003e8000d101d78 */
[----:B0---4-:R1:W-:Y:S02]  /*1f1c0*/  LDGSTS.E.BYPASS.LTC128B.128 [R4+0x5400], desc[UR56][R2.64+0x80], !P3 ;  /* 0x0540008002047fae */ /* 0x0113e4000d901d78 */
.L_x_923:
[C---:B------:R-:W-:Y:S02]  /*1f1d0*/  ISETP.LT.OR P1, PT, R6.reuse, 0x51, P1 ;  /* 0x000000510600780c */ /* 0x040fe40000f21670 */
[----:B------:R-:W-:Y:S02]  /*1f1e0*/  ISETP.LT.OR P0, PT, R6, 0x51, !P0 ;  /* 0x000000510600780c */ /* 0x000fe40004701670 */
[----:B-1----:R-:W-:-:S04]  /*1f1f0*/  IADD3 R2, P2, R14, R5, RZ ;  /* 0x000000050e027210 */ /* 0x002fc80007f5e0ff */
[----:B------:R-:W-:-:S05]  /*1f200*/  IADD3.X R3, RZ, R24, RZ, P2, !PT ;  /* 0x00000018ff037210 */ /* 0x000fca00017fe4ff */
[----:B------:R-:W-:Y:S01]  /*1f210*/  @!PT LDS RZ, [RZ] ;  /* 0x00000000fffff984 */ /* 0x000fe20000000800 */
[----:B------:R-:W-:Y:S01]  /*1f220*/  @!PT LDS RZ, [RZ] ;  /* 0x00000000fffff984 */ /* 0x000fe20000000800 */
[----:B------:R-:W-:Y:S01]  /*1f230*/  @!PT LDS RZ, [RZ] ;  /* 0x00000000fffff984 */ /* 0x000fe20000000800 */
[----:B------:R0:W-:Y:S04]  /*1f240*/  LDGSTS.E.BYPASS.LTC128B.128 [R4+0x2c00], desc[UR56][R2.64], !P1 ;  /* 0x02c0000002047fae */ /* 0x0001e8000c901d78 */
[----:B------:R0:W-:Y:S01]  /*1f250*/  LDGSTS.E.BYPASS.LTC128B.128 [R4+0x5c00], desc[UR56][R2.64+0x80], !P0 ;  /* 0x05c0008002047fae */ /* 0x0001e2000c101d78 */
[----:B------:R-:W-:Y:S01]  /*1f260*/  PLOP3.LUT P0, PT, PT, PT, PT, 0x80, 0x0 ;  /* 0x000000000000781c */ /* 0x000fe20003f0f070 */
[----:B------:R-:W-:-:S12]  /*1f270*/  NOP ;  /* 0x0000000000007918 */ /* 0x000fd80000000000 */
.L_x_766:
[----:B------:R-:W-:Y:S02]  /*1f280*/  PLOP3.LUT P1, PT, P1, P0, PT, 0xa2, 0x0 ;  /* 0x000000000000781c */ /* 0x000fe40000f21472 */
[----:B------:R-:W-:-:S08]  /*1f290*/  @P0 R2UR P1, UR4, R0 ;  /* 0x00000000000402ca */ /* 0x000fd00000020000 */
[----:B------:R-:W-:-:S05]  /*1f2a0*/  @P0 PLOP3.LUT P0, PT, P1, PT, PT, 0x80, 0x0 ;  /* 0x000000000000081c */ /* 0x000fca0000f0f070 */
[----:B------:R-:W-:Y:S01]  /*1f2b0*/  @!P1 SYNCS.ARRIVE.TRANS64.RED.A0T1 RZ, [UR4+0x2a850], RZ ;  /* 0x02a850ffffff99a7 */ /* 0x000fe20008200404 */
[----:B------:R-:W-:Y:S07]  /*1f2c0*/  @!P1 ARRIVES.LDGSTSBAR.64.TRANSCNT [UR4+0x2a850] ;  /* 0x02a85000ff0099b0 */ /* 0x000fee0008000a84 */
[----:B------:R-:W-:Y:S05]  /*1f2d0*/  @P0 BRA.U.ANY `(.L_x_766) ;  /* 0xfffffffd00e80947 */ /* 0x000fea000393ffff */
[----:B------:R-:W-:Y:S01]  /*1f2e0*/  NOP ;  /* 0x0000000000007918 */ /* 0x000fe20000000000 */
[----:B0-----:R-:W2:Y:S02]  /*1f2f0*/  LDL.LU R2, [R1+0x30] ;  /* 0x0000300001027983 */ /* 0x001ea40000300800 */
[----:B--2---:R-:W-:-:S13]  /*1f300*/  ISETP.NE.AND P2, PT, R2, 0x3, PT ;  /* 0x000000030200780c */ /* 0x004fda0003f45270 */
[----:B------:R-:W-:Y:S05]  /*1f310*/  @!P2 BRA `(.L_x_767) ;  /* 0x000000000004a947 */ /* 0x000fea0003800000 */
[----:B------:R-:W-:Y:S01]  /*1f320*/  BPT.TRAP 0x1 ;  /* 0x000000040000795c */ /* 0x000fe20000300000 */
.L_x_767:
[----:B------:R0:W-:Y:S01]  /*1f330*/  SYNCS.ARRIVE.TRANS64.A1T0 RZ, [R0+URZ+0x2a850], RZ ;  /* 0x02a850ff00ff79a7 */ /* 0x0001e2000810003f */
[----:B------:R-:W-:-:S05]  /*1f340*/  VIADD R27, R27, 0x1 ;  /* 0x000000011b1b7836 */ /* 0x000fca0000000000 */
[----:B------:R-:W-:-:S04]  /*1f350*/  ISETP.NE.AND P0, PT, R27, 0x2, PT ;  /* 0x000000021b00780c */ /* 0x000fc80003f05270 */
[----:B------:R-:W-:Y:S02]  /*1f360*/  SEL R3, RZ, 0x1, P0 ;  /* 0x00000001ff037807 */ /* 0x000fe40000000000 */
[----:B------:R-:W-:Y:S02]  /*1f370*/  SEL R27, R27, RZ, P0 ;  /* 0x000000ff1b1b7207 */ /* 0x000fe40000000000 */
[----:B0-----:R-:W-:-:S07]  /*1f380*/  LOP3.LUT R28, R28, R3, RZ, 0x3c, !PT ;  /* 0x000000031c1c7212 */ /* 0x001fce00078e3cff */
.L_x_724:
[----:B------:R-:W-:Y:S05]  /*1f390*/  BSYNC B7 ;  /* 0x0000000000077941 */ /* 0x000fea0003800000 */
.L_x_722:
[----:B------:R-:W2:Y:S02]  /*1f3a0*/  LDL R0, [R1+0x38] ;  /* 0x0000380001007983 */ /* 0x000ea40000100800 */
[----:B--2---:R-:W-:-:S13]  /*1f3b0*/  LOP3.LUT P0, RZ, R0, 0x20, RZ, 0xc0, !PT ;  /* 0x0000002000ff7812 */ /* 0x004fda000780c0ff */
[----:B------:R-:W-:Y:S05]  /*1f3c0*/  @!P0 BRA `(.L_x_768) ;  /* 0x0000000000248947 */ /* 0x000fea0003800000 */
[----:B------:R-:W-:Y:S05]  /*1f3d0*/  WARPSYNC.ALL ;  /* 0x0000000000007948 */ /* 0x000fea0003800000 */
[----:B------:R-:W1:Y:S08]  /*1f3e0*/  S2UR UR5, SR_CgaCtaId ;  /* 0x00000000000579c3 */ /* 0x000e700000008800 */
[----:B------:R-:W-:Y:S06]  /*1f3f0*/  BAR.SYNC.DEFER_BLOCKING 0x5, 0x180 ;  /* 0x0146000000007b1d */ /* 0x000fec0000010000 */
[----:B------:R-:W-:-:S02]  /*1f400*/  UMOV UR4, 0x400 ;  /* 0x0000040000047882 */ /* 0x000fc40000000000 */
[----:B-1----:R-:W-:-:S06]  /*1f410*/  ULEA UR4, UR5, UR4, 0x18 ;  /* 0x0000000405047291 */ /* 0x002fcc000f8ec03f */
[----:B0-----:R-:W-:-:S05]  /*1f420*/  IMAD.U32 R22, RZ, RZ, UR4 ;  /* 0x00000004ff167e24 */ /* 0x001fca000f8e00ff */
[----:B------:R2:W3:Y:S01]  /*1f430*/  LDS.128 R16, [R22+0x2a8d0] ;  /* 0x02a8d00016107984 */ /* 0x0004e20000000c00 */
[----:B------:R-:W-:Y:S06]  /*1f440*/  BAR.ARV 0x4, 0x180 ;  /* 0x0106000000007b1d */ /* 0x000fec0000002000 */
[----:B------:R-:W-:Y:S05]  /*1f450*/  BRA `(.L_x_769) ;  /* 0x0000000800d07947 */ /* 0x000fea0003800000 */
.L_x_768:
[----:B------:R-:W1:Y:S01]  /*1f460*/  S2R R9, SR_TID.X ;  /* 0x0000000000097919 */ /* 0x000e620000002100 */
[----:B------:R-:W-:Y:S01]  /*1f470*/  UMOV UR4, 0xffffffff ;  /* 0xffffffff00047882 */ /* 0x000fe20000000000 */
[----:B-1----:R-:W-:-:S04]  /*1f480*/  LOP3.LUT R9, R9, 0x1f, RZ, 0xc0, !PT ;  /* 0x0000001f09097812 */ /* 0x002fc800078ec0ff */
[----:B------:R-:W-:Y:S01]  /*1f490*/  ISETP.NE.AND P0, PT, R9, 0x1f, PT ;  /* 0x0000001f0900780c */ /* 0x000fe20003f05270 */
[----:B------:R-:W-:-:S12]  /*1f4a0*/  BRA.DIV UR4, `(.L_x_770) ;  /* 0x0000004e041c7947 */ /* 0x000fd8000b800000 */
[----:B0-----:R-:W-:Y:S01]  /*1f4b0*/  IADD3 R7, R19, R9, RZ ;  /* 0x0000000913077210 */ /* 0x001fe20007ffe0ff */
[----:B------:R-:W-:-:S03]  /*1f4c0*/  ULDC UR4, c[0x0][0xc3c] ;  /* 0x00030f0000047ab9 */ /* 0x000fc60000000800 */
[----:B------:R-:W-:-:S13]  /*1f4d0*/  ISETP.GE.OR P1, PT, R7, UR4, !P0 ;  /* 0x0000000407007c0c */ /* 0x000fda000c726670 */
[----:B------:R-:W0:Y:S08]  /*1f4e0*/  @!P1 LDC.64 R2, c[0x0][0xc80] ;  /* 0x00032000ff029b82 */ /* 0x000e300000000a00 */
[----:B------:R-:W1:Y:S01]  /*1f4f0*/  @!P1 LDC.64 R4, c[0x0][0xc78] ;  /* 0x00031e00ff049b82 */ /* 0x000e620000000a00 */
[----:B0-----:R-:W-:-:S05]  /*1f500*/  @!P1 IMAD.WIDE R2, R7, 0x4, R2 ;  /* 0x0000000407029825 */ /* 0x001fca00078e0202 */
[----:B------:R1:W2:Y:S02]  /*1f510*/  @!P1 LDG.E R6, desc[UR56][R2.64] ;  /* 0x0000003802069981 */ /* 0x0002a4000c1e1900 */
[----:B-1----:R-:W-:-:S05]  /*1f520*/  @!P1 IMAD.WIDE R2, R7, 0x4, R4 ;  /* 0x0000000407029825 */ /* 0x002fca00078e0204 */
[----:B------:R-:W3:Y:S01]  /*1f530*/  @!P1 LDG.E R5, desc[UR56][R2.64] ;  /* 0x0000003802059981 */ /* 0x000ee2000c1e1900 */
[----:B------:R-:W-:Y:S01]  /*1f540*/  IMAD.MOV.U32 R7, RZ, RZ, RZ ;  /* 0x000000ffff077224 */ /* 0x000fe200078e00ff */
[----:B------:R-:W-:Y:S02]  /*1f550*/  MOV R4, RZ ;  /* 0x000000ff00047202 */ /* 0x000fe40000000f00 */
[C---:B------:R-:W-:Y:S01]  /*1f560*/  ISETP.GE.U32.AND P2, PT, R9.reuse, 0x2, PT ;  /* 0x000000020900780c */ /* 0x040fe20003f46070 */
[----:B------:R-:W-:Y:S01]  /*1f570*/  SHFL.IDX PT, R0, R16, RZ, 0x1f ;  /* 0x00001fff10007589 */ /* 0x000fe200000e0000 */
[C---:B------:R-:W-:Y:S02]  /*1f580*/  ISETP.GE.U32.AND P3, PT, R9.reuse, 0x4, PT ;  /* 0x000000040900780c */ /* 0x040fe40003f66070 */
[C---:B------:R-:W-:Y:S01]  /*1f590*/  ISETP.GE.U32.AND P4, PT, R9.reuse, 0x8, PT ;  /* 0x000000080900780c */ /* 0x040fe20003f86070 */
[----:B------:R-:W-:Y:S01]  /*1f5a0*/  SHFL.IDX PT, R8, R16, 0x1, 0x1f ;  /* 0x00201f0010087f89 */ /* 0x000fe200000e0000 */
[----:B------:R-:W-:Y:S01]  /*1f5b0*/  ISETP.GE.U32.AND P5, PT, R9, 0x10, PT ;  /* 0x000000100900780c */ /* 0x000fe20003fa6070 */
[----:B--2---:R-:W-:-:S02]  /*1f5c0*/  @!P1 IMAD.MOV.U32 R7, RZ, RZ, R6 ;  /* 0x000000ffff079224 */ /* 0x004fc400078e0006 */
[----:B------:R-:W-:Y:S02]  /*1f5d0*/  IMAD.MOV.U32 R6, RZ, RZ, RZ ;  /* 0x000000ffff067224 */ /* 0x000fe400078e00ff */
[----:B---3--:R-:W-:Y:S01]  /*1f5e0*/  @!P1 IMAD.MOV.U32 R4, RZ, RZ, R5 ;  /* 0x000000ffff049224 */ /* 0x008fe200078e0005 */
[----:B------:R-:W-:-:S03]  /*1f5f0*/  ISETP.NE.AND P1, PT, R9, RZ, PT ;  /* 0x000000ff0900720c */ /* 0x000fc60003f25270 */
[----:B------:R-:W-:-:S05]  /*1f600*/  IMAD R13, R4, R7, RZ ;  /* 0x00000007040d7224 */ /* 0x000fca00078e02ff */
        /* <DEDUP_REMOVED lines=15> */
[----:B------:R0:W1:Y:S02]  /*1f700*/  SHFL.IDX PT, R14, R2, 0x1f, 0x1f ;  /* 0x03e01f00020e7f89 */ /* 0x00006400000e0000 */
.L_x_933:
[----:B------:R-:W-:Y:S02]  /*1f710*/  ULDC UR4, c[0x0][0xc38] ;  /* 0x00030e0000047ab9 */ /* 0x000fe40000000800 */
[----:B------:R-:W-:-:S04]  /*1f720*/  IMAD.U32 R5, RZ, RZ, UR4 ;  /* 0x00000004ff057e24 */ /* 0x000fc8000f8e00ff */
[----:B-1----:R-:W-:-:S05]  /*1f730*/  IMAD R14, R14, R5, RZ ;  /* 0x000000050e0e7224 */ /* 0x002fca00078e02ff */
[----:B------:R-:W-:-:S04]  /*1f740*/  IADD3 R9, R8, R14, RZ ;  /* 0x0000000e08097210 */ /* 0x000fc80007ffe0ff */
[----:B------:R-:W-:-:S13]  /*1f750*/  ISETP.GT.AND P6, PT, R9, R0, PT ;  /* 0x000000000900720c */ /* 0x000fda0003fc4270 */
[----:B------:R-:W-:Y:S05]  /*1f760*/  @P6 BRA `(.L_x_771) ;  /* 0x0000000000a46947 */ /* 0x000fea0003800000 */
.L_x_774:
[----:B0-----:R-:W0:Y:S01]  /*1f770*/  LDC R2, c[0x0][0xc3c] ;  /* 0x00030f00ff027b82 */ /* 0x001e220000000800 */
[----:B------:R-:W-:-:S05]  /*1f780*/  VIADD R19, R19, 0x1f ;  /* 0x0000001f13137836 */ /* 0x000fca0000000000 */
[----:B0-----:R-:W-:-:S13]  /*1f790*/  ISETP.GE.AND P6, PT, R19, R2, PT ;  /* 0x000000021300720c */ /* 0x001fda0003fc6270 */
[----:B------:R-:W-:Y:S05]  /*1f7a0*/  @P6 BRA `(.L_x_772) ;  /* 0x0000000400b86947 */ /* 0x000fea0003800000 */
[----:B------:R-:W0:Y:S01]  /*1f7b0*/  S2R R3, SR_TID.X ;  /* 0x0000000000037919 */ /* 0x000e220000002100 */
[----:B------:R-:W-:Y:S02]  /*1f7c0*/  MOV R7, RZ ;  /* 0x000000ff00077202 */ /* 0x000fe40000000f00 */
[----:B0-----:R-:W-:-:S05]  /*1f7d0*/  LOP3.LUT R3, R3, 0x1f, RZ, 0xc0, !PT ;  /* 0x0000001f03037812 */ /* 0x001fca00078ec0ff */
[----:B------:R-:W-:-:S05]  /*1f7e0*/  IMAD.IADD R11, R19, 0x1, R3 ;  /* 0x00000001130b7824 */ /* 0x000fca00078e0203 */
[----:B------:R-:W-:-:S13]  /*1f7f0*/  ISETP.GE.OR P6, PT, R11, R2, !P0 ;  /* 0x000000020b00720c */ /* 0x000fda00047c6670 */
[----:B------:R-:W0:Y:S08]  /*1f800*/  @!P6 LDC.64 R2, c[0x0][0xc80] ;  /* 0x00032000ff02eb82 */ /* 0x000e300000000a00 */
[----:B------:R-:W1:Y:S01]  /*1f810*/  @!P6 LDC.64 R4, c[0x0][0xc78] ;  /* 0x00031e00ff04eb82 */ /* 0x000e620000000a00 */
[----:B0-----:R-:W-:-:S05]  /*1f820*/  @!P6 IMAD.WIDE R2, R11, 0x4, R2 ;  /* 0x000000040b02e825 */ /* 0x001fca00078e0202 */
[----:B------:R1:W2:Y:S02]  /*1f830*/  @!P6 LDG.E R7, desc[UR56][R2.64] ;  /* 0x000000380207e981 */ /* 0x0002a4000c1e1900 */
[----:B-1----:R-:W-:-:S04]  /*1f840*/  @!P6 IMAD.WIDE R2, R11, 0x4, R4 ;  /* 0x000000040b02e825 */ /* 0x002fc800078e0204 */
[----:B------:R-:W-:-:S06]  /*1f850*/  IMAD.MOV.U32 R4, RZ, RZ, RZ ;  /* 0x000000ffff047224 */ /* 0x000fcc00078e00ff */
        /* <DEDUP_REMOVED lines=20> */
.L_x_941:
[----:B------:R-:W-:Y:S02]  /*1f9a0*/  ULDC UR4, c[0x0][0xc38] ;  /* 0x00030e0000047ab9 */ /* 0x000fe40000000800 */
[----:B------:R-:W-:-:S04]  /*1f9b0*/  IMAD.U32 R5, RZ, RZ, UR4 ;  /* 0x00000004ff057e24 */ /* 0x000fc8000f8e00ff */
[----:B-1----:R-:W-:-:S04]  /*1f9c0*/  IMAD R14, R14, R5, RZ ;  /* 0x000000050e0e7224 */ /* 0x002fc800078e02ff */
[----:B------:R-:W-:-:S05]  /*1f9d0*/  IMAD.IADD R9, R14, 0x1, R9 ;  /* 0x000000010e097824 */ /* 0x000fca00078e0209 */
[----:B------:R-:W-:-:S13]  /*1f9e0*/  ISETP.GT.AND P6, PT, R9, R0, PT ;  /* 0x000000000900720c */ /* 0x000fda0003fc4270 */
[----:B------:R-:W-:Y:S05]  /*1f9f0*/  @!P6 BRA `(.L_x_774) ;  /* 0xfffffffc005ce947 */ /* 0x000fea000383ffff */
.L_x_771:
[----:B------:R-:W-:Y:S01]  /*1fa00*/  IADD3 R9, -R14, R9, RZ ;  /* 0x000000090e097210 */ /* 0x000fe20007ffe1ff */
[----:B------:R-:W-:-:S04]  /*1fa10*/  UMOV UR4, 0xffffffff ;  /* 0xffffffff00047882 */ /* 0x000fc80000000000 */
[----:B------:R-:W-:-:S05]  /*1fa20*/  IMAD R3, R2, R5, R9 ;  /* 0x0000000502037224 */ /* 0x000fca00078e0209 */
[----:B------:R-:W-:Y:S01]  /*1fa30*/  ISETP.GT.AND P6, PT, R3, R0, PT ;  /* 0x000000000300720c */ /* 0x000fe20003fc4270 */
[----:B------:R-:W-:-:S12]  /*1fa40*/  BRA.DIV UR4, `(.L_x_775) ;  /* 0x0000004e04a87947 */ /* 0x000fd8000b800000 */
[----:B------:R-:W-:-:S04]  /*1fa50*/  VOTE.ANY R3, PT, !P6 ;  /* 0x0000000000037806 */ /* 0x000fc800070e0100 */
[----:B------:R-:W1:Y:S02]  /*1fa60*/  POPC R8, R3 ;  /* 0x0000000300087309 */ /* 0x000e640000000000 */
[----:B-1----:R1:W2:Y:S04]  /*1fa70*/  SHFL.IDX PT, R7, R7, R8, 0x1f ;  /* 0x00001f0807077589 */ /* 0x0022a800000e0000 */
[----:B------:R1:W3:Y:S02]  /*1fa80*/  SHFL.IDX PT, R4, R4, R8, 0x1f ;  /* 0x00001f0804047589 */ /* 0x0002e400000e0000 */
.L_x_946:
[----:B------:R-:W-:-:S13]  /*1fa90*/  ISETP.NE.AND P0, PT, R3, RZ, PT ;  /* 0x000000ff0300720c */ /* 0x000fda0003f05270 */
[----:B------:R-:W-:Y:S05]  /*1faa0*/  @!P0 BRA `(.L_x_776) ;  /* 0x0000000000108947 */ /* 0x000fea0003800000 */
[----:B------:R-:W-:Y:S01]  /*1fab0*/  UMOV UR4, 0xffffffff ;  /* 0xffffffff00047882 */ /* 0x000fe20000000000 */
[----:B------:R-:W-:Y:S02]  /*1fac0*/  VIADD R12, R8, 0xffffffff ;  /* 0xffffffff080c7836 */ /* 0x000fe40000000000 */
[----:B------:R-:W-:Y:S05]  /*1fad0*/  BRA.DIV UR4, `(.L_x_777) ;  /* 0x0000004e04e07947 */ /* 0x000fea000b800000 */
[----:B------:R4:W0:Y:S02]  /*1fae0*/  SHFL.IDX PT, R6, R2, R12, 0x1f ;  /* 0x00001f0c02067589 */ /* 0x00082400000e0000 */
.L_x_776:
[----:B--2---:R-:W-:Y:S01]  /*1faf0*/  IABS R10, R7 ;  /* 0x00000007000a7213 */ /* 0x004fe20000000000 */
[----:B0-----:R-:W-:Y:S01]  /*1fb00*/  IMAD R16, R6, R5, R9 ;  /* 0x0000000506107224 */ /* 0x001fe200078e0209 */
[----:B---3--:R-:W-:Y:S02]  /*1fb10*/  IABS R5, R4 ;  /* 0x0000000400057213 */ /* 0x008fe40000000000 */
[----:B------:R-:W0:Y:S01]  /*1fb20*/  I2F.RP R11, R10 ;  /* 0x0000000a000b7306 */ /* 0x000e220000209400 */
[----:B------:R-:W-:Y:S01]  /*1fb30*/  IMAD.IADD R0, R0, 0x1, -R16 ;  /* 0x0000000100007824 */ /* 0x000fe200078e0a10 */
[----:B------:R-:W-:-:S06]  /*1fb40*/  IADD3 R19, R8, R19, RZ ;  /* 0x0000001308137210 */ /* 0x000fcc0007ffe0ff */
[----:B----4-:R-:W2:Y:S08]  /*1fb50*/  I2F.RP R12, R5 ;  /* 0x00000005000c7306 */ /* 0x010eb00000209400 */
[----:B0-----:R-:W0:Y:S08]  /*1fb60*/  MUFU.RCP R11, R11 ;  /* 0x0000000b000b7308 */ /* 0x001e300000001000 */
[----:B--2---:R-:W-:Y:S01]  /*1fb70*/  MUFU.RCP R12, R12 ;  /* 0x0000000c000c7308 */ /* 0x004fe20000001000 */
[----:B0-----:R-:W-:-:S07]  /*1fb80*/  VIADD R2, R11, 0xffffffe ;  /* 0x0ffffffe0b027836 */ /* 0x001fce0000000000 */
[----:B------:R0:W2:Y:S02]  /*1fb90*/  F2I.FTZ.U32.TRUNC.NTZ R3, R2 ;  /* 0x0000000200037305 */ /* 0x0000a4000021f000 */
[----:B0-----:R-:W-:Y:S01]  /*1fba0*/  IMAD.MOV.U32 R2, RZ, RZ, RZ ;  /* 0x000000ffff027224 */ /* 0x001fe200078e00ff */
[----:B--2---:R-:W-:-:S05]  /*1fbb0*/  IADD3 R9, RZ, -R3, RZ ;  /* 0x80000003ff097210 */ /* 0x004fca0007ffe0ff */
[----:B------:R-:W-:-:S04]  /*1fbc0*/  IMAD R9, R9, R10, RZ ;  /* 0x0000000a09097224 */ /* 0x000fc800078e02ff */
[----:B------:R-:W-:Y:S01]  /*1fbd0*/  IMAD.HI.U32 R3, R3, R9, R2 ;  /* 0x0000000903037227 */ /* 0x000fe200078e0002 */
[----:B------:R-:W-:Y:S02]  /*1fbe0*/  IABS R2, R7 ;  /* 0x0000000700027213 */ /* 0x000fe40000000000 */
[----:B------:R-:W-:Y:S02]  /*1fbf0*/  IABS R9, R0 ;  /* 0x0000000000097213 */ /* 0x000fe40000000000 */
[----:B------:R-:W-:-:S03]  /*1fc00*/  IADD3 R2, RZ, -R2, RZ ;  /* 0x80000002ff027210 */ /* 0x000fc60007ffe0ff */
[----:B------:R-:W-:-:S04]  /*1fc10*/  IMAD.HI.U32 R6, R3, R9, RZ ;  /* 0x0000000903067227 */ /* 0x000fc800078e00ff */
[----:B------:R-:W-:Y:S02]  /*1fc20*/  VIADD R3, R12, 0xffffffe ;  /* 0x0ffffffe0c037836 */ /* 0x000fe40000000000 */
[----:B------:R-:W-:-:S04]  /*1fc30*/  IMAD R9, R6, R2, R9 ;  /* 0x0000000206097224 */ /* 0x000fc800078e0209 */
[----:B------:R-:W0:Y:S01]  /*1fc40*/  F2I.FTZ.U32.TRUNC.NTZ R3, R3 ;  /* 0x0000000300037305 */ /* 0x000e22000021f000 */
[----:B------:R-:W-:-:S13]  /*1fc50*/  ISETP.GT.U32.AND P1, PT, R10, R9, PT ;  /* 0x000000090a00720c */ /* 0x000fda0003f24070 */
[----:B------:R-:W-:Y:S01]  /*1fc60*/  @!P1 IMAD.IADD R9, R9, 0x1, -R10 ;  /* 0x0000000109099824 */ /* 0x000fe200078e0a0a */
[----:B0-----:R-:W-:Y:S01]  /*1fc70*/  IADD3 R2, RZ, -R3, RZ ;  /* 0x80000003ff027210 */ /* 0x001fe20007ffe0ff */
[----:B------:R-:W-:Y:S01]  /*1fc80*/  @!P1 VIADD R6, R6, 0x1 ;  /* 0x0000000106069836 */ /* 0x000fe20000000000 */
[----:B------:R-:W-:Y:S02]  /*1fc90*/  ISETP.NE.AND P1, PT, R7, RZ, PT ;  /* 0x000000ff0700720c */ /* 0x000fe40003f25270 */
[----:B------:R-:W-:Y:S01]  /*1fca0*/  ISETP.GE.U32.AND P0, PT, R9, R10, PT ;  /* 0x0000000a0900720c */ /* 0x000fe20003f06070 */
[----:B------:R-:W-:Y:S02]  /*1fcb0*/  IMAD R9, R2, R5, RZ ;  /* 0x0000000502097224 */ /* 0x000fe400078e02ff */
[----:B------:R-:W-:-:S04]  /*1fcc0*/  IMAD.MOV.U32 R2, RZ, RZ, RZ ;  /* 0x000000ffff027224 */ /* 0x000fc800078e00ff */
[----:B------:R-:W-:Y:S01]  /*1fcd0*/  IMAD.HI.U32 R9, R3, R9, R2 ;  /* 0x0000000903097227 */ /* 0x000fe200078e0002 */
[----:B------:R-:W-:Y:S02]  /*1fce0*/  LOP3.LUT R2, R0, R7, RZ, 0x3c, !PT ;  /* 0x0000000700027212 */ /* 0x000fe400078e3cff */
[----:B------:R-:W-:Y:S02]  /*1fcf0*/  IABS R3, R4 ;  /* 0x0000000400037213 */ /* 0x000fe40000000000 */
[----:B------:R-:W-:Y:S02]  /*1fd00*/  ISETP.GE.AND P2, PT, R2, RZ, PT ;  /* 0x000000ff0200720c */ /* 0x000fe40003f46270 */
[----:B------:R-:W-:Y:S01]  /*1fd10*/  @P0 IADD3 R6, R6, 0x1, RZ ;  /* 0x0000000106060810 */ /* 0x000fe20007ffe0ff */
[----:B------:R-:W-:-:S10]  /*1fd20*/  IMAD.MOV R3, RZ, RZ, -R3 ;  /* 0x000000ffff037224 */ /* 0x000fd400078e0a03 */
        /* <DEDUP_REMOVED lines=8> */
[-C--:B------:R-:W-:Y:S01]  /*1fdb0*/  @!P1 IADD3 R2, R2, -R5.reuse, RZ ;  /* 0x8000000502029210 */ /* 0x080fe20007ffe0ff */
[----:B------:R-:W-:Y:S01]  /*1fdc0*/  @!P1 VIADD R9, R9, 0x1 ;  /* 0x0000000109099836 */ /* 0x000fe20000000000 */
[----:B------:R-:W-:Y:S02]  /*1fdd0*/  ISETP.NE.AND P1, PT, R4, RZ, PT ;  /* 0x000000ff0400720c */ /* 0x000fe40003f25270 */
[----:B------:R-:W-:Y:S02]  /*1fde0*/  ISETP.GE.U32.AND P0, PT, R2, R5, PT ;  /* 0x000000050200720c */ /* 0x000fe40003f06070 */
[----:B------:R-:W-:-:S04]  /*1fdf0*/  LOP3.LUT R2, R6, R4, RZ, 0x3c, !PT ;  /* 0x0000000406027212 */ /* 0x000fc800078e3cff */
[----:B------:R-:W-:-:S07]  /*1fe00*/  ISETP.GE.AND P2, PT, R2, RZ, PT ;  /* 0x000000ff0200720c */ /* 0x000fce0003f46270 */
[----:B------:R-:W-:-:S06]  /*1fe10*/  @P0 VIADD R9, R9, 0x1 ;  /* 0x0000000109090836 */ /* 0x000fcc0000000000 */
[----:B------:R-:W-:Y:S02]  /*1fe20*/  @!P2 IADD3 R9, -R9, RZ, RZ ;  /* 0x000000ff0909a210 */ /* 0x000fe40007ffe1ff */
[----:B------:R-:W-:-:S05]  /*1fe30*/  @!P1 LOP3.LUT R9, RZ, R4, RZ, 0x33, !PT ;  /* 0x00000004ff099212 */ /* 0x000fca00078e33ff */
[--C-:B------:R-:W-:Y:S02]  /*1fe40*/  IMAD.MOV R3, RZ, RZ, -R9.reuse ;  /* 0x000000ffff037224 */ /* 0x100fe400078e0a09 */
[C---:B------:R-:W-:Y:S02]  /*1fe50*/  IMAD R9, R4.reuse, 0x1000000, R9 ;  /* 0x0100000004097824 */ /* 0x040fe400078e0209 */
[----:B------:R-:W-:-:S04]  /*1fe60*/  IMAD R18, R4, R3, R6 ;  /* 0x0000000304127224 */ /* 0x000fc800078e0206 */
[----:B------:R-:W-:Y:S01]  /*1fe70*/  IMAD R18, R18, 0x10000, R9 ;  /* 0x0001000012127824 */ /* 0x000fe200078e0209 */
[----:B------:R-:W-:Y:S06]  /*1fe80*/  BRA `(.L_x_778) ;  /* 0x00000000001c7947 */ /* 0x000fec0003800000 */
.L_x_772:
[----:B------:R-:W-:Y:S01]  /*1fe90*/  UMOV UR4, URZ ;  /* 0x0000003f00047c82 */ /* 0x000fe20008000000 */
[----:B------:R-:W-:Y:S01]  /*1fea0*/  UMOV UR5, URZ ;  /* 0x0000003f00057c82 */ /* 0x000fe20008000000 */
[----:B------:R-:W-:Y:S01]  /*1feb0*/  ULDC UR6, c[0x0][0xc3c] ;  /* 0x00030f0000067ab9 */ /* 0x000fe20000000800 */
[----:B------:R-:W-:Y:S01]  /*1fec0*/  MOV R16, R0 ;  /* 0x0000000000107202 */ /* 0x000fe20000000f00 */
[----:B------:R-:W-:Y:S01]  /*1fed0*/  IMAD.U32 R17, RZ, RZ, UR4 ;  /* 0x00000004ff117e24 */ /* 0x000fe2000f8e00ff */
[----:B------:R-:W-:Y:S01]  /*1fee0*/  MOV R19, UR6 ;  /* 0x0000000600137c02 */ /* 0x000fe20008000f00 */
[----:B------:R-:W-:-:S07]  /*1fef0*/  IMAD.U32 R18, RZ, RZ, UR5 ;  /* 0x00000005ff127e24 */ /* 0x000fce000f8e00ff */
.L_x_778:
        /* <DEDUP_REMOVED lines=10> */
.L_x_769:
[----:B------:R-:W-:Y:S02]  /*1ffa0*/  ULDC UR4, c[0x0][0xc3c] ;  /* 0x00030f0000047ab9 */ /* 0x000fe40000000800 */
[----:B---3--:R-:W-:-:S13]  /*1ffb0*/  ISETP.GE.AND P0, PT, R19, UR4, PT ;  /* 0x0000000413007c0c */ /* 0x008fda000bf06270 */
[----:B------:R-:W-:Y:S05]  /*1ffc0*/  @!P0 BRA `(.L_x_779) ;  /* 0xffffff9c00f48947 */ /* 0x000fea000383ffff */
[----:B------:R-:W-:Y:S05]  /*1ffd0*/  BSYNC B8 ;  /* 0x0000000000087941 */ /* 0x000fea0003800000 */
.L_x_676:
[----:B------:R-:W3:Y:S01]  /*1ffe0*/  LDL.LU R0, [R1+0x20] ;  /* 0x0000200001007983 */ /* 0x000ee20000300800 */
[----:B------:R-:W-:Y:S01]  /*1fff0*/  BSSY B0, `(.L_x_780) ;  /* 0x000000b000007945 */ /* 0x000fe20003800000 */
[----:B------:R-:W4:Y:S01]  /*20000*/  S2R R5, SR_CgaCtaId ;  /* 0x0000000000057919 */ /* 0x000f220000008800 */
[----:B---3--:R-:W-:-:S05]  /*20010*/  VIADD R0, R0, 0x1 ;  /* 0x0000000100007836 */ /* 0x008fca0000000000 */
[----:B0-----:R-:W-:-:S04]  /*20020*/  LEA.HI R2, R0, R0, RZ, 0x1 ;  /* 0x0000000000027211 */ /* 0x001fc800078f08ff */
[----:B------:R-:W-:Y:S02]  /*20030*/  LOP3.LUT R3, R2, 0xfffffffe, RZ, 0xc0, !PT ;  /* 0xfffffffe02037812 */ /* 0x000fe400078ec0ff */
[----:B------:R-:W-:-:S03]  /*20040*/  MOV R2, 0x400 ;  /* 0x0000040000027802 */ /* 0x000fc60000000f00 */
[----:B------:R-:W-:Y:S01]  /*20050*/  IMAD.IADD R0, R0, 0x1, -R3 ;  /* 0x0000000100007824 */ /* 0x000fe200078e0a03 */
[----:B----4-:R-:W-:-:S04]  /*20060*/  LEA R4, R5, R2, 0x18 ;  /* 0x0000000205047211 */ /* 0x010fc800078ec0ff */
[----:B------:R-:W-:-:S04]  /*20070*/  SHF.L.U32 R0, R0, 0x1f, RZ ;  /* 0x0000001f00007819 */ /* 0x000fc800000006ff */
[----:B------:R-:W0:Y:S02]  /*20080*/  SYNCS.PHASECHK.TRANS64.TRYWAIT P0, [R4+URZ+0x2a820], R0 ;  /* 0x02a82000040075a7 */ /* 0x000e24000800017f */
[----:B0-----:R-:W-:Y:S05]  /*20090*/  @!P0 BRA `(.L_x_781) ;  /* 0x0000004800988947 */ /* 0x001fea0003800000 */
.L_x_949:
[----:B------:R-:W-:Y:S05]  /*200a0*/  BSYNC B0 ;  /* 0x0000000000007941 */ /* 0x000fea0003800000 */
.L_x_780:
[----:B------:R-:W-:-:S03]  /*200b0*/  UMOV UR4, 0xffffffff ;  /* 0xffffffff00047882 */ /* 0x000fc60000000000 */
[----:B------:R-:W-:Y:S05]  /*200c0*/  BRA.DIV UR4, `(.L_x_782) ;  /* 0x0000004a04a07947 */ /* 0x000fea000b800000 */
[----:B0-----:R-:W0:Y:S02]  /*200d0*/  S2R R0, SR_TID.X ;  /* 0x0000000000007919 */ /* 0x001e240000002100 */
[----:B0-----:R-:W-:-:S04]  /*200e0*/  SHF.R.U32.HI R0, RZ, 0x5, R0 ;  /* 0x00000005ff007819 */ /* 0x001fc80000011600 */
[----:B------:R-:W-:-:S05]  /*200f0*/  LOP3.LUT R0, R0, 0x3, RZ, 0xc0, !PT ;  /* 0x0000000300007812 */ /* 0x000fca00078ec0ff */
[----:B------:R0:W3:Y:S02]  /*20100*/  SHFL.IDX PT, R14, R0, RZ, 0x1f ;  /* 0x00001fff000e7589 */ /* 0x0000e400000e0000 */
.L_x_952:
[----:B---3--:R-:W-:-:S13]  /*20110*/  ISETP.NE.AND P0, PT, R14, RZ, PT ;  /* 0x000000ff0e00720c */ /* 0x008fda0003f05270 */
[----:B------:R-:W-:Y:S05]  /*20120*/  @P0 BRA `(.L_x_446) ;  /* 0x0000000000880947 */ /* 0x000fea0003800000 */
[----:B------:R-:W-:-:S03]  /*20130*/  UMOV UR4, 0xffffffff ;  /* 0xffffffff00047882 */ /* 0x000fc60000000000 */
[----:B------:R-:W-:Y:S05]  /*20140*/  BRA.DIV UR4, `(.L_x_783) ;  /* 0x0000004a04b47947 */ /* 0x000fea000b800000 */
[----:B------:R-:W-:-:S13]  /*20150*/  ELECT P6, URZ, PT ;  /* 0x00000000003f782f */ /* 0x000fda00038c0000 */
.L_x_955:
[----:B------:R-:W-:Y:S05]  /*20160*/  @!P6 BRA `(.L_x_446) ;  /* 0x000000000078e947 */ /* 0x000fea0003800000 */
[----:B------:R-:W-:-:S06]  /*20170*/  ULOP3.LUT UR4, UR60, 0x2, URZ, 0xfc, !UPT ;  /* 0x000000023c047892 */ /* 0x000fcc000f8efc3f */
[----:B0-----:R-:W-:-:S04]  /*20180*/  MOV R0, UR4 ;  /* 0x0000000400007c02 */ /* 0x001fc80008000f00 */
[----:B------:R-:W-:-:S13]  /*20190*/  ISETP.NE.AND P0, PT, R0, 0x3, PT ;  /* 0x000000030000780c */ /* 0x000fda0003f05270 */
[----:B------:R-:W-:Y:S05]  /*201a0*/  @!P0 BRA `(.L_x_784) ;  /* 0x0000000000048947 */ /* 0x000fea0003800000 */
[----:B------:R-:W-:Y:S01]  /*201b0*/  BPT.TRAP 0x1 ;  /* 0x000000040000795c */ /* 0x000fe20000300000 */
.L_x_784:
[C---:B------:R-:W-:Y:S01]  /*201c0*/  IMAD R5, R27.reuse, 0x8, R4 ;  /* 0x000000081b057824 */ /* 0x040fe200078e0204 */
[----:B------:R-:W-:Y:S01]  /*201d0*/  SHF.L.U32 R0, R28, 0x1f, RZ ;  /* 0x0000001f1c007819 */ /* 0x000fe200000006ff */
[----:B------:R-:W-:-:S03]  /*201e0*/  VIADD R27, R27, 0x1 ;  /* 0x000000011b1b7836 */ /* 0x000fc60000000000 */
[----:B------:R-:W0:Y:S02]  /*201f0*/  SYNCS.PHASECHK.TRANS64.TRYWAIT P1, [R5+URZ+0x2a840], R0 ;  /* 0x02a84000050075a7 */ /* 0x000e24000802017f */
[----:B------:R-:W-:-:S04]  /*20200*/  ISETP.NE.AND P2, PT, R27, 0x2, PT ;  /* 0x000000021b00780c */ /* 0x000fc80003f45270 */
[----:B------:R-:W-:Y:S01]  /*20210*/  SEL R3, RZ, 0x1, P2 ;  /* 0x00000001ff037807 */ /* 0x000fe20001000000 */
[----:B0-----:R-:W-:Y:S08]  /*20220*/  @!P1 BRA `(.L_x_785) ;  /* 0x00000048009c9947 */ /* 0x001ff00003800000 */
.L_x_956:
[----:B------:R-:W-:Y:S02]  /*20230*/  SEL R27, R27, RZ, P2 ;  /* 0x000000ff1b1b7207 */ /* 0x000fe40001000000 */
[----:B------:R-:W-:Y:S01]  /*20240*/  LOP3.LUT R2, R28, R3, RZ, 0x3c, !PT ;  /* 0x000000031c027212 */ /* 0x000fe200078e3cff */
[----:B------:R-:W-:Y:S06]  /*20250*/  @!P0 BRA `(.L_x_786) ;  /* 0x0000000000048947 */ /* 0x000fec0003800000 */
[----:B------:R-:W-:Y:S01]  /*20260*/  BPT.TRAP 0x1 ;  /* 0x000000040000795c */ /* 0x000fe20000300000 */
.L_x_786:
[----:B------:R-:W-:Y:S02]  /*20270*/  LEA R27, R27, R4, 0x3 ;  /* 0x000000041b1b7211 */ /* 0x000fe400078e18ff */
[----:B------:R-:W-:-:S04]  /*20280*/  SHF.L.U32 R2, R2, 0x1f, RZ ;  /* 0x0000001f02027819 */ /* 0x000fc800000006ff */
[----:B------:R-:W3:Y:S02]  /*20290*/  SYNCS.PHASECHK.TRANS64.TRYWAIT P1, [R27+URZ+0x2a840], R2 ;  /* 0x02a840021b0075a7 */ /* 0x000ee4000802017f */
[----:B---3--:R-:W-:Y:S05]  /*202a0*/  @!P1 BRA `(.L_x_787) ;  /* 0x0000004800909947 */ /* 0x008fea0003800000 */
.L_x_957:
[----:B------:R-:W-:Y:S05]  /*202b0*/  @!P0 BRA `(.L_x_788) ;  /* 0x0000000000048947 */ /* 0x000fea0003800000 */
[----:B------:R-:W-:Y:S01]  /*202c0*/  BPT.TRAP 0x1 ;  /* 0x000000040000795c */ /* 0x000fe20000300000 */
.L_x_788:
[----:B------:R-:W4:Y:S02]  /*202d0*/  SYNCS.PHASECHK.TRANS64.TRYWAIT P1, [R5+URZ+0x2a860], R0 ;  /* 0x02a86000050075a7 */ /* 0x000f24000802017f */
[----:B----4-:R-:W-:Y:S05]  /*202e0*/  @!P1 BRA `(.L_x_789) ;  /* 0x0000004800949947 */ /* 0x010fea0003800000 */
.L_x_958:
[----:B------:R-:W-:Y:S05]  /*202f0*/  @!P0 BRA `(.L_x_790) ;  /* 0x0000000000048947 */ /* 0x000fea0003800000 */
[----:B------:R-:W-:Y:S01]  /*20300*/  BPT.TRAP 0x1 ;  /* 0x000000040000795c */ /* 0x000fe20000300000 */
.L_x_790:
[----:B------:R0:W0:Y:S02]  /*20310*/  SYNCS.PHASECHK.TRANS64.TRYWAIT P0, [R27+URZ+0x2a860], R2 ;  /* 0x02a860021b0075a7 */ /* 0x000024000800017f */
[----:B0-----:R-:W-:Y:S05]  /*20320*/  @!P0 NANOSLEEP.SYNCS 0x989680 ;  /* 0x009896800000895d */ /* 0x001fea0003900000 */
[----:B------:R-:W0:Y:S02]  /*20330*/  @!P0 SYNCS.PHASECHK.TRANS64 P0, [R27+URZ+0x2a860], R2 ;  /* 0x02a860021b0085a7 */ /* 0x000e24000800007f */
[----:B0-----:R-:W-:Y:S05]  /*20340*/  @!P0 BRA `(.L_x_790) ;  /* 0xfffffffc00f08947 */ /* 0x001fea000383ffff */
.L_x_446:
[----:B------:R-:W-:Y:S05]  /*20350*/  BSYNC B9 ;  /* 0x0000000000097941 */ /* 0x000fea0003800000 */
.L_x_443:
[----:B------:R-:W-:Y:S05]  /*20360*/  EXIT ;  /* 0x000000000000794d */ /* 0x000fea0003800000 */
.L_x_466:
[----:B0-----:R0:W1:Y:S02]  /*20370*/  SYNCS.PHASECHK.TRANS64.TRYWAIT P5, [R85+URZ+0x2a890], R86 ;  /* 0x02a89056550075a7 */ /* 0x00106400080a017f */
[----:B-1----:R-:W-:Y:S05]  /*20380*/  @!P5 NANOSLEEP.SYNCS 0x989680 ;  /* 0x009896800000d95d */ /* 0x002fea0003900000 */
[----:B------:R-:W1:Y:S02]  /*20390*/  @!P5 SYNCS.PHASECHK.TRANS64 P5, [R85+URZ+0x2a890], R86 ;  /* 0x02a890565500d5a7 */ /* 0x000e6400080a007f */
[----:B-1----:R-:W-:Y:S05]  /*203a0*/  @!P5 BRA `(.L_x_466) ;  /* 0xfffffffc00f0d947 */ /* 0x002fea000383ffff */
[----:B------:R-:W-:Y:S05]  /*203b0*/  BRA `(.L_x_791) ;  /* 0xfffffe3800147947 */ /* 0x000fea000383ffff */
.L_x_467:
[----:B------:R-:W-:Y:S01]  /*203c0*/  BSSY B1, `(.L_x_792) ;  /* 0x0000008000017945 */ /* 0x000fe20003800000 */
[----:B------:R-:W-:Y:S01]  /*203d0*/  IMAD.MOV.U32 R13, RZ, RZ, R115 ;  /* 0x000000ffff0d7224 */ /* 0x000fe200078e0073 */
[----:B------:R-:W-:Y:S01]  /*203e0*/  MOV R11, 0x1c1f ;  /* 0x00001c1f000b7802 */ /* 0x000fe20000000f00 */
[----:B------:R-:W-:Y:S02]  /*203f0*/  IMAD.MOV.U32 R12, RZ, RZ, RZ ;  /* 0x000000ffff0c7224 */ /* 0x000fe400078e00ff */
[----:B------:R-:W-:-:S07]  /*20400*/  IMAD.MOV.U32 R15, RZ, RZ, -0x1 ;  /* 0xffffffffff0f7424 */ /* 0x000fce00078e00ff */
[----:B0-----:R-:W-:Y:S05]  /*20410*/  WARPSYNC.COLLECTIVE R15, `(.L_x_793) ;  /* 0x000000000f087348 */ /* 0x001fea0003c00000 */
[----:B------:R1:W2:Y:S02]  /*20420*/  SHFL.IDX P6, R14, R13, R12, R11 ;  /* 0x0000000c0d0e7389 */ /* 0x0002a400000c000b */
[----:B012---:R-:W-:Y:S01]  /*20430*/  ENDCOLLECTIVE ;  /* 0x000000000000791b */ /* 0x007fe20003800000 */
.L_x_793:
[----:B------:R-:W-:Y:S05]  /*20440*/  BSYNC B1 ;  /* 0x0000000000017941 */ /* 0x000fea0003800000 */
.L_x_792:
[----:B------:R-:W-:Y:S01]  /*20450*/  MOV R13, R118 ;  /* 0x00000076000d7202 */ /* 0x000fe20000000f00 */
[----:B------:R-:W-:Y:S01]  /*20460*/  IMAD.MOV.U32 R12, RZ, RZ, RZ ;  /* 0x000000ffff0c7224 */ /* 0x000fe200078e00ff */
[----:B------:R-:W-:Y:S01]  /*20470*/  MOV R15, 0xffffffff ;  /* 0xffffffff000f7802 */ /* 0x000fe20000000f00 */
[----:B------:R-:W-:Y:S02]  /*20480*/  IMAD.MOV.U32 R11, RZ, RZ, 0x1c1f ;  /* 0x00001c1fff0b7424 */ /* 0x000fe400078e00ff */
[----:B------:R-:W-:-:S07]  /*20490*/  IMAD.MOV.U32 R78, RZ, RZ, R14 ;  /* 0x000000ffff4e7224 */ /* 0x000fce00078e000e */
[----:B------:R-:W-:Y:S05]  /*204a0*/  WARPSYNC.COLLECTIVE R15, `(.L_x_794) ;  /* 0x000000000f087348 */ /* 0x000fea0003c00000 */
[----:B------:R0:W1:Y:S02]  /*204b0*/  SHFL.IDX P6, R14, R13, R12, R11 ;  /* 0x0000000c0d0e7389 */ /* 0x00006400000c000b */
[----:B01----:R-:W-:Y:S01]  /*204c0*/  ENDCOLLECTIVE ;  /* 0x000000000000791b */ /* 0x003fe20003800000 */
.L_x_794:
[----:B------:R-:W-:Y:S01]  /*204d0*/  IMAD.MOV.U32 R11, RZ, RZ, R14 ;  /* 0x000000ffff0b7224 */ /* 0x000fe200078e000e */
[----:B------:R-:W-:Y:S06]  /*204e0*/  BRA `(.L_x_795) ;  /* 0xfffffe3400dc7947 */ /* 0x000fec000383ffff */
.L_x_492:
[----:B------:R-:W-:Y:S01]  /*204f0*/  BSSY B1, `(.L_x_796) ;  /* 0x0000008000017945 */ /* 0x000fe20003800000 */
[----:B0---4-:R-:W-:Y:S01]  /*20500*/  IMAD.MOV.U32 R13, RZ, RZ, R115 ;  /* 0x000000ffff0d7224 */ /* 0x011fe200078e0073 */
[----:B------:R-:W-:Y:S01]  /*20510*/  MOV R12, 0x1 ;  /* 0x00000001000c7802 */ /* 0x000fe20000000f00 */
[----:B---3--:R-:W-:Y:S02]  /*20520*/  IMAD.MOV.U32 R11, RZ, RZ, 0x1c1f ;  /* 0x00001c1fff0b7424 */ /* 0x008fe400078e00ff */
[----:B------:R-:W-:-:S07]  /*20530*/  IMAD.MOV.U32 R15, RZ, RZ, -0x1 ;  /* 0xffffffffff0f7424 */ /* 0x000fce00078e00ff */
[----:B-12---:R-:W-:Y:S05]  /*20540*/  WARPSYNC.COLLECTIVE R15, `(.L_x_797) ;  /* 0x000000000f087348 */ /* 0x006fea0003c00000 */
[----:B------:R0:W3:Y:S02]  /*20550*/  SHFL.IDX P6, R14, R13, R12, R11 ;  /* 0x0000000c0d0e7389 */ /* 0x0000e400000c000b */
[----:B0123--:R-:W-:Y:S01]  /*20560*/  ENDCOLLECTIVE ;  /* 0x000000000000791b */ /* 0x00ffe20003800000 */
.L_x_797:
[----:B------:R-:W-:Y:S05]  /*20570*/  BSYNC B1 ;  /* 0x0000000000017941 */ /* 0x000fea0003800000 */
.L_x_796:
[----:B------:R-:W-:Y:S01]  /*20580*/  IMAD.MOV.U32 R13, RZ, RZ, R118 ;  /* 0x000000ffff0d7224 */ /* 0x000fe200078e0076 */
[----:B------:R-:W-:Y:S01]  /*20590*/  MOV R11, 0x1c1f ;  /* 0x00001c1f000b7802 */ /* 0x000fe20000000f00 */
[----:B------:R-:W-:Y:S01]  /*205a0*/  IMAD.MOV.U32 R12, RZ, RZ, 0x1 ;  /* 0x00000001ff0c7424 */ /* 0x000fe200078e00ff */
[----:B------:R-:W-:Y:S01]  /*205b0*/  MOV R115, R14 ;  /* 0x0000000e00737202 */ /* 0x000fe20000000f00 */
[----:B------:R-:W-:-:S07]  /*205c0*/  IMAD.MOV.U32 R15, RZ, RZ, -0x1 ;  /* 0xffffffffff0f7424 */ /* 0x000fce00078e00ff */
[----:B------:R-:W-:Y:S05]  /*205d0*/  WARPSYNC.COLLECTIVE R15, `(.L_x_798) ;  /* 0x000000000f087348 */ /* 0x000fea0003c00000 */
[----:B------:R0:W1:Y:S02]  /*205e0*/  SHFL.IDX P6, R14, R13, R12, R11 ;  /* 0x0000000c0d0e7389 */ /* 0x00006400000c000b */
[----:B01----:R-:W-:Y:S01]  /*205f0*/  ENDCOLLECTIVE ;  /* 0x000000000000791b */ /* 0x003fe20003800000 */
.L_x_798:
[----:B------:R-:W-:Y:S01]  /*20600*/  IMAD.MOV.U32 R118, RZ, RZ, R14 ;  /* 0x000000ffff767224 */ /* 0x000fe200078e000e */
[----:B------:R-:W-:Y:S06]  /*20610*/  BRA `(.L_x_799) ;  /* 0xfffffe4800e87947 */ /* 0x000fec000383ffff */
.L_x_522:
[----:B0-----:R0:W1:Y:S02]  /*20620*/  SYNCS.PHASECHK.TRANS64.TRYWAIT P5, [R85+URZ+0x2a890], R86 ;  /* 0x02a89056550075a7 */ /* 0x00106400080a017f */
[----:B-1----:R-:W-:Y:S05]  /*20630*/  @!P5 NANOSLEEP.SYNCS 0x989680 ;  /* 0x009896800000d95d */ /* 0x002fea0003900000 */
[----:B------:R-:W1:Y:S02]  /*20640*/  @!P5 SYNCS.PHASECHK.TRANS64 P5, [R85+URZ+0x2a890], R86 ;  /* 0x02a890565500d5a7 */ /* 0x000e6400080a007f */
[----:B-1----:R-:W-:Y:S05]  /*20650*/  @!P5 BRA `(.L_x_522) ;  /* 0xfffffffc00f0d947 */ /* 0x002fea000383ffff */
[----:B------:R-:W-:Y:S05]  /*20660*/  BRA `(.L_x_800) ;  /* 0xfffffe6c00087947 */ /* 0x000fea000383ffff */
.L_x_523:
        /* <DEDUP_REMOVED lines=8> */
.L_x_802:
[----:B------:R-:W-:Y:S05]  /*206f0*/  BSYNC B1 ;  /* 0x0000000000017941 */ /* 0x000fea0003800000 */
.L_x_801:
[----:B------:R-:W-:Y:S01]  /*20700*/  IMAD.MOV.U32 R13, RZ, RZ, R118 ;  /* 0x000000ffff0d7224 */ /* 0x000fe200078e0076 */
[----:B------:R-:W-:Y:S01]  /*20710*/  MOV R12, RZ ;  /* 0x000000ff000c7202 */ /* 0x000fe20000000f00 */
[----:B------:R-:W-:Y:S02]  /*20720*/  IMAD.MOV.U32 R11, RZ, RZ, 0x1c1f ;  /* 0x00001c1fff0b7424 */ /* 0x000fe400078e00ff */
[----:B------:R-:W-:Y:S02]  /*20730*/  IMAD.MOV.U32 R15, RZ, RZ, -0x1 ;  /* 0xffffffffff0f7424 */ /* 0x000fe400078e00ff */
[----:B------:R-:W-:-:S07]  /*20740*/  IMAD.MOV.U32 R117, RZ, RZ, R14 ;  /* 0x000000ffff757224 */ /* 0x000fce00078e000e */
[----:B------:R-:W-:Y:S05]  /*20750*/  WARPSYNC.COLLECTIVE R15, `(.L_x_803) ;  /* 0x000000000f087348 */ /* 0x000fea0003c00000 */
[----:B------:R0:W1:Y:S02]  /*20760*/  SHFL.IDX P6, R14, R13, R12, R11 ;  /* 0x0000000c0d0e7389 */ /* 0x00006400000c000b */
[----:B01----:R-:W-:Y:S01]  /*20770*/  ENDCOLLECTIVE ;  /* 0x000000000000791b */ /* 0x003fe20003800000 */
.L_x_803:
[----:B------:R-:W-:Y:S01]  /*20780*/  MOV R11, R14 ;  /* 0x0000000e000b7202 */ /* 0x000fe20000000f00 */
[----:B------:R-:W-:Y:S06]  /*20790*/  BRA `(.L_x_804) ;  /* 0xfffffe6800d87947 */ /* 0x000fec000383ffff */
.L_x_536:
[----:B------:R-:W-:Y:S01]  /*207a0*/  BSSY B1, `(.L_x_805) ;  /* 0x0000008000017945 */ /* 0x000fe20003800000 */
[----:B--234-:R-:W-:Y:S01]  /*207b0*/  IMAD.MOV.U32 R13, RZ, RZ, R115 ;  /* 0x000000ffff0d7224 */ /* 0x01cfe200078e0073 */
[----:B------:R-:W-:Y:S01]  /*207c0*/  MOV R11, 0x1c1f ;  /* 0x00001c1f000b7802 */ /* 0x000fe20000000f00 */
[----:B------:R-:W-:Y:S02]  /*207d0*/  IMAD.MOV.U32 R12, RZ, RZ, 0x1 ;  /* 0x00000001ff0c7424 */ /* 0x000fe400078e00ff */
[----:B------:R-:W-:-:S07]  /*207e0*/  IMAD.MOV.U32 R15, RZ, RZ, -0x1 ;  /* 0xffffffffff0f7424 */ /* 0x000fce00078e00ff */
[----:B01----:R-:W-:Y:S05]  /*207f0*/  WARPSYNC.COLLECTIVE R15, `(.L_x_806) ;  /* 0x000000000f087348 */ /* 0x003fea0003c00000 */
[----:B------:R2:W3:Y:S02]  /*20800*/  SHFL.IDX P6, R14, R13, R12, R11 ;  /* 0x0000000c0d0e7389 */ /* 0x0004e400000c000b */
[----:B0123--:R-:W-:Y:S01]  /*20810*/  ENDCOLLECTIVE ;  /* 0x000000000000791b */ /* 0x00ffe20003800000 */
.L_x_806:
[----:B------:R-:W-:Y:S05]  /*20820*/  BSYNC B1 ;  /* 0x0000000000017941 */ /* 0x000fea0003800000 */
.L_x_805:
[----:B------:R-:W-:Y:S01]  /*20830*/  MOV R13, R118 ;  /* 0x00000076000d7202 */ /* 0x000fe20000000f00 */
[----:B------:R-:W-:Y:S01]  /*20840*/  IMAD.MOV.U32 R12, RZ, RZ, 0x1 ;  /* 0x00000001ff0c7424 */ /* 0x000fe200078e00ff */
[----:B------:R-:W-:Y:S01]  /*20850*/  MOV R15, 0xffffffff ;  /* 0xffffffff000f7802 */ /* 0x000fe20000000f00 */
[----:B------:R-:W-:Y:S02]  /*20860*/  IMAD.MOV.U32 R11, RZ, RZ, 0x1c1f ;  /* 0x00001c1fff0b7424 */ /* 0x000fe400078e00ff */
[----:B------:R-:W-:-:S07]  /*20870*/  IMAD.MOV.U32 R115, RZ, RZ, R14 ;  /* 0x000000ffff737224 */ /* 0x000fce00078e000e */
[----:B------:R-:W-:Y:S05]  /*20880*/  WARPSYNC.COLLECTIVE R15, `(.L_x_807) ;  /* 0x000000000f087348 */ /* 0x000fea0003c00000 */
[----:B------:R0:W1:Y:S02]  /*20890*/  SHFL.IDX P6, R14, R13, R12, R11 ;  /* 0x0000000c0d0e7389 */ /* 0x00006400000c000b */
[----:B01----:R-:W-:Y:S01]  /*208a0*/  ENDCOLLECTIVE ;  /* 0x000000000000791b */ /* 0x003fe20003800000 */
.L_x_807:
[----:B------:R-:W-:Y:S01]  /*208b0*/  IMAD.MOV.U32 R118, RZ, RZ, R14 ;  /* 0x000000ffff767224 */ /* 0x000fe200078e000e */
[----:B------:R-:W-:Y:S06]  /*208c0*/  BRA `(.L_x_808) ;  /* 0xfffffe8000807947 */ /* 0x000fec000383ffff */
.L_x_549:
[----:B-1----:R1:W2:Y:S02]  /*208d0*/  SYNCS.PHASECHK.TRANS64.TRYWAIT P3, [R85+URZ+0x2a890], R86 ;  /* 0x02a89056550075a7 */ /* 0x0022a4000806017f */
[----:B--2---:R-:W-:Y:S05]  /*208e0*/  @!P3 NANOSLEEP.SYNCS 0x989680 ;  /* 0x009896800000b95d */ /* 0x004fea0003900000 */
[----:B------:R-:W2:Y:S02]  /*208f0*/  @!P3 SYNCS.PHASECHK.TRANS64 P3, [R85+URZ+0x2a890], R86 ;  /* 0x02a890565500b5a7 */ /* 0x000ea4000806007f */
[----:B--2---:R-:W-:Y:S05]  /*20900*/  @!P3 BRA `(.L_x_549) ;  /* 0xfffffffc00f0b947 */ /* 0x004fea000383ffff */
[----:B------:R-:W-:Y:S05]  /*20910*/  BRA `(.L_x_809) ;  /* 0xfffffe9800407947 */ /* 0x000fea000383ffff */
.L_x_550:
[----:B------:R-:W-:Y:S01]  /*20920*/  BSSY B1, `(.L_x_810) ;  /* 0x0000008000017945 */ /* 0x000fe20003800000 */
[----:B------:R-:W-:Y:S01]  /*20930*/  IMAD.MOV.U32 R13, RZ, RZ, R37 ;  /* 0x000000ffff0d7224 */ /* 0x000fe200078e0025 */
[----:B------:R-:W-:Y:S01]  /*20940*/  MOV R12, RZ ;  /* 0x000000ff000c7202 */ /* 0x000fe20000000f00 */
[----:B------:R-:W-:Y:S02]  /*20950*/  IMAD.MOV.U32 R11, RZ, RZ, 0x1c1f ;  /* 0x00001c1fff0b7424 */ /* 0x000fe400078e00ff */
[----:B------:R-:W-:-:S07]  /*20960*/  IMAD.MOV.U32 R15, RZ, RZ, -0x1 ;  /* 0xffffffffff0f7424 */ /* 0x000fce00078e00ff */
[----:B-1----:R-:W-:Y:S05]  /*20970*/  WARPSYNC.COLLECTIVE R15, `(.L_x_811) ;  /* 0x000000000f087348 */ /* 0x002fea0003c00000 */
[----:B------:R0:W2:Y:S02]  /*20980*/  SHFL.IDX P6, R14, R13, R12, R11 ;  /* 0x0000000c0d0e7389 */ /* 0x0000a400000c000b */
[----:B012---:R-:W-:Y:S01]  /*20990*/  ENDCOLLECTIVE ;  /* 0x000000000000791b */ /* 0x007fe20003800000 */
.L_x_811:
[----:B------:R-:W-:Y:S05]  /*209a0*/  BSYNC B1 ;  /* 0x0000000000017941 */ /* 0x000fea0003800000 */
.L_x_810:
[----:B------:R-:W-:Y:S01]  /*209b0*/  IMAD.MOV.U32 R13, RZ, RZ, R36 ;  /* 0x000000ffff0d7224 */ /* 0x000fe200078e0024 */
[----:B------:R-:W-:Y:S01]  /*209c0*/  MOV R11, 0x1c1f ;  /* 0x00001c1f000b7802 */ /* 0x000fe20000000f00 */
[----:B------:R-:W-:Y:S01]  /*209d0*/  IMAD.MOV.U32 R12, RZ, RZ, RZ ;  /* 0x000000ffff0c7224 */ /* 0x000fe200078e00ff */
[----:B------:R-:W-:Y:S01]  /*209e0*/  MOV R40, R14 ;  /* 0x0000000e00287202 */ /* 0x000fe20000000f00 */
[----:B------:R-:W-:-:S07]  /*209f0*/  IMAD.MOV.U32 R15, RZ, RZ, -0x1 ;  /* 0xffffffffff0f7424 */ /* 0x000fce00078e00ff */
[----:B------:R-:W-:Y:S05]  /*20a00*/  WARPSYNC.COLLECTIVE R15, `(.L_x_812) ;  /* 0x000000000f087348 */ /* 0x000fea0003c00000 */
[----:B------:R0:W1:Y:S02]  /*20a10*/  SHFL.IDX P6, R14, R13, R12, R11 ;  /* 0x0000000c0d0e7389 */ /* 0x00006400000c000b */
[----:B01----:R-:W-:Y:S01]  /*20a20*/  ENDCOLLECTIVE ;  /* 0x000000000000791b */ /* 0x003fe20003800000 */
.L_x_812:
[----:B------:R-:W-:Y:S01]  /*20a30*/  IMAD.MOV.U32 R39, RZ, RZ, R14 ;  /* 0x000000ffff277224 */ /* 0x000fe200078e000e */
[----:B------:R-:W-:Y:S06]  /*20a40*/  BRA `(.L_x_813) ;  /* 0xfffffe98005c7947 */ /* 0x000fec000383ffff */
.L_x_553:
[----:B------:R-:W-:Y:S01]  /*20a50*/  BSSY B1, `(.L_x_814) ;  /* 0x0000008000017945 */ /* 0x000fe20003800000 */
[----:B----4-:R-:W-:Y:S01]  /*20a60*/  MOV R13, R37 ;  /* 0x00000025000d7202 */ /* 0x010fe20000000f00 */
[----:B------:R-:W-:Y:S01]  /*20a70*/  IMAD.MOV.U32 R12, RZ, RZ, 0x1 ;  /* 0x00000001ff0c7424 */ /* 0x000fe200078e00ff */
[----:B------:R-:W-:Y:S01]  /*20a80*/  MOV R15, 0xffffffff ;  /* 0xffffffff000f7802 */ /* 0x000fe20000000f00 */
[----:B------:R-:W-:-:S07]  /*20a90*/  IMAD.MOV.U32 R11, RZ, RZ, 0x1c1f ;  /* 0x00001c1fff0b7424 */ /* 0x000fce00078e00ff */
[----:B0123--:R-:W-:Y:S05]  /*20aa0*/  WARPSYNC.COLLECTIVE R15, `(.L_x_815) ;  /* 0x000000000f087348 */ /* 0x00ffea0003c00000 */
[----:B------:R4:W0:Y:S02]  /*20ab0*/  SHFL.IDX P6, R14, R13, R12, R11 ;  /* 0x0000000c0d0e7389 */ /* 0x00082400000c000b */
[----:B01234-:R-:W-:Y:S01]  /*20ac0*/  ENDCOLLECTIVE ;  /* 0x000000000000791b */ /* 0x01ffe20003800000 */
.L_x_815:
[----:B------:R-:W-:Y:S05]  /*20ad0*/  BSYNC B1 ;  /* 0x0000000000017941 */ /* 0x000fea0003800000 */
.L_x_814:
[----:B------:R-:W-:Y:S01]  /*20ae0*/  IMAD.MOV.U32 R13, RZ, RZ, R36 ;  /* 0x000000ffff0d7224 */ /* 0x000fe200078e0024 */
[----:B------:R-:W-:Y:S01]  /*20af0*/  MOV R12, 0x1 ;  /* 0x00000001000c7802 */ /* 0x000fe20000000f00 */
[----:B------:R-:W-:Y:S02]  /*20b00*/  IMAD.MOV.U32 R11, RZ, RZ, 0x1c1f ;  /* 0x00001c1fff0b7424 */ /* 0x000fe400078e00ff */
[----:B------:R-:W-:Y:S02]  /*20b10*/  IMAD.MOV.U32 R15, RZ, RZ, -0x1 ;  /* 0xffffffffff0f7424 */ /* 0x000fe400078e00ff */
[----:B------:R-:W-:-:S07]  /*20b20*/  IMAD.MOV.U32 R40, RZ, RZ, R14 ;  /* 0x000000ffff287224 */ /* 0x000fce00078e000e */
[----:B------:R-:W-:Y:S05]  /*20b30*/  WARPSYNC.COLLECTIVE R15, `(.L_x_816) ;  /* 0x000000000f087348 */ /* 0x000fea0003c00000 */
[----:B------:R0:W1:Y:S02]  /*20b40*/  SHFL.IDX P6, R14, R13, R12, R11 ;  /* 0x0000000c0d0e7389 */ /* 0x00006400000c000b */
[----:B01----:R-:W-:Y:S01]  /*20b50*/  ENDCOLLECTIVE ;  /* 0x000000000000791b */ /* 0x003fe20003800000 */
.L_x_816:
[----:B------:R-:W-:Y:S01]  /*20b60*/  MOV R39, R14 ;  /* 0x0000000e00277202 */ /* 0x000fe20000000f00 */
[----:B------:R-:W-:Y:S06]  /*20b70*/  BRA `(.L_x_817) ;  /* 0xfffffe9800b87947 */ /* 0x000fec000383ffff */
.L_x_557:
[----:B------:R0:W0:Y:S02]  /*20b80*/  SYNCS.PHASECHK.TRANS64.TRYWAIT P2, [R85+URZ+0x2a8b0], R86 ;  /* 0x02a8b056550075a7 */ /* 0x000024000804017f */
[----:B0-----:R-:W-:Y:S05]  /*20b90*/  @!P2 NANOSLEEP.SYNCS 0x989680 ;  /* 0x009896800000a95d */ /* 0x001fea0003900000 */
[----:B------:R-:W0:Y:S02]  /*20ba0*/  @!P2 SYNCS.PHASECHK.TRANS64 P2, [R85+URZ+0x2a8b0], R86 ;  /* 0x02a8b0565500a5a7 */ /* 0x000e24000804007f */
[----:B0-----:R-:W-:Y:S05]  /*20bb0*/  @!P2 BRA `(.L_x_557) ;  /* 0xfffffffc00f0a947 */ /* 0x001fea000383ffff */
[----:B------:R-:W-:Y:S05]  /*20bc0*/  BRA `(.L_x_818) ;  /* 0xfffffe9c00907947 */ /* 0x000fea000383ffff */
.L_x_577:
[----:B------:R-:W-:Y:S01]  /*20bd0*/  BSSY B1, `(.L_x_819) ;  /* 0x0000008000017945 */ /* 0x000fe20003800000 */
[----:B------:R-:W-:Y:S01]  /*20be0*/  IMAD.MOV.U32 R13, RZ, RZ, R24 ;  /* 0x000000ffff0d7224 */ /* 0x000fe200078e0018 */
[----:B------:R-:W-:Y:S01]  /*20bf0*/  MOV R11, 0x1c1f ;  /* 0x00001c1f000b7802 */ /* 0x000fe20000000f00 */
[----:B------:R-:W-:Y:S02]  /*20c00*/  IMAD.MOV.U32 R12, RZ, RZ, RZ ;  /* 0x000000ffff0c7224 */ /* 0x000fe400078e00ff */
[----:B------:R-:W-:-:S07]  /*20c10*/  IMAD.MOV.U32 R15, RZ, RZ, -0x1 ;  /* 0xffffffffff0f7424 */ /* 0x000fce00078e00ff */
[----:B---3--:R-:W-:Y:S05]  /*20c20*/  WARPSYNC.COLLECTIVE R15, `(.L_x_820) ;  /* 0x000000000f087348 */ /* 0x008fea0003c00000 */
[----:B------:R0:W1:Y:S02]  /*20c30*/  SHFL.IDX P6, R14, R13, R12, R11 ;  /* 0x0000000c0d0e7389 */ /* 0x00006400000c000b */
[----:B01-3--:R-:W-:Y:S01]  /*20c40*/  ENDCOLLECTIVE ;  /* 0x000000000000791b */ /* 0x00bfe20003800000 */
.L_x_820:
[----:B------:R-:W-:Y:S05]  /*20c50*/  BSYNC B1 ;  /* 0x0000000000017941 */ /* 0x000fea0003800000 */
.L_x_819:
        /* <DEDUP_REMOVED lines=8> */
.L_x_821:
[----:B------:R-:W-:Y:S02]  /*20ce0*/  IMAD.MOV.U32 R13, RZ, RZ, R41 ;  /* 0x000000ffff0d7224 */ /* 0x000fe400078e0029 */
[----:B------:R-:W-:-:S07]  /*20cf0*/  IMAD.MOV.U32 R38, RZ, RZ, R14 ;  /* 0x000000ffff267224 */ /* 0x000fce00078e000e */
[----:B------:R-:W-:Y:S05]  /*20d00*/  WARPSYNC.COLLECTIVE R15, `(.L_x_822) ;  /* 0x000000000f087348 */ /* 0x000fea0003c00000 */
[----:B------:R0:W1:Y:S02]  /*20d10*/  SHFL.IDX P6, R14, R13, R12, R11 ;  /* 0x0000000c0d0e7389 */ /* 0x00006400000c000b */
[----:B01----:R-:W-:Y:S01]  /*20d20*/  ENDCOLLECTIVE ;  /* 0x000000000000791b */ /* 0x003fe20003800000 */
.L_x_822:
[----:B------:R-:W-:Y:S01]  /*20d30*/  IMAD.MOV.U32 R13, RZ, RZ, R40 ;  /* 0x000000ffff0d7224 */ /* 0x000fe200078e0028 */
[----:B------:R-:W-:-:S07]  /*20d40*/  MOV R41, R14 ;  /* 0x0000000e00297202 */ /* 0x000fce0000000f00 */
[----:B------:R-:W-:Y:S05]  /*20d50*/  WARPSYNC.COLLECTIVE R15, `(.L_x_823) ;  /* 0x000000000f087348 */ /* 0x000fea0003c00000 */
[----:B------:R0:W1:Y:S02]  /*20d60*/  SHFL.IDX P6, R14, R13, R12, R11 ;  /* 0x0000000c0d0e7389 */ /* 0x00006400000c000b */
[----:B01----:R-:W-:Y:S01]  /*20d70*/  ENDCOLLECTIVE ;  /* 0x000000000000791b */ /* 0x003fe20003800000 */
.L_x_823:
[----:B------:R-:W-:Y:S01]  /*20d80*/  IMAD.MOV.U32 R40, RZ, RZ, R14 ;  /* 0x000000ffff287224 */ /* 0x000fe200078e000e */
[----:B------:R-:W-:Y:S06]  /*20d90*/  BRA `(.L_x_824) ;  /* 0xfffffeac00387947 */ /* 0x000fec000383ffff */
.L_x_581:
[----:B0-----:R0:W1:Y:S02]  /*20da0*/  SYNCS.PHASECHK.TRANS64.TRYWAIT P0, [R2+URZ+0x2a800], R5 ;  /* 0x02a80005020075a7 */ /* 0x001064000800017f */
[----:B-1----:R-:W-:Y:S05]  /*20db0*/  @!P0 NANOSLEEP.SYNCS 0x989680 ;  /* 0x009896800000895d */ /* 0x002fea0003900000 */
[----:B------:R-:W1:Y:S02]  /*20dc0*/  @!P0 SYNCS.PHASECHK.TRANS64 P0, [R2+URZ+0x2a800], R5 ;  /* 0x02a80005020085a7 */ /* 0x000e64000800007f */
[----:B-1----:R-:W-:Y:S05]  /*20dd0*/  @!P0 BRA `(.L_x_581) ;  /* 0xfffffffc00f08947 */ /* 0x002fea000383ffff */
[----:B------:R-:W-:Y:S05]  /*20de0*/  BRA `(.L_x_825) ;  /* 0xfffffeb400bc7947 */ /* 0x000fea000383ffff */
.L_x_605:
[----:B------:R-:W-:Y:S01]  /*20df0*/  BSSY B1, `(.L_x_826) ;  /* 0x0000008000017945 */ /* 0x000fe20003800000 */
[----:B------:R-:W-:Y:S01]  /*20e00*/  MOV R13, R24 ;  /* 0x00000018000d7202 */ /* 0x000fe20000000f00 */
[----:B------:R-:W-:Y:S01]  /*20e10*/  IMAD.MOV.U32 R12, RZ, RZ, RZ ;  /* 0x000000ffff0c7224 */ /* 0x000fe200078e00ff */
[----:B------:R-:W-:Y:S01]  /*20e20*/  MOV R15, 0xffffffff ;  /* 0xffffffff000f7802 */ /* 0x000fe20000000f00 */
[----:B------:R-:W-:-:S07]  /*20e30*/  IMAD.MOV.U32 R11, RZ, RZ, 0x1c1f ;  /* 0x00001c1fff0b7424 */ /* 0x000fce00078e00ff */
[----:B---3--:R-:W-:Y:S05]  /*20e40*/  WARPSYNC.COLLECTIVE R15, `(.L_x_827) ;  /* 0x000000000f087348 */ /* 0x008fea0003c00000 */
[----:B------:R0:W1:Y:S02]  /*20e50*/  SHFL.IDX P6, R14, R13, R12, R11 ;  /* 0x0000000c0d0e7389 */ /* 0x00006400000c000b */
[----:B01-3--:R-:W-:Y:S01]  /*20e60*/  ENDCOLLECTIVE ;  /* 0x000000000000791b */ /* 0x00bfe20003800000 */
.L_x_827:
[----:B------:R-:W-:Y:S05]  /*20e70*/  BSYNC B1 ;  /* 0x0000000000017941 */ /* 0x000fea0003800000 */
.L_x_826:
        /* <DEDUP_REMOVED lines=8> */
.L_x_828:
[----:B------:R-:W-:Y:S01]  /*20f00*/  IMAD.MOV.U32 R13, RZ, RZ, R41 ;  /* 0x000000ffff0d7224 */ /* 0x000fe200078e0029 */
[----:B------:R-:W-:-:S07]  /*20f10*/  MOV R0, R14 ;  /* 0x0000000e00007202 */ /* 0x000fce0000000f00 */
[----:B------:R-:W-:Y:S05]  /*20f20*/  WARPSYNC.COLLECTIVE R15, `(.L_x_829) ;  /* 0x000000000f087348 */ /* 0x000fea0003c00000 */
[----:B------:R0:W1:Y:S02]  /*20f30*/  SHFL.IDX P6, R14, R13, R12, R11 ;  /* 0x0000000c0d0e7389 */ /* 0x00006400000c000b */
[----:B01----:R-:W-:Y:S01]  /*20f40*/  ENDCOLLECTIVE ;  /* 0x000000000000791b */ /* 0x003fe20003800000 */
.L_x_829:
[----:B------:R-:W-:Y:S01]  /*20f50*/  MOV R13, R40 ;  /* 0x00000028000d7202 */ /* 0x000fe20000000f00 */
[----:B------:R-:W-:-:S07]  /*20f60*/  IMAD.MOV.U32 R37, RZ, RZ, R14 ;  /* 0x000000ffff257224 */ /* 0x000fce00078e000e */
[----:B------:R-:W-:Y:S05]  /*20f70*/  WARPSYNC.COLLECTIVE R15, `(.L_x_830) ;  /* 0x000000000f087348 */ /* 0x000fea0003c00000 */
[----:B------:R0:W1:Y:S02]  /*20f80*/  SHFL.IDX P6, R14, R13, R12, R11 ;  /* 0x0000000c0d0e7389 */ /* 0x00006400000c000b */
[----:B01----:R-:W-:Y:S01]  /*20f90*/  ENDCOLLECTIVE ;  /* 0x000000000000791b */ /* 0x003fe20003800000 */
.L_x_830:
[----:B------:R-:W-:Y:S01]  /*20fa0*/  IMAD.MOV.U32 R40, RZ, RZ, R14 ;  /* 0x000000ffff287224 */ /* 0x000fe200078e000e */
[----:B------:R-:W-:Y:S06]  /*20fb0*/  BRA `(.L_x_831) ;  /* 0xfffffed4005c7947 */ /* 0x000fec000383ffff */
.L_x_609:
[----:B0-----:R0:W1:Y:S02]  /*20fc0*/  SYNCS.PHASECHK.TRANS64.TRYWAIT P0, [R2+URZ+0x2a800], R5 ;  /* 0x02a80005020075a7 */ /* 0x001064000800017f */
[----:B-1----:R-:W-:Y:S05]  /*20fd0*/  @!P0 NANOSLEEP.SYNCS 0x989680 ;  /* 0x009896800000895d */ /* 0x002fea0003900000 */
[----:B------:R-:W1:Y:S02]  /*20fe0*/  @!P0 SYNCS.PHASECHK.TRANS64 P0, [R2+URZ+0x2a800], R5 ;  /* 0x02a80005020085a7 */ /* 0x000e64000800007f */
[----:B-1----:R-:W-:Y:S05]  /*20ff0*/  @!P0 BRA `(.L_x_609) ;  /* 0xfffffffc00f08947 */ /* 0x002fea000383ffff */
[----:B------:R-:W-:Y:S05]  /*21000*/  BRA `(.L_x_832) ;  /* 0xfffffedc00747947 */ /* 0x000fea000383ffff */
.L_x_623:
[----:B-1----:R1:W2:Y:S02]  /*21010*/  SYNCS.PHASECHK.TRANS64.TRYWAIT P1, [R9+URZ+0x2a830], R0 ;  /* 0x02a83000090075a7 */ /* 0x0022a4000802017f */
[----:B--2---:R-:W-:Y:S05]  /*21020*/  @!P1 NANOSLEEP.SYNCS 0x989680 ;  /* 0x009896800000995d */ /* 0x004fea0003900000 */
[----:B------:R-:W2:Y:S02]  /*21030*/  @!P1 SYNCS.PHASECHK.TRANS64 P1, [R9+URZ+0x2a830], R0 ;  /* 0x02a83000090095a7 */ /* 0x000ea4000802007f */
[----:B--2---:R-:W-:Y:S05]  /*21040*/  @!P1 BRA `(.L_x_623) ;  /* 0xfffffffc00f09947 */ /* 0x004fea000383ffff */
[----:B------:R-:W-:Y:S05]  /*21050*/  BRA `(.L_x_622) ;  /* 0xffffff0000787947 */ /* 0x000fea000383ffff */
.L_x_631:
[----:B-1----:R1:W2:Y:S02]  /*21060*/  SYNCS.PHASECHK.TRANS64.TRYWAIT P1, [R15+URZ+0x2a830], R0 ;  /* 0x02a830000f0075a7 */ /* 0x0022a4000802017f */
[----:B--2---:R-:W-:Y:S05]  /*21070*/  @!P1 NANOSLEEP.SYNCS 0x989680 ;  /* 0x009896800000995d */ /* 0x004fea0003900000 */
[----:B------:R-:W2:Y:S02]  /*21080*/  @!P1 SYNCS.PHASECHK.TRANS64 P1, [R15+URZ+0x2a830], R0 ;  /* 0x02a830000f0095a7 */ /* 0x000ea4000802007f */
[----:B--2---:R-:W-:Y:S05]  /*21090*/  @!P1 BRA `(.L_x_631) ;  /* 0xfffffffc00f09947 */ /* 0x004fea000383ffff */
[----:B------:R-:W-:Y:S05]  /*210a0*/  BRA `(.L_x_630) ;  /* 0xffffff24006c7947 */ /* 0x000fea000383ffff */
.L_x_636:
[----:B-1----:R1:W2:Y:S02]  /*210b0*/  SYNCS.PHASECHK.TRANS64.TRYWAIT P1, [R20+URZ+0x2a850], R0 ;  /* 0x02a85000140075a7 */ /* 0x0022a4000802017f */
[----:B--2---:R-:W-:Y:S05]  /*210c0*/  @!P1 NANOSLEEP.SYNCS 0x989680 ;  /* 0x009896800000995d */ /* 0x004fea0003900000 */
[----:B------:R-:W2:Y:S02]  /*210d0*/  @!P1 SYNCS.PHASECHK.TRANS64 P1, [R20+URZ+0x2a850], R0 ;  /* 0x02a85000140095a7 */ /* 0x000ea4000802007f */
[----:B--2---:R-:W-:Y:S05]  /*210e0*/  @!P1 BRA `(.L_x_636) ;  /* 0xfffffffc00f09947 */ /* 0x004fea000383ffff */
[----:B------:R-:W-:Y:S05]  /*210f0*/  BRA `(.L_x_635) ;  /* 0xffffff3000987947 */ /* 0x000fea000383ffff */
.L_x_644:
[----:B-1----:R1:W2:Y:S02]  /*21100*/  SYNCS.PHASECHK.TRANS64.TRYWAIT P1, [R4+URZ+0x2a850], R9 ;  /* 0x02a85009040075a7 */ /* 0x0022a4000802017f */
[----:B--2---:R-:W-:Y:S05]  /*21110*/  @!P1 NANOSLEEP.SYNCS 0x989680 ;  /* 0x009896800000995d */ /* 0x004fea0003900000 */
[----:B------:R-:W2:Y:S02]  /*21120*/  @!P1 SYNCS.PHASECHK.TRANS64 P1, [R4+URZ+0x2a850], R9 ;  /* 0x02a85009040095a7 */ /* 0x000ea4000802007f */
[----:B--2---:R-:W-:Y:S05]  /*21130*/  @!P1 BRA `(.L_x_644) ;  /* 0xfffffffc00f09947 */ /* 0x004fea000383ffff */
[----:B------:R-:W-:Y:S05]  /*21140*/  BRA `(.L_x_643) ;  /* 0xffffff4800707947 */ /* 0x000fea000383ffff */
.L_x_684:
[----:B------:R-:W0:Y:S01]  /*21150*/  S2R R9, SR_TID.X ;  /* 0x0000000000097919 */ /* 0x000e220000002100 */
[----:B------:R-:W-:Y:S01]  /*21160*/  BSSY B1, `(.L_x_833) ;  /* 0x000000a000017945 */ /* 0x000fe20003800000 */
[----:B------:R-:W-:Y:S01]  /*21170*/  MOV R12, RZ ;  /* 0x000000ff000c7202 */ /* 0x000fe20000000f00 */
[----:B------:R-:W-:Y:S02]  /*21180*/  IMAD.MOV.U32 R11, RZ, RZ, 0x1f ;  /* 0x0000001fff0b7424 */ /* 0x000fe400078e00ff */
[----:B------:R-:W-:Y:S01]  /*21190*/  IMAD.MOV.U32 R15, RZ, RZ, -0x1 ;  /* 0xffffffffff0f7424 */ /* 0x000fe200078e00ff */
[----:B0-----:R-:W-:-:S04]  /*211a0*/  SHF.R.U32.HI R9, RZ, 0x5, R9 ;  /* 0x00000005ff097819 */ /* 0x001fc80000011609 */
[----:B------:R-:W-:-:S05]  /*211b0*/  LOP3.LUT R9, R9, 0x3, RZ, 0xc0, !PT ;  /* 0x0000000309097812 */ /* 0x000fca00078ec0ff */
[----:B------:R-:W-:-:S07]  /*211c0*/  IMAD.MOV.U32 R13, RZ, RZ, R9 ;  /* 0x000000ffff0d7224 */ /* 0x000fce00078e0009 */
[----:B------:R-:W-:Y:S05]  /*211d0*/  WARPSYNC.COLLECTIVE R15, `(.L_x_834) ;  /* 0x000000000f087348 */ /* 0x000fea0003c00000 */
[----:B------:R0:W1:Y:S02]  /*211e0*/  SHFL.IDX P6, R14, R13, R12, R11 ;  /* 0x0000000c0d0e7389 */ /* 0x00006400000c000b */
[----:B01----:R-:W-:Y:S01]  /*211f0*/  ENDCOLLECTIVE ;  /* 0x000000000000791b */ /* 0x003fe20003800000 */
.L_x_834:
[----:B------:R-:W-:Y:S05]  /*21200*/  BSYNC B1 ;  /* 0x0000000000017941 */ /* 0x000fea0003800000 */
.L_x_833:
[----:B------:R-:W-:Y:S05]  /*21210*/  BRA `(.L_x_835) ;  /* 0xffffff9400b07947 */ /* 0x000fea000383ffff */
.L_x_686:
[----:B------:R-:W-:Y:S01]  /*21220*/  BSSY B1, `(.L_x_836) ;  /* 0x0000006000017945 */ /* 0x000fe20003800000 */
[----:B------:R-:W-:-:S07]  /*21230*/  MOV R15, 0xffffffff ;  /* 0xffffffff000f7802 */ /* 0x000fce0000000f00 */
[----:B0-----:R-:W-:Y:S05]  /*21240*/  WARPSYNC.COLLECTIVE R15, `(.L_x_837) ;  /* 0x000000000f0c7348 */ /* 0x001fea0003c00000 */
[----:B------:R-:W-:Y:S02]  /*21250*/  ELECT P6, UR62, PT ;  /* 0x00000000003e782f */ /* 0x000fe400038c0000 */
[----:B------:R-:W-:Y:S01]  /*21260*/  MOV R14, UR62 ;  /* 0x0000003e000e7c02 */ /* 0x000fe20008000f00 */
[----:B0-----:R-:W-:Y:S10]  /*21270*/  ENDCOLLECTIVE ;  /* 0x000000000000791b */ /* 0x001ff40003800000 */
.L_x_837:
[----:B------:R-:W-:Y:S05]  /*21280*/  BSYNC B1 ;  /* 0x0000000000017941 */ /* 0x000fea0003800000 */
.L_x_836:
[----:B------:R-:W-:Y:S05]  /*21290*/  BRA `(.L_x_685) ;  /* 0xffffff9400a87947 */ /* 0x000fea000383ffff */
.L_x_688:
[----:B0-----:R0:W1:Y:S02]  /*212a0*/  SYNCS.PHASECHK.TRANS64.TRYWAIT P0, [R22+URZ+0x2a820], R7 ;  /* 0x02a82007160075a7 */ /* 0x001064000800017f */
[----:B-1----:R-:W-:Y:S05]  /*212b0*/  @!P0 NANOSLEEP.SYNCS 0x989680 ;  /* 0x009896800000895d */ /* 0x002fea0003900000 */
[----:B------:R-:W1:Y:S02]  /*212c0*/  @!P0 SYNCS.PHASECHK.TRANS64 P0, [R22+URZ+0x2a820], R7 ;  /* 0x02a82007160085a7 */ /* 0x000e64000800007f */
[----:B-1----:R-:W-:Y:S05]  /*212d0*/  @!P0 BRA `(.L_x_688) ;  /* 0xfffffffc00f08947 */ /* 0x002fea000383ffff */
[----:B------:R-:W-:Y:S05]  /*212e0*/  BRA `(.L_x_838) ;  /* 0xffffff9400b87947 */ /* 0x000fea000383ffff */
.L_x_692:
[----:B-1----:R1:W2:Y:S02]  /*212f0*/  SYNCS.PHASECHK.TRANS64.TRYWAIT P0, [R11+URZ+0x2a8a0], R10 ;  /* 0x02a8a00a0b0075a7 */ /* 0x0022a4000800017f */
[----:B--2---:R-:W-:Y:S05]  /*21300*/  @!P0 NANOSLEEP.SYNCS 0x989680 ;  /* 0x009896800000895d */ /* 0x004fea0003900000 */
[----:B------:R-:W2:Y:S02]  /*21310*/  @!P0 SYNCS.PHASECHK.TRANS64 P0, [R11+URZ+0x2a8a0], R10 ;  /* 0x02a8a00a0b0085a7 */ /* 0x000ea4000800007f */
[----:B--2---:R-:W-:Y:S05]  /*21320*/  @!P0 BRA `(.L_x_692) ;  /* 0xfffffffc00f08947 */ /* 0x004fea000383ffff */
[----:B------:R-:W-:Y:S05]  /*21330*/  BRA `(.L_x_839) ;  /* 0xffffff9400d07947 */ /* 0x000fea000383ffff */
.L_x_699:
[----:B0-----:R0:W2:Y:S02]  /*21340*/  SYNCS.PHASECHK.TRANS64.TRYWAIT P0, [R11+URZ+0x2a8c0], R10 ;  /* 0x02a8c00a0b0075a7 */ /* 0x0010a4000800017f */
[----:B--2---:R-:W-:Y:S05]  /*21350*/  @!P0 NANOSLEEP.SYNCS 0x989680 ;  /* 0x009896800000895d */ /* 0x004fea0003900000 */
[----:B------:R-:W2:Y:S02]  /*21360*/  @!P0 SYNCS.PHASECHK.TRANS64 P0, [R11+URZ+0x2a8c0], R10 ;  /* 0x02a8c00a0b0085a7 */ /* 0x000ea4000800007f */
[----:B--2---:R-:W-:Y:S05]  /*21370*/  @!P0 BRA `(.L_x_699) ;  /* 0xfffffffc00f08947 */ /* 0x004fea000383ffff */
[----:B------:R-:W-:Y:S05]  /*21380*/  BRA `(.L_x_840) ;  /* 0xffffff9800c87947 */ /* 0x000fea000383ffff */
.L_x_707:
[----:B-1----:R1:W2:Y:S02]  /*21390*/  SYNCS.PHASECHK.TRANS64.TRYWAIT P2, [R10+URZ+0x2a8a0], R9 ;  /* 0x02a8a0090a0075a7 */ /* 0x0022a4000804017f */
[----:B--2---:R-:W-:Y:S05]  /*213a0*/  @!P2 NANOSLEEP.SYNCS 0x989680 ;  /* 0x009896800000a95d */ /* 0x004fea0003900000 */
[----:B------:R-:W2:Y:S02]  /*213b0*/  @!P2 SYNCS.PHASECHK.TRANS64 P2, [R10+URZ+0x2a8a0], R9 ;  /* 0x02a8a0090a00a5a7 */ /* 0x000ea4000804007f */
[----:B--2---:R-:W-:Y:S05]  /*213c0*/  @!P2 BRA `(.L_x_707) ;  /* 0xfffffffc00f0a947 */ /* 0x004fea000383ffff */
[----:B------:R-:W-:Y:S05]  /*213d0*/  BRA `(.L_x_841) ;  /* 0xffffff9c00c47947 */ /* 0x000fea000383ffff */
.L_x_714:
[----:B0-----:R0:W2:Y:S02]  /*213e0*/  SYNCS.PHASECHK.TRANS64.TRYWAIT P2, [R10+URZ+0x2a8c0], R9 ;  /* 0x02a8c0090a0075a7 */ /* 0x0010a4000804017f */
[----:B--2---:R-:W-:Y:S05]  /*213f0*/  @!P2 NANOSLEEP.SYNCS 0x989680 ;  /* 0x009896800000a95d */ /* 0x004fea0003900000 */
[----:B------:R-:W2:Y:S02]  /*21400*/  @!P2 SYNCS.PHASECHK.TRANS64 P2, [R10+URZ+0x2a8c0], R9 ;  /* 0x02a8c0090a00a5a7 */ /* 0x000ea4000804007f */
[----:B--2---:R-:W-:Y:S05]  /*21410*/  @!P2 BRA `(.L_x_714) ;  /* 0xfffffffc00f0a947 */ /* 0x004fea000383ffff */
[----:B------:R-:W-:Y:S05]  /*21420*/  BRA `(.L_x_842) ;  /* 0xffffffa000b87947 */ /* 0x000fea000383ffff */
.L_x_730:
[----:B0-----:R-:W0:Y:S01]  /*21430*/  S2R R8, SR_TID.X ;  /* 0x0000000000087919 */ /* 0x001e220000002100 */
[----:B------:R-:W-:Y:S01]  /*21440*/  BSSY B0, `(.L_x_843) ;  /* 0x000000a000007945 */ /* 0x000fe20003800000 */
[----:B------:R-:W-:Y:S01]  /*21450*/  IMAD.MOV.U32 R12, RZ, RZ, RZ ;  /* 0x000000ffff0c7224 */ /* 0x000fe200078e00ff */
[----:B------:R-:W-:Y:S01]  /*21460*/  MOV R11, 0x1f ;  /* 0x0000001f000b7802 */ /* 0x000fe20000000f00 */
[----:B------:R-:W-:Y:S01]  /*21470*/  IMAD.MOV.U32 R15, RZ, RZ, -0x1 ;  /* 0xffffffffff0f7424 */ /* 0x000fe200078e00ff */
[----:B0-----:R-:W-:-:S04]  /*21480*/  SHF.R.U32.HI R8, RZ, 0x5, R8 ;  /* 0x00000005ff087819 */ /* 0x001fc80000011608 */
[----:B------:R-:W-:-:S05]  /*21490*/  LOP3.LUT R8, R8, 0x3, RZ, 0xc0, !PT ;  /* 0x0000000308087812 */ /* 0x000fca00078ec0ff */
[----:B------:R-:W-:-:S07]  /*214a0*/  IMAD.MOV.U32 R13, RZ, RZ, R8 ;  /* 0x000000ffff0d7224 */ /* 0x000fce00078e0008 */
[----:B-----5:R-:W-:Y:S05]  /*214b0*/  WARPSYNC.COLLECTIVE R15, `(.L_x_844) ;  /* 0x000000000f087348 */ /* 0x020fea0003c00000 */
[----:B------:R0:W1:Y:S02]  /*214c0*/  SHFL.IDX P6, R14, R13, R12, R11 ;  /* 0x0000000c0d0e7389 */ /* 0x00006400000c000b */
[----:B01---5:R-:W-:Y:S01]  /*214d0*/  ENDCOLLECTIVE ;  /* 0x000000000000791b */ /* 0x023fe20003800000 */
.L_x_844:
[----:B------:R-:W-:Y:S05]  /*214e0*/  BSYNC B0 ;  /* 0x0000000000007941 */ /* 0x000fea0003800000 */
.L_x_843:
[----:B------:R-:W-:Y:S05]  /*214f0*/  BRA `(.L_x_845) ;  /* 0xffffffb000587947 */ /* 0x000fea000383ffff */
.L_x_733:
[----:B0-----:R0:W1:Y:S02]  /*21500*/  SYNCS.PHASECHK.TRANS64.TRYWAIT P0, [R7+URZ+0x2a840], R2 ;  /* 0x02a84002070075a7 */ /* 0x001064000800017f */
[----:B-1----:R-:W-:Y:S05]  /*21510*/  @!P0 NANOSLEEP.SYNCS 0x989680 ;  /* 0x009896800000895d */ /* 0x002fea0003900000 */
[----:B------:R-:W1:Y:S02]  /*21520*/  @!P0 SYNCS.PHASECHK.TRANS64 P0, [R7+URZ+0x2a840], R2 ;  /* 0x02a84002070085a7 */ /* 0x000e64000800007f */
[----:B-1----:R-:W-:Y:S05]  /*21530*/  @!P0 BRA `(.L_x_733) ;  /* 0xfffffffc00f08947 */ /* 0x002fea000383ffff */
[----:B------:R-:W-:Y:S05]  /*21540*/  BRA `(.L_x_846) ;  /* 0xffffffb000a87947 */ /* 0x000fea000383ffff */
.L_x_734:
        /* <DEDUP_REMOVED lines=8> */
.L_x_848:
[----:B------:R-:W-:Y:S05]  /*215d0*/  BSYNC B0 ;  /* 0x0000000000007941 */ /* 0x000fea0003800000 */
.L_x_847:
[----:B------:R-:W-:Y:S01]  /*215e0*/  IMAD.MOV.U32 R13, RZ, RZ, R4 ;  /* 0x000000ffff0d7224 */ /* 0x000fe200078e0004 */
[----:B------:R-:W-:Y:S01]  /*215f0*/  MOV R11, 0x181f ;  /* 0x0000181f000b7802 */ /* 0x000fe20000000f00 */
[----:B------:R-:W-:Y:S01]  /*21600*/  IMAD.MOV.U32 R12, RZ, RZ, RZ ;  /* 0x000000ffff0c7224 */ /* 0x000fe200078e00ff */
[----:B------:R-:W-:Y:S01]  /*21610*/  MOV R2, R14 ;  /* 0x0000000e00027202 */ /* 0x000fe20000000f00 */
[----:B------:R-:W-:Y:S02]  /*21620*/  IMAD.MOV.U32 R15, RZ, RZ, -0x1 ;  /* 0xffffffffff0f7424 */ /* 0x000fe400078e00ff */
[----:B------:R-:W-:-:S07]  /*21630*/  @P0 IMAD R8, R5, 0x2, R22 ;  /* 0x0000000205080824 */ /* 0x000fce00078e0216 */
[----:B------:R-:W-:Y:S05]  /*21640*/  WARPSYNC.COLLECTIVE R15, `(.L_x_849) ;  /* 0x000000000f087348 */ /* 0x000fea0003c00000 */
[----:B------:R0:W1:Y:S02]  /*21650*/  SHFL.IDX P6, R14, R13, R12, R11 ;  /* 0x0000000c0d0e7389 */ /* 0x00006400000c000b */
[----:B01----:R-:W-:Y:S01]  /*21660*/  ENDCOLLECTIVE ;  /* 0x000000000000791b */ /* 0x003fe20003800000 */
.L_x_849:
[----:B------:R-:W-:Y:S01]  /*21670*/  IMAD.MOV.U32 R13, RZ, RZ, R0 ;  /* 0x000000ffff0d7224 */ /* 0x000fe200078e0000 */
[----:B------:R-:W-:Y:S01]  /*21680*/  MOV R12, 0x1 ;  /* 0x00000001000c7802 */ /* 0x000fe20000000f00 */
[----:B------:R-:W-:-:S07]  /*21690*/  IMAD.MOV.U32 R3, RZ, RZ, R14 ;  /* 0x000000ffff037224 */ /* 0x000fce00078e000e */
[----:B------:R-:W-:Y:S05]  /*216a0*/  WARPSYNC.COLLECTIVE R15, `(.L_x_850) ;  /* 0x000000000f087348 */ /* 0x000fea0003c00000 */
[----:B------:R0:W1:Y:S02]  /*216b0*/  SHFL.IDX P6, R14, R13, R12, R11 ;  /* 0x0000000c0d0e7389 */ /* 0x00006400000c000b */
[----:B01----:R-:W-:Y:S01]  /*216c0*/  ENDCOLLECTIVE ;  /* 0x000000000000791b */ /* 0x003fe20003800000 */
.L_x_850:
[----:B------:R-:W-:-:S04]  /*216d0*/  @P0 LEA R3, P1, R9, R3, 0x1 ;  /* 0x0000000309030211 */ /* 0x000fc800078208ff */
[----:B------:R-:W-:Y:S02]  /*216e0*/  @P0 IADD3.X R2, RZ, R2, RZ, P1, !PT ;  /* 0x00000002ff020210 */ /* 0x000fe40000ffe4ff */
[----:B------:R-:W-:Y:S02]  /*216f0*/  ISETP.GE.AND P1, PT, R6, 0x11, PT ;  /* 0x000000110600780c */ /* 0x000fe40003f26270 */
        /* <DEDUP_REMOVED lines=10> */
[----:B0-----:R-:W-:-:S07]  /*217a0*/  IMAD.MOV.U32 R2, RZ, RZ, R14 ;  /* 0x000000ffff027224 */ /* 0x001fce00078e000e */
[----:B------:R-:W-:Y:S05]  /*217b0*/  WARPSYNC.COLLECTIVE R15, `(.L_x_851) ;  /* 0x000000000f087348 */ /* 0x000fea0003c00000 */
[----:B------:R0:W1:Y:S02]  /*217c0*/  SHFL.IDX P6, R14, R13, R12, R11 ;  /* 0x0000000c0d0e7389 */ /* 0x00006400000c000b */
[----:B01----:R-:W-:Y:S01]  /*217d0*/  ENDCOLLECTIVE ;  /* 0x000000000000791b */ /* 0x003fe20003800000 */
.L_x_851:
[----:B------:R-:W-:Y:S01]  /*217e0*/  @P1 IMAD R8, R5, 0x2, R22 ;  /* 0x0000000205081824 */ /* 0x000fe200078e0216 */
[----:B------:R-:W-:Y:S01]  /*217f0*/  MOV R13, R0 ;  /* 0x00000000000d7202 */ /* 0x000fe20000000f00 */
[----:B------:R-:W-:Y:S01]  /*21800*/  IMAD.MOV.U32 R12, RZ, RZ, 0x2 ;  /* 0x00000002ff0c7424 */ /* 0x000fe200078e00ff */
[----:B------:R-:W-:-:S07]  /*21810*/  MOV R3, R14 ;  /* 0x0000000e00037202 */ /* 0x000fce0000000f00 */
[----:B------:R-:W-:Y:S05]  /*21820*/  WARPSYNC.COLLECTIVE R15, `(.L_x_852) ;  /* 0x000000000f087348 */ /* 0x000fea0003c00000 */
[----:B------:R0:W1:Y:S02]  /*21830*/  SHFL.IDX P6, R14, R13, R12, R11 ;  /* 0x0000000c0d0e7389 */ /* 0x00006400000c000b */
[----:B01----:R-:W-:Y:S01]  /*21840*/  ENDCOLLECTIVE ;  /* 0x000000000000791b */ /* 0x003fe20003800000 */
.L_x_852:
[----:B------:R-:W-:-:S05]  /*21850*/  @P1 LEA R3, P0, R9, R3, 0x1 ;  /* 0x0000000309031211 */ /* 0x000fca00078008ff */
[----:B------:R-:W-:-:S05]  /*21860*/  @P1 IMAD.X R2, RZ, RZ, R2, P0 ;  /* 0x000000ffff021224 */ /* 0x000fca00000e0602 */
[----:B------:R-:W-:Y:S02]  /*21870*/  @P1 LOP3.LUT R3, R3, R2, RZ, 0x3c, !PT ;  /* 0x0000000203031212 */ /* 0x000fe400078e3cff */
[----:B------:R-:W-:Y:S02]  /*21880*/  MOV R13, R4 ;  /* 0x00000004000d7202 */ /* 0x000fe40000000f00 */
        /* <DEDUP_REMOVED lines=13> */
.L_x_853:
[----:B------:R-:W-:Y:S01]  /*21960*/  @P1 LEA R8, R5, R22, 0x1 ;  /* 0x0000001605081211 */ /* 0x000fe200078e08ff */
[----:B------:R-:W-:Y:S02]  /*21970*/  IMAD.MOV.U32 R13, RZ, RZ, R0 ;  /* 0x000000ffff0d7224 */ /* 0x000fe400078e0000 */
[----:B------:R-:W-:Y:S02]  /*21980*/  IMAD.MOV.U32 R12, RZ, RZ, 0x3 ;  /* 0x00000003ff0c7424 */ /* 0x000fe400078e00ff */
[----:B------:R-:W-:-:S07]  /*21990*/  IMAD.MOV.U32 R3, RZ, RZ, R14 ;  /* 0x000000ffff037224 */ /* 0x000fce00078e000e */
[----:B------:R-:W-:Y:S05]  /*219a0*/  WARPSYNC.COLLECTIVE R15, `(.L_x_854) ;  /* 0x000000000f087348 */ /* 0x000fea0003c00000 */
[----:B------:R0:W1:Y:S02]  /*219b0*/  SHFL.IDX P6, R14, R13, R12, R11 ;  /* 0x0000000c0d0e7389 */ /* 0x00006400000c000b */
[----:B01----:R-:W-:Y:S01]  /*219c0*/  ENDCOLLECTIVE ;  /* 0x000000000000791b */ /* 0x003fe20003800000 */
.L_x_854:
        /* <DEDUP_REMOVED lines=17> */
.L_x_855:
[----:B------:R-:W-:Y:S02]  /*21ae0*/  @P1 IMAD R8, R5, 0x2, R22 ;  /* 0x0000000205081824 */ /* 0x000fe400078e0216 */
[----:B------:R-:W-:Y:S01]  /*21af0*/  IMAD.MOV.U32 R13, RZ, RZ, R0 ;  /* 0x000000ffff0d7224 */ /* 0x000fe200078e0000 */
[----:B------:R-:W-:Y:S01]  /*21b00*/  MOV R12, 0x4 ;  /* 0x00000004000c7802 */ /* 0x000fe20000000f00 */
[----:B------:R-:W-:-:S07]  /*21b10*/  IMAD.MOV.U32 R3, RZ, RZ, R14 ;  /* 0x000000ffff037224 */ /* 0x000fce00078e000e */
[----:B------:R-:W-:Y:S05]  /*21b20*/  WARPSYNC.COLLECTIVE R15, `(.L_x_856) ;  /* 0x000000000f087348 */ /* 0x000fea0003c00000 */
[----:B------:R0:W1:Y:S02]  /*21b30*/  SHFL.IDX P6, R14, R13, R12, R11 ;  /* 0x0000000c0d0e7389 */ /* 0x00006400000c000b */
[----:B01----:R-:W-:Y:S01]  /*21b40*/  ENDCOLLECTIVE ;  /* 0x000000000000791b */ /* 0x003fe20003800000 */
.L_x_856:
[----:B------:R-:W-:-:S04]  /*21b50*/  @P1 LEA R3, P0, R9, R3, 0x1 ;  /* 0x0000000309031211 */ /* 0x000fc800078008ff */
[----:B------:R-:W-:-:S04]  /*21b60*/  @P1 IADD3.X R2, RZ, R2, RZ, P0, !PT ;  /* 0x00000002ff021210 */ /* 0x000fc800007fe4ff */
        /* <DEDUP_REMOVED lines=15> */
.L_x_857:
[----:B------:R-:W-:Y:S01]  /*21c60*/  @P1 IMAD R8, R5, 0x2, R22 ;  /* 0x0000000205081824 */ /* 0x000fe200078e0216 */
[----:B------:R-:W-:Y:S01]  /*21c70*/  MOV R13, R0 ;  /* 0x00000000000d7202 */ /* 0x000fe20000000f00 */
[----:B------:R-:W-:Y:S01]  /*21c80*/  IMAD.MOV.U32 R12, RZ, RZ, 0x5 ;  /* 0x00000005ff0c7424 */ /* 0x000fe200078e00ff */
[----:B------:R-:W-:-:S07]  /*21c90*/  MOV R3, R14 ;  /* 0x0000000e00037202 */ /* 0x000fce0000000f00 */
[----:B------:R-:W-:Y:S05]  /*21ca0*/  WARPSYNC.COLLECTIVE R15, `(.L_x_858) ;  /* 0x000000000f087348 */ /* 0x000fea0003c00000 */
[----:B------:R0:W1:Y:S02]  /*21cb0*/  SHFL.IDX P6, R14, R13, R12, R11 ;  /* 0x0000000c0d0e7389 */ /* 0x00006400000c000b */
[----:B01----:R-:W-:Y:S01]  /*21cc0*/  ENDCOLLECTIVE ;  /* 0x000000000000791b */ /* 0x003fe20003800000 */
.L_x_858:
[----:B------:R-:W-:-:S05]  /*21cd0*/  @P1 LEA R3, P0, R9, R3, 0x1 ;  /* 0x0000000309031211 */ /* 0x000fca00078008ff */
[----:B------:R-:W-:-:S05]  /*21ce0*/  @P1 IMAD.X R2, RZ, RZ, R2, P0 ;  /* 0x000000ffff021224 */ /* 0x000fca00000e0602 */
[----:B------:R-:W-:Y:S02]  /*21cf0*/  @P1 LOP3.LUT R3, R3, R2, RZ, 0x3c, !PT ;  /* 0x0000000203031212 */ /* 0x000fe400078e3cff */
[----:B------:R-:W-:Y:S02]  /*21d00*/  MOV R13, R4 ;  /* 0x00000004000d7202 */ /* 0x000fe40000000f00 */
        /* <DEDUP_REMOVED lines=10> */
.L_x_859:
[----:B------:R-:W-:Y:S01]  /*21db0*/  @!PT LDS RZ, [RZ] ;  /* 0x00000000fffff984 */ /* 0x000fe20000000800 */
[----:B------:R-:W-:Y:S01]  /*21dc0*/  @!PT LDS RZ, [RZ] ;  /* 0x00000000fffff984 */ /* 0x000fe20000000800 */
[----:B------:R-:W-:Y:S01]  /*21dd0*/  @!PT LDS RZ, [RZ] ;  /* 0x00000000fffff984 */ /* 0x000fe20000000800 */
[----:B------:R-:W-:Y:S04]  /*21de0*/  @P1 LDGSTS.E.BYPASS.LTC128B.128 [R8+0x1d400], desc[UR56][R2.64+0x80], !P3 ;  /* 0x1d40008002081fae */ /* 0x000fe8000d901d78 */
[----:B------:R0:W-:Y:S02]  /*21df0*/  @P1 LDGSTS.E.BYPASS.LTC128B.128 [R8+0x20400], desc[UR56][R2.64+0x100], !P2 ;  /* 0x2040010002081fae */ /* 0x0001e4000d101d78 */
[----:B0-----:R-:W-:Y:S01]  /*21e00*/  IMAD.MOV.U32 R2, RZ, RZ, R14 ;  /* 0x000000ffff027224 */ /* 0x001fe200078e000e */
[----:B------:R-:W-:Y:S06]  /*21e10*/  BRA `(.L_x_860) ;  /* 0xffffffac00f07947 */ /* 0x000fec000383ffff */
.L_x_739:
[----:B------:R-:W-:Y:S01]  /*21e20*/  IMAD.MOV.U32 R13, RZ, RZ, R5 ;  /* 0x000000ffff0d7224 */ /* 0x000fe200078e0005 */
[----:B------:R-:W-:Y:S01]  /*21e30*/  MOV R12, RZ ;  /* 0x000000ff000c7202 */ /* 0x000fe20000000f00 */
[----:B------:R-:W-:Y:S01]  /*21e40*/  IMAD.MOV.U32 R11, RZ, RZ, 0x181f ;  /* 0x0000181fff0b7424 */ /* 0x000fe200078e00ff */
[----:B------:R-:W-:Y:S01]  /*21e50*/  IADD3 R4, R10, R4, RZ ;  /* 0x000000040a047210 */ /* 0x000fe20007ffe0ff */
[----:B------:R-:W-:Y:S02]  /*21e60*/  IMAD.MOV.U32 R15, RZ, RZ, -0x1 ;  /* 0xffffffffff0f7424 */ /* 0x000fe400078e00ff */
[----:B-----5:R-:W-:-:S07]  /*21e70*/  IMAD R6, R17, R8, RZ ;  /* 0x0000000811067224 */ /* 0x020fce00078e02ff */
[----:B------:R-:W-:Y:S05]  /*21e80*/  WARPSYNC.COLLECTIVE R15, `(.L_x_861) ;  /* 0x000000000f087348 */ /* 0x000fea0003c00000 */
[----:B------:R0:W1:Y:S02]  /*21e90*/  SHFL.IDX P6, R14, R13, R12, R11 ;  /* 0x0000000c0d0e7389 */ /* 0x00006400000c000b */
[----:B01----:R-:W-:Y:S01]  /*21ea0*/  ENDCOLLECTIVE ;  /* 0x000000000000791b */ /* 0x003fe20003800000 */
.L_x_861:
[----:B------:R-:W-:Y:S01]  /*21eb0*/  ISETP.GE.AND P1, PT, R4, R6, PT ;  /* 0x000000060400720c */ /* 0x000fe20003f26270 */
[----:B------:R-:W-:Y:S01]  /*21ec0*/  IMAD.MOV.U32 R13, RZ, RZ, R0 ;  /* 0x000000ffff0d7224 */ /* 0x000fe200078e0000 */
[----:B------:R-:W-:-:S11]  /*21ed0*/  MOV R2, R14 ;  /* 0x0000000e00027202 */ /* 0x000fd60000000f00 */
[----:B------:R-:W-:Y:S05]  /*21ee0*/  WARPSYNC.COLLECTIVE R15, `(.L_x_862) ;  /* 0x000000000f087348 */ /* 0x000fea0003c00000 */
[----:B------:R0:W1:Y:S02]  /*21ef0*/  SHFL.IDX P6, R14, R13, R12, R11 ;  /* 0x0000000c0d0e7389 */ /* 0x00006400000c000b */
[----:B01----:R-:W-:Y:S01]  /*21f00*/  ENDCOLLECTIVE ;  /* 0x000000000000791b */ /* 0x003fe20003800000 */
.L_x_862:
[----:B------:R-:W-:Y:S02]  /*21f10*/  IMAD.MOV.U32 R13, RZ, RZ, R5 ;  /* 0x000000ffff0d7224 */ /* 0x000fe400078e0005 */
[----:B------:R-:W-:Y:S02]  /*21f20*/  IMAD.MOV.U32 R12, RZ, RZ, 0x1 ;  /* 0x00000001ff0c7424 */ /* 0x000fe400078e00ff */
[----:B------:R-:W-:-:S07]  /*21f30*/  IMAD.MOV.U32 R3, RZ, RZ, R14 ;  /* 0x000000ffff037224 */ /* 0x000fce00078e000e */
[----:B------:R-:W-:Y:S05]  /*21f40*/  WARPSYNC.COLLECTIVE R15, `(.L_x_863) ;  /* 0x000000000f087348 */ /* 0x000fea0003c00000 */
[----:B------:R0:W1:Y:S02]  /*21f50*/  SHFL.IDX P6, R14, R13, R12, R11 ;  /* 0x0000000c0d0e7389 */ /* 0x00006400000c000b */
[----:B01----:R-:W-:Y:S01]  /*21f60*/  ENDCOLLECTIVE ;  /* 0x000000000000791b */ /* 0x003fe20003800000 */
.L_x_863:
[----:B------:R-:W-:-:S05]  /*21f70*/  @!P1 LEA R7, P4, R9, R3, 0x1 ;  /* 0x0000000309079211 */ /* 0x000fca00078808ff */
[----:B------:R-:W-:Y:S02]  /*21f80*/  @!P1 IMAD.X R3, RZ, RZ, R2, P4 ;  /* 0x000000ffff039224 */ /* 0x000fe400020e0602 */
[----:B------:R-:W-:Y:S01]  /*21f90*/  @!P1 IMAD.MOV.U32 R2, RZ, RZ, R7 ;  /* 0x000000ffff029224 */ /* 0x000fe200078e0007 */
[----:B------:R-:W-:Y:S01]  /*21fa0*/  IADD3 R7, R4, 0x10, RZ ;  /* 0x0000001004077810 */ /* 0x000fe20007ffe0ff */
[----:B------:R-:W-:-:S03]  /*21fb0*/  IMAD.MOV.U32 R13, RZ, RZ, R0 ;  /* 0x000000ffff0d7224 */ /* 0x000fc600078e0000 */
[----:B------:R-:W-:Y:S01]  /*21fc0*/  @!PT LDS RZ, [RZ] ;  /* 0x00000000fffff984 */ /* 0x000fe20000000800 */
[----:B------:R-:W-:Y:S01]  /*21fd0*/  @!PT LDS RZ, [RZ] ;  /* 0x00000000fffff984 */ /* 0x000fe20000000800 */
[----:B------:R-:W-:Y:S01]  /*21fe0*/  @!PT LDS RZ, [RZ] ;  /* 0x00000000fffff984 */ /* 0x000fe20000000800 */
[----:B------:R-:W-:Y:S04]  /*21ff0*/  @!P1 LDGSTS.E.BYPASS.LTC128B.128 [R35+0xc400], desc[UR56][R2.64], !P3 ;  /* 0x0c40000002239fae */ /* 0x000fe8000d901d78 */
[----:B------:R-:W-:Y:S04]  /*22000*/  @!P1 LDGSTS.E.BYPASS.LTC128B.128 [R35+0x10400], desc[UR56][R2.64+0x80], !P2 ;  /* 0x1040008002239fae */ /* 0x000fe8000d101d78 */
[----:B------:R0:W-:Y:S01]  /*22010*/  @!P1 LDGSTS.E.BYPASS.LTC128B.128 [R35+0x14400], desc[UR56][R2.64+0x100], !P0 ;  /* 0x1440010002239fae */ /* 0x0001e2000c101d78 */
[----:B------:R-:W-:Y:S02]  /*22020*/  ISETP.GE.AND P1, PT, R7, R6, PT ;  /* 0x000000060700720c */ /* 0x000fe40003f26270 */
[----:B0-----:R-:W-:-:S11]  /*22030*/  MOV R2, R14 ;  /* 0x0000000e00027202 */ /* 0x001fd60000000f00 */
[----:B------:R-:W-:Y:S05]  /*22040*/  WARPSYNC.COLLECTIVE R15, `(.L_x_864) ;  /* 0x000000000f087348 */ /* 0x000fea0003c00000 */
[----:B------:R0:W1:Y:S02]  /*22050*/  SHFL.IDX P6, R14, R13, R12, R11 ;  /* 0x0000000c0d0e7389 */ /* 0x00006400000c000b */
[----:B01----:R-:W-:Y:S01]  /*22060*/  ENDCOLLECTIVE ;  /* 0x000000000000791b */ /* 0x003fe20003800000 */
.L_x_864:
[----:B------:R-:W-:Y:S02]  /*22070*/  IMAD.MOV.U32 R13, RZ, RZ, R5 ;  /* 0x000000ffff0d7224 */ /* 0x000fe400078e0005 */
[----:B------:R-:W-:Y:S02]  /*22080*/  IMAD.MOV.U32 R12, RZ, RZ, 0x2 ;  /* 0x00000002ff0c7424 */ /* 0x000fe400078e00ff */
[----:B------:R-:W-:-:S07]  /*22090*/  IMAD.MOV.U32 R3, RZ, RZ, R14 ;  /* 0x000000ffff037224 */ /* 0x000fce00078e000e */
[----:B------:R-:W-:Y:S05]  /*220a0*/  WARPSYNC.COLLECTIVE R15, `(.L_x_865) ;  /* 0x000000000f087348 */ /* 0x000fea0003c00000 */
[----:B------:R0:W1:Y:S02]  /*220b0*/  SHFL.IDX P6, R14, R13, R12, R11 ;  /* 0x0000000c0d0e7389 */ /* 0x00006400000c000b */
[----:B01----:R-:W-:Y:S01]  /*220c0*/  ENDCOLLECTIVE ;  /* 0x000000000000791b */ /* 0x003fe20003800000 */
.L_x_865:
[----:B------:R-:W-:-:S04]  /*220d0*/  @!P1 LEA R7, P4, R9, R3, 0x1 ;  /* 0x0000000309079211 */ /* 0x000fc800078808ff */
[----:B------:R-:W-:Y:S01]  /*220e0*/  @!P1 IADD3.X R8, RZ, R2, RZ, P4, !PT ;  /* 0x00000002ff089210 */ /* 0x000fe200027fe4ff */
[----:B------:R-:W-:Y:S01]  /*220f0*/  @!P1 IMAD.MOV.U32 R2, RZ, RZ, R7 ;  /* 0x000000ffff029224 */ /* 0x000fe200078e0007 */
[----:B------:R-:W-:-:S03]  /*22100*/  IADD3 R7, R4, 0x20, RZ ;  /* 0x0000002004077810 */ /* 0x000fc60007ffe0ff */
[----:B------:R-:W-:Y:S02]  /*22110*/  @!P1 IMAD.MOV.U32 R3, RZ, RZ, R8 ;  /* 0x000000ffff039224 */ /* 0x000fe400078e0008 */
        /* <DEDUP_REMOVED lines=12> */
.L_x_866:
[----:B------:R-:W-:Y:S02]  /*221e0*/  IMAD.MOV.U32 R13, RZ, RZ, R5 ;  /* 0x000000ffff0d7224 */ /* 0x000fe400078e0005 */
[----:B------:R-:W-:Y:S02]  /*221f0*/  IMAD.MOV.U32 R12, RZ, RZ, 0x3 ;  /* 0x00000003ff0c7424 */ /* 0x000fe400078e00ff */
[----:B------:R-:W-:-:S07]  /*22200*/  IMAD.MOV.U32 R3, RZ, RZ, R14 ;  /* 0x000000ffff037224 */ /* 0x000fce00078e000e */
[----:B------:R-:W-:Y:S05]  /*22210*/  WARPSYNC.COLLECTIVE R15, `(.L_x_867) ;  /* 0x000000000f087348 */ /* 0x000fea0003c00000 */
[----:B------:R0:W1:Y:S02]  /*22220*/  SHFL.IDX P6, R14, R13, R12, R11 ;  /* 0x0000000c0d0e7389 */ /* 0x00006400000c000b */
[----:B01----:R-:W-:Y:S01]  /*22230*/  ENDCOLLECTIVE ;  /* 0x000000000000791b */ /* 0x003fe20003800000 */
.L_x_867:
        /* <DEDUP_REMOVED lines=17> */
.L_x_868:
[----:B------:R-:W-:Y:S02]  /*22350*/  IMAD.MOV.U32 R13, RZ, RZ, R5 ;  /* 0x000000ffff0d7224 */ /* 0x000fe400078e0005 */
[----:B------:R-:W-:Y:S02]  /*22360*/  IMAD.MOV.U32 R12, RZ, RZ, 0x4 ;  /* 0x00000004ff0c7424 */ /* 0x000fe400078e00ff */
[----:B------:R-:W-:-:S07]  /*22370*/  IMAD.MOV.U32 R3, RZ, RZ, R14 ;  /* 0x000000ffff037224 */ /* 0x000fce00078e000e */
[----:B------:R-:W-:Y:S05]  /*22380*/  WARPSYNC.COLLECTIVE R15, `(.L_x_869) ;  /* 0x000000000f087348 */ /* 0x000fea0003c00000 */
[----:B------:R0:W1:Y:S02]  /*22390*/  SHFL.IDX P6, R14, R13, R12, R11 ;  /* 0x0000000c0d0e7389 */ /* 0x00006400000c000b */
[----:B01----:R-:W-:Y:S01]  /*223a0*/  ENDCOLLECTIVE ;  /* 0x000000000000791b */ /* 0x003fe20003800000 */
.L_x_869:
        /* <DEDUP_REMOVED lines=17> */
.L_x_870:
[----:B------:R-:W-:Y:S01]  /*224c0*/  MOV R13, R5 ;  /* 0x00000005000d7202 */ /* 0x000fe20000000f00 */
[----:B------:R-:W-:Y:S02]  /*224d0*/  IMAD.MOV.U32 R12, RZ, RZ, 0x5 ;  /* 0x00000005ff0c7424 */ /* 0x000fe400078e00ff */
[----:B------:R-:W-:-:S07]  /*224e0*/  IMAD.MOV.U32 R3, RZ, RZ, R14 ;  /* 0x000000ffff037224 */ /* 0x000fce00078e000e */
[----:B------:R-:W-:Y:S05]  /*224f0*/  WARPSYNC.COLLECTIVE R15, `(.L_x_871) ;  /* 0x000000000f087348 */ /* 0x000fea0003c00000 */
[----:B------:R0:W1:Y:S02]  /*22500*/  SHFL.IDX P6, R14, R13, R12, R11 ;  /* 0x0000000c0d0e7389 */ /* 0x00006400000c000b */
[----:B01----:R-:W-:Y:S01]  /*22510*/  ENDCOLLECTIVE ;  /* 0x000000000000791b */ /* 0x003fe20003800000 */
.L_x_871:
[----:B------:R-:W-:-:S04]  /*22520*/  @!P1 LEA R7, P4, R9, R3, 0x1 ;  /* 0x0000000309079211 */ /* 0x000fc800078808ff */
[----:B------:R-:W-:Y:S01]  /*22530*/  @!P1 IADD3.X R8, RZ, R2, RZ, P4, !PT ;  /* 0x00000002ff089210 */ /* 0x000fe200027fe4ff */
[----:B------:R-:W-:Y:S02]  /*22540*/  @!P1 IMAD.MOV.U32 R2, RZ, RZ, R7 ;  /* 0x000000ffff029224 */ /* 0x000fe400078e0007 */
[----:B------:R-:W-:Y:S01]  /*22550*/  VIADD R7, R4, 0x50 ;  /* 0x0000005004077836 */ /* 0x000fe20000000000 */
[----:B------:R-:W-:Y:S01]  /*22560*/  @!P1 MOV R3, R8 ;  /* 0x0000000800039202 */ /* 0x000fe20000000f00 */
[----:B------:R-:W-:-:S04]  /*22570*/  IMAD.MOV.U32 R13, RZ, RZ, R0 ;  /* 0x000000ffff0d7224 */ /* 0x000fc800078e0000 */
        /* <DEDUP_REMOVED lines=11> */
.L_x_872:
[----:B------:R-:W-:Y:S01]  /*22630*/  IMAD.MOV.U32 R13, RZ, RZ, R5 ;  /* 0x000000ffff0d7224 */ /* 0x000fe200078e0005 */
[----:B------:R-:W-:Y:S02]  /*22640*/  MOV R12, 0x6 ;  /* 0x00000006000c7802 */ /* 0x000fe40000000f00 */
[----:B------:R-:W-:-:S07]  /*22650*/  MOV R3, R14 ;  /* 0x0000000e00037202 */ /* 0x000fce0000000f00 */
[----:B------:R-:W-:Y:S05]  /*22660*/  WARPSYNC.COLLECTIVE R15, `(.L_x_873) ;  /* 0x000000000f087348 */ /* 0x000fea0003c00000 */
[----:B------:R0:W1:Y:S02]  /*22670*/  SHFL.IDX P6, R14, R13, R12, R11 ;  /* 0x0000000c0d0e7389 */ /* 0x00006400000c000b */
[----:B01----:R-:W-:Y:S01]  /*22680*/  ENDCOLLECTIVE ;  /* 0x000000000000791b */ /* 0x003fe20003800000 */
.L_x_873:
[----:B------:R-:W-:-:S05]  /*22690*/  @!P1 LEA R7, P4, R9, R3, 0x1 ;  /* 0x0000000309079211 */ /* 0x000fca00078808ff */
[----:B------:R-:W-:Y:S01]  /*226a0*/  @!P1 IMAD.X R8, RZ, RZ, R2, P4 ;  /* 0x000000ffff089224 */ /* 0x000fe200020e0602 */
[----:B------:R-:W-:Y:S02]  /*226b0*/  @!P1 MOV R2, R7 ;  /* 0x0000000700029202 */ /* 0x000fe40000000f00 */
[----:B------:R-:W-:Y:S01]  /*226c0*/  IADD3 R7, R4, 0x60, RZ ;  /* 0x0000006004077810 */ /* 0x000fe20007ffe0ff */
[----:B------:R-:W-:Y:S01]  /*226d0*/  @!P1 IMAD.MOV.U32 R3, RZ, RZ, R8 ;  /* 0x000000ffff039224 */ /* 0x000fe200078e0008 */
[----:B------:R-:W-:-:S04]  /*226e0*/  MOV R13, R0 ;  /* 0x00000000000d7202 */ /* 0x000fc80000000f00 */
[----:B------:R-:W-:Y:S01]  /*226f0*/  @!PT LDS RZ, [RZ] ;  /* 0x00000000fffff984 */ /* 0x000fe20000000800 */
[----:B------:R-:W-:Y:S01]  /*22700*/  @!PT LDS RZ, [RZ] ;  /* 0x00000000fffff984 */ /* 0x000fe20000000800 */
[----:B------:R-:W-:Y:S01]  /*22710*/  @!PT LDS RZ, [RZ] ;  /* 0x00000000fffff984 */ /* 0x000fe20000000800 */
[----:B------:R-:W-:Y:S04]  /*22720*/  @!P1 LDGSTS.E.BYPASS.LTC128B.128 [R35+0xec00], desc[UR56][R2.64], !P3 ;  /* 0x0ec0000002239fae */ /* 0x000fe8000d901d78 */
[----:B------:R-:W-:Y:S04]  /*22730*/  @!P1 LDGSTS.E.BYPASS.LTC128B.128 [R35+0x12c00], desc[UR56][R2.64+0x80], !P2 ;  /* 0x12c0008002239fae */ /* 0x000fe8000d101d78 */
[----:B------:R0:W-:Y:S01]  /*22740*/  @!P1 LDGSTS.E.BYPASS.LTC128B.128 [R35+0x16c00], desc[UR56][R2.64+0x100], !P0 ;  /* 0x16c0010002239fae */ /* 0x0001e2000c101d78 */
[----:B------:R-:W-:Y:S01]  /*22750*/  ISETP.GE.AND P1, PT, R7, R6, PT ;  /* 0x000000060700720c */ /* 0x000fe20003f26270 */
[----:B0-----:R-:W-:-:S12]  /*22760*/  IMAD.MOV.U32 R2, RZ, RZ, R14 ;  /* 0x000000ffff027224 */ /* 0x001fd800078e000e */
[----:B------:R-:W-:Y:S05]  /*22770*/  WARPSYNC.COLLECTIVE R15, `(.L_x_874) ;  /* 0x000000000f087348 */ /* 0x000fea0003c00000 */
[----:B------:R0:W1:Y:S02]  /*22780*/  SHFL.IDX P6, R14, R13, R12, R11 ;  /* 0x0000000c0d0e7389 */ /* 0x00006400000c000b */
[----:B01----:R-:W-:Y:S01]  /*22790*/  ENDCOLLECTIVE ;  /* 0x000000000000791b */ /* 0x003fe20003800000 */
.L_x_874:
[----:B------:R-:W-:Y:S01]  /*227a0*/  IMAD.MOV.U32 R13, RZ, RZ, R5 ;  /* 0x000000ffff0d7224 */ /* 0x000fe200078e0005 */
[----:B------:R-:W-:Y:S01]  /*227b0*/  MOV R12, 0x7 ;  /* 0x00000007000c7802 */ /* 0x000fe20000000f00 */
[----:B------:R-:W-:-:S07]  /*227c0*/  IMAD.MOV.U32 R3, RZ, RZ, R14 ;  /* 0x000000ffff037224 */ /* 0x000fce00078e000e */
[----:B------:R-:W-:Y:S05]  /*227d0*/  WARPSYNC.COLLECTIVE R15, `(.L_x_875) ;  /* 0x000000000f087348 */ /* 0x000fea0003c00000 */
[----:B------:R0:W1:Y:S02]  /*227e0*/  SHFL.IDX P6, R14, R13, R12, R11 ;  /* 0x0000000c0d0e7389 */ /* 0x00006400000c000b */
[----:B01----:R-:W-:Y:S01]  /*227f0*/  ENDCOLLECTIVE ;  /* 0x000000000000791b */ /* 0x003fe20003800000 */
.L_x_875:
[----:B------:R-:W-:-:S04]  /*22800*/  @!P1 LEA R7, P4, R9, R3, 0x1 ;  /* 0x0000000309079211 */ /* 0x000fc800078808ff */
[----:B------:R-:W-:Y:S01]  /*22810*/  @!P1 IADD3.X R8, RZ, R2, RZ, P4, !PT ;  /* 0x00000002ff089210 */ /* 0x000fe200027fe4ff */
[----:B------:R-:W-:-:S03]  /*22820*/  @!P1 IMAD.MOV.U32 R2, RZ, RZ, R7 ;  /* 0x000000ffff029224 */ /* 0x000fc600078e0007 */
[----:B------:R-:W-:Y:S02]  /*22830*/  @!P1 MOV R3, R8 ;  /* 0x0000000800039202 */ /* 0x000fe40000000f00 */
[----:B------:R-:W-:-:S03]  /*22840*/  MOV R13, R0 ;  /* 0x00000000000d7202 */ /* 0x000fc60000000f00 */
[----:B------:R-:W-:Y:S01]  /*22850*/  @!PT LDS RZ, [RZ] ;  /* 0x00000000fffff984 */ /* 0x000fe20000000800 */
[----:B------:R-:W-:Y:S01]  /*22860*/  @!PT LDS RZ, [RZ] ;  /* 0x00000000fffff984 */ /* 0x000fe20000000800 */
[----:B------:R-:W-:Y:S01]  /*22870*/  @!PT LDS RZ, [RZ] ;  /* 0x00000000fffff984 */ /* 0x000fe20000000800 */
[----:B------:R0:W-:Y:S04]  /*22880*/  @!P1 LDGSTS.E.BYPASS.LTC128B.128 [R35+0xf400], desc[UR56][R2.64], !P3 ;  /* 0x0f40000002239fae */ /* 0x0001e8000d901d78 */
[----:B------:R0:W-:Y:S01]  /*22890*/  @!P1 LDGSTS.E.BYPASS.LTC128B.128 [R35+0x13400], desc[UR56][R2.64+0x80], !P2 ;  /* 0x1340008002239fae */ /* 0x0001e2000d101d78 */
[----:B------:R-:W-:-:S03]  /*228a0*/  IMAD.MOV.U32 R5, RZ, RZ, R14 ;  /* 0x000000ffff057224 */ /* 0x000fc600078e000e */
[----:B------:R0:W-:Y:S04]  /*228b0*/  @!P1 LDGSTS.E.BYPASS.LTC128B.128 [R35+0x17400], desc[UR56][R2.64+0x100], !P0 ;  /* 0x1740010002239fae */ /* 0x0001e8000c101d78 */
[----:B0-----:R-:W-:Y:S05]  /*228c0*/  WARPSYNC.COLLECTIVE R15, `(.L_x_876) ;  /* 0x000000000f087348 */ /* 0x001fea0003c00000 */
[----:B------:R1:W2:Y:S02]  /*228d0*/  SHFL.IDX P6, R14, R13, R12, R11 ;  /* 0x0000000c0d0e7389 */ /* 0x0002a400000c000b */
[----:B012---:R-:W-:Y:S01]  /*228e0*/  ENDCOLLECTIVE ;  /* 0x000000000000791b */ /* 0x007fe20003800000 */
.L_x_876:
[----:B------:R-:W-:Y:S05]  /*228f0*/  BRA `(.L_x_877) ;  /* 0xffffffb0005c7947 */ /* 0x000fea000383ffff */
.L_x_744:
[----:B0-----:R0:W1:Y:S02]  /*22900*/  SYNCS.PHASECHK.TRANS64.TRYWAIT P0, [R22+URZ+0x2a820], R3 ;  /* 0x02a82003160075a7 */ /* 0x001064000800017f */
[----:B-1----:R-:W-:Y:S05]  /*22910*/  @!P0 NANOSLEEP.SYNCS 0x989680 ;  /* 0x009896800000895d */ /* 0x002fea0003900000 */
[----:B------:R-:W1:Y:S02]  /*22920*/  @!P0 SYNCS.PHASECHK.TRANS64 P0, [R22+URZ+0x2a820], R3 ;  /* 0x02a82003160085a7 */ /* 0x000e64000800007f */
[----:B-1----:R-:W-:Y:S05]  /*22930*/  @!P0 BRA `(.L_x_744) ;  /* 0xfffffffc00f08947 */ /* 0x002fea000383ffff */
[----:B------:R-:W-:Y:S05]  /*22940*/  BRA `(.L_x_878) ;  /* 0xffffffb000d47947 */ /* 0x000fea000383ffff */
.L_x_749:
[----:B0-----:R0:W1:Y:S02]  /*22950*/  SYNCS.PHASECHK.TRANS64.TRYWAIT P0, [R6+URZ+0x2a840], R3 ;  /* 0x02a84003060075a7 */ /* 0x001064000800017f */
[----:B-1----:R-:W-:Y:S05]  /*22960*/  @!P0 NANOSLEEP.SYNCS 0x989680 ;  /* 0x009896800000895d */ /* 0x002fea0003900000 */
[----:B------:R-:W1:Y:S02]  /*22970*/  @!P0 SYNCS.PHASECHK.TRANS64 P0, [R6+URZ+0x2a840], R3 ;  /* 0x02a84003060085a7 */ /* 0x000e64000800007f */
[----:B-1----:R-:W-:Y:S05]  /*22980*/  @!P0 BRA `(.L_x_749) ;  /* 0xfffffffc00f08947 */ /* 0x002fea000383ffff */
[----:B------:R-:W-:Y:S05]  /*22990*/  BRA `(.L_x_879) ;  /* 0xffffffb400987947 */ /* 0x000fea000383ffff */
.L_x_750:
[----:B------:R-:W-:Y:S01]  /*229a0*/  BSSY B1, `(.L_x_880) ;  /* 0x0000008000017945 */ /* 0x000fe20003800000 */
[----:B------:R-:W-:Y:S01]  /*229b0*/  IMAD.MOV.U32 R13, RZ, RZ, R5 ;  /* 0x000000ffff0d7224 */ /* 0x000fe200078e0005 */
[----:B------:R-:W-:Y:S01]  /*229c0*/  MOV R12, RZ ;  /* 0x000000ff000c7202 */ /* 0x000fe20000000f00 */
[----:B------:R-:W-:Y:S01]  /*229d0*/  IMAD.MOV.U32 R11, RZ, RZ, 0x181f ;  /* 0x0000181fff0b7424 */ /* 0x000fe200078e00ff */
[----:B------:R-:W-:-:S07]  /*229e0*/  MOV R15, 0xffffffff ;  /* 0xffffffff000f7802 */ /* 0x000fce0000000f00 */
[----:B------:R-:W-:Y:S05]  /*229f0*/  WARPSYNC.COLLECTIVE R15, `(.L_x_881) ;  /* 0x000000000f087348 */ /* 0x000fea0003c00000 */
[----:B------:R0:W1:Y:S02]  /*22a00*/  SHFL.IDX P6, R14, R13, R12, R11 ;  /* 0x0000000c0d0e7389 */ /* 0x00006400000c000b */
[----:B01----:R-:W-:Y:S01]  /*22a10*/  ENDCOLLECTIVE ;  /* 0x000000000000791b */ /* 0x003fe20003800000 */
.L_x_881:
[----:B------:R-:W-:Y:S05]  /*22a20*/  BSYNC B1 ;  /* 0x0000000000017941 */ /* 0x000fea0003800000 */
.L_x_880:
[----:B------:R-:W0:Y:S01]  /*22a30*/  S2R R34, SR_TID.X ;  /* 0x0000000000227919 */ /* 0x000e220000002100 */
[----:B------:R-:W-:Y:S01]  /*22a40*/  MOV R13, R9 ;  /* 0x00000009000d7202 */ /* 0x000fe20000000f00 */
[----:B------:R-:W-:Y:S01]  /*22a50*/  IMAD.MOV.U32 R12, RZ, RZ, RZ ;  /* 0x000000ffff0c7224 */ /* 0x000fe200078e00ff */
[----:B------:R-:W-:Y:S01]  /*22a60*/  MOV R11, 0x181f ;  /* 0x0000181f000b7802 */ /* 0x000fe20000000f00 */
[----:B------:R-:W-:Y:S01]  /*22a70*/  IMAD.MOV.U32 R3, RZ, RZ, R14 ;  /* 0x000000ffff037224 */ /* 0x000fe200078e000e */
[----:B------:R-:W-:Y:S02]  /*22a80*/  MOV R15, 0xffffffff ;  /* 0xffffffff000f7802 */ /* 0x000fe40000000f00 */
[----:B------:R-:W-:-:S07]  /*22a90*/  LEA R4, R4, R22, 0x1 ;  /* 0x0000001604047211 */ /* 0x000fce00078e08ff */
[----:B0-----:R-:W-:Y:S05]  /*22aa0*/  WARPSYNC.COLLECTIVE R15, `(.L_x_882) ;  /* 0x000000000f087348 */ /* 0x001fea0003c00000 */
[----:B------:R1:W2:Y:S02]  /*22ab0*/  SHFL.IDX P6, R14, R13, R12, R11 ;  /* 0x0000000c0d0e7389 */ /* 0x0002a400000c000b */
[----:B012---:R-:W-:Y:S01]  /*22ac0*/  ENDCOLLECTIVE ;  /* 0x000000000000791b */ /* 0x007fe20003800000 */
.L_x_882:
[----:B------:R-:W-:Y:S01]  /*22ad0*/  IMAD.MOV.U32 R13, RZ, RZ, R5 ;  /* 0x000000ffff0d7224 */ /* 0x000fe200078e0005 */
[----:B------:R-:W-:Y:S01]  /*22ae0*/  MOV R12, 0x1 ;  /* 0x00000001000c7802 */ /* 0x000fe20000000f00 */
[----:B------:R-:W-:Y:S02]  /*22af0*/  IMAD.SHL.U32 R34, R34, 0x8, RZ ;  /* 0x0000000822227824 */ /* 0x000fe400078e00ff */
[----:B------:R-:W-:-:S07]  /*22b00*/  IMAD.MOV.U32 R2, RZ, RZ, R14 ;  /* 0x000000ffff027224 */ /* 0x000fce00078e000e */
[----:B------:R-:W-:Y:S05]  /*22b10*/  WARPSYNC.COLLECTIVE R15, `(.L_x_883) ;  /* 0x000000000f087348 */ /* 0x000fea0003c00000 */
[----:B------:R0:W1:Y:S02]  /*22b20*/  SHFL.IDX P6, R14, R13, R12, R11 ;  /* 0x0000000c0d0e7389 */ /* 0x00006400000c000b */
[----:B01----:R-:W-:Y:S01]  /*22b30*/  ENDCOLLECTIVE ;  /* 0x000000000000791b */ /* 0x003fe20003800000 */
.L_x_883:
[----:B------:R-:W-:-:S04]  /*22b40*/  LOP3.LUT R34, R34, 0x38, RZ, 0xc0, !PT ;  /* 0x0000003822227812 */ /* 0x000fc800078ec0ff */
[----:B------:R-:W-:-:S04]  /*22b50*/  SHF.L.U32 R0, R34, 0x1, RZ ;  /* 0x0000000122007819 */ /* 0x000fc800000006ff */
[----:B------:R-:W-:-:S05]  /*22b60*/  IADD3 R2, P0, R2, R0, RZ ;  /* 0x0000000002027210 */ /* 0x000fca0007f1e0ff */
[----:B------:R-:W-:Y:S01]  /*22b70*/  IMAD.X R3, RZ, RZ, R3, P0 ;  /* 0x000000ffff037224 */ /* 0x000fe200000e0603 */
[----:B------:R-:W-:-:S04]  /*22b80*/  MOV R13, R9 ;  /* 0x00000009000d7202 */ /* 0x000fc80000000f00 */
        /* <DEDUP_REMOVED lines=10> */
.L_x_884:
[----:B------:R-:W-:Y:S01]  /*22c30*/  IMAD.MOV.U32 R13, RZ, RZ, R5 ;  /* 0x000000ffff0d7224 */ /* 0x000fe200078e0005 */
[----:B------:R-:W-:Y:S01]  /*22c40*/  MOV R12, 0x2 ;  /* 0x00000002000c7802 */ /* 0x000fe20000000f00 */
[----:B------:R-:W-:-:S07]  /*22c50*/  IMAD.MOV.U32 R2, RZ, RZ, R14 ;  /* 0x000000ffff027224 */ /* 0x000fce00078e000e */
[----:B------:R-:W-:Y:S05]  /*22c60*/  WARPSYNC.COLLECTIVE R15, `(.L_x_885) ;  /* 0x000000000f087348 */ /* 0x000fea0003c00000 */
[----:B------:R0:W1:Y:S02]  /*22c70*/  SHFL.IDX P6, R14, R13, R12, R11 ;  /* 0x0000000c0d0e7389 */ /* 0x00006400000c000b */
[----:B01----:R-:W-:Y:S01]  /*22c80*/  ENDCOLLECTIVE ;  /* 0x000000000000791b */ /* 0x003fe20003800000 */
.L_x_885:
[----:B------:R-:W-:-:S04]  /*22c90*/  IADD3 R2, P0, R2, R0, RZ ;  /* 0x0000000002027210 */ /* 0x000fc80007f1e0ff */
[----:B------:R-:W-:-:S05]  /*22ca0*/  IADD3.X R3, RZ, R3, RZ, P0, !PT ;  /* 0x00000003ff037210 */ /* 0x000fca00007fe4ff */
[----:B------:R-:W-:Y:S01]  /*22cb0*/  @!PT LDS RZ, [RZ] ;  /* 0x00000000fffff984 */ /* 0x000fe20000000800 */
[----:B------:R-:W-:Y:S01]  /*22cc0*/  @!PT LDS RZ, [RZ] ;  /* 0x00000000fffff984 */ /* 0x000fe20000000800 */
[----:B------:R-:W-:Y:S01]  /*22cd0*/  @!PT LDS RZ, [RZ] ;  /* 0x00000000fffff984 */ /* 0x000fe20000000800 */
[----:B------:R0:W-:Y:S01]  /*22ce0*/  LDGSTS.E.BYPASS.LTC128B.128 [R4+0x18c00], desc[UR56][R2.64], !P3 ;  /* 0x18c0000002047fae */ /* 0x0001e2000d901d78 */
[----:B------:R-:W-:-:S03]  /*22cf0*/  MOV R13, R9 ;  /* 0x00000009000d7202 */ /* 0x000fc60000000f00 */
[----:B------:R0:W-:Y:S04]  /*22d00*/  LDGSTS.E.BYPASS.LTC128B.128 [R4+0x1bc00], desc[UR56][R2.64+0x80], !P2 ;  /* 0x1bc0008002047fae */ /* 0x0001e8000d101d78 */
[----:B------:R0:W-:Y:S01]  /*22d10*/  LDGSTS.E.BYPASS.LTC128B.128 [R4+0x1ec00], desc[UR56][R2.64+0x100], !P1 ;  /* 0x1ec0010002047fae */ /* 0x0001e2000c901d78 */
[----:B------:R-:W-:-:S07]  /*22d20*/  IMAD.MOV.U32 R34, RZ, RZ, R14 ;  /* 0x000000ffff227224 */ /* 0x000fce00078e000e */
[----:B0-----:R-:W-:Y:S05]  /*22d30*/  WARPSYNC.COLLECTIVE R15, `(.L_x_886) ;  /* 0x000000000f087348 */ /* 0x001fea0003c00000 */
[----:B------:R1:W2:Y:S02]  /*22d40*/  SHFL.IDX P6, R14, R13, R12, R11 ;  /* 0x0000000c0d0e7389 */ /* 0x0002a400000c000b */
[----:B012---:R-:W-:Y:S01]  /*22d50*/  ENDCOLLECTIVE ;  /* 0x000000000000791b */ /* 0x007fe20003800000 */
.L_x_886:
[----:B------:R-:W-:Y:S01]  /*22d60*/  IMAD.MOV.U32 R13, RZ, RZ, R5 ;  /* 0x000000ffff0d7224 */ /* 0x000fe200078e0005 */
[----:B------:R-:W-:Y:S01]  /*22d70*/  MOV R12, 0x3 ;  /* 0x00000003000c7802 */ /* 0x000fe20000000f00 */
[----:B------:R-:W-:-:S07]  /*22d80*/  IMAD.MOV.U32 R2, RZ, RZ, R14 ;  /* 0x000000ffff027224 */ /* 0x000fce00078e000e */
[----:B------:R-:W-:Y:S05]  /*22d90*/  WARPSYNC.COLLECTIVE R15, `(.L_x_887) ;  /* 0x000000000f087348 */ /* 0x000fea0003c00000 */
[----:B------:R0:W1:Y:S02]  /*22da0*/  SHFL.IDX P6, R14, R13, R12, R11 ;  /* 0x0000000c0d0e7389 */ /* 0x00006400000c000b */
[----:B01----:R-:W-:Y:S01]  /*22db0*/  ENDCOLLECTIVE ;  /* 0x000000000000791b */ /* 0x003fe20003800000 */
.L_x_887:
        /* <DEDUP_REMOVED lines=13> */
.L_x_888:
[----:B------:R-:W-:Y:S01]  /*22e90*/  IMAD.MOV.U32 R13, RZ, RZ, R5 ;  /* 0x000000ffff0d7224 */ /* 0x000fe200078e0005 */
[----:B------:R-:W-:Y:S01]  /*22ea0*/  MOV R12, 0x4 ;  /* 0x00000004000c7802 */ /* 0x000fe20000000f00 */
[----:B------:R-:W-:-:S07]  /*22eb0*/  IMAD.MOV.U32 R2, RZ, RZ, R14 ;  /* 0x000000ffff027224 */ /* 0x000fce00078e000e */
[----:B------:R-:W-:Y:S05]  /*22ec0*/  WARPSYNC.COLLECTIVE R15, `(.L_x_889) ;  /* 0x000000000f087348 */ /* 0x000fea0003c00000 */
[----:B------:R0:W1:Y:S02]  /*22ed0*/  SHFL.IDX P6, R14, R13, R12, R11 ;  /* 0x0000000c0d0e7389 */ /* 0x00006400000c000b */
[----:B01----:R-:W-:Y:S01]  /*22ee0*/  ENDCOLLECTIVE ;  /* 0x000000000000791b */ /* 0x003fe20003800000 */
.L_x_889:
        /* <DEDUP_REMOVED lines=13> */
.L_x_890:
[----:B------:R-:W-:Y:S01]  /*22fc0*/  IMAD.MOV.U32 R13, RZ, RZ, R5 ;  /* 0x000000ffff0d7224 */ /* 0x000fe200078e0005 */
[----:B------:R-:W-:Y:S01]  /*22fd0*/  MOV R12, 0x5 ;  /* 0x00000005000c7802 */ /* 0x000fe20000000f00 */
[----:B------:R-:W-:-:S07]  /*22fe0*/  IMAD.MOV.U32 R2, RZ, RZ, R14 ;  /* 0x000000ffff027224 */ /* 0x000fce00078e000e */
[----:B------:R-:W-:Y:S05]  /*22ff0*/  WARPSYNC.COLLECTIVE R15, `(.L_x_891) ;  /* 0x000000000f087348 */ /* 0x000fea0003c00000 */
[----:B------:R0:W1:Y:S02]  /*23000*/  SHFL.IDX P6, R14, R13, R12, R11 ;  /* 0x0000000c0d0e7389 */ /* 0x00006400000c000b */
[----:B01----:R-:W-:Y:S01]  /*23010*/  ENDCOLLECTIVE ;  /* 0x000000000000791b */ /* 0x003fe20003800000 */
.L_x_891:
        /* <DEDUP_REMOVED lines=13> */
.L_x_892:
[----:B------:R-:W-:Y:S01]  /*230f0*/  IMAD.MOV.U32 R2, RZ, RZ, R14 ;  /* 0x000000ffff027224 */ /* 0x000fe200078e000e */
[----:B------:R-:W-:Y:S06]  /*23100*/  BRA `(.L_x_893) ;  /* 0xffffffb000cc7947 */ /* 0x000fec000383ffff */
.L_x_755:
[----:B0-----:R0:W2:Y:S02]  /*23110*/  SYNCS.PHASECHK.TRANS64.TRYWAIT P0, [R5+URZ+0x2a860], R2 ;  /* 0x02a86002050075a7 */ /* 0x0010a4000800017f */
[----:B--2---:R-:W-:Y:S05]  /*23120*/  @!P0 NANOSLEEP.SYNCS 0x989680 ;  /* 0x009896800000895d */ /* 0x004fea0003900000 */
[----:B------:R-:W2:Y:S02]  /*23130*/  @!P0 SYNCS.PHASECHK.TRANS64 P0, [R5+URZ+0x2a860], R2 ;  /* 0x02a86002050085a7 */ /* 0x000ea4000800007f */
[----:B--2---:R-:W-:Y:S05]  /*23140*/  @!P0 BRA `(.L_x_755) ;  /* 0xfffffffc00f08947 */ /* 0x004fea000383ffff */
[----:B------:R-:W-:Y:S05]  /*23150*/  BRA `(.L_x_894) ;  /* 0xffffffb4002c7947 */ /* 0x000fea000383ffff */
.L_x_756:
[----:B------:R-:W-:Y:S01]  /*23160*/  BSSY B1, `(.L_x_895) ;  /* 0x0000008000017945 */ /* 0x000fe20003800000 */
[----:B------:R-:W-:Y:S01]  /*23170*/  MOV R13, R24 ;  /* 0x00000018000d7202 */ /* 0x000fe20000000f00 */
[----:B------:R-:W-:Y:S01]  /*23180*/  IMAD.MOV.U32 R12, RZ, RZ, RZ ;  /* 0x000000ffff0c7224 */ /* 0x000fe200078e00ff */
[----:B------:R-:W-:Y:S01]  /*23190*/  MOV R11, 0x181f ;  /* 0x0000181f000b7802 */ /* 0x000fe20000000f00 */
[----:B------:R-:W-:-:S07]  /*231a0*/  IMAD.MOV.U32 R15, RZ, RZ, -0x1 ;  /* 0xffffffffff0f7424 */ /* 0x000fce00078e00ff */
[----:B0-----:R-:W-:Y:S05]  /*231b0*/  WARPSYNC.COLLECTIVE R15, `(.L_x_896) ;  /* 0x000000000f087348 */ /* 0x001fea0003c00000 */
[----:B------:R1:W2:Y:S02]  /*231c0*/  SHFL.IDX P6, R14, R13, R12, R11 ;  /* 0x0000000c0d0e7389 */ /* 0x0002a400000c000b */
[----:B012---:R-:W-:Y:S01]  /*231d0*/  ENDCOLLECTIVE ;  /* 0x000000000000791b */ /* 0x007fe20003800000 */
.L_x_896:
[----:B------:R-:W-:Y:S05]  /*231e0*/  BSYNC B1 ;  /* 0x0000000000017941 */ /* 0x000fea0003800000 */
.L_x_895:
[----:B------:R-:W-:Y:S01]  /*231f0*/  IMAD.MOV.U32 R13, RZ, RZ, R23 ;  /* 0x000000ffff0d7224 */ /* 0x000fe200078e0017 */
[----:B------:R-:W-:Y:S01]  /*23200*/  MOV R12, RZ ;  /* 0x000000ff000c7202 */ /* 0x000fe20000000f00 */
[----:B------:R-:W-:Y:S01]  /*23210*/  IMAD.MOV.U32 R11, RZ, RZ, 0x181f ;  /* 0x0000181fff0b7424 */ /* 0x000fe200078e00ff */
[----:B------:R-:W-:Y:S01]  /*23220*/  MOV R15, 0xffffffff ;  /* 0xffffffff000f7802 */ /* 0x000fe20000000f00 */
[----:B------:R-:W-:Y:S01]  /*23230*/  IMAD R4, R4, 0x2, R22 ;  /* 0x0000000204047824 */ /* 0x000fe200078e0216 */
[----:B------:R-:W-:-:S07]  /*23240*/  MOV R3, R14 ;  /* 0x0000000e00037202 */ /* 0x000fce0000000f00 */
[----:B------:R-:W-:Y:S05]  /*23250*/  WARPSYNC.COLLECTIVE R15, `(.L_x_897) ;  /* 0x000000000f087348 */ /* 0x000fea0003c00000 */
[----:B------:R0:W1:Y:S02]  /*23260*/  SHFL.IDX P6, R14, R13, R12, R11 ;  /* 0x0000000c0d0e7389 */ /* 0x00006400000c000b */
[----:B01----:R-:W-:Y:S01]  /*23270*/  ENDCOLLECTIVE ;  /* 0x000000000000791b */ /* 0x003fe20003800000 */
.L_x_897:
[----:B------:R-:W-:Y:S01]  /*23280*/  MOV R13, R24 ;  /* 0x00000018000d7202 */ /* 0x000fe20000000f00 */
[----:B------:R-:W-:Y:S02]  /*23290*/  IMAD.MOV.U32 R12, RZ, RZ, 0x1 ;  /* 0x00000001ff0c7424 */ /* 0x000fe400078e00ff */
[----:B------:R-:W-:-:S07]  /*232a0*/  IMAD.MOV.U32 R2, RZ, RZ, R14 ;  /* 0x000000ffff027224 */ /* 0x000fce00078e000e */
[----:B------:R-:W-:Y:S05]  /*232b0*/  WARPSYNC.COLLECTIVE R15, `(.L_x_898) ;  /* 0x000000000f087348 */ /* 0x000fea0003c00000 */
[----:B------:R0:W1:Y:S02]  /*232c0*/  SHFL.IDX P6, R14, R13, R12, R11 ;  /* 0x0000000c0d0e7389 */ /* 0x00006400000c000b */
[----:B01----:R-:W-:Y:S01]  /*232d0*/  ENDCOLLECTIVE ;  /* 0x000000000000791b */ /* 0x003fe20003800000 */
.L_x_898:
[----:B------:R-:W-:-:S04]  /*232e0*/  IADD3 R2, P1, R2, R0, RZ ;  /* 0x0000000002027210 */ /* 0x000fc80007f3e0ff */
[----:B------:R-:W-:Y:S02]  /*232f0*/  IADD3.X R3, RZ, R3, RZ, P1, !PT ;  /* 0x00000003ff037210 */ /* 0x000fe40000ffe4ff */
        /* <DEDUP_REMOVED lines=9> */
[----:B0-----:R-:W-:-:S07]  /*23390*/  MOV R3, R14 ;  /* 0x0000000e00037202 */ /* 0x001fce0000000f00 */
[----:B------:R-:W-:Y:S05]  /*233a0*/  WARPSYNC.COLLECTIVE R15, `(.L_x_899) ;  /* 0x000000000f087348 */ /* 0x000fea0003c00000 */
[----:B------:R0:W1:Y:S02]  /*233b0*/  SHFL.IDX P6, R14, R13, R12, R11 ;  /* 0x0000000c0d0e7389 */ /* 0x00006400000c000b */
[----:B01----:R-:W-:Y:S01]  /*233c0*/  ENDCOLLECTIVE ;  /* 0x000000000000791b */ /* 0x003fe20003800000 */
.L_x_899:
[----:B------:R-:W-:Y:S01]  /*233d0*/  MOV R13, R24 ;  /* 0x00000018000d7202 */ /* 0x000fe20000000f00 */
[----:B------:R-:W-:Y:S01]  /*233e0*/  IMAD.MOV.U32 R12, RZ, RZ, 0x2 ;  /* 0x00000002ff0c7424 */ /* 0x000fe200078e00ff */
[----:B------:R-:W-:-:S07]  /*233f0*/  MOV R2, R14 ;  /* 0x0000000e00027202 */ /* 0x000fce0000000f00 */
[----:B------:R-:W-:Y:S05]  /*23400*/  WARPSYNC.COLLECTIVE R15, `(.L_x_900) ;  /* 0x000000000f087348 */ /* 0x000fea0003c00000 */
[----:B------:R0:W1:Y:S02]  /*23410*/  SHFL.IDX P6, R14, R13, R12, R11 ;  /* 0x0000000c0d0e7389 */ /* 0x00006400000c000b */
[----:B01----:R-:W-:Y:S01]  /*23420*/  ENDCOLLECTIVE ;  /* 0x000000000000791b */ /* 0x003fe20003800000 */
.L_x_900:
        /* <DEDUP_REMOVED lines=14> */
.L_x_901:
[----:B------:R-:W-:Y:S01]  /*23510*/  MOV R13, R24 ;  /* 0x00000018000d7202 */ /* 0x000fe20000000f00 */
[----:B------:R-:W-:Y:S01]  /*23520*/  IMAD.MOV.U32 R12, RZ, RZ, 0x3 ;  /* 0x00000003ff0c7424 */ /* 0x000fe200078e00ff */
[----:B------:R-:W-:-:S07]  /*23530*/  MOV R2, R14 ;  /* 0x0000000e00027202 */ /* 0x000fce0000000f00 */
[----:B------:R-:W-:Y:S05]  /*23540*/  WARPSYNC.COLLECTIVE R15, `(.L_x_902) ;  /* 0x000000000f087348 */ /* 0x000fea0003c00000 */
[----:B------:R0:W1:Y:S02]  /*23550*/  SHFL.IDX P6, R14, R13, R12, R11 ;  /* 0x0000000c0d0e7389 */ /* 0x00006400000c000b */
[----:B01----:R-:W-:Y:S01]  /*23560*/  ENDCOLLECTIVE ;  /* 0x000000000000791b */ /* 0x003fe20003800000 */
.L_x_902:
        /* <DEDUP_REMOVED lines=14> */
.L_x_903:
[----:B------:R-:W-:Y:S01]  /*23650*/  MOV R13, R24 ;  /* 0x00000018000d7202 */ /* 0x000fe20000000f00 */
[----:B------:R-:W-:Y:S01]  /*23660*/  IMAD.MOV.U32 R12, RZ, RZ, 0x4 ;  /* 0x00000004ff0c7424 */ /* 0x000fe200078e00ff */
[----:B------:R-:W-:-:S07]  /*23670*/  MOV R2, R14 ;  /* 0x0000000e00027202 */ /* 0x000fce0000000f00 */
[----:B------:R-:W-:Y:S05]  /*23680*/  WARPSYNC.COLLECTIVE R15, `(.L_x_904) ;  /* 0x000000000f087348 */ /* 0x000fea0003c00000 */
[----:B------:R0:W1:Y:S02]  /*23690*/  SHFL.IDX P6, R14, R13, R12, R11 ;  /* 0x0000000c0d0e7389 */ /* 0x00006400000c000b */
[----:B01----:R-:W-:Y:S01]  /*236a0*/  ENDCOLLECTIVE ;  /* 0x000000000000791b */ /* 0x003fe20003800000 */
.L_x_904:
        /* <DEDUP_REMOVED lines=14> */
.L_x_905:
[----:B------:R-:W-:Y:S01]  /*23790*/  MOV R13, R24 ;  /* 0x00000018000d7202 */ /* 0x000fe20000000f00 */
[----:B------:R-:W-:Y:S01]  /*237a0*/  IMAD.MOV.U32 R12, RZ, RZ, 0x5 ;  /* 0x00000005ff0c7424 */ /* 0x000fe200078e00ff */
[----:B------:R-:W-:-:S07]  /*237b0*/  MOV R2, R14 ;  /* 0x0000000e00027202 */ /* 0x000fce0000000f00 */
[----:B------:R-:W-:Y:S05]  /*237c0*/  WARPSYNC.COLLECTIVE R15, `(.L_x_906) ;  /* 0x000000000f087348 */ /* 0x000fea0003c00000 */
[----:B------:R0:W1:Y:S02]  /*237d0*/  SHFL.IDX P6, R14, R13, R12, R11 ;  /* 0x0000000c0d0e7389 */ /* 0x00006400000c000b */
[----:B01----:R-:W-:Y:S01]  /*237e0*/  ENDCOLLECTIVE ;  /* 0x000000000000791b */ /* 0x003fe20003800000 */
.L_x_906:
[----:B------:R-:W-:-:S05]  /*237f0*/  IADD3 R2, P2, R2, R0, RZ ;  /* 0x0000000002027210 */ /* 0x000fca0007f5e0ff */
[----:B------:R-:W-:Y:S01]  /*23800*/  IMAD.X R3, RZ, RZ, R3, P2 ;  /* 0x000000ffff037224 */ /* 0x000fe200010e0603 */
        /* <DEDUP_REMOVED lines=11> */
.L_x_907:
[----:B------:R-:W-:Y:S01]  /*238c0*/  @!PT LDS RZ, [RZ] ;  /* 0x00000000fffff984 */ /* 0x000fe20000000800 */
[----:B------:R-:W-:Y:S01]  /*238d0*/  @!PT LDS RZ, [RZ] ;  /* 0x00000000fffff984 */ /* 0x000fe20000000800 */
[----:B------:R-:W-:Y:S01]  /*238e0*/  @!PT LDS RZ, [RZ] ;  /* 0x00000000fffff984 */ /* 0x000fe20000000800 */
[----:B------:R0:W-:Y:S02]  /*238f0*/  LDGSTS.E.BYPASS.LTC128B.128 [R4+0x5400], desc[UR56][R2.64+0x80], !P2 ;  /* 0x0540008002047fae */ /* 0x0001e4000d101d78 */
[----:B0-----:R-:W-:Y:S01]  /*23900*/  MOV R2, R14 ;  /* 0x0000000e00027202 */ /* 0x001fe20000000f00 */
[----:B------:R-:W-:Y:S06]  /*23910*/  BRA `(.L_x_908) ;  /* 0xffffffb000187947 */ /* 0x000fec000383ffff */
.L_x_764:
[----:B0-----:R0:W1:Y:S02]  /*23920*/  SYNCS.PHASECHK.TRANS64.TRYWAIT P0, [R0+URZ+0x2a860], R3 ;  /* 0x02a86003000075a7 */ /* 0x001064000800017f */
[----:B-1----:R-:W-:Y:S05]  /*23930*/  @!P0 NANOSLEEP.SYNCS 0x989680 ;  /* 0x009896800000895d */ /* 0x002fea0003900000 */
[----:B------:R-:W1:Y:S02]  /*23940*/  @!P0 SYNCS.PHASECHK.TRANS64 P0, [R0+URZ+0x2a860], R3 ;  /* 0x02a86003000085a7 */ /* 0x000e64000800007f */
[----:B-1----:R-:W-:Y:S05]  /*23950*/  @!P0 BRA `(.L_x_764) ;  /* 0xfffffffc00f08947 */ /* 0x002fea000383ffff */
[----:B------:R-:W-:Y:S05]  /*23960*/  BRA `(.L_x_909) ;  /* 0xffffffb400307947 */ /* 0x000fea000383ffff */
.L_x_765:
[----:B------:R-:W-:Y:S01]  /*23970*/  BSSY B0, `(.L_x_910) ;  /* 0x0000008000007945 */ /* 0x000fe20003800000 */
[----:B------:R-:W-:Y:S01]  /*23980*/  IMAD.MOV.U32 R13, RZ, RZ, R24 ;  /* 0x000000ffff0d7224 */ /* 0x000fe200078e0018 */
[----:B------:R-:W-:Y:S01]  /*23990*/  MOV R12, RZ ;  /* 0x000000ff000c7202 */ /* 0x000fe20000000f00 */
[----:B------:R-:W-:Y:S01]  /*239a0*/  IMAD.MOV.U32 R11, RZ, RZ, 0x181f ;  /* 0x0000181fff0b7424 */ /* 0x000fe200078e00ff */
[----:B------:R-:W-:-:S07]  /*239b0*/  MOV R15, 0xffffffff ;  /* 0xffffffff000f7802 */ /* 0x000fce0000000f00 */
[----:B0-----:R-:W-:Y:S05]  /*239c0*/  WARPSYNC.COLLECTIVE R15, `(.L_x_911) ;  /* 0x000000000f087348 */ /* 0x001fea0003c00000 */
[----:B------:R1:W2:Y:S02]  /*239d0*/  SHFL.IDX P6, R14, R13, R12, R11 ;  /* 0x0000000c0d0e7389 */ /* 0x0002a400000c000b */
[----:B012---:R-:W-:Y:S01]  /*239e0*/  ENDCOLLECTIVE ;  /* 0x000000000000791b */ /* 0x007fe20003800000 */
.L_x_911:
[----:B------:R-:W-:Y:S05]  /*239f0*/  BSYNC B0 ;  /* 0x0000000000007941 */ /* 0x000fea0003800000 */
.L_x_910:
[----:B------:R-:W0:Y:S01]  /*23a00*/  S2R R5, SR_TID.X ;  /* 0x0000000000057919 */ /* 0x000e220000002100 */
[----:B------:R-:W-:Y:S01]  /*23a10*/  MOV R13, R23 ;  /* 0x00000017000d7202 */ /* 0x000fe20000000f00 */
[----:B------:R-:W-:Y:S01]  /*23a20*/  IMAD.MOV.U32 R12, RZ, RZ, RZ ;  /* 0x000000ffff0c7224 */ /* 0x000fe200078e00ff */
[----:B------:R-:W-:Y:S01]  /*23a30*/  MOV R11, 0x181f ;  /* 0x0000181f000b7802 */ /* 0x000fe20000000f00 */
[----:B------:R-:W-:Y:S01]  /*23a40*/  IMAD.MOV.U32 R15, RZ, RZ, -0x1 ;  /* 0xffffffffff0f7424 */ /* 0x000fe200078e00ff */
[C---:B------:R-:W-:Y:S01]  /*23a50*/  LOP3.LUT R2, R29.reuse, 0x1, RZ, 0xc0, !PT ;  /* 0x000000011d027812 */ /* 0x040fe200078ec0ff */
[----:B------:R-:W-:Y:S01]  /*23a60*/  IMAD.MOV.U32 R3, RZ, RZ, R14 ;  /* 0x000000ffff037224 */ /* 0x000fe200078e000e */
[----:B------:R-:W-:Y:S01]  /*23a70*/  LOP3.LUT P0, RZ, R29, 0x2, RZ, 0xc0, !PT ;  /* 0x000000021dff7812 */ /* 0x000fe2000780c0ff */
[----:B------:R-:W-:-:S12]  /*23a80*/  IMAD R4, R4, 0x2, R22 ;  /* 0x0000000204047824 */ /* 0x000fd800078e0216 */
[----:B0-----:R-:W-:Y:S05]  /*23a90*/  WARPSYNC.COLLECTIVE R15, `(.L_x_912) ;  /* 0x000000000f087348 */ /* 0x001fea0003c00000 */
[----:B------:R1:W2:Y:S02]  /*23aa0*/  SHFL.IDX P6, R14, R13, R12, R11 ;  /* 0x0000000c0d0e7389 */ /* 0x0002a400000c000b */
[----:B012---:R-:W-:Y:S01]  /*23ab0*/  ENDCOLLECTIVE ;  /* 0x000000000000791b */ /* 0x007fe20003800000 */
.L_x_912:
[----:B------:R-:W-:Y:S02]  /*23ac0*/  ISETP.NE.U32.AND P1, PT, R2, 0x1, PT ;  /* 0x000000010200780c */ /* 0x000fe40003f25070 */
[C---:B------:R-:W-:Y:S02]  /*23ad0*/  ISETP.LT.OR P4, PT, R6.reuse, 0x1, !P0 ;  /* 0x000000010600780c */ /* 0x040fe40004781670 */
[----:B------:R-:W-:Y:S02]  /*23ae0*/  ISETP.LT.OR P3, PT, R6, 0x1, P1 ;  /* 0x000000010600780c */ /* 0x000fe40000f61670 */
[----:B------:R-:W-:Y:S01]  /*23af0*/  MOV R13, R24 ;  /* 0x00000018000d7202 */ /* 0x000fe20000000f00 */
[----:B------:R-:W-:Y:S01]  /*23b00*/  IMAD.MOV.U32 R12, RZ, RZ, 0x1 ;  /* 0x00000001ff0c7424 */ /* 0x000fe200078e00ff */
[----:B------:R-:W-:-:S04]  /*23b10*/  SHF.L.U32 R5, R5, 0x3, RZ ;  /* 0x0000000305057819 */ /* 0x000fc800000006ff */
[----:B------:R-:W-:-:S05]  /*23b20*/  LOP3.LUT R5, R5, 0x38, RZ, 0xc0, !PT ;  /* 0x0000003805057812 */ /* 0x000fca00078ec0ff */
[----:B------:R-:W-:-:S05]  /*23b30*/  IMAD.SHL.U32 R5, R5, 0x2, RZ ;  /* 0x0000000205057824 */ /* 0x000fca00078e00ff */
[----:B------:R-:W-:-:S13]  /*23b40*/  IADD3 R2, P2, R14, R5, RZ ;  /* 0x000000050e027210 */ /* 0x000fda0007f5e0ff */
[----:B------:R-:W-:Y:S05]  /*23b50*/  WARPSYNC.COLLECTIVE R15, `(.L_x_913) ;  /* 0x000000000f087348 */ /* 0x000fea0003c00000 */
[----:B------:R0:W1:Y:S02]  /*23b60*/  SHFL.IDX P6, R14, R13, R12, R11 ;  /* 0x0000000c0d0e7389 */ /* 0x00006400000c000b */
[----:B01----:R-:W-:Y:S01]  /*23b70*/  ENDCOLLECTIVE ;  /* 0x000000000000791b */ /* 0x003fe20003800000 */
.L_x_913:
[----:B------:R-:W-:-:S05]  /*23b80*/  IADD3.X R3, RZ, R3, RZ, P2, !PT ;  /* 0x00000003ff037210 */ /* 0x000fca00017fe4ff */
        /* <DEDUP_REMOVED lines=12> */
.L_x_914:
[----:B------:R-:W-:Y:S01]  /*23c50*/  IMAD.MOV.U32 R13, RZ, RZ, R24 ;  /* 0x000000ffff0d7224 */ /* 0x000fe200078e0018 */
[----:B------:R-:W-:Y:S02]  /*23c60*/  MOV R12, 0x2 ;  /* 0x00000002000c7802 */ /* 0x000fe40000000f00 */
[----:B------:R-:W-:-:S13]  /*23c70*/  IADD3 R2, P2, R14, R5, RZ ;  /* 0x000000050e027210 */ /* 0x000fda0007f5e0ff */
[----:B------:R-:W-:Y:S05]  /*23c80*/  WARPSYNC.COLLECTIVE R15, `(.L_x_915) ;  /* 0x000000000f087348 */ /* 0x000fea0003c00000 */
[----:B------:R0:W1:Y:S02]  /*23c90*/  SHFL.IDX P6, R14, R13, R12, R11 ;  /* 0x0000000c0d0e7389 */ /* 0x00006400000c000b */
[----:B01----:R-:W-:Y:S01]  /*23ca0*/  ENDCOLLECTIVE ;  /* 0x000000000000791b */ /* 0x003fe20003800000 */
.L_x_915:
[----:B------:R-:W-:-:S05]  /*23cb0*/  IADD3.X R3, RZ, R8, RZ, P2, !PT ;  /* 0x00000008ff037210 */ /* 0x000fca00017fe4ff */
[----:B------:R-:W-:Y:S01]  /*23cc0*/  @!PT LDS RZ, [RZ] ;  /* 0x00000000fffff984 */ /* 0x000fe20000000800 */
[----:B------:R-:W-:Y:S01]  /*23cd0*/  @!PT LDS RZ, [RZ] ;  /* 0x00000000fffff984 */ /* 0x000fe20000000800 */
[----:B------:R-:W-:Y:S01]  /*23ce0*/  @!PT LDS RZ, [RZ] ;  /* 0x00000000fffff984 */ /* 0x000fe20000000800 */
[----:B------:R0:W-:Y:S01]  /*23cf0*/  LDGSTS.E.BYPASS.LTC128B.128 [R4+0xc00], desc[UR56][R2.64], !P3 ;  /* 0x00c0000002047fae */ /* 0x0001e2000d901d78 */
[----:B------:R-:W-:-:S03]  /*23d00*/  ISETP.LT.OR P3, PT, R6, 0x21, P1 ;  /* 0x000000210600780c */ /* 0x000fc60000f61670 */
[----:B------:R0:W-:Y:S01]  /*23d10*/  LDGSTS.E.BYPASS.LTC128B.128 [R4+0x3c00], desc[UR56][R2.64+0x80], !P4 ;  /* 0x03c0008002047fae */ /* 0x0001e2000e101d78 */
[----:B------:R-:W-:Y:S02]  /*23d20*/  ISETP.LT.OR P4, PT, R6, 0x21, !P0 ;  /* 0x000000210600780c */ /* 0x000fe40004781670 */
[----:B------:R-:W-:Y:S01]  /*23d30*/  MOV R13, R23 ;  /* 0x00000017000d7202 */ /* 0x000fe20000000f00 */
[----:B------:R-:W-:-:S10]  /*23d40*/  IMAD.MOV.U32 R7, RZ, RZ, R14 ;  /* 0x000000ffff077224 */ /* 0x000fd400078e000e */
[----:B0-----:R-:W-:Y:S05]  /*23d50*/  WARPSYNC.COLLECTIVE R15, `(.L_x_916) ;  /* 0x000000000f087348 */ /* 0x001fea0003c00000 */
[----:B------:R1:W2:Y:S02]  /*23d60*/  SHFL.IDX P6, R14, R13, R12, R11 ;  /* 0x0000000c0d0e7389 */ /* 0x0002a400000c000b */
[----:B012---:R-:W-:Y:S01]  /*23d70*/  ENDCOLLECTIVE ;  /* 0x000000000000791b */ /* 0x007fe20003800000 */
.L_x_916:
[----:B------:R-:W-:Y:S01]  /*23d80*/  IMAD.MOV.U32 R13, RZ, RZ, R24 ;  /* 0x000000ffff0d7224 */ /* 0x000fe200078e0018 */
[----:B------:R-:W-:Y:S01]  /*23d90*/  MOV R12, 0x3 ;  /* 0x00000003000c7802 */ /* 0x000fe20000000f00 */
[----:B------:R-:W-:-:S07]  /*23da0*/  IMAD.MOV.U32 R10, RZ, RZ, R14 ;  /* 0x000000ffff0a7224 */ /* 0x000fce00078e000e */
[----:B------:R-:W-:Y:S05]  /*23db0*/  WARPSYNC.COLLECTIVE R15, `(.L_x_917) ;  /* 0x000000000f087348 */ /* 0x000fea0003c00000 */
[----:B------:R0:W1:Y:S02]  /*23dc0*/  SHFL.IDX P6, R14, R13, R12, R11 ;  /* 0x0000000c0d0e7389 */ /* 0x00006400000c000b */
[----:B01----:R-:W-:Y:S01]  /*23dd0*/  ENDCOLLECTIVE ;  /* 0x000000000000791b */ /* 0x003fe20003800000 */
.L_x_917:
[----:B------:R-:W-:-:S04]  /*23de0*/  IADD3 R2, P2, R10, R5, RZ ;  /* 0x000000050a027210 */ /* 0x000fc80007f5e0ff */
[----:B------:R-:W-:-:S05]  /*23df0*/  IADD3.X R3, RZ, R7, RZ, P2, !PT ;  /* 0x00000007ff037210 */ /* 0x000fca00017fe4ff */
        /* <DEDUP_REMOVED lines=12> */
.L_x_918:
[----:B------:R-:W-:Y:S01]  /*23ec0*/  MOV R13, R24 ;  /* 0x00000018000d7202 */ /* 0x000fe20000000f00 */
[----:B------:R-:W-:Y:S01]  /*23ed0*/  IMAD.MOV.U32 R12, RZ, RZ, 0x4 ;  /* 0x00000004ff0c7424 */ /* 0x000fe200078e00ff */
[----:B------:R-:W-:-:S13]  /*23ee0*/  IADD3 R2, P2, R14, R5, RZ ;  /* 0x000000050e027210 */ /* 0x000fda0007f5e0ff */
[----:B------:R-:W-:Y:S05]  /*23ef0*/  WARPSYNC.COLLECTIVE R15, `(.L_x_919) ;  /* 0x000000000f087348 */ /* 0x000fea0003c00000 */
[----:B------:R0:W1:Y:S02]  /*23f00*/  SHFL.IDX P6, R14, R13, R12, R11 ;  /* 0x0000000c0d0e7389 */ /* 0x00006400000c000b */
[----:B01----:R-:W-:Y:S01]  /*23f10*/  ENDCOLLECTIVE ;  /* 0x000000000000791b */ /* 0x003fe20003800000 */
.L_x_919:
        /* <DEDUP_REMOVED lines=13> */
.L_x_920:
[----:B------:R-:W-:Y:S01]  /*23ff0*/  MOV R13, R24 ;  /* 0x00000018000d7202 */ /* 0x000fe20000000f00 */
[----:B------:R-:W-:Y:S01]  /*24000*/  IMAD.MOV.U32 R12, RZ, RZ, 0x5 ;  /* 0x00000005ff0c7424 */ /* 0x000fe200078e00ff */
[----:B------:R-:W-:-:S07]  /*24010*/  MOV R10, R14 ;  /* 0x0000000e000a7202 */ /* 0x000fce0000000f00 */
[----:B------:R-:W-:Y:S05]  /*24020*/  WARPSYNC.COLLECTIVE R15, `(.L_x_921) ;  /* 0x000000000f087348 */ /* 0x000fea0003c00000 */
[----:B------:R0:W1:Y:S02]  /*24030*/  SHFL.IDX P6, R14, R13, R12, R11 ;  /* 0x0000000c0d0e7389 */ /* 0x00006400000c000b */
[----:B01----:R-:W-:Y:S01]  /*24040*/  ENDCOLLECTIVE ;  /* 0x000000000000791b */ /* 0x003fe20003800000 */
.L_x_921:
        /* <DEDUP_REMOVED lines=12> */
.L_x_922:
[----:B------:R-:W-:Y:S05]  /*24110*/  BRA `(.L_x_923) ;  /* 0xffffffb0002c7947 */ /* 0x000fea000383ffff */
.L_x_770:
        /* <DEDUP_REMOVED lines=8> */
.L_x_925:
[----:B------:R-:W-:Y:S05]  /*241a0*/  BSYNC B0 ;  /* 0x0000000000007941 */ /* 0x000fea0003800000 */
.L_x_924:
[----:B------:R-:W-:Y:S01]  /*241b0*/  IMAD.MOV.U32 R13, RZ, RZ, R16 ;  /* 0x000000ffff0d7224 */ /* 0x000fe200078e0010 */
[----:B------:R-:W-:Y:S01]  /*241c0*/  MOV R12, 0x1 ;  /* 0x00000001000c7802 */ /* 0x000fe20000000f00 */
[----:B------:R-:W-:Y:S01]  /*241d0*/  IMAD.MOV.U32 R11, RZ, RZ, 0x1f ;  /* 0x0000001fff0b7424 */ /* 0x000fe200078e00ff */
[----:B------:R-:W-:Y:S02]  /*241e0*/  MOV R15, 0xffffffff ;  /* 0xffffffff000f7802 */ /* 0x000fe40000000f00 */
[----:B------:R-:W-:Y:S02]  /*241f0*/  MOV R0, R14 ;  /* 0x0000000e00007202 */ /* 0x000fe40000000f00 */
[----:B------:R-:W-:-:S07]  /*24200*/  IADD3 R7, R19, R9, RZ ;  /* 0x0000000913077210 */ /* 0x000fce0007ffe0ff */
[----:B------:R-:W-:Y:S05]  /*24210*/  WARPSYNC.COLLECTIVE R15, `(.L_x_926) ;  /* 0x000000000f087348 */ /* 0x000fea0003c00000 */
[----:B------:R0:W1:Y:S02]  /*24220*/  SHFL.IDX P6, R14, R13, R12, R11 ;  /* 0x0000000c0d0e7389 */ /* 0x00006400000c000b */
[----:B01----:R-:W-:Y:S01]  /*24230*/  ENDCOLLECTIVE ;  /* 0x000000000000791b */ /* 0x003fe20003800000 */
.L_x_926:
[----:B------:R-:W-:Y:S02]  /*24240*/  ULDC UR4, c[0x0][0xc3c] ;  /* 0x00030f0000047ab9 */ /* 0x000fe40000000800 */
[----:B------:R-:W-:-:S13]  /*24250*/  ISETP.GE.OR P1, PT, R7, UR4, !P0 ;  /* 0x0000000407007c0c */ /* 0x000fda000c726670 */
[----:B------:R-:W0:Y:S08]  /*24260*/  @!P1 LDC.64 R2, c[0x0][0xc80] ;  /* 0x00032000ff029b82 */ /* 0x000e300000000a00 */
[----:B------:R-:W1:Y:S01]  /*24270*/  @!P1 LDC.64 R4, c[0x0][0xc78] ;  /* 0x00031e00ff049b82 */ /* 0x000e620000000a00 */
[----:B------:R-:W-:Y:S02]  /*24280*/  IMAD.MOV.U32 R11, RZ, RZ, RZ ;  /* 0x000000ffff0b7224 */ /* 0x000fe400078e00ff */
[----:B------:R-:W-:-:S02]  /*24290*/  IMAD.MOV.U32 R8, RZ, RZ, R14 ;  /* 0x000000ffff087224 */ /* 0x000fc400078e000e */
[----:B0-----:R-:W-:-:S05]  /*242a0*/  @!P1 IMAD.WIDE R2, R7, 0x4, R2 ;  /* 0x0000000407029825 */ /* 0x001fca00078e0202 */
[----:B------:R1:W2:Y:S02]  /*242b0*/  @!P1 LDG.E R6, desc[UR56][R2.64] ;  /* 0x0000003802069981 */ /* 0x0002a4000c1e1900 */
[----:B-1----:R-:W-:-:S05]  /*242c0*/  @!P1 IMAD.WIDE R2, R7, 0x4, R4 ;  /* 0x0000000407029825 */ /* 0x002fca00078e0204 */
[----:B------:R-:W3:Y:S01]  /*242d0*/  @!P1 LDG.E R5, desc[UR56][R2.64] ;  /* 0x0000003802059981 */ /* 0x000ee2000c1e1900 */
[----:B------:R-:W-:Y:S01]  /*242e0*/  IMAD.MOV.U32 R7, RZ, RZ, RZ ;  /* 0x000000ffff077224 */ /* 0x000fe200078e00ff */
[C---:B------:R-:W-:Y:S01]  /*242f0*/  ISETP.GE.U32.AND P2, PT, R9.reuse, 0x2, PT ;  /* 0x000000020900780c */ /* 0x040fe20003f46070 */
[----:B------:R-:W-:Y:S01]  /*24300*/  IMAD.MOV.U32 R4, RZ, RZ, RZ ;  /* 0x000000ffff047224 */ /* 0x000fe200078e00ff */
[C---:B------:R-:W-:Y:S02]  /*24310*/  ISETP.GE.U32.AND P3, PT, R9.reuse, 0x4, PT ;  /* 0x000000040900780c */ /* 0x040fe40003f66070 */
[C---:B------:R-:W-:Y:S02]  /*24320*/  ISETP.GE.U32.AND P4, PT, R9.reuse, 0x8, PT ;  /* 0x000000080900780c */ /* 0x040fe40003f86070 */
[----:B------:R-:W-:Y:S02]  /*24330*/  ISETP.GE.U32.AND P5, PT, R9, 0x10, PT ;  /* 0x000000100900780c */ /* 0x000fe40003fa6070 */
[----:B--2---:R-:W-:-:S02]  /*24340*/  @!P1 MOV R7, R6 ;  /* 0x0000000600079202 */ /* 0x004fc40000000f00 */
[----:B------:R-:W-:Y:S02]  /*24350*/  MOV R6, RZ ;  /* 0x000000ff00067202 */ /* 0x000fe40000000f00 */
[----:B---3--:R-:W-:Y:S02]  /*24360*/  @!P1 MOV R4, R5 ;  /* 0x0000000500049202 */ /* 0x008fe40000000f00 */
[----:B------:R-:W-:-:S03]  /*24370*/  ISETP.NE.AND P1, PT, R9, RZ, PT ;  /* 0x000000ff0900720c */ /* 0x000fc60003f25270 */
[----:B------:R-:W-:-:S10]  /*24380*/  IMAD R13, R4, R7, RZ ;  /* 0x00000007040d7224 */ /* 0x000fd400078e02ff */
[----:B------:R-:W-:Y:S05]  /*24390*/  WARPSYNC.COLLECTIVE R15, `(.L_x_927) ;  /* 0x000000000f087348 */ /* 0x000fea0003c00000 */
[----:B------:R0:W1:Y:S02]  /*243a0*/  SHFL.UP P6, R14, R13, R12, R11 ;  /* 0x0400000c0d0e7389 */ /* 0x00006400000c000b */
[----:B01----:R-:W-:Y:S01]  /*243b0*/  ENDCOLLECTIVE ;  /* 0x000000000000791b */ /* 0x003fe20003800000 */
.L_x_927:
[----:B------:R-:W-:Y:S02]  /*243c0*/  MOV R12, 0x2 ;  /* 0x00000002000c7802 */ /* 0x000fe40000000f00 */
[----:B------:R-:W-:-:S04]  /*243d0*/  SEL R14, R14, RZ, P1 ;  /* 0x000000ff0e0e7207 */ /* 0x000fc80000800000 */
[----:B------:R-:W-:-:S05]  /*243e0*/  IADD3 R5, R13, R14, RZ ;  /* 0x0000000e0d057210 */ /* 0x000fca0007ffe0ff */
[----:B------:R-:W-:-:S07]  /*243f0*/  IMAD.MOV.U32 R13, RZ, RZ, R5 ;  /* 0x000000ffff0d7224 */ /* 0x000fce00078e0005 */
[----:B------:R-:W-:Y:S05]  /*24400*/  WARPSYNC.COLLECTIVE R15, `(.L_x_928) ;  /* 0x000000000f087348 */ /* 0x000fea0003c00000 */
[----:B------:R0:W1:Y:S02]  /*24410*/  SHFL.UP P6, R14, R13, R12, R11 ;  /* 0x0400000c0d0e7389 */ /* 0x00006400000c000b */
[----:B01----:R-:W-:Y:S01]  /*24420*/  ENDCOLLECTIVE ;  /* 0x000000000000791b */ /* 0x003fe20003800000 */
.L_x_928:
[----:B------:R-:W-:Y:S01]  /*24430*/  IMAD.MOV.U32 R12, RZ, RZ, 0x4 ;  /* 0x00000004ff0c7424 */ /* 0x000fe200078e00ff */
[----:B------:R-:W-:-:S05]  /*24440*/  SEL R2, R14, RZ, P2 ;  /* 0x000000ff0e027207 */ /* 0x000fca0001000000 */
[----:B------:R-:W-:-:S05]  /*24450*/  IMAD.IADD R2, R5, 0x1, R2 ;  /* 0x0000000105027824 */ /* 0x000fca00078e0202 */
[----:B------:R-:W-:-:S07]  /*24460*/  MOV R13, R2 ;  /* 0x00000002000d7202 */ /* 0x000fce0000000f00 */
[----:B------:R-:W-:Y:S05]  /*24470*/  WARPSYNC.COLLECTIVE R15, `(.L_x_929) ;  /* 0x000000000f087348 */ /* 0x000fea0003c00000 */
[----:B------:R0:W1:Y:S02]  /*24480*/  SHFL.UP P6, R14, R13, R12, R11 ;  /* 0x0400000c0d0e7389 */ /* 0x00006400000c000b */
[----:B01----:R-:W-:Y:S01]  /*24490*/  ENDCOLLECTIVE ;  /* 0x000000000000791b */ /* 0x003fe20003800000 */
.L_x_929:
[----:B------:R-:W-:Y:S02]  /*244a0*/  MOV R12, 0x8 ;  /* 0x00000008000c7802 */ /* 0x000fe40000000f00 */
[----:B------:R-:W-:-:S04]  /*244b0*/  SEL R3, R14, RZ, P3 ;  /* 0x000000ff0e037207 */ /* 0x000fc80001800000 */
[----:B------:R-:W-:-:S05]  /*244c0*/  IADD3 R3, R2, R3, RZ ;  /* 0x0000000302037210 */ /* 0x000fca0007ffe0ff */
[----:B------:R-:W-:-:S07]  /*244d0*/  IMAD.MOV.U32 R13, RZ, RZ, R3 ;  /* 0x000000ffff0d7224 */ /* 0x000fce00078e0003 */
[----:B------:R-:W-:Y:S05]  /*244e0*/  WARPSYNC.COLLECTIVE R15, `(.L_x_930) ;  /* 0x000000000f087348 */ /* 0x000fea0003c00000 */
[----:B------:R0:W1:Y:S02]  /*244f0*/  SHFL.UP P6, R14, R13, R12, R11 ;  /* 0x0400000c0d0e7389 */ /* 0x00006400000c000b */
[----:B01----:R-:W-:Y:S01]  /*24500*/  ENDCOLLECTIVE ;  /* 0x000000000000791b */ /* 0x003fe20003800000 */
.L_x_930:
[----:B------:R-:W-:Y:S01]  /*24510*/  IMAD.MOV.U32 R12, RZ, RZ, 0x10 ;  /* 0x00000010ff0c7424 */ /* 0x000fe200078e00ff */
[----:B------:R-:W-:-:S05]  /*24520*/  SEL R14, R14, RZ, P4 ;  /* 0x000000ff0e0e7207 */ /* 0x000fca0002000000 */
[----:B------:R-:W-:-:S05]  /*24530*/  IMAD.IADD R5, R3, 0x1, R14 ;  /* 0x0000000103057824 */ /* 0x000fca00078e020e */
[----:B------:R-:W-:-:S07]  /*24540*/  MOV R13, R5 ;  /* 0x00000005000d7202 */ /* 0x000fce0000000f00 */
[----:B------:R-:W-:Y:S05]  /*24550*/  WARPSYNC.COLLECTIVE R15, `(.L_x_931) ;  /* 0x000000000f087348 */ /* 0x000fea0003c00000 */
[----:B------:R0:W1:Y:S02]  /*24560*/  SHFL.UP P6, R14, R13, R12, R11 ;  /* 0x0400000c0d0e7389 */ /* 0x00006400000c000b */
[----:B01----:R-:W-:Y:S01]  /*24570*/  ENDCOLLECTIVE ;  /* 0x000000000000791b */ /* 0x003fe20003800000 */
.L_x_931:
[----:B------:R-:W-:Y:S01]  /*24580*/  MOV R12, 0x1f ;  /* 0x0000001f000c7802 */ /* 0x000fe20000000f00 */
[----:B------:R-:W-:Y:S01]  /*24590*/  IMAD.MOV.U32 R11, RZ, RZ, 0x1f ;  /* 0x0000001fff0b7424 */ /* 0x000fe200078e00ff */
[----:B------:R-:W-:-:S04]  /*245a0*/  SEL R2, R14, RZ, P5 ;  /* 0x000000ff0e027207 */ /* 0x000fc80002800000 */
[----:B------:R-:W-:-:S05]  /*245b0*/  IADD3 R2, R5, R2, RZ ;  /* 0x0000000205027210 */ /* 0x000fca0007ffe0ff */
[----:B------:R-:W-:-:S07]  /*245c0*/  IMAD.MOV.U32 R13, RZ, RZ, R2 ;  /* 0x000000ffff0d7224 */ /* 0x000fce00078e0002 */
[----:B------:R-:W-:Y:S05]  /*245d0*/  WARPSYNC.COLLECTIVE R15, `(.L_x_932) ;  /* 0x000000000f087348 */ /* 0x000fea0003c00000 */
[----:B------:R0:W1:Y:S02]  /*245e0*/  SHFL.IDX P6, R14, R13, R12, R11 ;  /* 0x0000000c0d0e7389 */ /* 0x00006400000c000b */
[----:B01----:R-:W-:Y:S01]  /*245f0*/  ENDCOLLECTIVE ;  /* 0x000000000000791b */ /* 0x003fe20003800000 */
.L_x_932:
[----:B------:R-:W-:Y:S05]  /*24600*/  BRA `(.L_x_933) ;  /* 0xffffffb000407947 */ /* 0x000fea000383ffff */
.L_x_773:
[----:B------:R-:W-:Y:S01]  /*24610*/  BSSY B0, `(.L_x_934) ;  /* 0x0000007000007945 */ /* 0x000fe20003800000 */
[----:B------:R-:W-:Y:S01]  /*24620*/  IMAD.MOV.U32 R12, RZ, RZ, 0x1 ;  /* 0x00000001ff0c7424 */ /* 0x000fe200078e00ff */
[----:B------:R-:W-:Y:S01]  /*24630*/  MOV R11, RZ ;  /* 0x000000ff000b7202 */ /* 0x000fe20000000f00 */
[----:B------:R-:W-:-:S07]  /*24640*/  IMAD.MOV.U32 R15, RZ, RZ, -0x1 ;  /* 0xffffffffff0f7424 */ /* 0x000fce00078e00ff */
[----:B------:R-:W-:Y:S05]  /*24650*/  WARPSYNC.COLLECTIVE R15, `(.L_x_935) ;  /* 0x000000000f087348 */ /* 0x000fea0003c00000 */
[----:B------:R0:W1:Y:S02]  /*24660*/  SHFL.UP P6, R14, R13, R12, R11 ;  /* 0x0400000c0d0e7389 */ /* 0x00006400000c000b */
[----:B01----:R-:W-:Y:S01]  /*24670*/  ENDCOLLECTIVE ;  /* 0x000000000000791b */ /* 0x003fe20003800000 */
.L_x_935:
[----:B------:R-:W-:Y:S05]  /*24680*/  BSYNC B0 ;  /* 0x0000000000007941 */ /* 0x000fea0003800000 */
.L_x_934:
[----:B------:R-:W-:Y:S01]  /*24690*/  SEL R14, R14, RZ, P1 ;  /* 0x000000ff0e0e7207 */ /* 0x000fe20000800000 */
[----:B------:R-:W-:Y:S01]  /*246a0*/  IMAD.MOV.U32 R12, RZ, RZ, 0x2 ;  /* 0x00000002ff0c7424 */ /* 0x000fe200078e00ff */
[----:B------:R-:W-:Y:S01]  /*246b0*/  MOV R11, RZ ;  /* 0x000000ff000b7202 */ /* 0x000fe20000000f00 */
[----:B------:R-:W-:Y:S01]  /*246c0*/  IMAD.MOV.U32 R15, RZ, RZ, -0x1 ;  /* 0xffffffffff0f7424 */ /* 0x000fe200078e00ff */
[----:B------:R-:W-:-:S07]  /*246d0*/  IADD3 R13, R13, R14, RZ ;  /* 0x0000000e0d0d7210 */ /* 0x000fce0007ffe0ff */
[----:B------:R-:W-:Y:S05]  /*246e0*/  WARPSYNC.COLLECTIVE R15, `(.L_x_936) ;  /* 0x000000000f087348 */ /* 0x000fea0003c00000 */
[----:B------:R0:W1:Y:S02]  /*246f0*/  SHFL.UP P6, R14, R13, R12, R11 ;  /* 0x0400000c0d0e7389 */ /* 0x00006400000c000b */
[----:B01----:R-:W-:Y:S01]  /*24700*/  ENDCOLLECTIVE ;  /* 0x000000000000791b */ /* 0x003fe20003800000 */
.L_x_936:
[----:B------:R-:W-:Y:S02]  /*24710*/  MOV R12, 0x4 ;  /* 0x00000004000c7802 */ /* 0x000fe40000000f00 */
[----:B------:R-:W-:-:S04]  /*24720*/  SEL R2, R14, RZ, P2 ;  /* 0x000000ff0e027207 */ /* 0x000fc80001000000 */
[----:B------:R-:W-:-:S05]  /*24730*/  IADD3 R2, R13, R2, RZ ;  /* 0x000000020d027210 */ /* 0x000fca0007ffe0ff */
[----:B------:R-:W-:-:S07]  /*24740*/  IMAD.MOV.U32 R13, RZ, RZ, R2 ;  /* 0x000000ffff0d7224 */ /* 0x000fce00078e0002 */
[----:B------:R-:W-:Y:S05]  /*24750*/  WARPSYNC.COLLECTIVE R15, `(.L_x_937) ;  /* 0x000000000f087348 */ /* 0x000fea0003c00000 */
[----:B------:R0:W1:Y:S02]  /*24760*/  SHFL.UP P6, R14, R13, R12, R11 ;  /* 0x0400000c0d0e7389 */ /* 0x00006400000c000b */
[----:B01----:R-:W-:Y:S01]  /*24770*/  ENDCOLLECTIVE ;  /* 0x000000000000791b */ /* 0x003fe20003800000 */
.L_x_937:
[----:B------:R-:W-:Y:S01]  /*24780*/  IMAD.MOV.U32 R12, RZ, RZ, 0x8 ;  /* 0x00000008ff0c7424 */ /* 0x000fe200078e00ff */
[----:B------:R-:W-:-:S05]  /*24790*/  SEL R3, R14, RZ, P3 ;  /* 0x000000ff0e037207 */ /* 0x000fca0001800000 */
[----:B------:R-:W-:-:S05]  /*247a0*/  IMAD.IADD R3, R2, 0x1, R3 ;  /* 0x0000000102037824 */ /* 0x000fca00078e0203 */
[----:B------:R-:W-:-:S07]  /*247b0*/  MOV R13, R3 ;  /* 0x00000003000d7202 */ /* 0x000fce0000000f00 */
[----:B------:R-:W-:Y:S05]  /*247c0*/  WARPSYNC.COLLECTIVE R15, `(.L_x_938) ;  /* 0x000000000f087348 */ /* 0x000fea0003c00000 */
[----:B------:R0:W1:Y:S02]  /*247d0*/  SHFL.UP P6, R14, R13, R12, R11 ;  /* 0x0400000c0d0e7389 */ /* 0x00006400000c000b */
[----:B01----:R-:W-:Y:S01]  /*247e0*/  ENDCOLLECTIVE ;  /* 0x000000000000791b */ /* 0x003fe20003800000 */
.L_x_938:
[----:B------:R-:W-:Y:S02]  /*247f0*/  MOV R12, 0x10 ;  /* 0x00000010000c7802 */ /* 0x000fe40000000f00 */
[----:B------:R-:W-:-:S04]  /*24800*/  SEL R14, R14, RZ, P4 ;  /* 0x000000ff0e0e7207 */ /* 0x000fc80002000000 */
[----:B------:R-:W-:-:S05]  /*24810*/  IADD3 R5, R3, R14, RZ ;  /* 0x0000000e03057210 */ /* 0x000fca0007ffe0ff */
[----:B------:R-:W-:-:S07]  /*24820*/  IMAD.MOV.U32 R13, RZ, RZ, R5 ;  /* 0x000000ffff0d7224 */ /* 0x000fce00078e0005 */
[----:B------:R-:W-:Y:S05]  /*24830*/  WARPSYNC.COLLECTIVE R15, `(.L_x_939) ;  /* 0x000000000f087348 */ /* 0x000fea0003c00000 */
[----:B------:R0:W1:Y:S02]  /*24840*/  SHFL.UP P6, R14, R13, R12, R11 ;  /* 0x0400000c0d0e7389 */ /* 0x00006400000c000b */
[----:B01----:R-:W-:Y:S01]  /*24850*/  ENDCOLLECTIVE ;  /* 0x000000000000791b */ /* 0x003fe20003800000 */
.L_x_939:
[----:B------:R-:W-:Y:S01]  /*24860*/  IMAD.MOV.U32 R12, RZ, RZ, 0x1f ;  /* 0x0000001fff0c7424 */ /* 0x000fe200078e00ff */
[----:B------:R-:W-:Y:S02]  /*24870*/  MOV R11, 0x1f ;  /* 0x0000001f000b7802 */ /* 0x000fe40000000f00 */
[----:B------:R-:W-:-:S05]  /*24880*/  SEL R2, R14, RZ, P5 ;  /* 0x000000ff0e027207 */ /* 0x000fca0002800000 */
[----:B------:R-:W-:-:S05]  /*24890*/  IMAD.IADD R2, R5, 0x1, R2 ;  /* 0x0000000105027824 */ /* 0x000fca00078e0202 */
[----:B------:R-:W-:-:S07]  /*248a0*/  MOV R13, R2 ;  /* 0x00000002000d7202 */ /* 0x000fce0000000f00 */
[----:B------:R-:W-:Y:S05]  /*248b0*/  WARPSYNC.COLLECTIVE R15, `(.L_x_940) ;  /* 0x000000000f087348 */ /* 0x000fea0003c00000 */
[----:B------:R0:W1:Y:S02]  /*248c0*/  SHFL.IDX P6, R14, R13, R12, R11 ;  /* 0x0000000c0d0e7389 */ /* 0x00006400000c000b */
[----:B01----:R-:W-:Y:S01]  /*248d0*/  ENDCOLLECTIVE ;  /* 0x000000000000791b */ /* 0x003fe20003800000 */
.L_x_940:
[----:B------:R-:W-:Y:S05]  /*248e0*/  BRA `(.L_x_941) ;  /* 0xffffffb0002c7947 */ /* 0x000fea000383ffff */
.L_x_775:
[----:B------:R-:W-:Y:S01]  /*248f0*/  BSSY B0, `(.L_x_942) ;  /* 0x0000006000007945 */ /* 0x000fe20003800000 */
[----:B------:R-:W-:Y:S01]  /*24900*/  PLOP3.LUT P6, PT, P6, PT, PT, 0x8, 0x0 ;  /* 0x000000000000781c */ /* 0x000fe200037ce170 */
[----:B------:R-:W-:-:S12]  /*24910*/  IMAD.MOV.U32 R15, RZ, RZ, -0x1 ;  /* 0xffffffffff0f7424 */ /* 0x000fd800078e00ff */
[----:B0-----:R-:W-:Y:S05]  /*24920*/  WARPSYNC.COLLECTIVE R15, `(.L_x_943) ;  /* 0x000000000f087348 */ /* 0x001fea0003c00000 */
[----:B------:R-:W-:Y:S01]  /*24930*/  VOTE.ANY R14, PT, P6 ;  /* 0x00000000000e7806 */ /* 0x000fe200030e0100 */
[----:B0-----:R-:W-:Y:S06]  /*24940*/  ENDCOLLECTIVE ;  /* 0x000000000000791b */ /* 0x001fec0003800000 */
.L_x_943:
[----:B------:R-:W-:Y:S05]  /*24950*/  BSYNC B0 ;  /* 0x0000000000007941 */ /* 0x000fea0003800000 */
.L_x_942:
[----:B------:R-:W-:Y:S01]  /*24960*/  MOV R3, R14 ;  /* 0x0000000e00037202 */ /* 0x000fe20000000f00 */
[----:B------:R-:W-:Y:S01]  /*24970*/  IMAD.MOV.U32 R13, RZ, RZ, R7 ;  /* 0x000000ffff0d7224 */ /* 0x000fe200078e0007 */
[----:B------:R-:W-:Y:S01]  /*24980*/  MOV R15, 0xffffffff ;  /* 0xffffffff000f7802 */ /* 0x000fe20000000f00 */
[----:B------:R-:W-:Y:S01]  /*24990*/  IMAD.MOV.U32 R11, RZ, RZ, 0x1f ;  /* 0x0000001fff0b7424 */ /* 0x000fe200078e00ff */
[----:B------:R-:W0:Y:S02]  /*249a0*/  POPC R8, R3 ;  /* 0x0000000300087309 */ /* 0x000e240000000000 */
[----:B0-----:R-:W-:-:S07]  /*249b0*/  MOV R12, R8 ;  /* 0x00000008000c7202 */ /* 0x001fce0000000f00 */
[----:B------:R-:W-:Y:S05]  /*249c0*/  WARPSYNC.COLLECTIVE R15, `(.L_x_944) ;  /* 0x000000000f087348 */ /* 0x000fea0003c00000 */
[----:B------:R0:W1:Y:S02]  /*249d0*/  SHFL.IDX P6, R14, R13, R12, R11 ;  /* 0x0000000c0d0e7389 */ /* 0x00006400000c000b */
[----:B01----:R-:W-:Y:S01]  /*249e0*/  ENDCOLLECTIVE ;  /* 0x000000000000791b */ /* 0x003fe20003800000 */
.L_x_944:
[----:B------:R-:W-:Y:S01]  /*249f0*/  MOV R13, R4 ;  /* 0x00000004000d7202 */ /* 0x000fe20000000f00 */
[----:B------:R-:W-:-:S07]  /*24a00*/  IMAD.MOV.U32 R7, RZ, RZ, R14 ;  /* 0x000000ffff077224 */ /* 0x000fce00078e000e */
[----:B------:R-:W-:Y:S05]  /*24a10*/  WARPSYNC.COLLECTIVE R15, `(.L_x_945) ;  /* 0x000000000f087348 */ /* 0x000fea0003c00000 */
[----:B------:R0:W1:Y:S02]  /*24a20*/  SHFL.IDX P6, R14, R13, R12, R11 ;  /* 0x0000000c0d0e7389 */ /* 0x00006400000c000b */
[----:B01----:R-:W-:Y:S01]  /*24a30*/  ENDCOLLECTIVE ;  /* 0x000000000000791b */ /* 0x003fe20003800000 */
.L_x_945:
[----:B------:R-:W-:Y:S01]  /*24a40*/  IMAD.MOV.U32 R4, RZ, RZ, R14 ;  /* 0x000000ffff047224 */ /* 0x000fe200078e000e */
[----:B------:R-:W-:Y:S06]  /*24a50*/  BRA `(.L_x_946) ;  /* 0xffffffb0000c7947 */ /* 0x000fec000383ffff */
.L_x_777:
[----:B------:R-:W-:Y:S01]  /*24a60*/  BSSY B0, `(.L_x_947) ;  /* 0x0000007000007945 */ /* 0x000fe20003800000 */
[----:B------:R-:W-:Y:S01]  /*24a70*/  MOV R13, R2 ;  /* 0x00000002000d7202 */ /* 0x000fe20000000f00 */
[----:B------:R-:W-:Y:S01]  /*24a80*/  IMAD.MOV.U32 R11, RZ, RZ, 0x1f ;  /* 0x0000001fff0b7424 */ /* 0x000fe200078e00ff */
[----:B------:R-:W-:-:S07]  /*24a90*/  MOV R15, 0xffffffff ;  /* 0xffffffff000f7802 */ /* 0x000fce0000000f00 */
[----:B0123--:R-:W-:Y:S05]  /*24aa0*/  WARPSYNC.COLLECTIVE R15, `(.L_x_948) ;  /* 0x000000000f087348 */ /* 0x00ffea0003c00000 */
[----:B------:R4:W0:Y:S02]  /*24ab0*/  SHFL.IDX P6, R14, R13, R12, R11 ;  /* 0x0000000c0d0e7389 */ /* 0x00082400000c000b */
[----:B01234-:R-:W-:Y:S01]  /*24ac0*/  ENDCOLLECTIVE ;  /* 0x000000000000791b */ /* 0x01ffe20003800000 */
.L_x_948:
[----:B------:R-:W-:Y:S05]  /*24ad0*/  BSYNC B0 ;  /* 0x0000000000007941 */ /* 0x000fea0003800000 */
.L_x_947:
[----:B------:R-:W-:Y:S01]  /*24ae0*/  IMAD.MOV.U32 R6, RZ, RZ, R14 ;  /* 0x000000ffff067224 */ /* 0x000fe200078e000e */
[----:B------:R-:W-:Y:S06]  /*24af0*/  BRA `(.L_x_776) ;  /* 0xffffffac00fc7947 */ /* 0x000fec000383ffff */
.L_x_781:
[----:B0-----:R0:W3:Y:S02]  /*24b00*/  SYNCS.PHASECHK.TRANS64.TRYWAIT P0, [R4+URZ+0x2a820], R0 ;  /* 0x02a82000040075a7 */ /* 0x0010e4000800017f */
[----:B---3--:R-:W-:Y:S05]  /*24b10*/  @!P0 NANOSLEEP.SYNCS 0x989680 ;  /* 0x009896800000895d */ /* 0x008fea0003900000 */
[----:B------:R-:W3:Y:S02]  /*24b20*/  @!P0 SYNCS.PHASECHK.TRANS64 P0, [R4+URZ+0x2a820], R0 ;  /* 0x02a82000040085a7 */ /* 0x000ee4000800007f */
[----:B---3--:R-:W-:Y:S05]  /*24b30*/  @!P0 BRA `(.L_x_781) ;  /* 0xfffffffc00f08947 */ /* 0x008fea000383ffff */
[----:B------:R-:W-:Y:S05]  /*24b40*/  BRA `(.L_x_949) ;  /* 0xffffffb400547947 */ /* 0x000fea000383ffff */
.L_x_782:
[----:B------:R-:W3:Y:S01]  /*24b50*/  S2R R2, SR_TID.X ;  /* 0x0000000000027919 */ /* 0x000ee20000002100 */
[----:B------:R-:W-:Y:S01]  /*24b60*/  BSSY B0, `(.L_x_950) ;  /* 0x000000a000007945 */ /* 0x000fe20003800000 */
[----:B------:R-:W-:Y:S01]  /*24b70*/  IMAD.MOV.U32 R12, RZ, RZ, RZ ;  /* 0x000000ffff0c7224 */ /* 0x000fe200078e00ff */
[----:B------:R-:W-:Y:S01]  /*24b80*/  MOV R11, 0x1f ;  /* 0x0000001f000b7802 */ /* 0x000fe20000000f00 */
[----:B------:R-:W-:Y:S01]  /*24b90*/  IMAD.MOV.U32 R15, RZ, RZ, -0x1 ;  /* 0xffffffffff0f7424 */ /* 0x000fe200078e00ff */
[----:B---3--:R-:W-:-:S04]  /*24ba0*/  SHF.R.U32.HI R2, RZ, 0x5, R2 ;  /* 0x00000005ff027819 */ /* 0x008fc80000011602 */
[----:B------:R-:W-:-:S04]  /*24bb0*/  LOP3.LUT R2, R2, 0x3, RZ, 0xc0, !PT ;  /* 0x0000000302027812 */ /* 0x000fc800078ec0ff */
[----:B------:R-:W-:-:S07]  /*24bc0*/  MOV R13, R2 ;  /* 0x00000002000d7202 */ /* 0x000fce0000000f00 */
[----:B012---:R-:W-:Y:S05]  /*24bd0*/  WARPSYNC.COLLECTIVE R15, `(.L_x_951) ;  /* 0x000000000f087348 */ /* 0x007fea0003c00000 */
[----:B------:R3:W4:Y:S02]  /*24be0*/  SHFL.IDX P6, R14, R13, R12, R11 ;  /* 0x0000000c0d0e7389 */ /* 0x00072400000c000b */
[----:B01234-:R-:W-:Y:S01]  /*24bf0*/  ENDCOLLECTIVE ;  /* 0x000000000000791b */ /* 0x01ffe20003800000 */
.L_x_951:
[----:B------:R-:W-:Y:S05]  /*24c00*/  BSYNC B0 ;  /* 0x0000000000007941 */ /* 0x000fea0003800000 */
.L_x_950:
[----:B------:R-:W-:Y:S05]  /*24c10*/  BRA `(.L_x_952) ;  /* 0xffffffb4003c7947 */ /* 0x000fea000383ffff */
.L_x_783:
[----:B------:R-:W-:Y:S01]  /*24c20*/  BSSY B0, `(.L_x_953) ;  /* 0x0000006000007945 */ /* 0x000fe20003800000 */
[----:B------:R-:W-:-:S07]  /*24c30*/  MOV R15, 0xffffffff ;  /* 0xffffffff000f7802 */ /* 0x000fce0000000f00 */
[----:B012---:R-:W-:Y:S05]  /*24c40*/  WARPSYNC.COLLECTIVE R15, `(.L_x_954) ;  /* 0x000000000f0c7348 */ /* 0x007fea0003c00000 */
[----:B------:R-:W-:Y:S02]  /*24c50*/  ELECT P6, UR62, PT ;  /* 0x00000000003e782f */ /* 0x000fe400038c0000 */
[----:B------:R-:W-:Y:S01]  /*24c60*/  MOV R14, UR62 ;  /* 0x0000003e000e7c02 */ /* 0x000fe20008000f00 */
[----:B012---:R-:W-:Y:S10]  /*24c70*/  ENDCOLLECTIVE ;  /* 0x000000000000791b */ /* 0x007ff40003800000 */
.L_x_954:
[----:B------:R-:W-:Y:S05]  /*24c80*/  BSYNC B0 ;  /* 0x0000000000007941 */ /* 0x000fea0003800000 */
.L_x_953:
[----:B------:R-:W-:Y:S05]  /*24c90*/  BRA `(.L_x_955) ;  /* 0xffffffb400307947 */ /* 0x000fea000383ffff */
.L_x_785:
[----:B0-----:R0:W3:Y:S02]  /*24ca0*/  SYNCS.PHASECHK.TRANS64.TRYWAIT P1, [R5+URZ+0x2a840], R0 ;  /* 0x02a84000050075a7 */ /* 0x0010e4000802017f */
[----:B---3--:R-:W-:Y:S05]  /*24cb0*/  @!P1 NANOSLEEP.SYNCS 0x989680 ;  /* 0x009896800000995d */ /* 0x008fea0003900000 */
[----:B------:R-:W3:Y:S02]  /*24cc0*/  @!P1 SYNCS.PHASECHK.TRANS64 P1, [R5+URZ+0x2a840], R0 ;  /* 0x02a84000050095a7 */ /* 0x000ee4000802007f */
[----:B---3--:R-:W-:Y:S05]  /*24cd0*/  @!P1 BRA `(.L_x_785) ;  /* 0xfffffffc00f09947 */ /* 0x008fea000383ffff */
[----:B------:R-:W-:Y:S05]  /*24ce0*/  BRA `(.L_x_956) ;  /* 0xffffffb400507947 */ /* 0x000fea000383ffff */
.L_x_787:
[----:B---3--:R3:W4:Y:S02]  /*24cf0*/  SYNCS.PHASECHK.TRANS64.TRYWAIT P1, [R27+URZ+0x2a840], R2 ;  /* 0x02a840021b0075a7 */ /* 0x008724000802017f */
[----:B----4-:R-:W-:Y:S05]  /*24d00*/  @!P1 NANOSLEEP.SYNCS 0x989680 ;  /* 0x009896800000995d */ /* 0x010fea0003900000 */
[----:B------:R-:W4:Y:S02]  /*24d10*/  @!P1 SYNCS.PHASECHK.TRANS64 P1, [R27+URZ+0x2a840], R2 ;  /* 0x02a840021b0095a7 */ /* 0x000f24000802007f */
[----:B----4-:R-:W-:Y:S05]  /*24d20*/  @!P1 BRA `(.L_x_787) ;  /* 0xfffffffc00f09947 */ /* 0x010fea000383ffff */
[----:B------:R-:W-:Y:S05]  /*24d30*/  BRA `(.L_x_957) ;  /* 0xffffffb4005c7947 */ /* 0x000fea000383ffff */
.L_x_789:
[----:B----4-:R4:W0:Y:S02]  /*24d40*/  SYNCS.PHASECHK.TRANS64.TRYWAIT P1, [R5+URZ+0x2a860], R0 ;  /* 0x02a86000050075a7 */ /* 0x010824000802017f */
[----:B0-----:R-:W-:Y:S05]  /*24d50*/  @!P1 NANOSLEEP.SYNCS 0x989680 ;  /* 0x009896800000995d */ /* 0x001fea0003900000 */
[----:B------:R-:W0:Y:S02]  /*24d60*/  @!P1 SYNCS.PHASECHK.TRANS64 P1, [R5+URZ+0x2a860], R0 ;  /* 0x02a86000050095a7 */ /* 0x000e24000802007f */
[----:B0-----:R-:W-:Y:S05]  /*24d70*/  @!P1 BRA `(.L_x_789) ;  /* 0xfffffffc00f09947 */ /* 0x001fea000383ffff */
[----:B------:R-:W-:Y:S05]  /*24d80*/  BRA `(.L_x_958) ;  /* 0xffffffb400587947 */ /* 0x000fea000383ffff */
.L_x_959:
        /* <DEDUP_REMOVED lines=15> */
.L_x_3206:


//--------------------- .text._ZN7cutlass13device_kernelIN5flash11enable_sm90INS1_16FlashAttnFwdSm90INS1_25CollectiveMainloopFwdSm90ILi2EN4cute5tupleIJNS5_1CILi1EEES8_S8_EEENS6_IJNS7_ILi128EEENS7_ILi96EEENS7_ILi192EEEEEELi128ENS_6half_tEfNS_4arch4Sm90ELb0ELb1ELb0ELb0ELb1ELb0ELb0ELb1ELb1ELb1ELb1ELb0EEENS1_21CollectiveEpilogueFwdINS6_IJSA_SA_SB_EEES9_SE_SG_Li256ELb0ELb1ELb1ELb0EEENS1_19SingleTileSchedulerILb0ELb1ELb1ELi128EEEEEEEEEvNT_6ParamsE --------------------------
	.section	.text._ZN7cutlass13device_kernelIN5flash11enable_sm90INS1_16FlashAttnFwdSm90INS1_25CollectiveMainloopFwdSm90ILi2EN4cute5tupleIJNS5_1CILi1EEES8_S8_EEENS6_IJNS7_ILi128EEENS7_ILi96EEENS7_ILi192EEEEEELi128ENS_6half_tEfNS_4arch4Sm90ELb0ELb1ELb0ELb0ELb1ELb0ELb0ELb1ELb1ELb1ELb1ELb0EEENS1_21CollectiveEpilogueFwdINS6_IJSA_SA_SB_EEES9_SE_SG_Li256ELb0ELb1ELb1ELb0EEENS1_19SingleTileSchedulerILb0ELb1ELb1ELi128EEEEEEEEEvNT_6ParamsE,"ax",@progbits
	.align	128
.text._ZN7cutlass13device_kernelIN5flash11enable_sm90INS1_16FlashAttnFwdSm90INS1_25CollectiveMainloopFwdSm90ILi2EN4cute5tupleIJNS5_1CILi1EEES8_S8_EEENS6_IJNS7_ILi128EEENS7_ILi96EEENS7_ILi192EEEEEELi128ENS_6half_tEfNS_4arch4Sm90ELb0ELb1ELb0ELb0ELb1ELb0ELb0ELb1ELb1ELb1ELb1ELb0EEENS1_21CollectiveEpilogueFwdINS6_IJSA_SA_SB_EEES9_SE_SG_Li256ELb0ELb1ELb1ELb0EEENS1_19SingleTileSchedulerILb0ELb1ELb1ELi128EEEEEEEEEvNT_6ParamsE:
        .type           _ZN7cutlass13device_kernelIN5flash11enable_sm90INS1_16FlashAttnFwdSm90INS1_25CollectiveMainloopFwdSm90ILi2EN4cute5tupleIJNS5_1CILi1EEES8_S8_EEENS6_IJNS7_ILi128EEENS7_ILi96EEENS7_ILi192EEEEEELi128ENS_6half_tEfNS_4arch4Sm90ELb0ELb1ELb0ELb0ELb1ELb0ELb0ELb1ELb1ELb1ELb1ELb0EEENS1_21CollectiveEpilogueFwdINS6_IJSA_SA_SB_EEES9_SE_SG_Li256ELb0ELb1ELb1ELb0EEENS1_19SingleTileSchedulerILb0ELb1ELb1ELi128EEEEEEEEEvNT_6ParamsE,@function
        .size           _ZN7cutlass13device_kernelIN5flash11enable_sm90INS1_16FlashAttnFwdSm90INS1_25CollectiveMainloopFwdSm90ILi2EN4cute5tupleIJNS5_1CILi1EEES8_S8_EEENS6_IJNS7_ILi128EEENS7_ILi96EEENS7_ILi192EEEEEELi128ENS_6half_tEfNS_4arch4Sm90ELb0ELb1ELb0ELb0ELb1ELb0ELb0ELb1ELb1ELb1ELb1ELb0EEENS1_21CollectiveEpilogueFwdINS6_IJSA_SA_SB_EEES9_SE_SG_Li256ELb0ELb1ELb1ELb0EEENS1_19SingleTileSchedulerILb0ELb1ELb1ELi128EEEEEEEEEvNT_6ParamsE,(.L_x_3207 - _ZN7cutlass13device_kernelIN5flash11enable_sm90INS1_16FlashAttnFwdSm90INS1_25CollectiveMainloopFwdSm90ILi2EN4cute5tupleIJNS5_1CILi1EEES8_S8_EEENS6_IJNS7_ILi128EEENS7_ILi96EEENS7_ILi192EEEEEELi128ENS_6half_tEfNS_4arch4Sm90ELb0ELb1ELb0ELb0ELb1ELb0ELb0ELb1ELb1ELb1ELb1ELb0EEENS1_21CollectiveEpilogueFwdINS6_IJSA_SA_SB_EEES9_SE_SG_Li256ELb0ELb1ELb1ELb0EEENS1_19SingleTileSchedulerILb0ELb1ELb1ELi128EEEEEEEEEvNT_6ParamsE)
        .other          _ZN7cutlass13device_kernelIN5flash11enable_sm90INS1_16FlashAttnFwdSm90INS1_25CollectiveMainloopFwdSm90ILi2EN4cute5tupleIJNS5_1CILi1EEES8_S8_EEENS6_IJNS7_ILi128EEENS7_ILi96EEENS7_ILi192EEEEEELi128ENS_6half_tEfNS_4arch4Sm90ELb0ELb1ELb0ELb0ELb1ELb0ELb0ELb1ELb1ELb1ELb1ELb0EEENS1_21CollectiveEpilogueFwdINS6_IJSA_SA_SB_EEES9_SE_SG_Li256ELb0ELb1ELb1ELb0EEENS1_19SingleTileSchedulerILb0ELb1ELb1ELi128EEEEEEEEEvNT_6ParamsE,@"STO_CUDA_ENTRY STV_DEFAULT"
_ZN7cutlass13device_kernelIN5flash11enable_sm90INS1_16FlashAttnFwdSm90INS1_25CollectiveMainloopFwdSm90ILi2EN4cute5tupleIJNS5_1CILi1EEES8_S8_EEENS6_IJNS7_ILi128EEENS7_ILi96EEENS7_ILi192EEEEEELi128ENS_6half_tEfNS_4arch4Sm90ELb0ELb1ELb0ELb0ELb1ELb0ELb0ELb1ELb1ELb1ELb1ELb0EEENS1_21CollectiveEpilogueFwdINS6_IJSA_SA_SB_EEES9_SE_SG_Li256ELb0ELb1ELb1ELb0EEENS1_19SingleTileSchedulerILb0ELb1ELb1ELi128EEEEEEEEEvNT_6ParamsE:
        /* <DEDUP_REMOVED lines=45> */
.L_x_960:
        /* <DEDUP_REMOVED lines=22> */
.L_x_961:
        /* <DEDUP_REMOVED lines=18> */
.L_x_962:
        /* <DEDUP_REMOVED lines=22> */
.L_x_963:
        /* <DEDUP_REMOVED lines=23> */
.L_x_964:
[----:B------:R-:W-:Y:S01]  /*0820*/  UISETP.NE.AND UP0, UPT, UR9, URZ, UPT ;  /* 0x0000003f0900728c */ /* 0x000fe2000bf05270 */
[----:B------:R-:W-:Y:S01]  /*0830*/  NOP ;  /* 0x0000000000007918 */ /* 0x000fe20000000000 */
[----:B0-----:R-:W-:Y:S01]  /*0840*/  UMOV UR4, 0x1 ;  /* 0x0000000100047882 */ /* 0x001fe20000000000 */
[----:B------:R-:W-:Y:S01]  /*0850*/  ULDC.64 UR36, c[0x0][0x208] ;  /* 0x0000820000247ab9 */ /* 0x000fe20000000a00 */
[----:B------:R-:W-:Y:S01]  /*0860*/  USEL UR4, UR4, 0x2, !UP0 ;  /* 0x0000000204047887 */ /* 0x000fe2000c000000 */
[----:B------:R-:W-:Y:S01]  /*0870*/  BSSY B6, `(.L_x_965) ;  /* 0x0001175000067945 */ /* 0x000fe20003800000 */
[----:B-1234-:R-:W-:Y:S01]  /*0880*/  BAR.SYNC.DEFER_BLOCKING 0x0 ;  /* 0x0000000000007b1d */ /* 0x01efe20000010000 */
[----:B------:R-:W-:-:S03]  /*0890*/  PLOP3.LUT P0, PT, PT, PT, UP0, 0x80, 0x0 ;  /* 0x000000000000781c */ /* 0x000fc60003f0f008 */
[----:B------:R-:W-:-:S05]  /*08a0*/  IMAD.U32 R2, RZ, RZ, UR4 ;  /* 0x00000004ff027e24 */ /* 0x000fca000f8e00ff */
[----:B------:R0:W-:Y:S05]  /*08b0*/  STL [R1], R2 ;  /* 0x0000000201007387 */ /* 0x0001ea0000100800 */
[----:B------:R-:W-:Y:S05]  /*08c0*/  @!P0 BRA `(.L_x_966) ;  /* 0x000000d800408947 */ /* 0x000fea0003800000 */
.L_x_967:
[----:B------:R-:W-:-:S08]  /*08d0*/  NOP ;  /* 0x0000000000007918 */ /* 0x000fd00000000000 */
[----:B------:R-:W1:Y:S02]  /*08e0*/  USETMAXREG.TRY_ALLOC.CTAPOOL UP0, 0xe8 ;  /* 0x000000e8000079c8 */ /* 0x000e640008000600 */
[----:B-1----:R-:W-:-:S13]  /*08f0*/  PLOP3.LUT P0, PT, PT, PT, UP0, 0x80, 0x0 ;  /* 0x000000000000781c */ /* 0x002fda0003f0f008 */
[----:B------:R-:W-:Y:S05]  /*0900*/  @!P0 BRA `(.L_x_967) ;  /* 0xfffffffc00f08947 */ /* 0x000fea000383ffff */
[----:B0-----:R-:W0:Y:S08]  /*0910*/  LDC R2, c[0x0][0xc50] ;  /* 0x00031400ff027b82 */ /* 0x001e300000000800 */
        /* <DEDUP_REMOVED lines=13> */
[----:B------:R-:W0:Y:S01]  /*09f0*/  LDC R23, c[0x0][0x448] ;  /* 0x00011200ff177b82 */ /* 0x000e220000000800 */
[----:B------:R-:W1:Y:S01]  /*0a00*/  S2R R72, SR_CTAID.X ;  /* 0x0000000000487919 */ /* 0x000e620000002500 */
[----:B------:R-:W-:Y:S01]  /*0a10*/  LOP3.LUT R18, R18, 0xffefffff, RZ, 0xc0, !PT ;  /* 0xffefffff12127812 */ /* 0x000fe200078ec0ff */
[----:B------:R-:W-:-:S05]  /*0a20*/  VIADD R75, R25, 0xffffff80 ;  /* 0xffffff80194b7836 */ /* 0x000fca0000000000 */
[----:B------:R-:W2:Y:S08]  /*0a30*/  LDC.64 R2, c[0x0][0x418] ;  /* 0x00010600ff027b82 */ /* 0x000eb00000000a00 */
[----:B------:R-:W3:Y:S01]  /*0a40*/  LDC.64 R10, c[0x0][0x9e0] ;  /* 0x00027800ff0a7b82 */ /* 0x000ee20000000a00 */
[----:B0-----:R-:W-:-:S07]  /*0a50*/  ISETP.NE.AND P2, PT, R23, 0x1, PT ;  /* 0x000000011700780c */ /* 0x001fce0003f45270 */
[----:B------:R-:W0:Y:S01]  /*0a60*/  LDC R8, c[0x0][0x288] ;  /* 0x0000a200ff087b82 */ /* 0x000e220000000800 */
[----:B--2---:R-:W-:-:S07]  /*0a70*/  ISETP.NE.U32.AND P0, PT, R2, RZ, PT ;  /* 0x000000ff0200720c */ /* 0x004fce0003f05070 */
[----:B------:R-:W2:Y:S01]  /*0a80*/  LDC R16, c[0x0][0x424] ;  /* 0x00010900ff107b82 */ /* 0x000ea20000000800 */
[----:B-1----:R-:W-:Y:S01]  /*0a90*/  IMAD.SHL.U32 R72, R72, 0x80, RZ ;  /* 0x0000008048487824 */ /* 0x002fe200078e00ff */
[----:B------:R-:W-:-:S03]  /*0aa0*/  ISETP.NE.AND.EX P0, PT, R3, RZ, PT, P0 ;  /* 0x000000ff0300720c */ /* 0x000fc60003f05300 */
[----:B------:R-:W-:Y:S01]  /*0ab0*/  @P2 VIADD R0, R72, 0x7f ;  /* 0x0000007f48002836 */ /* 0x000fe20000000000 */
[----:B------:R-:W-:Y:S02]  /*0ac0*/  @P2 LOP3.LUT R18, R18, 0x100000, RZ, 0xfc, !PT ;  /* 0x0010000012122812 */ /* 0x000fe400078efcff */
[----:B------:R-:W1:Y:S01]  /*0ad0*/  @P2 LDC R5, c[0x0][0x44c] ;  /* 0x00011300ff052b82 */ /* 0x000e620000000800 */
[----:B---3--:R-:W-:Y:S02]  /*0ae0*/  ISETP.GE.AND P1, PT, R11, 0x1, PT ;  /* 0x000000010b00780c */ /* 0x008fe40003f26270 */
[----:B------:R-:W-:-:S05]  /*0af0*/  LOP3.LUT R18, R18, 0xfff7ffff, RZ, 0xc0, !PT ;  /* 0xfff7ffff12127812 */ /* 0x000fca00078ec0ff */
[----:B------:R-:W3:Y:S01]  /*0b00*/  @P2 LDC R7, c[0x0][0x450] ;  /* 0x00011400ff072b82 */ /* 0x000ee20000000800 */
[----:B0-----:R-:W-:-:S05]  /*0b10*/  IADD3 R3, -R8, 0x1, RZ ;  /* 0x0000000108037810 */ /* 0x001fca0007ffe1ff */
[----:B------:R-:W-:Y:S02]  /*0b20*/  @P1 LOP3.LUT R18, R18, 0x80000, RZ, 0xfc, !PT ;  /* 0x0008000012121812 */ /* 0x000fe400078efcff */
[----:B------:R-:W0:Y:S01]  /*0b30*/  LDC R73, c[0x0][0x2f0] ;  /* 0x0000bc00ff497b82 */ /* 0x000e220000000800 */
[----:B--2---:R-:W-:Y:S01]  /*0b40*/  SEL R16, R16, 0x1, P0 ;  /* 0x0000000110107807 */ /* 0x004fe20000000000 */
[----:B-1----:R-:W-:-:S04]  /*0b50*/  @P2 IMAD.HI.U32 R2, R0, R5, RZ ;  /* 0x0000000500022227 */ /* 0x002fc800078e00ff */
[----:B------:R-:W-:Y:S01]  /*0b60*/  VIADD R0, R72, 0x7f ;  /* 0x0000007f48007836 */ /* 0x000fe20000000000 */
[----:B---3--:R-:W-:Y:S01]  /*0b70*/  @P2 SHF.R.U32.HI R0, RZ, R7, R2 ;  /* 0x00000007ff002219 */ /* 0x008fe20000011602 */
[CC--:B0-----:R-:W-:Y:S02]  /*0b80*/  IMAD R3, R16.reuse, R73.reuse, R3 ;  /* 0x0000004910037224 */ /* 0x0c1fe400078e0203 */
[----:B------:R-:W-:Y:S02]  /*0b90*/  IMAD R22, R16, R73, RZ ;  /* 0x0000004910167224 */ /* 0x000fe400078e02ff */
[----:B------:R-:W-:-:S04]  /*0ba0*/  IMAD.IADD R3, R3, 0x1, R0 ;  /* 0x0000000103037824 */ /* 0x000fc800078e0200 */
[----:B------:R-:W-:Y:S01]  /*0bb0*/  IMAD.IADD R0, R3, 0x1, R10 ;  /* 0x0000000103007824 */ /* 0x000fe200078e020a */
[----:B------:R-:W-:Y:S06]  /*0bc0*/  @!P1 BRA `(.L_x_969) ;  /* 0x0000000000409947 */ /* 0x000fec0003800000 */
[C---:B------:R-:W-:Y:S01]  /*0bd0*/  ISETP.GT.AND P0, PT, R3.reuse, RZ, PT ;  /* 0x000000ff0300720c */ /* 0x040fe20003f04270 */
[----:B------:R-:W-:-:S12]  /*0be0*/  VIADD R2, R3, 0xffffffff ;  /* 0xffffffff03027836 */ /* 0x000fd80000000000 */
[----:B------:R-:W-:Y:S05]  /*0bf0*/  @P0 BRA `(.L_x_970) ;  /* 0x00000000001c0947 */ /* 0x000fea0003800000 */
[----:B------:R-:W-:Y:S01]  /*0c00*/  ISETP.NE.AND P0, PT, R11, 0x1, PT ;  /* 0x000000010b00780c */ /* 0x000fe20003f05270 */
[----:B------:R-:W-:-:S12]  /*0c10*/  IMAD.MOV R3, RZ, RZ, -R3 ;  /* 0x000000ffff037224 */ /* 0x000fd800078e0a03 */
[----:B------:R-:W0:Y:S02]  /*0c20*/  @P0 LDC.64 R4, c[0x0][0x9e8] ;  /* 0x00027a00ff040b82 */ /* 0x000e240000000a00 */
[----:B0-----:R-:W-:-:S05]  /*0c30*/  @P0 IMAD.HI.U32 R2, R3, R4, RZ ;  /* 0x0000000403020227 */ /* 0x001fca00078e00ff */
[----:B------:R-:W-:-:S04]  /*0c40*/  @P0 SHF.R.U32.HI R3, RZ, R5, R2 ;  /* 0x00000005ff030219 */ /* 0x000fc80000011602 */
[----:B------:R-:W-:Y:S01]  /*0c50*/  LOP3.LUT R2, RZ, R3, RZ, 0x33, !PT ;  /* 0x00000003ff027212 */ /* 0x000fe200078e33ff */
[----:B------:R-:W-:Y:S06]  /*0c60*/  BRA `(.L_x_971) ;  /* 0x0000000000107947 */ /* 0x000fec0003800000 */
.L_x_970:
[----:B------:R-:W-:-:S13]  /*0c70*/  ISETP.NE.AND P0, PT, R11, 0x1, PT ;  /* 0x000000010b00780c */ /* 0x000fda0003f05270 */
[----:B------:R-:W0:Y:S02]  /*0c80*/  @P0 LDC.64 R4, c[0x0][0x9e8] ;  /* 0x00027a00ff040b82 */ /* 0x000e240000000a00 */
[----:B0-----:R-:W-:-:S05]  /*0c90*/  @P0 IMAD.HI.U32 R4, R2, R4, RZ ;  /* 0x0000000402040227 */ /* 0x001fca00078e00ff */
[----:B------:R-:W-:-:S07]  /*0ca0*/  @P0 SHF.R.U32.HI R2, RZ, R5, R4 ;  /* 0x00000005ff020219 */ /* 0x000fce0000011604 */
.L_x_971:
[----:B------:R-:W-:-:S05]  /*0cb0*/  IMAD R3, R2, R11, R11 ;  /* 0x0000000b02037224 */ /* 0x000fca00078e020b */
[----:B------:R-:W-:-:S07]  /*0cc0*/  VIMNMX R0, R0, R3, PT ;  /* 0x0000000300007248 */ /* 0x000fce0003fe0100 */
.L_x_969:
[----:B------:R-:W0:Y:S01]  /*0cd0*/  @P2 LDC R3, c[0x0][0x44c] ;  /* 0x00011300ff032b82 */ /* 0x000e220000000800 */
[----:B------:R-:W-:Y:S01]  /*0ce0*/  VIADD R2, R0, 0x5f ;  /* 0x0000005f00027836 */ /* 0x000fe20000000000 */
[----:B------:R-:W-:Y:S01]  /*0cf0*/  ULDC UR4, c[0x0][0x9dc] ;  /* 0x0002770000047ab9 */ /* 0x000fe20000000800 */
[----:B------:R-:W-:Y:S02]  /*0d00*/  IMAD R0, R16, R73, 0x5f ;  /* 0x0000005f10007424 */ /* 0x000fe400078e0249 */
[----:B------:R-:W-:-:S03]  /*0d10*/  IMAD.HI R2, R2, 0x2aaaaaab, RZ ;  /* 0x2aaaaaab02027827 */ /* 0x000fc600078e02ff */
[----:B------:R-:W1:Y:S01]  /*0d20*/  @P2 LDC R7, c[0x0][0x450] ;  /* 0x00011400ff072b82 */ /* 0x000e620000000800 */
[----:B------:R-:W-:Y:S01]  /*0d30*/  IMAD.HI R0, R0, 0x2aaaaaab, RZ ;  /* 0x2aaaaaab00007827 */ /* 0x000fe200078e02ff */
[----:B------:R-:W-:-:S03]  /*0d40*/  SHF.R.U32.HI R5, RZ, 0x1f, R2 ;  /* 0x0000001fff057819 */ /* 0x000fc60000011602 */
[----:B------:R-:W-:Y:S01]  /*0d50*/  IMAD.MOV.U32 R4, RZ, RZ, R72 ;  /* 0x000000ffff047224 */ /* 0x000fe200078e0048 */
[----:B------:R-:W-:Y:S01]  /*0d60*/  LEA.HI.SX32 R2, R2, R5, 0x1c ;  /* 0x0000000502027211 */ /* 0x000fe200078fe2ff */
[----:B------:R-:W-:Y:S02]  /*0d70*/  IMAD R73, R16, R73, -R8 ;  /* 0x0000004910497224 */ /* 0x000fe400078e0a08 */
[----:B0-----:R-:W-:Y:S01]  /*0d80*/  @P2 IMAD.HI.U32 R6, R72, R3, RZ ;  /* 0x0000000348062227 */ /* 0x001fe200078e00ff */
[----:B------:R-:W-:-:S04]  /*0d90*/  SHF.R.U32.HI R3, RZ, 0x1f, R0 ;  /* 0x0000001fff037819 */ /* 0x000fc80000011600 */
[----:B------:R-:W-:Y:S02]  /*0da0*/  LEA.HI.SX32 R3, R0, R3, 0x1c ;  /* 0x0000000300037211 */ /* 0x000fe400078fe2ff */
[----:B-1----:R-:W-:Y:S02]  /*0db0*/  @P2 SHF.R.U32.HI R4, RZ, R7, R6 ;  /* 0x00000007ff042219 */ /* 0x002fe40000011606 */
[----:B------:R-:W-:-:S03]  /*0dc0*/  VIMNMX R9, R3, R2, PT ;  /* 0x0000000203097248 */ /* 0x000fc60003fe0100 */
[----:B------:R-:W-:-:S04]  /*0dd0*/  IMAD.IADD R0, R73, 0x1, R4 ;  /* 0x0000000149007824 */ /* 0x000fc800078e0204 */
[----:B------:R-:W-:Y:S01]  /*0de0*/  VIADD R2, R0, -UR4 ;  /* 0x8000000400027c36 */ /* 0x000fe20008000000 */
[----:B------:R-:W-:Y:S06]  /*0df0*/  @!P1 BRA `(.L_x_972) ;  /* 0x00000000003c9947 */ /* 0x000fec0003800000 */
[----:B------:R-:W-:-:S13]  /*0e00*/  ISETP.GT.AND P0, PT, R0, -0x1, PT ;  /* 0xffffffff0000780c */ /* 0x000fda0003f04270 */
[----:B------:R-:W-:Y:S05]  /*0e10*/  @P0 BRA `(.L_x_973) ;  /* 0x00000000001c0947 */ /* 0x000fea0003800000 */
[----:B------:R-:W-:Y:S02]  /*0e20*/  ISETP.NE.AND P0, PT, R11, 0x1, PT ;  /* 0x000000010b00780c */ /* 0x000fe40003f05270 */
[----:B------:R-:W-:-:S11]  /*0e30*/  LOP3.LUT R3, RZ, R0, RZ, 0x33, !PT ;  /* 0x00000000ff037212 */ /* 0x000fd600078e33ff */
[----:B------:R-:W0:Y:S02]  /*0e40*/  @P0 LDC.64 R4, c[0x0][0x9e8] ;  /* 0x00027a00ff040b82 */ /* 0x000e240000000a00 */
[----:B0-----:R-:W-:-:S05]  /*0e50*/  @P0 IMAD.HI.U32 R0, R3, R4, RZ ;  /* 0x0000000403000227 */ /* 0x001fca00078e00ff */
[----:B------:R-:W-:-:S04]  /*0e60*/  @P0 SHF.R.U32.HI R3, RZ, R5, R0 ;  /* 0x00000005ff030219 */ /* 0x000fc80000011600 */
[----:B------:R-:W-:Y:S01]  /*0e70*/  LOP3.LUT R0, RZ, R3, RZ, 0x33, !PT ;  /* 0x00000003ff007212 */ /* 0x000fe200078e33ff */
[----:B------:R-:W-:Y:S06]  /*0e80*/  BRA `(.L_x_974) ;  /* 0x0000000000107947 */ /* 0x000fec0003800000 */
.L_x_973:
[----:B------:R-:W-:-:S13]  /*0e90*/  ISETP.NE.AND P0, PT, R11, 0x1, PT ;  /* 0x000000010b00780c */ /* 0x000fda0003f05270 */
[----:B------:R-:W0:Y:S02]  /*0ea0*/  @P0 LDC.64 R4, c[0x0][0x9e8] ;  /* 0x00027a00ff040b82 */ /* 0x000e240000000a00 */
[----:B0-----:R-:W-:-:S05]  /*0eb0*/  @P0 IMAD.HI.U32 R4, R0, R4, RZ ;  /* 0x0000000400040227 */ /* 0x001fca00078e00ff */
[----:B------:R-:W-:-:S07]  /*0ec0*/  @P0 SHF.R.U32.HI R0, RZ, R5, R4 ;  /* 0x00000005ff000219 */ /* 0x000fce0000011604 */
.L_x_974:
[----:B------:R-:W-:-:S05]  /*0ed0*/  IMAD R3, R0, R11, RZ ;  /* 0x0000000b00037224 */ /* 0x000fca00078e02ff */
[----:B------:R-:W-:-:S07]  /*0ee0*/  VIMNMX R2, R2, R3, !PT ;  /* 0x0000000302027248 */ /* 0x000fce0007fe0100 */
.L_x_972:
[----:B------:R-:W-:Y:S01]  /*0ef0*/  SHF.R.U32.HI R0, RZ, 0x10, R17 ;  /* 0x00000010ff007819 */ /* 0x000fe20000011611 */
[----:B------:R-:W-:Y:S01]  /*0f00*/  IMAD.HI R2, R2, 0x2aaaaaab, RZ ;  /* 0x2aaaaaab02027827 */ /* 0x000fe200078e02ff */
[----:B------:R-:W-:Y:S02]  /*0f10*/  LOP3.LUT R17, R17, 0xffff, RZ, 0xc0, !PT ;  /* 0x0000ffff11117812 */ /* 0x000fe400078ec0ff */
[----:B------:R-:W-:Y:S01]  /*0f20*/  ISETP.NE.AND P0, PT, R0, RZ, PT ;  /* 0x000000ff0000720c */ /* 0x000fe20003f05270 */
[----:B------:R-:W-:Y:S01]  /*0f30*/  IMAD.MOV.U32 R74, RZ, RZ, RZ ;  /* 0x000000ffff4a7224 */ /* 0x000fe200078e00ff */
[----:B------:R-:W-:-:S04]  /*0f40*/  SHF.R.U32.HI R3, RZ, 0x1f, R2 ;  /* 0x0000001fff037819 */ /* 0x000fc80000011602 */
[----:B------:R-:W-:-:S04]  /*0f50*/  LEA.HI.SX32 R3, R2, R3, 0x1c ;  /* 0x0000000302037211 */ /* 0x000fc800078fe2ff */
[----:B------:R-:W-:-:S03]  /*0f60*/  VIMNMX R8, RZ, R3, !PT ;  /* 0x00000003ff087248 */ /* 0x000fc60007fe0100 */
[----:B------:R-:W0:Y:S01]  /*0f70*/  @!P0 LDC R0, c[0x0][0x9f0] ;  /* 0x00027c00ff008b82 */ /* 0x000e220000000800 */
[----:B------:R-:W-:-:S13]  /*0f80*/  ISETP.GT.AND P1, PT, R9, R8, PT ;  /* 0x000000080900720c */ /* 0x000fda0003f24270 */
[----:B------:R-:W-:Y:S05]  /*0f90*/  @!P1 BRA `(.L_x_975) ;  /* 0x0000000000709947 */ /* 0x000fea0003800000 */
[-C--:B0-----:R-:W-:Y:S02]  /*0fa0*/  IABS R6, R0.reuse ;  /* 0x0000000000067213 */ /* 0x081fe40000000000 */
[----:B------:R-:W-:Y:S02]  /*0fb0*/  IADD3 R2, R0, -0x1, R9 ;  /* 0xffffffff00027810 */ /* 0x000fe40007ffe009 */
[----:B------:R-:W0:Y:S03]  /*0fc0*/  I2F.RP R4, R6 ;  /* 0x0000000600047306 */ /* 0x000e260000209400 */
[----:B------:R-:W-:Y:S01]  /*0fd0*/  IMAD.IADD R5, R2, 0x1, -R8 ;  /* 0x0000000102057824 */ /* 0x000fe200078e0a08 */
[----:B------:R-:W-:-:S04]  /*0fe0*/  IABS R2, R0 ;  /* 0x0000000000027213 */ /* 0x000fc80000000000 */
[----:B------:R-:W-:Y:S02]  /*0ff0*/  IABS R10, R5 ;  /* 0x00000005000a7213 */ /* 0x000fe40000000000 */
[----:B------:R-:W-:-:S04]  /*1000*/  LOP3.LUT R5, R5, R0, RZ, 0x3c, !PT ;  /* 0x0000000005057212 */ /* 0x000fc800078e3cff */
[----:B------:R-:W-:Y:S01]  /*1010*/  ISETP.GE.AND P2, PT, R5, RZ, PT ;  /* 0x000000ff0500720c */ /* 0x000fe20003f46270 */
[----:B0-----:R-:W0:Y:S02]  /*1020*/  MUFU.RCP R4, R4 ;  /* 0x0000000400047308 */ /* 0x001e240000001000 */
[----:B0-----:R-:W-:Y:S02]  /*1030*/  VIADD R3, R4, 0xffffffe ;  /* 0x0ffffffe04037836 */ /* 0x001fe40000000000 */
[----:B------:R-:W-:Y:S02]  /*1040*/  IMAD.MOV R4, RZ, RZ, -R2 ;  /* 0x000000ffff047224 */ /* 0x000fe400078e0a02 */
[----:B------:R-:W-:Y:S02]  /*1050*/  IMAD.MOV.U32 R2, RZ, RZ, RZ ;  /* 0x000000ffff027224 */ /* 0x000fe400078e00ff */
[----:B------:R-:W0:Y:S02]  /*1060*/  F2I.FTZ.U32.TRUNC.NTZ R3, R3 ;  /* 0x0000000300037305 */ /* 0x000e24000021f000 */
[----:B0-----:R-:W-:-:S04]  /*1070*/  IMAD.MOV R7, RZ, RZ, -R3 ;  /* 0x000000ffff077224 */ /* 0x001fc800078e0a03 */
[----:B------:R-:W-:-:S04]  /*1080*/  IMAD R7, R7, R6, RZ ;  /* 0x0000000607077224 */ /* 0x000fc800078e02ff */
[----:B------:R-:W-:-:S04]  /*1090*/  IMAD.HI.U32 R2, R3, R7, R2 ;  /* 0x0000000703027227 */ /* 0x000fc800078e0002 */
[----:B------:R-:W-:-:S04]  /*10a0*/  IMAD.MOV.U32 R3, RZ, RZ, R10 ;  /* 0x000000ffff037224 */ /* 0x000fc800078e000a */
[----:B------:R-:W-:-:S04]  /*10b0*/  IMAD.HI.U32 R2, R2, R3, RZ ;  /* 0x0000000302027227 */ /* 0x000fc800078e00ff */
[----:B------:R-:W-:-:S05]  /*10c0*/  IMAD R3, R2, R4, R3 ;  /* 0x0000000402037224 */ /* 0x000fca00078e0203 */
[----:B------:R-:W-:-:S13]  /*10d0*/  ISETP.GT.U32.AND P1, PT, R6, R3, PT ;  /* 0x000000030600720c */ /* 0x000fda0003f24070 */
[----:B------:R-:W-:Y:S02]  /*10e0*/  @!P1 IMAD.IADD R3, R3, 0x1, -R6 ;  /* 0x0000000103039824 */ /* 0x000fe400078e0a06 */
[----:B------:R-:W-:Y:S01]  /*10f0*/  @!P1 VIADD R2, R2, 0x1 ;  /* 0x0000000102029836 */ /* 0x000fe20000000000 */
[----:B------:R-:W-:Y:S02]  /*1100*/  ISETP.NE.AND P1, PT, R0, RZ, PT ;  /* 0x000000ff0000720c */ /* 0x000fe40003f25270 */
[----:B------:R-:W-:-:S13]  /*1110*/  ISETP.GE.U32.AND P0, PT, R3, R6, PT ;  /* 0x000000060300720c */ /* 0x000fda0003f06070 */
[----:B------:R-:W-:-:S04]  /*1120*/  @P0 VIADD R2, R2, 0x1 ;  /* 0x0000000102020836 */ /* 0x000fc80000000000 */
[----:B------:R-:W-:Y:S01]  /*1130*/  @!P2 IMAD.MOV R2, RZ, RZ, -R2 ;  /* 0x000000ffff02a224 */ /* 0x000fe200078e0a02 */
[----:B------:R-:W-:-:S05]  /*1140*/  @!P1 LOP3.LUT R2, RZ, R0, RZ, 0x33, !PT ;  /* 0x00000000ff029212 */ /* 0x000fca00078e33ff */
[----:B------:R-:W-:-:S07]  /*1150*/  IMAD.MOV.U32 R74, RZ, RZ, R2 ;  /* 0x000000ffff4a7224 */ /* 0x000fce00078e0002 */
.L_x_975:
[-C--:B------:R-:W-:Y:S01]  /*1160*/  IMAD R17, R17, R74.reuse, R8 ;  /* 0x0000004a11117224 */ /* 0x080fe200078e0208 */
[----:B------:R-:W-:Y:S01]  /*1170*/  PLOP3.LUT P0, PT, PT, PT, PT, 0x80, 0x0 ;  /* 0x000000000000781c */ /* 0x000fe20003f0f070 */
[----:B0-----:R-:W-:Y:S01]  /*1180*/  IMAD.MOV.U32 R0, RZ, RZ, RZ ;  /* 0x000000ffff007224 */ /* 0x001fe200078e00ff */
[----:B------:R-:W-:Y:S01]  /*1190*/  CS2R R86, SRZ ;  /* 0x0000000000567805 */ /* 0x000fe2000001ff00 */
        /* <DEDUP_REMOVED lines=39> */
[----:B------:R-:W-:-:S05]  /*1410*/  SHF.R.S32.HI R78, RZ, 0x7, R77 ;  /* 0x00000007ff4e7819 */ /* 0x000fca000001144d */
        /* <DEDUP_REMOVED lines=29> */
.L_x_977:
[----:B------:R-:W-:-:S04]  /*15f0*/  SHF.L.U32 R0, RZ, 0x1f, RZ ;  /* 0x0000001fff007819 */ /* 0x000fc800000006ff */
[----:B------:R-:W0:Y:S02]  /*1600*/  SYNCS.PHASECHK.TRANS64.TRYWAIT P0, [UR38+0x2a800], R0 ;  /* 0x02a80000ff0075a7 */ /* 0x000e240008000166 */
[----:B0-----:R-:W-:Y:S05]  /*1610*/  @!P0 BRA `(.L_x_978) ;  /* 0x0000010800708947 */ /* 0x001fea0003800000 */
.L_x_1111:
[----:B------:R-:W2:Y:S02]  /*1620*/  LDL R2, [R1] ;  /* 0x0000000001027983 */ /* 0x000ea40000100800 */
[----:B--2---:R-:W-:-:S13]  /*1630*/  R2UR UR4, R2 ;  /* 0x00000000020472ca */ /* 0x004fda00000e0000 */
[----:B------:R-:W-:-:S06]  /*1640*/  ULOP3.LUT UR4, UR4, 0x1, URZ, 0xfc, !UPT ;  /* 0x0000000104047892 */ /* 0x000fcc000f8efc3f */
[----:B------:R-:W-:-:S05]  /*1650*/  IMAD.U32 R2, RZ, RZ, UR4 ;  /* 0x00000004ff027e24 */ /* 0x000fca000f8e00ff */
[----:B------:R-:W-:-:S13]  /*1660*/  ISETP.NE.AND P0, PT, R2, 0x3, PT ;  /* 0x000000030200780c */ /* 0x000fda0003f05270 */
[----:B------:R-:W-:Y:S05]  /*1670*/  @!P0 BRA `(.L_x_979) ;  /* 0x0000000000048947 */ /* 0x000fea0003800000 */
[----:B------:R-:W-:Y:S01]  /*1680*/  BPT.TRAP 0x1 ;  /* 0x000000040000795c */ /* 0x000fe20000300000 */
.L_x_979:
[----:B------:R1:W2:Y:S01]  /*1690*/  SYNCS.PHASECHK.TRANS64.TRYWAIT P1, [UR38+0x2a830], R0 ;  /* 0x02a83000ff0075a7 */ /* 0x0002a20008020166 */
[----:B------:R-:W-:Y:S05]  /*16a0*/  @!P0 BRA `(.L_x_980) ;  /* 0x0000000000048947 */ /* 0x000fea0003800000 */
[----:B------:R-:W-:Y:S01]  /*16b0*/  BPT.TRAP 0x1 ;  /* 0x000000040000795c */ /* 0x000fe20000300000 */
.L_x_980:
[----:B------:R-:W-:-:S05]  /*16c0*/  IMAD.U32 R4, RZ, RZ, UR39 ;  /* 0x00000027ff047e24 */ /* 0x000fca000f8e00ff */
[----:B------:R-:W-:Y:S01]  /*16d0*/  LOP3.LUT R4, R4, 0x10000, RZ, 0xfc, !PT ;  /* 0x0001000004047812 */ /* 0x000fe200078efcff */
[----:B--2---:R-:W-:Y:S06]  /*16e0*/  @P1 BRA `(.L_x_981) ;  /* 0x0000000000081947 */ /* 0x004fec0003800000 */
[----:B------:R-:W2:Y:S02]  /*16f0*/  SYNCS.PHASECHK.TRANS64.TRYWAIT P1, [UR38+0x2a830], R0 ;  /* 0x02a83000ff0075a7 */ /* 0x000ea40008020166 */
[----:B--2---:R-:W-:Y:S05]  /*1700*/  @!P1 BRA `(.L_x_982) ;  /* 0x00000108004c9947 */ /* 0x004fea0003800000 */
.L_x_981:
[----:B------:R-:W-:Y:S05]  /*1710*/  WARPSYNC.ALL ;  /* 0x0000000000007948 */ /* 0x000fea0003800000 */
[----:B------:R-:W-:Y:S01]  /*1720*/  IMAD.MOV.U32 R5, RZ, RZ, 0x40000040 ;  /* 0x40000040ff057424 */ /* 0x000fe200078e00ff */
[----:B------:R-:W-:Y:S01]  /*1730*/  UIADD3 UR4, UR38, 0x18400, URZ ;  /* 0x0001840026047890 */ /* 0x000fe2000fffe03f */
[----:B------:R-:W-:Y:S01]  /*1740*/  R2UR UR8, R4 ;  /* 0x00000000040872ca */ /* 0x000fe200000e0000 */
[----:B------:R-:W-:Y:S02]  /*1750*/  WARPGROUP.ARRIVE ;  /* 0x00000000000079c5 */ /* 0x000fe40000000000 */
[----:B------:R-:W-:Y:S01]  /*1760*/  R2UR UR9, R5 ;  /* 0x00000000050972ca */ /* 0x000fe200000e0000 */
[----:B------:R-:W-:-:S03]  /*1770*/  USHF.R.U32.HI UR4, URZ, 0x4, UR4 ;  /* 0x000000043f047899 */ /* 0x000fc60008011604 */
[----:B------:R-:W2:Y:S01]  /*1780*/  S2UR UR61, SR_CgaCtaId ;  /* 0x00000000003d79c3 */ /* 0x000ea20000008800 */
[----:B------:R-:W-:Y:S01]  /*1790*/  UMOV UR11, 0x40000040 ;  /* 0x40000040000b7882 */ /* 0x000fe20000000000 */
[----:B------:R-:W-:Y:S01]  /*17a0*/  UMOV UR13, 0x40000040 ;  /* 0x40000040000d7882 */ /* 0x000fe20000000000 */
[----:B------:R-:W-:Y:S01]  /*17b0*/  ULOP3.LUT UR4, UR4, 0x3fff, URZ, 0xc0, !UPT ;  /* 0x00003fff04047892 */ /* 0x000fe2000f8ec03f */
[----:B------:R-:W-:Y:S01]  /*17c0*/  UMOV UR15, 0x40000040 ;  /* 0x40000040000f7882 */ /* 0x000fe20000000000 */
[----:B------:R-:W-:Y:S02]  /*17d0*/  UMOV UR17, 0x40000040 ;  /* 0x4000004000117882 */ /* 0x000fe40000000000 */
[----:B------:R-:W-:Y:S01]  /*17e0*/  ULOP3.LUT UR39, UR4, 0x10000, URZ, 0xfc, !UPT ;  /* 0x0001000004277892 */ /* 0x000fe2000f8efc3f */
[----:B------:R-:W-:Y:S02]  /*17f0*/  UMOV UR19, 0x40000040 ;  /* 0x4000004000137882 */ /* 0x000fe40000000000 */
[----:B------:R-:W-:Y:S01]  /*1800*/  R2UR UR4, R4 ;  /* 0x00000000040472ca */ /* 0x000fe200000e0000 */
[----:B------:R-:W-:-:S02]  /*1810*/  UIADD3 UR14, UR39, 0x4, URZ ;  /* 0x00000004270e7890 */ /* 0x000fc4000fffe03f */
[----:B------:R-:W-:Y:S02]  /*1820*/  UIADD3 UR18, UR39, 0x6, URZ ;  /* 0x0000000627127890 */ /* 0x000fe4000fffe03f */
[----:B------:R-:W-:Y:S01]  /*1830*/  UMOV UR10, UR39 ;  /* 0x00000027000a7c82 */ /* 0x000fe20008000000 */
[----:B------:R-:W-:Y:S01]  /*1840*/  UIADD3 UR22, UR39, 0x300, URZ ;  /* 0x0000030027167890 */ /* 0x000fe2000fffe03f */
[----:B------:R-:W-:Y:S01]  /*1850*/  HGMMA.64x96x16.F32 R24, gdesc[UR8], RZ, !UPT, gsb0 ;  /* 0x01600000081879f0 */ /* 0x000fe2000c0008ff */
[----:B------:R-:W-:Y:S01]  /*1860*/  UIADD3 UR10, UR39, 0x2, URZ ;  /* 0x00000002270a7890 */ /* 0x000fe2000fffe03f */
[----:B------:R-:W-:Y:S01]  /*1870*/  UMOV UR9, 0x40000040 ;  /* 0x4000004000097882 */ /* 0x000fe20000000000 */
[----:B------:R-:W-:Y:S01]  /*1880*/  UMOV UR11, 0x40000040 ;  /* 0x40000040000b7882 */ /* 0x000fe20000000000 */
[----:B------:R-:W-:Y:S02]  /*1890*/  UMOV UR21, 0x40000040 ;  /* 0x4000004000157882 */ /* 0x000fe40000000000 */
[----:B------:R-:W-:-:S02]  /*18a0*/  UIADD3 UR8, UR4, 0x2, URZ ;  /* 0x0000000204087890 */ /* 0x000fc4000fffe03f */
[----:B------:R-:W-:Y:S02]  /*18b0*/  UIADD3 UR12, UR4, 0x4, URZ ;  /* 0x00000004040c7890 */ /* 0x000fe4000fffe03f */
[----:B------:R-:W-:Y:S02]  /*18c0*/  UIADD3 UR16, UR4, 0x6, URZ ;  /* 0x0000000604107890 */ /* 0x000fe4000fffe03f */
[----:B------:R-:W-:Y:S01]  /*18d0*/  UIADD3 UR20, UR4, 0x400, URZ ;  /* 0x0000040004147890 */ /* 0x000fe2000fffe03f */
        /* <DEDUP_REMOVED lines=29> */
[----:B------:R-:W-:-:S02]  /*1ab0*/  UMOV UR5, UR53 ;  /* 0x0000003500057c82 */ /* 0x000fc40008000000 */
[----:B------:R-:W-:Y:S01]  /*1ac0*/  UMOV UR4, UR52 ;  /* 0x0000003400047c82 */ /* 0x000fe20008000000 */
        /* <DEDUP_REMOVED lines=36> */
.L_x_983:
[----:B01----:R-:W-:Y:S01]  /*1d10*/  LOP3.LUT R0, R77, 0xffffff80, RZ, 0xc0, !PT ;  /* 0xffffff804d007812 */ /* 0x003fe200078ec0ff */
[----:B------:R-:W-:Y:S01]  /*1d20*/  UIADD3 UR4, UR38, 0x2a840, URZ ;  /* 0x0002a84026047890 */ /* 0x000fe2000fffe03f */
[----:B------:R-:W-:Y:S01]  /*1d30*/  ISETP.NE.AND P2, PT, R23, 0x1, PT ;  /* 0x000000011700780c */ /* 0x000fe20003f45270 */
[----:B------:R-:W-:Y:S01]  /*1d40*/  ULDC UR11, c[0x0][0x288] ;  /* 0x0000a200000b7ab9 */ /* 0x000fe20000000800 */
[----:B------:R-:W-:Y:S01]  /*1d50*/  LEA.HI R76, R76, R75, RZ, 0x2 ;  /* 0x0000004b4c4c7211 */ /* 0x000fe200078f10ff */
[----:B------:R-:W-:Y:S01]  /*1d60*/  IMAD.IADD R0, R75, 0x1, -R0 ;  /* 0x000000014b007824 */ /* 0x000fe200078e0a00 */
[----:B------:R-:W-:Y:S01]  /*1d70*/  LEA.HI R9, R78, R78, RZ, 0x1 ;  /* 0x0000004e4e097211 */ /* 0x000fe200078f08ff */
[----:B------:R-:W-:Y:S01]  /*1d80*/  UPRMT UR4, UR61, 0x654, UR4 ;  /* 0x000006543d047896 */ /* 0x000fe20008000004 */
[----:B------:R-:W-:Y:S02]  /*1d90*/  LOP3.LUT R76, R76, 0xfffffffc, RZ, 0xc0, !PT ;  /* 0xfffffffc4c4c7812 */ /* 0x000fe400078ec0ff */
[----:B------:R-:W-:-:S02]  /*1da0*/  SHF.R.S32.HI R3, RZ, 0x1f, R0 ;  /* 0x0000001fff037819 */ /* 0x000fc40000011400 */
[----:B------:R-:W-:Y:S01]  /*1db0*/  LOP3.LUT R9, R9, 0x3fffffe, RZ, 0xc0, !PT ;  /* 0x03fffffe09097812 */ /* 0x000fe200078ec0ff */
[----:B------:R-:W-:Y:S01]  /*1dc0*/  IMAD.IADD R76, R75, 0x1, -R76 ;  /* 0x000000014b4c7824 */ /* 0x000fe200078e0a4c */
[CC--:B------:R-:W-:Y:S01]  /*1dd0*/  LEA.HI R2, R3.reuse, R0.reuse, RZ, 0x2 ;  /* 0x0000000003027211 */ /* 0x0c0fe200078f10ff */
[----:B------:R-:W0:Y:S01]  /*1de0*/  @P2 LDC R11, c[0x0][0x44c] ;  /* 0x00011300ff0b2b82 */ /* 0x000e220000000800 */
[----:B------:R-:W-:Y:S01]  /*1df0*/  LEA.HI R6, R3, R0, RZ, 0x5 ;  /* 0x0000000003067211 */ /* 0x000fe200078f28ff */
[----:B------:R-:W-:Y:S01]  /*1e00*/  IMAD.IADD R9, R78, 0x1, -R9 ;  /* 0x000000014e097824 */ /* 0x000fe200078e0a09 */
[--C-:B------:R-:W-:Y:S02]  /*1e10*/  SHF.R.S32.HI R3, RZ, 0x2, R2.reuse ;  /* 0x00000002ff037819 */ /* 0x100fe40000011402 */
[----:B------:R-:W-:Y:S02]  /*1e20*/  SHF.R.S32.HI R8, RZ, 0x1f, R2 ;  /* 0x0000001fff087819 */ /* 0x000fe40000011402 */
[----:B------:R-:W-:Y:S01]  /*1e30*/  SHF.R.S32.HI R7, RZ, 0x5, R6 ;  /* 0x00000005ff077819 */ /* 0x000fe20000011406 */
[----:B------:R-:W1:Y:S01]  /*1e40*/  @P2 LDC R13, c[0x0][0x450] ;  /* 0x00011400ff0d2b82 */ /* 0x000e620000000800 */
[----:B------:R-:W-:-:S02]  /*1e50*/  LEA.HI R8, R8, R3, RZ, 0x3 ;  /* 0x0000000308087211 */ /* 0x000fc400078f18ff */
[----:B------:R-:W-:Y:S01]  /*1e60*/  LEA.HI R6, R76, R76, RZ, 0x1 ;  /* 0x0000004c4c067211 */ /* 0x000fe200078f08ff */
[----:B------:R-:W-:Y:S01]  /*1e70*/  IMAD R10, R7, 0x10, R72 ;  /* 0x00000010070a7824 */ /* 0x000fe200078e0248 */
[----:B------:R-:W-:Y:S02]  /*1e80*/  LOP3.LUT R8, R8, 0xfffffff8, RZ, 0xc0, !PT ;  /* 0xfffffff808087812 */ /* 0x000fe400078ec0ff */
[----:B------:R-:W-:Y:S01]  /*1e90*/  LOP3.LUT R7, R6, 0x1ffffffe, RZ, 0xc0, !PT ;  /* 0x1ffffffe06077812 */ /* 0x000fe200078ec0ff */
[----:B------:R-:W-:Y:S01]  /*1ea0*/  SYNCS.ARRIVE.TRANS64.RED.A1T0 RZ, [UR4], RZ ;  /* 0x000000ffffff79a7 */ /* 0x000fe20008100404 */
[----:B------:R-:W-:Y:S01]  /*1eb0*/  IADD3 R8, R10, R3, -R8 ;  /* 0x000000030a087210 */ /* 0x000fe20007ffe808 */
[----:B------:R-:W-:Y:S01]  /*1ec0*/  ULDC UR4, c[0x0][0x9dc] ;  /* 0x0002770000047ab9 */ /* 0x000fe20000000800 */
[----:B------:R-:W-:Y:S01]  /*1ed0*/  LOP3.LUT P1, RZ, R18, 0x80000, RZ, 0xc0, !PT ;  /* 0x0008000012ff7812 */ /* 0x000fe2000782c0ff */
[----:B------:R-:W-:Y:S01]  /*1ee0*/  IMAD.IADD R7, R76, 0x1, -R7 ;  /* 0x000000014c077824 */ /* 0x000fe200078e0a07 */
[----:B------:R-:W-:Y:S01]  /*1ef0*/  ULOP3.LUT UR5, URZ, UR4, URZ, 0x33, !UPT ;  /* 0x000000043f057292 */ /* 0x000fe2000f8e333f */
[----:B------:R-:W-:Y:S01]  /*1f00*/  IMAD R8, R9, 0x40, R8 ;  /* 0x0000004009087824 */ /* 0x000fe200078e0208 */
[----:B------:R-:W-:Y:S01]  /*1f10*/  LOP3.LUT R9, R2, 0x7ffffffc, RZ, 0xc0, !PT ;  /* 0x7ffffffc02097812 */ /* 0x000fe200078ec0ff */
[----:B------:R-:W-:-:S02]  /*1f20*/  ULDC UR4, c[0x0][0x9e0] ;  /* 0x0002780000047ab9 */ /* 0x000fc40000000800 */
[----:B------:R-:W-:Y:S02]  /*1f30*/  IMAD R8, R7, 0x8, R8 ;  /* 0x0000000807087824 */ /* 0x000fe400078e0208 */
[----:B------:R-:W-:Y:S02]  /*1f40*/  IMAD.MOV.U32 R7, RZ, RZ, -0x60 ;  /* 0xffffffa0ff077424 */ /* 0x000fe400078e00ff */
[----:B0-----:R-:W-:-:S04]  /*1f50*/  @P2 IMAD.HI.U32 R6, R8, R11, RZ ;  /* 0x0000000b08062227 */ /* 0x001fc800078e00ff */
[----:B------:R-:W-:Y:S01]  /*1f60*/  IMAD.MOV.U32 R3, RZ, RZ, R8 ;  /* 0x000000ffff037224 */ /* 0x000fe200078e0008 */
[----:B-1----:R-:W-:Y:S01]  /*1f70*/  @P2 SHF.R.U32.HI R3, RZ, R13, R6 ;  /* 0x0000000dff032219 */ /* 0x002fe20000011606 */
[----:B------:R-:W-:Y:S02]  /*1f80*/  IMAD.IADD R9, R0, 0x1, -R9 ;  /* 0x0000000100097824 */ /* 0x000fe400078e0a09 */
[C---:B------:R-:W-:Y:S02]  /*1f90*/  IMAD R2, R74.reuse, R7, 0x61 ;  /* 0x000000614a027424 */ /* 0x040fe400078e0207 */
[----:B------:R-:W0:Y:S01]  /*1fa0*/  SHFL.IDX PT, R15, R3, RZ, 0x1c1f ;  /* 0x001c1fff030f7589 */ /* 0x000e2200000e0000 */
[----:B------:R-:W-:Y:S02]  /*1fb0*/  IMAD R0, R74, -0x60, R22 ;  /* 0xffffffa04a007824 */ /* 0x000fe400078e0216 */
[----:B------:R-:W-:Y:S02]  /*1fc0*/  IMAD R7, R9, -0x2, R2 ;  /* 0xfffffffe09077824 */ /* 0x000fe400078e0202 */
[----:B------:R-:W-:-:S02]  /*1fd0*/  VIADD R0, R0, 0x60 ;  /* 0x0000006000007836 */ /* 0x000fc40000000000 */
[----:B------:R-:W-:Y:S01]  /*1fe0*/  IMAD.U32 R10, RZ, RZ, UR5 ;  /* 0x00000005ff0a7e24 */ /* 0x000fe2000f8e00ff */
[----:B------:R-:W-:Y:S01]  /*1ff0*/  IADD3 R6, R7, -UR11, R22 ;  /* 0x8000000b07067c10 */ /* 0x000fe2000fffe016 */
[----:B------:R-:W-:Y:S02]  /*2000*/  IMAD R11, R9, -0x2, R0 ;  /* 0xfffffffe090b7824 */ /* 0x000fe400078e0200 */
[----:B------:R-:W-:Y:S02]  /*2010*/  VIADD R14, R2, 0xffffffff ;  /* 0xffffffff020e7836 */ /* 0x000fe40000000000 */
[C---:B------:R-:W-:Y:S02]  /*2020*/  VIADD R12, R6.reuse, UR4 ;  /* 0x00000004060c7c36 */ /* 0x040fe40008000000 */
[----:B------:R-:W-:Y:S02]  /*2030*/  VIADD R13, R6, UR5 ;  /* 0x00000005060d7c36 */ /* 0x000fe40008000000 */
[----:B------:R-:W-:Y:S01]  /*2040*/  VIADD R20, R7, 0xffffffff ;  /* 0xffffffff07147836 */ /* 0x000fe20000000000 */
[----:B0-----:R-:W-:Y:S01]  /*2050*/  VIADDMNMX R0, R15, R12, R11, PT ;  /* 0x0000000c0f007246 */ /* 0x001fe2000380010b */
[----:B------:R-:W-:Y:S01]  /*2060*/  IMAD.IADD R2, R13, 0x1, R15 ;  /* 0x000000010d027824 */ /* 0x000fe200078e020f */
[----:B------:R-:W-:Y:S06]  /*2070*/  @!P1 BRA `(.L_x_984) ;  /* 0x00000000005c9947 */ /* 0x000fec0003800000 */
[----:B------:R-:W-:Y:S01]  /*2080*/  IADD3 R7, R22, -UR11, R15 ;  /* 0x8000000b16077c10 */ /* 0x000fe2000fffe00f */
[----:B------:R-:W-:Y:S03]  /*2090*/  BSSY B0, `(.L_x_985) ;  /* 0x0000012000007945 */ /* 0x000fe60003800000 */
[----:B------:R-:W-:-:S13]  /*20a0*/  ISETP.GT.AND P1, PT, R7, -0x1, PT ;  /* 0xffffffff0700780c */ /* 0x000fda0003f24270 */
[----:B------:R-:W-:Y:S05]  /*20b0*/  @P1 BRA `(.L_x_986) ;  /* 0x0000000000241947 */ /* 0x000fea0003800000 */
[----:B------:R-:W-:Y:S01]  /*20c0*/  ULDC UR5, c[0x0][0x9e4] ;  /* 0x0002790000057ab9 */ /* 0x000fe20000000800 */
[----:B------:R-:W-:Y:S01]  /*20d0*/  LOP3.LUT R7, RZ, R7, RZ, 0x33, !PT ;  /* 0x00000007ff077212 */ /* 0x000fe200078e33ff */
[----:B------:R-:W-:-:S05]  /*20e0*/  IMAD.U32 R15, RZ, RZ, UR5 ;  /* 0x00000005ff0f7e24 */ /* 0x000fca000f8e00ff */
[----:B------:R-:W-:-:S13]  /*20f0*/  ISETP.NE.AND P1, PT, R15, 0x1, PT ;  /* 0x000000010f00780c */ /* 0x000fda0003f25270 */
[----:B------:R-:W0:Y:S02]  /*2100*/  @P1 LDC.64 R76, c[0x0][0x9e8] ;  /* 0x00027a00ff4c1b82 */ /* 0x000e240000000a00 */
[----:B0-----:R-:W-:-:S05]  /*2110*/  @P1 IMAD.HI.U32 R6, R7, R76, RZ ;  /* 0x0000004c07061227 */ /* 0x001fca00078e00ff */
[----:B------:R-:W-:-:S04]  /*2120*/  @P1 SHF.R.U32.HI R7, RZ, R77, R6 ;  /* 0x0000004dff071219 */ /* 0x000fc80000011606 */
[----:B------:R-:W-:Y:S01]  /*2130*/  LOP3.LUT R7, RZ, R7, RZ, 0x33, !PT ;  /* 0x00000007ff077212 */ /* 0x000fe200078e33ff */
[----:B------:R-:W-:Y:S06]  /*2140*/  BRA `(.L_x_987) ;  /* 0x0000000000187947 */ /* 0x000fec0003800000 */
.L_x_986:
[----:B------:R-:W-:Y:S02]  /*2150*/  ULDC UR5, c[0x0][0x9e4] ;  /* 0x0002790000057ab9 */ /* 0x000fe40000000800 */
[----:B------:R-:W-:-:S05]  /*2160*/  IMAD.U32 R15, RZ, RZ, UR5 ;  /* 0x00000005ff0f7e24 */ /* 0x000fca000f8e00ff */
[----:B------:R-:W-:-:S13]  /*2170*/  ISETP.NE.AND P1, PT, R15, 0x1, PT ;  /* 0x000000010f00780c */ /* 0x000fda0003f25270 */
[----:B------:R-:W0:Y:S02]  /*2180*/  @P1 LDC.64 R76, c[0x0][0x9e8] ;  /* 0x00027a00ff4c1b82 */ /* 0x000e240000000a00 */
[----:B0-----:R-:W-:-:S05]  /*2190*/  @P1 IMAD.HI.U32 R6, R7, R76, RZ ;  /* 0x0000004c07061227 */ /* 0x001fca00078e00ff */
[----:B------:R-:W-:-:S07]  /*21a0*/  @P1 SHF.R.U32.HI R7, RZ, R77, R6 ;  /* 0x0000004dff071219 */ /* 0x000fce0000011606 */
.L_x_987:
[----:B------:R-:W-:Y:S05]  /*21b0*/  BSYNC B0 ;  /* 0x0000000000007941 */ /* 0x000fea0003800000 */
.L_x_985:
[----:B------:R-:W-:-:S05]  /*21c0*/  IMAD R7, R7, R15, R20 ;  /* 0x0000000f07077224 */ /* 0x000fca00078e0214 */
[----:B------:R-:W-:Y:S02]  /*21d0*/  VIADDMNMX R0, R7, R15, R0, PT ;  /* 0x0000000f07007246 */ /* 0x000fe40003800100 */
[----:B------:R-:W-:-:S07]  /*21e0*/  VIMNMX R2, R2, R7, !PT ;  /* 0x0000000702027248 */ /* 0x000fce0007fe0100 */
.L_x_984:
[C---:B------:R-:W-:Y:S01]  /*21f0*/  ISETP.GE.AND P6, PT, R14.reuse, 0x9, PT ;  /* 0x000000090e00780c */ /* 0x040fe20003fc6270 */
[----:B------:R-:W0:Y:S01]  /*2200*/  SHFL.IDX PT, R3, R3, 0x1, 0x1c1f ;  /* 0x003c1f0003037f89 */ /* 0x000e2200000e0000 */
[----:B------:R-:W-:Y:S02]  /*2210*/  ISETP.GE.AND P1, PT, R14, 0x2, PT ;  /* 0x000000020e00780c */ /* 0x000fe40003f26270 */
[C---:B------:R-:W-:Y:S02]  /*2220*/  ISETP.GT.AND P2, PT, R2.reuse, 0x8, !P6 ;  /* 0x000000080200780c */ /* 0x040fe40007744270 */
[----:B------:R-:W-:Y:S02]  /*2230*/  ISETP.GT.AND P3, PT, R2, 0x1, !P1 ;  /* 0x000000010200780c */ /* 0x000fe40004f64270 */
[----:B------:R-:W-:Y:S02]  /*2240*/  ISETP.LT.OR P2, PT, R0, 0x9, P2 ;  /* 0x000000090000780c */ /* 0x000fe40001741670 */
[----:B------:R-:W-:-:S02]  /*2250*/  ISETP.GE.AND P4, PT, R14, 0xa, PT ;  /* 0x0000000a0e00780c */ /* 0x000fc40003f86270 */
[----:B------:R-:W-:Y:S02]  /*2260*/  FSEL R28, R28, -INF , !P2 ;  /* 0xff8000001c1c7808 */ /* 0x000fe40005000000 */
[----:B------:R-:W-:Y:S02]  /*2270*/  ISETP.LT.OR P3, PT, R0, 0x2, P3 ;  /* 0x000000020000780c */ /* 0x000fe40001f61670 */
[----:B------:R-:W-:Y:S02]  /*2280*/  ISETP.GT.AND P2, PT, R2, 0x9, !P4 ;  /* 0x000000090200780c */ /* 0x000fe40006744270 */
[----:B------:R-:W-:Y:S02]  /*2290*/  FSEL R76, R25, -INF , !P3 ;  /* 0xff800000194c7808 */ /* 0x000fe40005800000 */
[----:B------:R-:W-:Y:S02]  /*22a0*/  ISETP.LT.OR P2, PT, R0, 0xa, P2 ;  /* 0x0000000a0000780c */ /* 0x000fe40001741670 */
[----:B------:R-:W-:-:S02]  /*22b0*/  ISETP.GE.AND P3, PT, R14, 0x11, PT ;  /* 0x000000110e00780c */ /* 0x000fc40003f66270 */
[----:B------:R-:W-:Y:S02]  /*22c0*/  FSEL R78, R29, -INF , !P2 ;  /* 0xff8000001d4e7808 */ /* 0x000fe40005000000 */
[----:B------:R-:W-:Y:S02]  /*22d0*/  ISETP.GT.AND P2, PT, R2, 0x10, !P3 ;  /* 0x000000100200780c */ /* 0x000fe40005f44270 */
[----:B------:R-:W-:Y:S02]  /*22e0*/  P2R R25, PR, RZ, 0x8 ;  /* 0x00000008ff197803 */ /* 0x000fe40000000000 */
[----:B------:R-:W-:Y:S02]  /*22f0*/  ISETP.LT.OR P2, PT, R0, 0x11, P2 ;  /* 0x000000110000780c */ /* 0x000fe40001741670 */
[----:B------:R-:W-:Y:S02]  /*2300*/  ISETP.GE.AND P3, PT, R14, 0x12, PT ;  /* 0x000000120e00780c */ /* 0x000fe40003f66270 */
[----:B------:R-:W-:-:S02]  /*2310*/  FSEL R32, R32, -INF , !P2 ;  /* 0xff80000020207808 */ /* 0x000fc40005000000 */
[----:B------:R-:W-:Y:S02]  /*2320*/  ISETP.GT.AND P2, PT, R2, 0x11, !P3 ;  /* 0x000000110200780c */ /* 0x000fe40005f44270 */
[----:B------:R-:W-:Y:S02]  /*2330*/  P2R R29, PR, RZ, 0x8 ;  /* 0x00000008ff1d7803 */ /* 0x000fe40000000000 */
[----:B------:R-:W-:Y:S02]  /*2340*/  ISETP.LT.OR P2, PT, R0, 0x12, P2 ;  /* 0x000000120000780c */ /* 0x000fe40001741670 */
[----:B------:R-:W-:Y:S02]  /*2350*/  ISETP.GE.AND P3, PT, R14, 0x19, PT ;  /* 0x000000190e00780c */ /* 0x000fe40003f66270 */
[----:B------:R-:W-:Y:S02]  /*2360*/  FSEL R80, R33, -INF , !P2 ;  /* 0xff80000021507808 */ /* 0x000fe40005000000 */
[----:B------:R-:W-:-:S02]  /*2370*/  ISETP.GT.AND P2, PT, R2, 0x18, !P3 ;  /* 0x000000180200780c */ /* 0x000fc40005f44270 */
[----:B------:R-:W-:Y:S02]  /*2380*/  P2R R33, PR, RZ, 0x8 ;  /* 0x00000008ff217803 */ /* 0x000fe40000000000 */
[----:B------:R-:W-:Y:S02]  /*2390*/  ISETP.LT.OR P2, PT, R0, 0x19, P2 ;  /* 0x000000190000780c */ /* 0x000fe40001741670 */
[----:B------:R-:W-:Y:S02]  /*23a0*/  ISETP.GE.AND P3, PT, R14, 0x1a, PT ;  /* 0x0000001a0e00780c */ /* 0x000fe40003f66270 */
[----:B------:R-:W-:Y:S02]  /*23b0*/  FSEL R36, R36, -INF , !P2 ;  /* 0xff80000024247808 */ /* 0x000fe40005000000 */
[----:B------:R-:W-:Y:S02]  /*23c0*/  ISETP.GT.AND P2, PT, R2, 0x19, !P3 ;  /* 0x000000190200780c */ /* 0x000fe40005f44270 */
[----:B------:R-:W-:-:S02]  /*23d0*/  P2R R21, PR, RZ, 0x8 ;  /* 0x00000008ff157803 */ /* 0x000fc40000000000 */
[----:B------:R-:W-:Y:S02]  /*23e0*/  ISETP.LT.OR P2, PT, R0, 0x1a, P2 ;  /* 0x0000001a0000780c */ /* 0x000fe40001741670 */
[----:B------:R-:W-:Y:S02]  /*23f0*/  ISETP.GE.AND P3, PT, R14, 0x21, PT ;  /* 0x000000210e00780c */ /* 0x000fe40003f66270 */
[----:B------:R-:W-:Y:S02]  /*2400*/  FSEL R82, R37, -INF , !P2 ;  /* 0xff80000025527808 */ /* 0x000fe40005000000 */
[----:B------:R-:W-:Y:S02]  /*2410*/  ISETP.GT.AND P2, PT, R2, 0x20, !P3 ;  /* 0x000000200200780c */ /* 0x000fe40005f44270 */
[----:B------:R-:W-:Y:S02]  /*2420*/  P2R R37, PR, RZ, 0x8 ;  /* 0x00000008ff257803 */ /* 0x000fe40000000000 */
[----:B------:R-:W-:-:S02]  /*2430*/  ISETP.LT.OR P2, PT, R0, 0x21, P2 ;  /* 0x000000210000780c */ /* 0x000fc40001741670 */
[----:B------:R-:W-:Y:S02]  /*2440*/  ISETP.GE.AND P3, PT, R14, 0x22, PT ;  /* 0x000000220e00780c */ /* 0x000fe40003f66270 */
[----:B------:R-:W-:Y:S02]  /*2450*/  FSEL R40, R40, -INF , !P2 ;  /* 0xff80000028287808 */ /* 0x000fe40005000000 */
[----:B------:R-:W-:Y:S02]  /*2460*/  ISETP.GT.AND P2, PT, R2, 0x21, !P3 ;  /* 0x000000210200780c */ /* 0x000fe40005f44270 */
[----:B------:R-:W-:Y:S02]  /*2470*/  P2R R75, PR, RZ, 0x8 ;  /* 0x00000008ff4b7803 */ /* 0x000fe40000000000 */
        /* <DEDUP_REMOVED lines=56> */
[----:B------:R-:W-:Y:S02]  /*2800*/  P2R R15, PR, RZ, 0x10 ;  /* 0x00000010ff0f7803 */ /* 0x000fe40000000000 */
[----:B------:R-:W-:Y:S02]  /*2810*/  FSEL R64, R64, -INF , !P2 ;  /* 0xff80000040407808 */ /* 0x000fe40005000000 */
[----:B------:R-:W-:-:S04]  /*2820*/  ISETP.GE.AND P2, PT, R14, 0x52, PT ;  /* 0x000000520e00780c */ /* 0x000fc80003f46270 */
[----:B------:R-:W-:-:S04]  /*2830*/  ISETP.GT.AND P3, PT, R2, 0x51, !P2 ;  /* 0x000000510200780c */ /* 0x000fc80005764270 */
[----:B------:R-:W-:-:S04]  /*2840*/  ISETP.LT.OR P3, PT, R0, 0x52, P3 ;  /* 0x000000520000780c */ /* 0x000fc80001f61670 */
[----:B------:R-:W-:Y:S02]  /*2850*/  FSEL R96, R65, -INF , !P3 ;  /* 0xff80000041607808 */ /* 0x000fe40005800000 */
[----:B------:R-:W-:-:S04]  /*2860*/  ISETP.GE.AND P3, PT, R14, 0x59, PT ;  /* 0x000000590e00780c */ /* 0x000fc80003f66270 */
[----:B------:R-:W-:-:S04]  /*2870*/  ISETP.GT.AND P4, PT, R2, 0x58, !P3 ;  /* 0x000000580200780c */ /* 0x000fc80005f84270 */
[----:B------:R-:W-:-:S04]  /*2880*/  ISETP.LT.OR P4, PT, R0, 0x59, P4 ;  /* 0x000000590000780c */ /* 0x000fc80002781670 */
[----:B------:R-:W-:Y:S02]  /*2890*/  FSEL R7, R68, -INF , !P4 ;  /* 0xff80000044077808 */ /* 0x000fe40006000000 */
[----:B------:R-:W-:-:S04]  /*28a0*/  ISETP.GE.AND P4, PT, R14, 0x1, PT ;  /* 0x000000010e00780c */ /* 0x000fc80003f86270 */
[----:B------:R-:W-:-:S04]  /*28b0*/  ISETP.GT.AND P5, PT, R2, RZ, !P4 ;  /* 0x000000ff0200720c */ /* 0x000fc800067a4270 */
[----:B------:R-:W-:-:S04]  /*28c0*/  ISETP.LT.OR P5, PT, R0, 0x1, P5 ;  /* 0x000000010000780c */ /* 0x000fc80002fa1670 */
[----:B------:R-:W-:Y:S02]  /*28d0*/  FSEL R24, R24, -INF , !P5 ;  /* 0xff80000018187808 */ /* 0x000fe40006800000 */
[----:B------:R-:W-:-:S04]  /*28e0*/  ISETP.GE.AND P5, PT, R14, 0x5a, PT ;  /* 0x0000005a0e00780c */ /* 0x000fc80003fa6270 */
[----:B------:R-:W-:Y:S02]  /*28f0*/  P2R R65, PR, RZ, 0x20 ;  /* 0x00000020ff417803 */ /* 0x000fe40000000000 */
[----:B------:R-:W-:Y:S01]  /*2900*/  ISETP.GT.AND P5, PT, R2, 0x59, !P5 ;  /* 0x000000590200780c */ /* 0x000fe20006fa4270 */
[----:B0-----:R-:W-:-:S03]  /*2910*/  IMAD.IADD R2, R13, 0x1, R3 ;  /* 0x000000010d027824 */ /* 0x001fc600078e0203 */
[----:B------:R-:W-:Y:S02]  /*2920*/  ISETP.LT.OR P5, PT, R0, 0x5a, P5 ;  /* 0x0000005a0000780c */ /* 0x000fe40002fa1670 */
[----:B------:R-:W-:Y:S02]  /*2930*/  VIADDMNMX R0, R3, R12, R11, PT ;  /* 0x0000000c03007246 */ /* 0x000fe4000380010b */
[----:B------:R-:W-:Y:S02]  /*2940*/  FSEL R68, R69, -INF , !P5 ;  /* 0xff80000045447808 */ /* 0x000fe40006800000 */
[----:B------:R-:W-:-:S13]  /*2950*/  LOP3.LUT P5, RZ, R18, 0x80000, RZ, 0xc0, !PT ;  /* 0x0008000012ff7812 */ /* 0x000fda00078ac0ff */
[----:B------:R-:W-:Y:S05]  /*2960*/  @!P5 BRA `(.L_x_988) ;  /* 0x00000000005cd947 */ /* 0x000fea0003800000 */
        /* <DEDUP_REMOVED lines=13> */
.L_x_990:
[----:B------:R-:W-:Y:S02]  /*2a40*/  ULDC UR5, c[0x0][0x9e4] ;  /* 0x0002790000057ab9 */ /* 0x000fe40000000800 */
[----:B------:R-:W-:-:S05]  /*2a50*/  IMAD.U32 R11, RZ, RZ, UR5 ;  /* 0x00000005ff0b7e24 */ /* 0x000fca000f8e00ff */
[----:B------:R-:W-:-:S13]  /*2a60*/  ISETP.NE.AND P5, PT, R11, 0x1, PT ;  /* 0x000000010b00780c */ /* 0x000fda0003fa5270 */
[----:B------:R-:W0:Y:S02]  /*2a70*/  @P5 LDC.64 R12, c[0x0][0x9e8] ;  /* 0x00027a00ff0c5b82 */ /* 0x000e240000000a00 */
[----:B0-----:R-:W-:-:S05]  /*2a80*/  @P5 IMAD.HI.U32 R6, R3, R12, RZ ;  /* 0x0000000c03065227 */ /* 0x001fca00078e00ff */
[----:B------:R-:W-:-:S07]  /*2a90*/  @P5 SHF.R.U32.HI R3, RZ, R13, R6 ;  /* 0x0000000dff035219 */ /* 0x000fce0000011606 */
.L_x_991:
[----:B------:R-:W-:Y:S05]  /*2aa0*/  BSYNC B0 ;  /* 0x0000000000007941 */ /* 0x000fea0003800000 */
.L_x_989:
[----:B------:R-:W-:-:S05]  /*2ab0*/  IMAD R3, R3, R11, R20 ;  /* 0x0000000b03037224 */ /* 0x000fca00078e0214 */
[----:B------:R-:W-:Y:S02]  /*2ac0*/  VIADDMNMX R0, R3, R11, R0, PT ;  /* 0x0000000b03007246 */ /* 0x000fe40003800100 */
[----:B------:R-:W-:-:S07]  /*2ad0*/  VIMNMX R2, R2, R3, !PT ;  /* 0x0000000302027248 */ /* 0x000fce0007fe0100 */
.L_x_988:
[----:B------:R-:W-:Y:S01]  /*2ae0*/  ISETP.GT.AND P1, PT, R2, 0x1, !P1 ;  /* 0x000000010200780c */ /* 0x000fe20004f24270 */
[----:B------:R-:W-:Y:S01]  /*2af0*/  ULDC UR5, c[0x0][0x988] ;  /* 0x0002620000057ab9 */ /* 0x000fe20000000800 */
[----:B------:R-:W-:Y:S02]  /*2b00*/  FMNMX.FTZ R6, R24, R76, !PT ;  /* 0x0000004c18067209 */ /* 0x000fe40007810000 */
[----:B------:R-:W-:Y:S02]  /*2b10*/  ISETP.LT.OR P1, PT, R0, 0x2, P1 ;  /* 0x000000020000780c */ /* 0x000fe40000f21670 */
[----:B------:R-:W-:Y:S02]  /*2b20*/  ISETP.GT.AND P6, PT, R2, 0x8, !P6 ;  /* 0x000000080200780c */ /* 0x000fe400077c4270 */
[----:B------:R-:W-:Y:S02]  /*2b30*/  FSEL R27, R27, -INF , !P1 ;  /* 0xff8000001b1b7808 */ /* 0x000fe40004800000 */
[----:B------:R-:W-:-:S02]  /*2b40*/  ISETP.NE.AND P1, PT, R15, RZ, PT ;  /* 0x000000ff0f00720c */ /* 0x000fc40003f25270 */
[----:B------:R-:W-:Y:S02]  /*2b50*/  FMNMX.FTZ R6, R28, R6, !PT ;  /* 0x000000061c067209 */ /* 0x000fe40007810000 */
[----:B------:R-:W-:Y:S02]  /*2b60*/  ISETP.GT.AND P1, PT, R2, 0x9, !P1 ;  /* 0x000000090200780c */ /* 0x000fe40004f24270 */
[C---:B------:R-:W-:Y:S02]  /*2b70*/  ISETP.LT.OR P6, PT, R0.reuse, 0x9, P6 ;  /* 0x000000090000780c */ /* 0x040fe400037c1670 */
[----:B------:R-:W-:Y:S02]  /*2b80*/  ISETP.LT.OR P1, PT, R0, 0xa, P1 ;  /* 0x0000000a0000780c */ /* 0x000fe40000f21670 */
[----:B------:R-:W-:Y:S02]  /*2b90*/  FMNMX.FTZ R6, R78, R6, !PT ;  /* 0x000000064e067209 */ /* 0x000fe40007810000 */
[----:B------:R-:W-:-:S02]  /*2ba0*/  FSEL R31, R31, -INF , !P1 ;  /* 0xff8000001f1f7808 */ /* 0x000fc40004800000 */
[----:B------:R-:W-:Y:S02]  /*2bb0*/  ISETP.NE.AND P1, PT, R25, RZ, PT ;  /* 0x000000ff1900720c */ /* 0x000fe40003f25270 */
[----:B------:R-:W-:Y:S02]  /*2bc0*/  ISETP.NE.AND P5, PT, R21, RZ, PT ;  /* 0x000000ff1500720c */ /* 0x000fe40003fa5270 */
[----:B------:R-:W-:Y:S02]  /*2bd0*/  ISETP.GT.AND P1, PT, R2, 0x10, !P1 ;  /* 0x000000100200780c */ /* 0x000fe40004f24270 */
[----:B------:R-:W-:Y:S02]  /*2be0*/  FSEL R21, R30, -INF , !P6 ;  /* 0xff8000001e157808 */ /* 0x000fe40007000000 */
[----:B------:R-:W-:Y:S02]  /*2bf0*/  ISETP.LT.OR P1, PT, R0, 0x11, P1 ;  /* 0x000000110000780c */ /* 0x000fe40000f21670 */
[----:B------:R-:W-:-:S02]  /*2c00*/  ISETP.NE.AND P6, PT, R33, RZ, PT ;  /* 0x000000ff2100720c */ /* 0x000fc40003fc5270 */
[----:B------:R-:W-:Y:S02]  /*2c10*/  FSEL R25, R34, -INF , !P1 ;  /* 0xff80000022197808 */ /* 0x000fe40004800000 */
[----:B------:R-:W-:Y:S02]  /*2c20*/  ISETP.NE.AND P1, PT, R29, RZ, PT ;  /* 0x000000ff1d00720c */ /* 0x000fe40003f25270 */
[----:B------:R-:W-:Y:S02]  /*2c30*/  FMNMX.FTZ R6, R32, R6, !PT ;  /* 0x0000000620067209 */ /* 0x000fe40007810000 */
[----:B------:R-:W-:Y:S02]  /*2c40*/  ISETP.GT.AND P1, PT, R2, 0x11, !P1 ;  /* 0x000000110200780c */ /* 0x000fe40004f24270 */
[----:B------:R-:W-:Y:S02]  /*2c50*/  FMNMX.FTZ R6, R80, R6, !PT ;  /* 0x0000000650067209 */ /* 0x000fe40007810000 */
[----:B------:R-:W-:-:S02]  /*2c60*/  ISETP.LT.OR P1, PT, R0, 0x12, P1 ;  /* 0x000000120000780c */ /* 0x000fc40000f21670 */
[----:B------:R-:W-:Y:S02]  /*2c70*/  FMNMX.FTZ R6, R36, R6, !PT ;  /* 0x0000000624067209 */ /* 0x000fe40007810000 */
[----:B------:R-:W-:Y:S02]  /*2c80*/  FSEL R35, R35, -INF , !P1 ;  /* 0xff80000023237808 */ /* 0x000fe40004800000 */
[----:B------:R-:W-:Y:S02]  /*2c90*/  ISETP.GT.AND P1, PT, R2, 0x18, !P6 ;  /* 0x000000180200780c */ /* 0x000fe40007724270 */
[----:B------:R-:W-:Y:S02]  /*2ca0*/  FMNMX.FTZ R6, R82, R6, !PT ;  /* 0x0000000652067209 */ /* 0x000fe40007810000 */
[----:B------:R-:W-:Y:S02]  /*2cb0*/  ISETP.LT.OR P1, PT, R0, 0x19, P1 ;  /* 0x000000190000780c */ /* 0x000fe40000f21670 */
[----:B------:R-:W-:-:S02]  /*2cc0*/  FMNMX.FTZ R6, R40, R6, !PT ;  /* 0x0000000628067209 */ /* 0x000fc40007810000 */
[----:B------:R-:W-:Y:S02]  /*2cd0*/  FSEL R29, R38, -INF , !P1 ;  /* 0xff800000261d7808 */ /* 0x000fe40004800000 */
[----:B------:R-:W-:Y:S02]  /*2ce0*/  ISETP.GT.AND P1, PT, R2, 0x19, !P5 ;  /* 0x000000190200780c */ /* 0x000fe40006f24270 */
[----:B------:R-:W-:Y:S02]  /*2cf0*/  FMNMX.FTZ R6, R84, R6, !PT ;  /* 0x0000000654067209 */ /* 0x000fe40007810000 */
[----:B------:R-:W-:Y:S02]  /*2d00*/  ISETP.LT.OR P1, PT, R0, 0x1a, P1 ;  /* 0x0000001a0000780c */ /* 0x000fe40000f21670 */
[----:B------:R-:W-:Y:S02]  /*2d10*/  FMNMX.FTZ R6, R44, R6, !PT ;  /* 0x000000062c067209 */ /* 0x000fe40007810000 */
[----:B------:R-:W-:-:S02]  /*2d20*/  FSEL R39, R39, -INF , !P1 ;  /* 0xff80000027277808 */ /* 0x000fc40004800000 */
[----:B------:R-:W-:Y:S02]  /*2d30*/  ISETP.NE.AND P1, PT, R37, RZ, PT ;  /* 0x000000ff2500720c */ /* 0x000fe40003f25270 */
[----:B------:R-:W-:Y:S02]  /*2d40*/  FMNMX.FTZ R6, R86, R6, !PT ;  /* 0x0000000656067209 */ /* 0x000fe40007810000 */
[----:B------:R-:W-:Y:S02]  /*2d50*/  ISETP.GT.AND P1, PT, R2, 0x20, !P1 ;  /* 0x000000200200780c */ /* 0x000fe40004f24270 */
[----:B------:R-:W-:Y:S02]  /*2d60*/  FMNMX.FTZ R6, R48, R6, !PT ;  /* 0x0000000630067209 */ /* 0x000fe40007810000 */
[----:B------:R-:W-:Y:S02]  /*2d70*/  ISETP.LT.OR P1, PT, R0, 0x21, P1 ;  /* 0x000000210000780c */ /* 0x000fe40000f21670 */
[----:B------:R-:W-:-:S02]  /*2d80*/  FMNMX.FTZ R6, R88, R6, !PT ;  /* 0x0000000658067209 */ /* 0x000fc40007810000 */
        /* <DEDUP_REMOVED lines=8> */
[----:B------:R-:W-:Y:S02]  /*2e10*/  ISETP.NE.AND P1, PT, R41, RZ, PT ;  /* 0x000000ff2900720c */ /* 0x000fe40003f25270 */
[----:B------:R-:W-:Y:S02]  /*2e20*/  FMNMX.FTZ R6, R92, R6, !PT ;  /* 0x000000065c067209 */ /* 0x000fe40007810000 */
[----:B------:R-:W-:Y:S02]  /*2e30*/  ISETP.GT.AND P1, PT, R2, 0x28, !P1 ;  /* 0x000000280200780c */ /* 0x000fe40004f24270 */
[----:B------:R-:W-:-:S02]  /*2e40*/  FMNMX.FTZ R6, R60, R6, !PT ;  /* 0x000000063c067209 */ /* 0x000fc40007810000 */
[----:B------:R-:W-:Y:S02]  /*2e50*/  ISETP.LT.OR P1, PT, R0, 0x29, P1 ;  /* 0x000000290000780c */ /* 0x000fe40000f21670 */
[----:B------:R-:W-:Y:S02]  /*2e60*/  FMNMX.FTZ R6, R94, R6, !PT ;  /* 0x000000065e067209 */ /* 0x000fe40007810000 */
[----:B------:R-:W-:Y:S02]  /*2e70*/  FSEL R37, R46, -INF , !P1 ;  /* 0xff8000002e257808 */ /* 0x000fe40004800000 */
[----:B------:R-:W-:Y:S02]  /*2e80*/  ISETP.NE.AND P1, PT, R77, RZ, PT ;  /* 0x000000ff4d00720c */ /* 0x000fe40003f25270 */
[----:B------:R-:W-:Y:S02]  /*2e90*/  FMNMX.FTZ R6, R64, R6, !PT ;  /* 0x0000000640067209 */ /* 0x000fe40007810000 */
[----:B------:R-:W-:-:S02]  /*2ea0*/  ISETP.GT.AND P1, PT, R2, 0x29, !P1 ;  /* 0x000000290200780c */ /* 0x000fc40004f24270 */
[----:B------:R-:W-:Y:S02]  /*2eb0*/  FMNMX.FTZ R6, R96, R6, !PT ;  /* 0x0000000660067209 */ /* 0x000fe40007810000 */
[----:B------:R-:W-:Y:S02]  /*2ec0*/  ISETP.LT.OR P1, PT, R0, 0x2a, P1 ;  /* 0x0000002a0000780c */ /* 0x000fe40000f21670 */
[----:B------:R-:W-:Y:S02]  /*2ed0*/  FMNMX.FTZ R6, R7, R6, !PT ;  /* 0x0000000607067209 */ /* 0x000fe40007810000 */
[----:B------:R-:W-:Y:S02]  /*2ee0*/  FSEL R47, R47, -INF , !P1 ;  /* 0xff8000002f2f7808 */ /* 0x000fe40004800000 */
[----:B------:R-:W-:Y:S02]  /*2ef0*/  ISETP.NE.AND P1, PT, R45, RZ, PT ;  /* 0x000000ff2d00720c */ /* 0x000fe40003f25270 */
[----:B------:R-:W-:-:S02]  /*2f00*/  FMNMX.FTZ R6, R68, R6, !PT ;  /* 0x0000000644067209 */ /* 0x000fc40007810000 */
[C---:B------:R-:W-:Y:S02]  /*2f10*/  ISETP.GT.AND P1, PT, R2.reuse, 0x30, !P1 ;  /* 0x000000300200780c */ /* 0x040fe40004f24270 */
[----:B------:R-:W-:Y:S01]  /*2f20*/  ISETP.GT.AND P4, PT, R2, RZ, !P4 ;  /* 0x000000ff0200720c */ /* 0x000fe20006784270 */
[----:B------:R-:W0:Y:S01]  /*2f30*/  SHFL.BFLY PT, R11, R6, 0x2, 0x1f ;  /* 0x0c401f00060b7f89 */ /* 0x000e2200000e0000 */
[C---:B------:R-:W-:Y:S02]  /*2f40*/  ISETP.LT.OR P1, PT, R0.reuse, 0x31, P1 ;  /* 0x000000310000780c */ /* 0x040fe40000f21670 */
[----:B------:R-:W-:Y:S02]  /*2f50*/  ISETP.LT.OR P4, PT, R0, 0x1, P4 ;  /* 0x000000010000780c */ /* 0x000fe40002781670 */
[----:B------:R-:W-:Y:S02]  /*2f60*/  FSEL R41, R50, -INF , !P1 ;  /* 0xff80000032297808 */ /* 0x000fe40004800000 */
[----:B------:R-:W-:-:S02]  /*2f70*/  ISETP.NE.AND P1, PT, R79, RZ, PT ;  /* 0x000000ff4f00720c */ /* 0x000fc40003f25270 */
[----:B------:R-:W-:Y:S02]  /*2f80*/  FSEL R15, R26, -INF , !P4 ;  /* 0xff8000001a0f7808 */ /* 0x000fe40006000000 */
[----:B------:R-:W-:Y:S02]  /*2f90*/  ISETP.GT.AND P1, PT, R2, 0x31, !P1 ;  /* 0x000000310200780c */ /* 0x000fe40004f24270 */
[----:B------:R-:W-:Y:S02]  /*2fa0*/  ISETP.NE.AND P6, PT, R83, RZ, PT ;  /* 0x000000ff5300720c */ /* 0x000fe40003fc5270 */
[----:B------:R-:W-:Y:S02]  /*2fb0*/  ISETP.LT.OR P1, PT, R0, 0x32, P1 ;  /* 0x000000320000780c */ /* 0x000fe40000f21670 */
[----:B------:R-:W-:Y:S02]  /*2fc0*/  ISETP.NE.AND P5, PT, R57, RZ, PT ;  /* 0x000000ff3900720c */ /* 0x000fe40003fa5270 */
[----:B------:R-:W-:-:S02]  /*2fd0*/  FSEL R51, R51, -INF , !P1 ;  /* 0xff80000033337808 */ /* 0x000fc40004800000 */
[----:B------:R-:W-:Y:S02]  /*2fe0*/  ISETP.NE.AND P1, PT, R49, RZ, PT ;  /* 0x000000ff3100720c */ /* 0x000fe40003f25270 */
[C---:B------:R-:W-:Y:S02]  /*2ff0*/  ISETP.GT.AND P2, PT, R2.reuse, 0x51, !P2 ;  /* 0x000000510200780c */ /* 0x040fe40005744270 */
[----:B------:R-:W-:Y:S02]  /*3000*/  ISETP.GT.AND P1, PT, R2, 0x38, !P1 ;  /* 0x000000380200780c */ /* 0x000fe40004f24270 */
[----:B0-----:R-:W-:Y:S02]  /*3010*/  FMNMX.FTZ R13, R6, R11, !PT ;  /* 0x0000000b060d7209 */ /* 0x001fe40007810000 */
[----:B------:R-:W-:Y:S02]  /*3020*/  FMNMX.FTZ R6, R15, R27, !PT ;  /* 0x0000001b0f067209 */ /* 0x000fe40007810000 */
[----:B------:R-:W-:Y:S01]  /*3030*/  ISETP.LT.OR P1, PT, R0, 0x39, P1 ;  /* 0x000000390000780c */ /* 0x000fe20000f21670 */
[----:B------:R-:W0:Y:S01]  /*3040*/  SHFL.BFLY PT, R12, R13, 0x1, 0x1f ;  /* 0x0c201f000d0c7f89 */ /* 0x000e2200000e0000 */
        /* <DEDUP_REMOVED lines=16> */
[----:B------:R-:W-:Y:S02]  /*3150*/  ISETP.GT.AND P1, PT, R2, 0x41, !P6 ;  /* 0x000000410200780c */ /* 0x000fe40007724270 */
[----:B------:R-:W-:Y:S02]  /*3160*/  FMNMX.FTZ R6, R43, R6, !PT ;  /* 0x000000062b067209 */ /* 0x000fe40007810000 */
[----:B------:R-:W-:-:S02]  /*3170*/  ISETP.LT.OR P1, PT, R0, 0x42, P1 ;  /* 0x000000420000780c */ /* 0x000fc40000f21670 */
[----:B------:R-:W-:Y:S02]  /*3180*/  FMNMX.FTZ R6, R37, R6, !PT ;  /* 0x0000000625067209 */ /* 0x000fe40007810000 */
[----:B------:R-:W-:Y:S02]  /*3190*/  FSEL R59, R59, -INF , !P1 ;  /* 0xff8000003b3b7808 */ /* 0x000fe40004800000 */
[----:B------:R-:W-:Y:S02]  /*31a0*/  FMNMX.FTZ R6, R47, R6, !PT ;  /* 0x000000062f067209 */ /* 0x000fe40007810000 */
[----:B------:R-:W-:Y:S02]  /*31b0*/  ISETP.GT.AND P1, PT, R2, 0x48, !P5 ;  /* 0x000000480200780c */ /* 0x000fe40006f24270 */
[----:B0-----:R-:W-:Y:S01]  /*31c0*/  FMNMX.FTZ R11, R13, R12, !PT ;  /* 0x0000000c0d0b7209 */ /* 0x001fe20007810000 */
[----:B------:R-:W-:Y:S01]  /*31d0*/  IMAD.U32 R12, RZ, RZ, UR5 ;  /* 0x00000005ff0c7e24 */ /* 0x000fe2000f8e00ff */
[----:B------:R-:W-:-:S02]  /*31e0*/  FMNMX.FTZ R6, R41, R6, !PT ;  /* 0x0000000629067209 */ /* 0x000fc40007810000 */
[----:B------:R-:W-:Y:S01]  /*31f0*/  ISETP.LT.OR P1, PT, R0, 0x49, P1 ;  /* 0x000000490000780c */ /* 0x000fe20000f21670 */
[----:B------:R-:W-:Y:S01]  /*3200*/  FMUL.FTZ R14, R11, R12 ;  /* 0x0000000c0b0e7220 */ /* 0x000fe20000410000 */
[----:B------:R-:W-:Y:S02]  /*3210*/  FMNMX.FTZ R6, R51, R6, !PT ;  /* 0x0000000633067209 */ /* 0x000fe40007810000 */
[----:B------:R-:W-:Y:S02]  /*3220*/  FSEL R3, R62, -INF , !P1 ;  /* 0xff8000003e037808 */ /* 0x000fe40004800000 */
[----:B------:R-:W-:Y:S02]  /*3230*/  FSETP.NEU.FTZ.AND P1, PT, R11, -INF , PT ;  /* 0xff8000000b00780b */ /* 0x000fe40003f3d000 */
[----:B------:R-:W-:Y:S02]  /*3240*/  ISETP.NE.AND P5, PT, R85, RZ, PT ;  /* 0x000000ff5500720c */ /* 0x000fe40003fa5270 */
[----:B------:R-:W-:-:S02]  /*3250*/  FMNMX.FTZ R6, R45, R6, !PT ;  /* 0x000000062d067209 */ /* 0x000fc40007810000 */
[----:B------:R-:W-:Y:S02]  /*3260*/  FSEL R61, R14, RZ, P1 ;  /* 0x000000ff0e3d7208 */ /* 0x000fe40000800000 */
[----:B------:R-:W-:Y:S02]  /*3270*/  ISETP.GT.AND P1, PT, R2, 0x49, !P5 ;  /* 0x000000490200780c */ /* 0x000fe40006f24270 */
[----:B------:R-:W-:Y:S01]  /*3280*/  FMNMX.FTZ R6, R55, R6, !PT ;  /* 0x0000000637067209 */ /* 0x000fe20007810000 */
[-CC-:B------:R-:W-:Y:S01]  /*3290*/  FFMA.FTZ R13, R24, R12.reuse, -R61.reuse ;  /* 0x0000000c180d7223 */ /* 0x180fe2000001083d */
[----:B------:R-:W-:Y:S01]  /*32a0*/  ISETP.LT.OR P1, PT, R0, 0x4a, P1 ;  /* 0x0000004a0000780c */ /* 0x000fe20000f21670 */
[--C-:B------:R-:W-:Y:S01]  /*32b0*/  FFMA.FTZ R14, R76, R12, -R61.reuse ;  /* 0x0000000c4c0e7223 */ /* 0x100fe2000001083d */
[----:B------:R-:W-:Y:S01]  /*32c0*/  ISETP.NE.AND P6, PT, R87, RZ, PT ;  /* 0x000000ff5700720c */ /* 0x000fe20003fc5270 */
[----:B------:R0:W-:Y:S01]  /*32d0*/  MUFU.EX2 R156, R13 ;  /* 0x0000000d009c7308 */ /* 0x0001e20000000800 */
[----:B------:R-:W-:Y:S01]  /*32e0*/  FMNMX.FTZ R6, R49, R6, !PT ;  /* 0x0000000631067209 */ /* 0x000fe20007810000 */
[-CC-:B------:R-:W-:Y:S01]  /*32f0*/  FFMA.FTZ R20, R28, R12.reuse, -R61.reuse ;  /* 0x0000000c1c147223 */ /* 0x180fe2000001083d */
[----:B------:R-:W-:Y:S01]  /*3300*/  FSEL R63, R63, -INF , !P1 ;  /* 0xff8000003f3f7808 */ /* 0x000fe20004800000 */
[-CC-:B------:R-:W-:Y:S01]  /*3310*/  FFMA.FTZ R24, R78, R12.reuse, -R61.reuse ;  /* 0x0000000c4e187223 */ /* 0x180fe2000001083d */
[----:B------:R-:W-:Y:S01]  /*3320*/  ISETP.GT.AND P1, PT, R2, 0x50, !P6 ;  /* 0x000000500200780c */ /* 0x000fe20007724270 */
[--C-:B------:R-:W-:Y:S01]  /*3330*/  FFMA.FTZ R7, R7, R12, -R61.reuse ;  /* 0x0000000c07077223 */ /* 0x100fe2000001083d */
[----:B------:R-:W-:Y:S01]  /*3340*/  FMNMX.FTZ R6, R59, R6, !PT ;  /* 0x000000063b067209 */ /* 0x000fe20007810000 */
[----:B------:R-:W-:Y:S01]  /*3350*/  MUFU.EX2 R20, R20 ;  /* 0x0000001400147308 */ /* 0x000fe20000000800 */
[----:B------:R-:W-:Y:S01]  /*3360*/  ISETP.LT.OR P1, PT, R0, 0x51, P1 ;  /* 0x000000510000780c */ /* 0x000fe20000f21670 */
[--C-:B0-----:R-:W-:Y:S01]  /*3370*/  FFMA.FTZ R13, R32, R12, -R61.reuse ;  /* 0x0000000c200d7223 */ /* 0x101fe2000001083d */
[----:B------:R-:W-:Y:S01]  /*3380*/  FMNMX.FTZ R6, R3, R6, !PT ;  /* 0x0000000603067209 */ /* 0x000fe20007810000 */
[-CC-:B------:R-:W-:Y:S01]  /*3390*/  FFMA.FTZ R26, R36, R12.reuse, -R61.reuse ;  /* 0x0000000c241a7223 */ /* 0x180fe2000001083d */
[----:B------:R-:W-:Y:S01]  /*33a0*/  ISETP.NE.AND P5, PT, R65, RZ, PT ;  /* 0x000000ff4100720c */ /* 0x000fe20003fa5270 */
[-CC-:B------:R-:W-:Y:S01]  /*33b0*/  FFMA.FTZ R36, R96, R12.reuse, -R61.reuse ;  /* 0x0000000c60247223 */ /* 0x180fe2000001083d */
[----:B------:R-:W-:Y:S01]  /*33c0*/  ISETP.GT.AND P3, PT, R2, 0x58, !P3 ;  /* 0x000000580200780c */ /* 0x000fe20005f64270 */
[----:B------:R0:W-:Y:S01]  /*33d0*/  MUFU.EX2 R152, R13 ;  /* 0x0000000d00987308 */ /* 0x0001e20000000800 */
[----:B------:R-:W-:Y:S01]  /*33e0*/  ISETP.LT.OR P2, PT, R0, 0x52, P2 ;  /* 0x000000520000780c */ /* 0x000fe20001741670 */
[-CC-:B------:R-:W-:Y:S01]  /*33f0*/  FFMA.FTZ R28, R48, R12.reuse, -R61.reuse ;  /* 0x0000000c301c7223 */ /* 0x180fe2000001083d */
[----:B------:R-:W-:Y:S01]  /*3400*/  FSEL R53, R66, -INF , !P1 ;  /* 0xff80000042357808 */ /* 0x000fe20004800000 */
[--C-:B------:R-:W-:Y:S01]  /*3410*/  FFMA.FTZ R30, R52, R12, -R61.reuse ;  /* 0x0000000c341e7223 */ /* 0x100fe2000001083d */
[----:B------:R-:W-:Y:S01]  /*3420*/  FMNMX.FTZ R6, R63, R6, !PT ;  /* 0x000000063f067209 */ /* 0x000fe20007810000 */
[-CC-:B------:R-:W-:Y:S01]  /*3430*/  FFMA.FTZ R32, R90, R12.reuse, -R61.reuse ;  /* 0x0000000c5a207223 */ /* 0x180fe2000001083d */
[----:B------:R-:W-:Y:S01]  /*3440*/  ISETP.GT.AND P4, PT, R2, 0x59, !P5 ;  /* 0x000000590200780c */ /* 0x000fe20006f84270 */
[----:B------:R1:W-:Y:S01]  /*3450*/  MUFU.EX2 R65, R14 ;  /* 0x0000000e00417308 */ /* 0x0003e20000000800 */
[----:B------:R-:W-:Y:S01]  /*3460*/  ISETP.LT.OR P3, PT, R0, 0x59, P3 ;  /* 0x000000590000780c */ /* 0x000fe20001f61670 */
[-CC-:B0-----:R-:W-:Y:S01]  /*3470*/  FFMA.FTZ R13, R82, R12.reuse, -R61.reuse ;  /* 0x0000000c520d7223 */ /* 0x181fe2000001083d */
[----:B------:R-:W-:Y:S01]  /*3480*/  FSEL R67, R67, -INF , !P2 ;  /* 0xff80000043437808 */ /* 0x000fe20005000000 */
[--C-:B------:R-:W-:Y:S01]  /*3490*/  FFMA.FTZ R2, R40, R12, -R61.reuse ;  /* 0x0000000c28027223 */ /* 0x100fe2000001083d */
[----:B------:R-:W-:Y:S01]  /*34a0*/  FMNMX.FTZ R6, R53, R6, !PT ;  /* 0x0000000635067209 */ /* 0x000fe20007810000 */
[-CC-:B------:R-:W-:Y:S01]  /*34b0*/  FFMA.FTZ R34, R56, R12.reuse, -R61.reuse ;  /* 0x0000000c38227223 */ /* 0x180fe2000001083d */
[----:B------:R-:W-:Y:S01]  /*34c0*/  ISETP.LT.OR P4, PT, R0, 0x5a, P4 ;  /* 0x0000005a0000780c */ /* 0x000fe20002781670 */
[----:B------:R0:W-:Y:S01]  /*34d0*/  MUFU.EX2 R77, R13 ;  /* 0x0000000d004d7308 */ /* 0x0001e20000000800 */
[----:B------:R-:W-:Y:S01]  /*34e0*/  FSEL R57, R70, -INF , !P3 ;  /* 0xff80000046397808 */ /* 0x000fe20005800000 */
[--C-:B------:R-:W-:Y:S01]  /*34f0*/  FFMA.FTZ R0, R44, R12, -R61.reuse ;  /* 0x0000000c2c007223 */ /* 0x100fe2000001083d */
[----:B------:R-:W-:Y:S01]  /*3500*/  FMNMX.FTZ R6, R67, R6, !PT ;  /* 0x0000000643067209 */ /* 0x000fe20007810000 */
[----:B-1----:R-:W-:Y:S01]  /*3510*/  FFMA.FTZ R14, R80, R12, -R61 ;  /* 0x0000000c500e7223 */ /* 0x002fe2000001083d */
[----:B------:R-:W-:-:S02]  /*3520*/  FSEL R71, R71, -INF , !P4 ;  /* 0xff80000047477808 */ /* 0x000fc40006000000 */
[----:B------:R-:W-:Y:S01]  /*3530*/  FMNMX.FTZ R6, R57, R6, !PT ;  /* 0x0000000639067209 */ /* 0x000fe20007810000 */
[----:B------:R-:W-:Y:S01]  /*3540*/  MUFU.EX2 R150, R0 ;  /* 0x0000000000967308 */ /* 0x000fe20000000800 */
[----:B------:R-:W-:Y:S02]  /*3550*/  ISETP.NE.AND P5, PT, R23, 0x1, PT ;  /* 0x000000011700780c */ /* 0x000fe40003fa5270 */
[----:B------:R-:W-:-:S05]  /*3560*/  FMNMX.FTZ R6, R71, R6, !PT ;  /* 0x0000000647067209 */ /* 0x000fca0007810000 */
[----:B0-----:R-:W0:Y:S01]  /*3570*/  SHFL.BFLY PT, R13, R6, 0x2, 0x1f ;  /* 0x0c401f00060d7f89 */ /* 0x001e2200000e0000 */
[----:B------:R1:W2:Y:S05]  /*3580*/  MUFU.EX2 R69, R24 ;  /* 0x0000001800457308 */ /* 0x0002aa0000000800 */
[----:B------:R-:W3:Y:S03]  /*3590*/  @P5 LDC R54, c[0x0][0x450] ;  /* 0x00011400ff365b82 */ /* 0x000ee60000000800 */
[----:B------:R4:W5:Y:S01]  /*35a0*/  MUFU.EX2 R75, R14 ;  /* 0x0000000e004b7308 */ /* 0x0009620000000800 */
[----:B-1----:R-:W-:-:S07]  /*35b0*/  FFMA.FTZ R24, R86, R12, -R61 ;  /* 0x0000000c56187223 */ /* 0x002fce000001083d */
[----:B------:R1:W-:Y:S01]  /*35c0*/  MUFU.EX2 R81, R24 ;  /* 0x0000001800517308 */ /* 0x0003e20000000800 */
[--C-:B----4-:R-:W-:Y:S01]  /*35d0*/  FFMA.FTZ R14, R84, R12, -R61.reuse ;  /* 0x0000000c540e7223 */ /* 0x110fe2000001083d */
[----:B--2---:R-:W-:Y:S02]  /*35e0*/  F2FP.F16.F32.PACK_AB R158, R69, R20 ;  /* 0x00000014459e723e */ /* 0x004fe400000000ff */
[----:B0-----:R-:W-:Y:S01]  /*35f0*/  FMNMX.FTZ R0, R6, R13, !PT ;  /* 0x0000000d06007209 */ /* 0x001fe20007810000 */
[-CC-:B------:R-:W-:Y:S01]  /*3600*/  FFMA.FTZ R6, R92, R12.reuse, -R61.reuse ;  /* 0x0000000c5c067223 */ /* 0x180fe2000001083d */
[----:B-1----:R-:W-:Y:S02]  /*3610*/  FFMA.FTZ R24, R94, R12, -R61 ;  /* 0x0000000c5e187223 */ /* 0x002fe4000001083d */
[----:B------:R0:W-:Y:S01]  /*3620*/  MUFU.EX2 R138, R7 ;  /* 0x00000007008a7308 */ /* 0x0001e20000000800 */
[----:B------:R-:W1:Y:S07]  /*3630*/  SHFL.BFLY PT, R13, R0, 0x1, 0x1f ;  /* 0x0c201f00000d7f89 */ /* 0x000e6e00000e0000 */
[----:B------:R-:W-:Y:S01]  /*3640*/  MUFU.EX2 R87, R6 ;  /* 0x0000000600577308 */ /* 0x000fe20000000800 */
[----:B0-----:R-:W-:Y:S01]  /*3650*/  FADD.FTZ R7, R156, R65 ;  /* 0x000000419c077221 */ /* 0x001fe20000010000 */
[----:B------:R-:W-:-:S03]  /*3660*/  F2FP.F16.F32.PACK_AB R156, R65, R156 ;  /* 0x0000009c419c723e */ /* 0x000fc600000000ff */
[----:B------:R-:W-:-:S03]  /*3670*/  FADD.FTZ R46, R20, R7 ;  /* 0x00000007142e7221 */ /* 0x000fc60000010000 */
[----:B------:R-:W-:Y:S01]  /*3680*/  MUFU.EX2 R89, R24 ;  /* 0x0000001800597308 */ /* 0x000fe20000000800 */
[----:B------:R-:W-:-:S04]  /*3690*/  FADD.FTZ R7, R69, R46 ;  /* 0x0000002e45077221 */ /* 0x000fc80000010000 */
[----:B------:R-:W-:Y:S01]  /*36a0*/  FADD.FTZ R48, R152, R7 ;  /* 0x0000000798307221 */ /* 0x000fe20000010000 */
[----:B-----5:R-:W-:Y:S02]  /*36b0*/  F2FP.F16.F32.PACK_AB R152, R75, R152 ;  /* 0x000000984b98723e */ /* 0x020fe400000000ff */
[----:B------:R-:W0:Y:S01]  /*36c0*/  MUFU.EX2 R26, R26 ;  /* 0x0000001a001a7308 */ /* 0x000e220000000800 */
[----:B-1----:R-:W-:-:S04]  /*36d0*/  FMNMX.FTZ R13, R0, R13, !PT ;  /* 0x0000000d000d7209 */ /* 0x002fc80007810000 */
[C---:B------:R-:W-:Y:S01]  /*36e0*/  FSETP.NEU.FTZ.AND P1, PT, R13.reuse, -INF , PT ;  /* 0xff8000000d00780b */ /* 0x040fe20003f3d000 */
[----:B------:R-:W-:Y:S02]  /*36f0*/  FMUL.FTZ R0, R13, R12 ;  /* 0x0000000c0d007220 */ /* 0x000fe40000410000 */
[----:B------:R-:W-:Y:S03]  /*3700*/  MUFU.EX2 R91, R36 ;  /* 0x00000024005b7308 */ /* 0x000fe60000000800 */
[----:B------:R-:W-:-:S05]  /*3710*/  FSEL R0, R0, RZ, P1 ;  /* 0x000000ff00007208 */ /* 0x000fca0000800000 */
        /* <DEDUP_REMOVED lines=16> */
[----:B------:R1:W2:Y:S01]  /*3820*/  MUFU.EX2 R6, R27 ;  /* 0x0000001b00067308 */ /* 0x0002a20000000800 */
[-CC-:B------:R-:W-:Y:S01]  /*3830*/  FFMA.FTZ R45, R45, R12.reuse, -R0.reuse ;  /* 0x0000000c2d2d7223 */ /* 0x180fe20000010800 */
[-CC-:B------:R-:W-:Y:S01]  /*3840*/  FFMA.FTZ R55, R55, R12.reuse, -R0.reuse ;  /* 0x0000000c37377223 */ /* 0x180fe20000010800 */
[-CC-:B------:R-:W-:Y:S01]  /*3850*/  FFMA.FTZ R49, R49, R12.reuse, -R0.reuse ;  /* 0x0000000c31317223 */ /* 0x180fe20000010800 */
[-CC-:B------:R-:W-:Y:S01]  /*3860*/  FFMA.FTZ R59, R59, R12.reuse, -R0.reuse ;  /* 0x0000000c3b3b7223 */ /* 0x180fe20000010800 */
[-CC-:B------:R-:W-:Y:S01]  /*3870*/  FFMA.FTZ R3, R3, R12.reuse, -R0.reuse ;  /* 0x0000000c03037223 */ /* 0x180fe20000010800 */
[-CC-:B------:R-:W-:Y:S01]  /*3880*/  FFMA.FTZ R63, R63, R12.reuse, -R0.reuse ;  /* 0x0000000c3f3f7223 */ /* 0x180fe20000010800 */
[-C--:B------:R-:W-:Y:S01]  /*3890*/  FFMA.FTZ R53, R53, R12.reuse, -R0 ;  /* 0x0000000c35357223 */ /* 0x080fe20000010800 */
[----:B------:R-:W4:Y:S01]  /*38a0*/  MUFU.EX2 R21, R21 ;  /* 0x0000001500157308 */ /* 0x000f220000000800 */
[----:B-1----:R-:W-:Y:S01]  /*38b0*/  FADD.FTZ R27, R75, R48 ;  /* 0x000000304b1b7221 */ /* 0x002fe20000010000 */
[-CC-:B------:R-:W-:Y:S01]  /*38c0*/  FFMA.FTZ R67, R67, R12.reuse, -R0.reuse ;  /* 0x0000000c43437223 */ /* 0x180fe20000010800 */
[-CC-:B------:R-:W-:Y:S01]  /*38d0*/  FFMA.FTZ R57, R57, R12.reuse, -R0.reuse ;  /* 0x0000000c39397223 */ /* 0x180fe20000010800 */
[----:B------:R-:W-:Y:S01]  /*38e0*/  FFMA.FTZ R71, R71, R12, -R0 ;  /* 0x0000000c47477223 */ /* 0x000fe20000010800 */
[----:B0-----:R-:W-:Y:S01]  /*38f0*/  FADD.FTZ R50, R26, R27 ;  /* 0x0000001b1a327221 */ /* 0x001fe20000010000 */
[----:B------:R-:W-:-:S02]  /*3900*/  F2FP.F16.F32.PACK_AB R154, R77, R26 ;  /* 0x0000001a4d9a723e */ /* 0x000fc400000000ff */
[----:B------:R0:W1:Y:S01]  /*3910*/  MUFU.EX2 R24, R31 ;  /* 0x0000001f00187308 */ /* 0x0000620000000800 */
[----:B--2---:R-:W-:Y:S01]  /*3920*/  FADD.FTZ R46, R15, R6 ;  /* 0x000000060f2e7221 */ /* 0x004fe20000010000 */
[----:B------:R-:W-:Y:S01]  /*3930*/  FADD.FTZ R27, R77, R50 ;  /* 0x000000324d1b7221 */ /* 0x000fe20000010000 */
[----:B------:R-:W-:-:S03]  /*3940*/  F2FP.F16.F32.PACK_AB R157, R6, R15 ;  /* 0x0000000f069d723e */ /* 0x000fc600000000ff */
[----:B------:R-:W-:Y:S02]  /*3950*/  FADD.FTZ R50, R2, R27 ;  /* 0x0000001b02327221 */ /* 0x000fe40000010000 */
[----:B------:R-:W2:Y:S01]  /*3960*/  MUFU.EX2 R25, R25 ;  /* 0x0000001900197308 */ /* 0x000ea20000000800 */
[----:B----4-:R-:W-:Y:S01]  /*3970*/  FADD.FTZ R7, R21, R46 ;  /* 0x0000002e15077221 */ /* 0x010fe20000010000 */
[----:B0-----:R-:W0:Y:S06]  /*3980*/  @P5 LDC R31, c[0x0][0x44c] ;  /* 0x00011300ff1f5b82 */ /* 0x001e2c0000000800 */
[----:B------:R-:W4:Y:S01]  /*3990*/  MUFU.EX2 R36, R35 ;  /* 0x0000002300247308 */ /* 0x000f220000000800 */
[C---:B-1----:R-:W-:Y:S01]  /*39a0*/  FADD.FTZ R48, R24.reuse, R7 ;  /* 0x0000000718307221 */ /* 0x042fe20000010000 */
[----:B------:R-:W-:-:S06]  /*39b0*/  F2FP.F16.F32.PACK_AB R159, R24, R21 ;  /* 0x00000015189f723e */ /* 0x000fcc00000000ff */
[----:B------:R-:W1:Y:S01]  /*39c0*/  MUFU.EX2 R29, R29 ;  /* 0x0000001d001d7308 */ /* 0x000e620000000800 */
[----:B--2---:R-:W-:-:S07]  /*39d0*/  FADD.FTZ R7, R25, R48 ;  /* 0x0000003019077221 */ /* 0x004fce0000010000 */
[----:B------:R2:W5:Y:S01]  /*39e0*/  MUFU.EX2 R79, R14 ;  /* 0x0000000e004f7308 */ /* 0x0005620000000800 */
[----:B----4-:R-:W-:Y:S01]  /*39f0*/  FADD.FTZ R48, R36, R7 ;  /* 0x0000000724307221 */ /* 0x010fe20000010000 */
[----:B0-----:R-:W-:Y:S01]  /*3a00*/  @P5 IMAD.HI.U32 R31, R72, R31, RZ ;  /* 0x0000001f481f5227 */ /* 0x001fe200078e00ff */
[----:B------:R-:W-:-:S04]  /*3a10*/  F2FP.F16.F32.PACK_AB R153, R36, R25 ;  /* 0x000000192499723e */ /* 0x000fc800000000ff */
[----:B---3--:R-:W-:Y:S01]  /*3a20*/  @P5 SHF.R.U32.HI R72, RZ, R54, R31 ;  /* 0x00000036ff485219 */ /* 0x008fe2000001161f */
[----:B------:R-:W0:Y:S01]  /*3a30*/  MUFU.EX2 R38, R39 ;  /* 0x0000002700267308 */ /* 0x000e220000000800 */
[----:B-1----:R-:W-:Y:S01]  /*3a40*/  FADD.FTZ R7, R29, R48 ;  /* 0x000000301d077221 */ /* 0x002fe20000010000 */
[----:B--2---:R-:W-:Y:S01]  /*3a50*/  FFMA.FTZ R14, R88, R12, -R61 ;  /* 0x0000000c580e7223 */ /* 0x004fe2000001083d */
[----:B------:R-:W-:Y:S01]  /*3a60*/  LOP3.LUT P5, RZ, R18, 0x80000, RZ, 0xc0, !PT ;  /* 0x0008000012ff7812 */ /* 0x000fe200078ac0ff */
[----:B------:R-:W-:-:S04]  /*3a70*/  IMAD.IADD R72, R73, 0x1, R72 ;  /* 0x0000000149487824 */ /* 0x000fc800078e0248 */
[----:B------:R-:W1:Y:S01]  /*3a80*/  MUFU.EX2 R33, R33 ;  /* 0x0000002100217308 */ /* 0x000e620000000800 */
[C---:B-----5:R-:W-:Y:S01]  /*3a90*/  FADD.FTZ R27, R79.reuse, R50 ;  /* 0x000000324f1b7221 */ /* 0x060fe20000010000 */
[----:B------:R-:W-:-:S03]  /*3aa0*/  F2FP.F16.F32.PACK_AB R148, R79, R2 ;  /* 0x000000024f94723e */ /* 0x000fc600000000ff */
[----:B------:R-:W-:Y:S01]  /*3ab0*/  FADD.FTZ R52, R150, R27 ;  /* 0x0000001b96347221 */ /* 0x000fe20000010000 */
[C---:B------:R-:W-:Y:S02]  /*3ac0*/  F2FP.F16.F32.PACK_AB R150, R81.reuse, R150 ;  /* 0x000000965196723e */ /* 0x040fe400000000ff */
[----:B------:R-:W2:Y:S01]  /*3ad0*/  MUFU.EX2 R40, R43 ;  /* 0x0000002b00287308 */ /* 0x000ea20000000800 */
[C---:B0-----:R-:W-:Y:S01]  /*3ae0*/  FADD.FTZ R50, R38.reuse, R7 ;  /* 0x0000000726327221 */ /* 0x041fe20000010000 */
[----:B------:R-:W-:Y:S01]  /*3af0*/  FADD.FTZ R27, R81, R52 ;  /* 0x00000034511b7221 */ /* 0x000fe20000010000 */
[----:B------:R-:W-:-:S05]  /*3b00*/  F2FP.F16.F32.PACK_AB R155, R38, R29 ;  /* 0x0000001d269b723e */ /* 0x000fca00000000ff */
[----:B------:R-:W0:Y:S01]  /*3b10*/  MUFU.EX2 R37, R37 ;  /* 0x0000002500257308 */ /* 0x000e220000000800 */
[----:B-1----:R-:W-:-:S07]  /*3b20*/  FADD.FTZ R7, R33, R50 ;  /* 0x0000003221077221 */ /* 0x002fce0000010000 */
[----:B------:R-:W1:Y:S01]  /*3b30*/  MUFU.EX2 R42, R47 ;  /* 0x0000002f002a7308 */ /* 0x000e620000000800 */
[C---:B--2---:R-:W-:Y:S01]  /*3b40*/  FADD.FTZ R50, R40.reuse, R7 ;  /* 0x0000000728327221 */ /* 0x044fe20000010000 */
[----:B------:R-:W-:-:S06]  /*3b50*/  F2FP.F16.F32.PACK_AB R149, R40, R33 ;  /* 0x000000212895723e */ /* 0x000fcc00000000ff */
[----:B------:R-:W2:Y:S01]  /*3b60*/  MUFU.EX2 R41, R41 ;  /* 0x0000002900297308 */ /* 0x000ea20000000800 */
[----:B0-----:R-:W-:-:S07]  /*3b70*/  FADD.FTZ R7, R37, R50 ;  /* 0x0000003225077221 */ /* 0x001fce0000010000 */
[----:B------:R-:W0:Y:S01]  /*3b80*/  MUFU.EX2 R28, R28 ;  /* 0x0000001c001c7308 */ /* 0x000e220000000800 */
[C---:B-1----:R-:W-:Y:S01]  /*3b90*/  FADD.FTZ R50, R42.reuse, R7 ;  /* 0x000000072a327221 */ /* 0x042fe20000010000 */
[----:B------:R-:W-:-:S06]  /*3ba0*/  F2FP.F16.F32.PACK_AB R151, R42, R37 ;  /* 0x000000252a97723e */ /* 0x000fcc00000000ff */
[----:B------:R-:W1:Y:S01]  /*3bb0*/  MUFU.EX2 R44, R51 ;  /* 0x00000033002c7308 */ /* 0x000e620000000800 */
[----:B--2---:R-:W-:-:S07]  /*3bc0*/  FADD.FTZ R7, R41, R50 ;  /* 0x0000003229077221 */ /* 0x004fce0000010000 */
[----:B------:R2:W3:Y:S01]  /*3bd0*/  MUFU.EX2 R83, R14 ;  /* 0x0000000e00537308 */ /* 0x0004e20000000800 */
[----:B0-----:R-:W-:-:S07]  /*3be0*/  FADD.FTZ R52, R28, R27 ;  /* 0x0000001b1c347221 */ /* 0x001fce0000010000 */
[----:B------:R-:W0:Y:S01]  /*3bf0*/  MUFU.EX2 R45, R45 ;  /* 0x0000002d002d7308 */ /* 0x000e220000000800 */
[----:B--2---:R-:W-:Y:S01]  /*3c00*/  FFMA.FTZ R14, R60, R12, -R61 ;  /* 0x0000000c3c0e7223 */ /* 0x004fe2000001083d */
[C---:B-1----:R-:W-:Y:S01]  /*3c10*/  FADD.FTZ R20, R44.reuse, R7 ;  /* 0x000000072c147221 */ /* 0x042fe20000010000 */
[----:B------:R-:W-:-:S05]  /*3c20*/  F2FP.F16.F32.PACK_AB R145, R44, R41 ;  /* 0x000000292c91723e */ /* 0x000fca00000000ff */
[----:B------:R-:W1:Y:S01]  /*3c30*/  MUFU.EX2 R30, R30 ;  /* 0x0000001e001e7308 */ /* 0x000e620000000800 */
[C---:B---3--:R-:W-:Y:S01]  /*3c40*/  FADD.FTZ R27, R83.reuse, R52 ;  /* 0x00000034531b7221 */ /* 0x048fe20000010000 */
[----:B------:R-:W-:-:S06]  /*3c50*/  F2FP.F16.F32.PACK_AB R144, R83, R28 ;  /* 0x0000001c5390723e */ /* 0x000fcc00000000ff */
[----:B------:R-:W2:Y:S01]  /*3c60*/  MUFU.EX2 R46, R55 ;  /* 0x00000037002e7308 */ /* 0x000ea20000000800 */
[----:B0-----:R-:W-:-:S07]  /*3c70*/  FADD.FTZ R7, R45, R20 ;  /* 0x000000142d077221 */ /* 0x001fce0000010000 */
[----:B------:R0:W3:Y:S01]  /*3c80*/  MUFU.EX2 R85, R32 ;  /* 0x0000002000557308 */ /* 0x0000e20000000800 */
[----:B-1----:R-:W-:-:S07]  /*3c90*/  FADD.FTZ R52, R30, R27 ;  /* 0x0000001b1e347221 */ /* 0x002fce0000010000 */
[----:B------:R-:W1:Y:S01]  /*3ca0*/  MUFU.EX2 R49, R49 ;  /* 0x0000003100317308 */ /* 0x000e620000000800 */
[-C--:B0-----:R-:W-:Y:S01]  /*3cb0*/  FFMA.FTZ R32, R64, R12.reuse, -R61 ;  /* 0x0000000c40207223 */ /* 0x081fe2000001083d */
[----:B--2---:R-:W-:Y:S01]  /*3cc0*/  FADD.FTZ R20, R46, R7 ;  /* 0x000000072e147221 */ /* 0x004fe20000010000 */
[----:B------:R-:W-:Y:S01]  /*3cd0*/  FFMA.FTZ R61, R68, R12, -R61 ;  /* 0x0000000c443d7223 */ /* 0x000fe2000001083d */
[----:B------:R-:W-:-:S04]  /*3ce0*/  F2FP.F16.F32.PACK_AB R147, R46, R45 ;  /* 0x0000002d2e93723e */ /* 0x000fc800000000ff */
[----:B------:R-:W0:Y:S01]  /*3cf0*/  MUFU.EX2 R34, R34 ;  /* 0x0000002200227308 */ /* 0x000e220000000800 */
[C---:B---3--:R-:W-:Y:S01]  /*3d00*/  FADD.FTZ R27, R85.reuse, R52 ;  /* 0x00000034551b7221 */ /* 0x048fe20000010000 */
[----:B------:R-:W-:-:S06]  /*3d10*/  F2FP.F16.F32.PACK_AB R146, R85, R30 ;  /* 0x0000001e5592723e */ /* 0x000fcc00000000ff */
[----:B------:R-:W2:Y:S01]  /*3d20*/  MUFU.EX2 R48, R59 ;  /* 0x0000003b00307308 */ /* 0x000ea20000000800 */
[----:B-1----:R-:W-:-:S07]  /*3d30*/  FADD.FTZ R7, R49, R20 ;  /* 0x0000001431077221 */ /* 0x002fce0000010000 */
[----:B------:R-:W1:Y:S01]  /*3d40*/  MUFU.EX2 R3, R3 ;  /* 0x0000000300037308 */ /* 0x000e620000000800 */
[----:B0-----:R-:W-:Y:S01]  /*3d50*/  FADD.FTZ R50, R34, R27 ;  /* 0x0000001b22327221 */ /* 0x001fe20000010000 */
[----:B------:R-:W-:-:S03]  /*3d60*/  F2FP.F16.F32.PACK_AB R140, R87, R34 ;  /* 0x00000022578c723e */ /* 0x000fc600000000ff */
[----:B------:R-:W-:-:S03]  /*3d70*/  FADD.FTZ R27, R87, R50 ;  /* 0x00000032571b7221 */ /* 0x000fc60000010000 */
[----:B------:R-:W0:Y:S01]  /*3d80*/  MUFU.EX2 R14, R14 ;  /* 0x0000000e000e7308 */ /* 0x000e220000000800 */
[C---:B--2---:R-:W-:Y:S01]  /*3d90*/  FADD.FTZ R20, R48.reuse, R7 ;  /* 0x0000000730147221 */ /* 0x044fe20000010000 */
        /* <DEDUP_REMOVED lines=9> */
[----:B------:R-:W-:Y:S01]  /*3e30*/  F2FP.F16.F32.PACK_AB R143, R0, R3 ;  /* 0x00000003008f723e */ /* 0x000fe200000000ff */
[----:B------:R-:W-:-:S05]  /*3e40*/  VIADD R0, R72, UR4 ;  /* 0x0000000448007c36 */ /* 0x000fca0008000000 */
[----:B------:R-:W2:Y:S01]  /*3e50*/  MUFU.EX2 R2, R67 ;  /* 0x0000004300027308 */ /* 0x000ea20000000800 */
[----:B-1----:R-:W-:-:S07]  /*3e60*/  FADD.FTZ R15, R53, R20 ;  /* 0x00000014350f7221 */ /* 0x002fce0000010000 */
[----:B------:R-:W1:Y:S01]  /*3e70*/  MUFU.EX2 R57, R57 ;  /* 0x0000003900397308 */ /* 0x000e620000000800 */
[----:B0-----:R-:W-:Y:S01]  /*3e80*/  FADD.FTZ R26, R32, R27 ;  /* 0x0000001b201a7221 */ /* 0x001fe20000010000 */
[----:B------:R-:W-:-:S03]  /*3e90*/  F2FP.F16.F32.PACK_AB R136, R91, R32 ;  /* 0x000000205b88723e */ /* 0x000fc600000000ff */
[----:B------:R-:W-:-:S03]  /*3ea0*/  FADD.FTZ R27, R91, R26 ;  /* 0x0000001a5b1b7221 */ /* 0x000fc60000010000 */
[----:B------:R-:W0:Y:S01]  /*3eb0*/  MUFU.EX2 R14, R71 ;  /* 0x00000047000e7308 */ /* 0x000e220000000800 */
[----:B--2---:R-:W-:Y:S01]  /*3ec0*/  FADD.FTZ R6, R2, R15 ;  /* 0x0000000f02067221 */ /* 0x004fe20000010000 */
[----:B------:R-:W-:Y:S01]  /*3ed0*/  FADD.FTZ R26, R138, R27 ;  /* 0x0000001b8a1a7221 */ /* 0x000fe20000010000 */
[----:B------:R-:W-:-:S05]  /*3ee0*/  F2FP.F16.F32.PACK_AB R137, R2, R53 ;  /* 0x000000350289723e */ /* 0x000fca00000000ff */
[----:B------:R-:W2:Y:S01]  /*3ef0*/  MUFU.EX2 R61, R61 ;  /* 0x0000003d003d7308 */ /* 0x000ea20000000800 */
[----:B-1----:R-:W-:-:S04]  /*3f00*/  FADD.FTZ R15, R57, R6 ;  /* 0x00000006390f7221 */ /* 0x002fc80000010000 */
[C---:B0-----:R-:W-:Y:S01]  /*3f10*/  FADD.FTZ R6, R14.reuse, R15 ;  /* 0x0000000f0e067221 */ /* 0x041fe20000010000 */
[----:B------:R-:W-:Y:S01]  /*3f20*/  F2FP.F16.F32.PACK_AB R139, R14, R57 ;  /* 0x000000390e8b723e */ /* 0x000fe200000000ff */
[----:B------:R-:W-:Y:S02]  /*3f30*/  VIADD R14, R74, 0xfffffffe ;  /* 0xfffffffe4a0e7836 */ /* 0x000fe40000000000 */
[C---:B--2---:R-:W-:Y:S01]  /*3f40*/  FADD.FTZ R7, R61.reuse, R26 ;  /* 0x0000001a3d077221 */ /* 0x044fe20000010000 */
[----:B------:R-:W-:Y:S01]  /*3f50*/  F2FP.F16.F32.PACK_AB R138, R61, R138 ;  /* 0x0000008a3d8a723e */ /* 0x000fe200000000ff */
[----:B------:R-:W-:Y:S06]  /*3f60*/  @!P5 BRA `(.L_x_992) ;  /* 0x000000000048d947 */ /* 0x000fec0003800000 */
[C---:B------:R-:W-:Y:S01]  /*3f70*/  ISETP.GT.AND P1, PT, R72.reuse, RZ, PT ;  /* 0x000000ff4800720c */ /* 0x040fe20003f24270 */
[----:B------:R-:W-:-:S12]  /*3f80*/  VIADD R3, R72, 0xffffffff ;  /* 0xffffffff48037836 */ /* 0x000fd80000000000 */
[----:B------:R-:W-:Y:S05]  /*3f90*/  @P1 BRA `(.L_x_993) ;  /* 0x0000000000201947 */ /* 0x000fea0003800000 */
[----:B------:R-:W0:Y:S01]  /*3fa0*/  LDC R20, c[0x0][0x9e4] ;  /* 0x00027900ff147b82 */ /* 0x000e220000000800 */
[----:B------:R-:W-:Y:S01]  /*3fb0*/  IMAD.MOV R3, RZ, RZ, -R72 ;  /* 0x000000ffff037224 */ /* 0x000fe200078e0a48 */
[----:B0-----:R-:W-:-:S13]  /*3fc0*/  ISETP.NE.AND P1, PT, R20, 0x1, PT ;  /* 0x000000011400780c */ /* 0x001fda0003f25270 */
[----:B------:R-:W0:Y:S02]  /*3fd0*/  @P1 LDC.64 R24, c[0x0][0x9e8] ;  /* 0x00027a00ff181b82 */ /* 0x000e240000000a00 */
[----:B0-----:R-:W-:-:S05]  /*3fe0*/  @P1 IMAD.HI.U32 R2, R3, R24, RZ ;  /* 0x0000001803021227 */ /* 0x001fca00078e00ff */
[----:B------:R-:W-:-:S04]  /*3ff0*/  @P1 SHF.R.U32.HI R3, RZ, R25, R2 ;  /* 0x00000019ff031219 */ /* 0x000fc80000011602 */
[----:B------:R-:W-:Y:S01]  /*4000*/  LOP3.LUT R3, RZ, R3, RZ, 0x33, !PT ;  /* 0x00000003ff037212 */ /* 0x000fe200078e33ff */
[----:B------:R-:W-:Y:S06]  /*4010*/  BRA `(.L_x_994) ;  /* 0x0000000000147947 */ /* 0x000fec0003800000 */
.L_x_993:
[----:B------:R-:W0:Y:S02]  /*4020*/  LDC R20, c[0x0][0x9e4] ;  /* 0x00027900ff147b82 */ /* 0x000e240000000800 */
[----:B0-----:R-:W-:-:S13]  /*4030*/  ISETP.NE.AND P1, PT, R20, 0x1, PT ;  /* 0x000000011400780c */ /* 0x001fda0003f25270 */
[----:B------:R-:W0:Y:S02]  /*4040*/  @P1 LDC.64 R24, c[0x0][0x9e8] ;  /* 0x00027a00ff181b82 */ /* 0x000e240000000a00 */
[----:B0-----:R-:W-:-:S05]  /*4050*/  @P1 IMAD.HI.U32 R2, R3, R24, RZ ;  /* 0x0000001803021227 */ /* 0x001fca00078e00ff */
[----:B------:R-:W-:-:S07]  /*4060*/  @P1 SHF.R.U32.HI R3, RZ, R25, R2 ;  /* 0x00000019ff031219 */ /* 0x000fce0000011602 */
.L_x_994:
[----:B------:R-:W-:-:S05]  /*4070*/  IMAD R3, R3, R20, R20 ;  /* 0x0000001403037224 */ /* 0x000fca00078e0214 */
[----:B------:R-:W-:-:S07]  /*4080*/  VIMNMX R0, R0, R3, PT ;  /* 0x0000000300007248 */ /* 0x000fce0003fe0100 */
.L_x_992:
[----:B------:R-:W-:Y:S01]  /*4090*/  IMAD.HI R3, R0, 0x2aaaaaab, RZ ;  /* 0x2aaaaaab00037827 */ /* 0x000fe200078e02ff */
[----:B------:R-:W-:Y:S01]  /*40a0*/  UMOV UR4, URZ ;  /* 0x0000003f00047c82 */ /* 0x000fe20008000000 */
[----:B------:R-:W-:Y:S02]  /*40b0*/  CS2R R86, SRZ ;  /* 0x0000000000567805 */ /* 0x000fe4000001ff00 */
[----:B------:R-:W-:Y:S01]  /*40c0*/  CS2R R84, SRZ ;  /* 0x0000000000547805 */ /* 0x000fe2000001ff00 */
[----:B------:R-:W-:Y:S01]  /*40d0*/  IMAD.MOV.U32 R2, RZ, RZ, 0x3f800000 ;  /* 0x3f800000ff027424 */ /* 0x000fe200078e00ff */
[----:B------:R-:W-:Y:S01]  /*40e0*/  SHF.R.U32.HI R20, RZ, 0x1f, R3 ;  /* 0x0000001fff147819 */ /* 0x000fe20000011603 */
[----:B------:R-:W-:Y:S01]  /*40f0*/  IMAD.MOV.U32 R0, RZ, RZ, 0x3f800000 ;  /* 0x3f800000ff007424 */ /* 0x000fe200078e00ff */
[----:B------:R-:W-:Y:S02]  /*4100*/  CS2R R82, SRZ ;  /* 0x0000000000527805 */ /* 0x000fe4000001ff00 */
[----:B------:R-:W-:-:S02]  /*4110*/  CS2R R80, SRZ ;  /* 0x0000000000507805 */ /* 0x000fc4000001ff00 */
[----:B------:R-:W-:Y:S01]  /*4120*/  LEA.HI.SX32 R20, R3, R20, 0x1c ;  /* 0x0000001403147211 */ /* 0x000fe200078fe2ff */
[----:B------:R-:W-:Y:S01]  /*4130*/  IMAD.MOV.U32 R3, RZ, RZ, RZ ;  /* 0x000000ffff037224 */ /* 0x000fe200078e00ff */
[----:B------:R-:W-:Y:S02]  /*4140*/  CS2R R78, SRZ ;  /* 0x00000000004e7805 */ /* 0x000fe4000001ff00 */
[----:B------:R-:W-:Y:S02]  /*4150*/  CS2R R76, SRZ ;  /* 0x00000000004c7805 */ /* 0x000fe4000001ff00 */
[----:B------:R-:W-:Y:S02]  /*4160*/  VIMNMX R21, R17, R20, !PT ;  /* 0x0000001411157248 */ /* 0x000fe40007fe0100 */
[----:B------:R-:W-:Y:S02]  /*4170*/  CS2R R74, SRZ ;  /* 0x00000000004a7805 */ /* 0x000fe4000001ff00 */
[----:B------:R-:W-:-:S02]  /*4180*/  CS2R R72, SRZ ;  /* 0x0000000000487805 */ /* 0x000fc4000001ff00 */
[----:B------:R-:W-:Y:S02]  /*4190*/  CS2R R70, SRZ ;  /* 0x0000000000467805 */ /* 0x000fe4000001ff00 */
[----:B------:R-:W-:Y:S02]  /*41a0*/  ISETP.GE.AND P1, PT, R14, R21, PT ;  /* 0x000000150e00720c */ /* 0x000fe40003f26270 */
        /* <DEDUP_REMOVED lines=23> */
[----:B------:R-:W-:Y:S06]  /*4320*/  @!P1 BRA `(.L_x_995) ;  /* 0x0000002c00649947 */ /* 0x000fec0003800000 */
[----:B------:R-:W-:Y:S01]  /*4330*/  IMAD.MOV.U32 R15, RZ, RZ, R13 ;  /* 0x000000ffff0f7224 */ /* 0x000fe200078e000d */
[----:B------:R-:W-:Y:S01]  /*4340*/  UMOV UR5, URZ ;  /* 0x0000003f00057c82 */ /* 0x000fe20008000000 */
[----:B------:R-:W-:Y:S01]  /*4350*/  IMAD.MOV.U32 R20, RZ, RZ, R11 ;  /* 0x000000ffff147224 */ /* 0x000fe200078e000b */
[----:B------:R-:W-:Y:S01]  /*4360*/  ULDC UR6, c[0x0][0x9e4] ;  /* 0x0002790000067ab9 */ /* 0x000fe20000000800 */
[----:B------:R-:W-:Y:S01]  /*4370*/  IMAD.MOV.U32 R160, RZ, RZ, RZ ;  /* 0x000000ffffa07224 */ /* 0x000fe200078e00ff */
[----:B------:R-:W-:Y:S01]  /*4380*/  ULDC UR7, c[0x0][0x2f0] ;  /* 0x0000bc0000077ab9 */ /* 0x000fe20000000800 */
[----:B------:R-:W-:Y:S02]  /*4390*/  IMAD.MOV.U32 R2, RZ, RZ, 0x3f800000 ;  /* 0x3f800000ff027424 */ /* 0x000fe400078e00ff */
[----:B------:R-:W-:-:S07]  /*43a0*/  IMAD.MOV.U32 R87, RZ, RZ, RZ ;  /* 0x000000ffff577224 */ /* 0x000fce00078e00ff */
.L_x_1014:
[----:B------:R-:W-:-:S04]  /*43b0*/  UISETP.NE.AND UP0, UPT, UR5, 0x1, UPT ;  /* 0x000000010500788c */ /* 0x000fc8000bf05270 */
[----:B------:R-:W-:-:S06]  /*43c0*/  USEL UR4, URZ, 0x1, UP0 ;  /* 0x000000013f047887 */ /* 0x000fcc0008000000 */
[----:B------:R-:W-:Y:S01]  /*43d0*/  LOP3.LUT R3, R160, UR4, RZ, 0x3c, !PT ;  /* 0x00000004a0037c12 */ /* 0x000fe2000f8e3cff */
[----:B------:R-:W-:Y:S06]  /*43e0*/  @!P0 BRA `(.L_x_996) ;  /* 0x0000000000048947 */ /* 0x000fec0003800000 */
[----:B------:R-:W-:Y:S01]  /*43f0*/  BPT.TRAP 0x1 ;  /* 0x000000040000795c */ /* 0x000fe20000300000 */
.L_x_996:
[----:B------:R-:W-:Y:S01]  /*4400*/  UIADD3 UR4, UR5, 0x1, URZ ;  /* 0x0000000105047890 */ /* 0x000fe2000fffe03f */
[----:B------:R-:W-:-:S03]  /*4410*/  SHF.L.U32 R11, R3, 0x1f, RZ ;  /* 0x0000001f030b7819 */ /* 0x000fc600000006ff */
[----:B------:R-:W-:-:S04]  /*4420*/  UISETP.NE.AND UP0, UPT, UR4, 0x2, UPT ;  /* 0x000000020400788c */ /* 0x000fc8000bf05270 */
[----:B------:R-:W-:-:S04]  /*4430*/  USEL UR4, UR4, URZ, UP0 ;  /* 0x0000003f04047287 */ /* 0x000fc80008000000 */
[----:B------:R-:W-:-:S09]  /*4440*/  ULEA UR60, UR4, UR38, 0x3 ;  /* 0x00000026043c7291 */ /* 0x000fd2000f8e183f */
[----:B------:R0:W1:Y:S01]  /*4450*/  SYNCS.PHASECHK.TRANS64.TRYWAIT P1, [UR60+0x2a830], R11 ;  /* 0x02a8300bff0075a7 */ /* 0x000062000802017c */
[----:B------:R-:W-:Y:S05]  /*4460*/  @!P0 BRA `(.L_x_997) ;  /* 0x0000000000048947 */ /* 0x000fea0003800000 */
[----:B------:R-:W-:Y:S01]  /*4470*/  BPT.TRAP 0x1 ;  /* 0x000000040000795c */ /* 0x000fe20000300000 */
.L_x_997:
[----:B-1----:R-:W-:Y:S05]  /*4480*/  @P1 BRA `(.L_x_998) ;  /* 0x0000000000081947 */ /* 0x002fea0003800000 */
[----:B------:R-:W1:Y:S02]  /*4490*/  SYNCS.PHASECHK.TRANS64.TRYWAIT P1, [UR60+0x2a830], R11 ;  /* 0x02a8300bff0075a7 */ /* 0x000e64000802017c */
[----:B-1----:R-:W-:Y:S05]  /*44a0*/  @!P1 BRA `(.L_x_999) ;  /* 0x000000d800fc9947 */ /* 0x002fea0003800000 */
.L_x_998:
        /* <DEDUP_REMOVED lines=129> */
.L_x_1000:
[----:B------:R-:W-:Y:S01]  /*4cc0*/  ULEA UR10, UR5, UR38, 0x3 ;  /* 0x00000026050a7291 */ /* 0x000fe2000f8e183f */
[----:B------:R-:W-:-:S08]  /*4cd0*/  SHF.L.U32 R0, R160, 0x1f, RZ ;  /* 0x0000001fa0007819 */ /* 0x000fd000000006ff */
[----:B------:R2:W3:Y:S01]  /*4ce0*/  SYNCS.PHASECHK.TRANS64.TRYWAIT P1, [UR10+0x2a850], R0 ;  /* 0x02a85000ff0075a7 */ /* 0x0004e2000802014a */
[----:B------:R-:W-:Y:S05]  /*4cf0*/  @!P0 BRA `(.L_x_1001) ;  /* 0x0000000000048947 */ /* 0x000fea0003800000 */
[----:B------:R-:W-:Y:S01]  /*4d00*/  BPT.TRAP 0x1 ;  /* 0x000000040000795c */ /* 0x000fe20000300000 */
.L_x_1001:
[----:B---3--:R-:W-:Y:S05]  /*4d10*/  @P1 BRA `(.L_x_1002) ;  /* 0x0000000000081947 */ /* 0x008fea0003800000 */
[----:B------:R-:W3:Y:S02]  /*4d20*/  SYNCS.PHASECHK.TRANS64.TRYWAIT P1, [UR10+0x2a850], R0 ;  /* 0x02a85000ff0075a7 */ /* 0x000ee4000802014a */
[----:B---3--:R-:W-:Y:S05]  /*4d30*/  @!P1 BRA `(.L_x_1003) ;  /* 0x000000d000f09947 */ /* 0x008fea0003800000 */
.L_x_1002:
[----:B------:R-:W-:Y:S01]  /*4d40*/  UIADD3 UR11, UR38, 0x400, URZ ;  /* 0x00000400260b7890 */ /* 0x000fe2000fffe03f */
[----:B------:R-:W-:Y:S01]  /*4d50*/  WARPGROUP.ARRIVE ;  /* 0x00000000000079c5 */ /* 0x000fe20000000000 */
[----:B------:R-:W-:Y:S02]  /*4d60*/  UMOV UR15, 0x40000040 ;  /* 0x40000040000f7882 */ /* 0x000fe40000000000 */
[----:B------:R-:W-:-:S04]  /*4d70*/  USHF.R.U32.HI UR11, URZ, 0x4, UR11 ;  /* 0x000000043f0b7899 */ /* 0x000fc8000801160b */
[----:B------:R-:W-:-:S04]  /*4d80*/  ULOP3.LUT UR11, UR11, 0x3fff, URZ, 0xc0, !UPT ;  /* 0x00003fff0b0b7892 */ /* 0x000fc8000f8ec03f */
[----:B------:R-:W-:-:S04]  /*4d90*/  ULOP3.LUT UR11, UR11, 0x3000000, URZ, 0xfc, !UPT ;  /* 0x030000000b0b7892 */ /* 0x000fc8000f8efc3f */
        /* <DEDUP_REMOVED lines=31> */
.L_x_1004:
[----:B------:R-:W-:Y:S01]  /*4f90*/  ISETP.NE.AND P2, PT, R23, 0x1, PT ;  /* 0x000000011700780c */ /* 0x000fe20003f45270 */
[----:B------:R-:W-:Y:S01]  /*4fa0*/  IMAD R153, R14, -0x60, RZ ;  /* 0xffffffa00e997824 */ /* 0x000fe200078e02ff */
[----:B------:R-:W-:Y:S01]  /*4fb0*/  R2UR UR5, R10 ;  /* 0x000000000a0572ca */ /* 0x000fe200000e0000 */
[----:B------:R-:W-:Y:S01]  /*4fc0*/  UIADD3 UR60, UR60, 0x2a840, URZ ;  /* 0x0002a8403c3c7890 */ /* 0x000fe2000fffe03f */
[----:B------:R-:W-:Y:S01]  /*4fd0*/  LOP3.LUT P1, RZ, R18, 0x80000, RZ, 0xc0, !PT ;  /* 0x0008000012ff7812 */ /* 0x000fe2000782c0ff */
[----:B------:R-:W-:Y:S01]  /*4fe0*/  ULDC UR11, c[0x0][0x288] ;  /* 0x0000a200000b7ab9 */ /* 0x000fe20000000800 */
[----:B------:R-:W-:Y:S01]  /*4ff0*/  ULDC UR14, c[0x0][0x9e0] ;  /* 0x00027800000e7ab9 */ /* 0x000fe20000000800 */
[----:B------:R-:W-:-:S06]  /*5000*/  UPRMT UR60, UR61, 0x654, UR60 ;  /* 0x000006543d3c7896 */ /* 0x000fcc000800003c */
[----:B01----:R-:W2:Y:S08]  /*5010*/  @P2 LDC R11, c[0x0][0x44c] ;  /* 0x00011300ff0b2b82 */ /* 0x003eb00000000800 */
[----:B------:R-:W0:Y:S01]  /*5020*/  @P2 LDC R13, c[0x0][0x450] ;  /* 0x00011400ff0d2b82 */ /* 0x000e220000000800 */
[----:B------:R-:W-:Y:S01]  /*5030*/  SYNCS.ARRIVE.TRANS64.RED.A1T0 RZ, [UR60], RZ ;  /* 0x000000ffffff79a7 */ /* 0x000fe2000810043c */
[----:B--2---:R-:W-:-:S04]  /*5040*/  @P2 IMAD.HI.U32 R0, R8, R11, RZ ;  /* 0x0000000b08002227 */ /* 0x004fc800078e00ff */
[----:B------:R-:W-:Y:S01]  /*5050*/  IMAD.MOV.U32 R11, RZ, RZ, R8 ;  /* 0x000000ffff0b7224 */ /* 0x000fe200078e0008 */
[----:B0-----:R-:W-:Y:S01]  /*5060*/  @P2 SHF.R.U32.HI R11, RZ, R13, R0 ;  /* 0x0000000dff0b2219 */ /* 0x001fe20000011600 */
[----:B------:R-:W-:-:S04]  /*5070*/  VIADD R0, R153, 0x1 ;  /* 0x0000000199007836 */ /* 0x000fc80000000000 */
[----:B------:R-:W0:Y:S01]  /*5080*/  SHFL.IDX PT, R137, R11, RZ, 0x1c1f ;  /* 0x001c1fff0b897589 */ /* 0x000e2200000e0000 */
[----:B------:R-:W-:-:S04]  /*5090*/  IMAD R13, R9, -0x2, R0 ;  /* 0xfffffffe090d7824 */ /* 0x000fc800078e0200 */
[----:B------:R-:W-:Y:S02]  /*50a0*/  IMAD R0, R16, UR7, R13 ;  /* 0x0000000710007c24 */ /* 0x000fe4000f8e020d */
[----:B------:R-:W-:Y:S02]  /*50b0*/  VIADD R140, R13, 0xffffffff ;  /* 0xffffffff0d8c7836 */ /* 0x000fe40000000000 */
[----:B------:R-:W-:-:S04]  /*50c0*/  VIADD R0, R0, -UR11 ;  /* 0x8000000b00007c36 */ /* 0x000fc80008000000 */
[C---:B------:R-:W-:Y:S02]  /*50d0*/  VIADD R136, R0.reuse, UR14 ;  /* 0x0000000e00887c36 */ /* 0x040fe40008000000 */
[----:B------:R-:W-:Y:S02]  /*50e0*/  VIADD R138, R0, UR5 ;  /* 0x00000005008a7c36 */ /* 0x000fe40008000000 */
[--C-:B0-----:R-:W-:Y:S02]  /*50f0*/  IMAD.IADD R0, R136, 0x1, R137.reuse ;  /* 0x0000000188007824 */ /* 0x101fe400078e0289 */
[----:B------:R-:W-:Y:S01]  /*5100*/  IMAD.IADD R2, R138, 0x1, R137 ;  /* 0x000000018a027824 */ /* 0x000fe200078e0289 */
[----:B------:R-:W-:Y:S06]  /*5110*/  @!P1 BRA `(.L_x_1005) ;  /* 0x0000000000589947 */ /* 0x000fec0003800000 */
[----:B------:R-:W-:Y:S01]  /*5120*/  IMAD R12, R16, UR7, R137 ;  /* 0x00000007100c7c24 */ /* 0x000fe2000f8e0289 */
[----:B------:R-:W-:Y:S03]  /*5130*/  BSSY B0, `(.L_x_1006) ;  /* 0x0000011000007945 */ /* 0x000fe60003800000 */
[----:B------:R-:W-:-:S05]  /*5140*/  VIADD R13, R12, -UR11 ;  /* 0x8000000b0c0d7c36 */ /* 0x000fca0008000000 */
[----:B------:R-:W-:-:S13]  /*5150*/  ISETP.GT.AND P1, PT, R13, -0x1, PT ;  /* 0xffffffff0d00780c */ /* 0x000fda0003f24270 */
[----:B------:R-:W-:Y:S05]  /*5160*/  @P1 BRA `(.L_x_1007) ;  /* 0x0000000000201947 */ /* 0x000fea0003800000 */
[----:B------:R-:W-:Y:S01]  /*5170*/  IMAD.U32 R137, RZ, RZ, UR6 ;  /* 0x00000006ff897e24 */ /* 0x000fe2000f8e00ff */
[----:B------:R-:W-:-:S04]  /*5180*/  LOP3.LUT R13, RZ, R13, RZ, 0x33, !PT ;  /* 0x0000000dff0d7212 */ /* 0x000fc800078e33ff */
[----:B------:R-:W-:-:S13]  /*5190*/  ISETP.NE.AND P1, PT, R137, 0x1, PT ;  /* 0x000000018900780c */ /* 0x000fda0003f25270 */
[----:B------:R-:W0:Y:S02]  /*51a0*/  @P1 LDC.64 R142, c[0x0][0x9e8] ;  /* 0x00027a00ff8e1b82 */ /* 0x000e240000000a00 */
[----:B0-----:R-:W-:-:S05]  /*51b0*/  @P1 IMAD.HI.U32 R12, R13, R142, RZ ;  /* 0x0000008e0d0c1227 */ /* 0x001fca00078e00ff */
[----:B------:R-:W-:-:S04]  /*51c0*/  @P1 SHF.R.U32.HI R13, RZ, R143, R12 ;  /* 0x0000008fff0d1219 */ /* 0x000fc8000001160c */
[----:B------:R-:W-:Y:S01]  /*51d0*/  LOP3.LUT R13, RZ, R13, RZ, 0x33, !PT ;  /* 0x0000000dff0d7212 */ /* 0x000fe200078e33ff */
[----:B------:R-:W-:Y:S06]  /*51e0*/  BRA `(.L_x_1008) ;  /* 0x0000000000147947 */ /* 0x000fec0003800000 */
.L_x_1007:
[----:B------:R-:W-:-:S05]  /*51f0*/  IMAD.U32 R137, RZ, RZ, UR6 ;  /* 0x00000006ff897e24 */ /* 0x000fca000f8e00ff */
[----:B------:R-:W-:-:S13]  /*5200*/  ISETP.NE.AND P1, PT, R137, 0x1, PT ;  /* 0x000000018900780c */ /* 0x000fda0003f25270 */
[----:B------:R-:W0:Y:S02]  /*5210*/  @P1 LDC.64 R142, c[0x0][0x9e8] ;  /* 0x00027a00ff8e1b82 */ /* 0x000e240000000a00 */
[----:B0-----:R-:W-:-:S05]  /*5220*/  @P1 IMAD.HI.U32 R12, R13, R142, RZ ;  /* 0x0000008e0d0c1227 */ /* 0x001fca00078e00ff */
[----:B------:R-:W-:-:S07]  /*5230*/  @P1 SHF.R.U32.HI R13, RZ, R143, R12 ;  /* 0x0000008fff0d1219 */ /* 0x000fce000001160c */
.L_x_1008:
[----:B------:R-:W-:Y:S05]  /*5240*/  BSYNC B0 ;  /* 0x0000000000007941 */ /* 0x000fea0003800000 */
.L_x_1006:
[----:B------:R-:W-:-:S05]  /*5250*/  IMAD R13, R13, R137, R140 ;  /* 0x000000890d0d7224 */ /* 0x000fca00078e028c */
[----:B------:R-:W-:Y:S02]  /*5260*/  VIADDMNMX R0, R13, R137, R0, PT ;  /* 0x000000890d007246 */ /* 0x000fe40003800100 */
[----:B------:R-:W-:-:S07]  /*5270*/  VIMNMX R2, R2, R13, !PT ;  /* 0x0000000d02027248 */ /* 0x000fce0007fe0100 */
.L_x_1005:
[C---:B------:R-:W-:Y:S01]  /*5280*/  ISETP.GE.AND P2, PT, R153.reuse, 0x9, PT ;  /* 0x000000099900780c */ /* 0x040fe20003f46270 */
[----:B------:R-:W0:Y:S01]  /*5290*/  SHFL.IDX PT, R11, R11, 0x1, 0x1c1f ;  /* 0x003c1f000b0b7f89 */ /* 0x000e2200000e0000 */
[C---:B------:R-:W-:Y:S02]  /*52a0*/  ISETP.GE.AND P1, PT, R153.reuse, 0x2, PT ;  /* 0x000000029900780c */ /* 0x040fe40003f26270 */
        /* <DEDUP_REMOVED lines=34> */
[C---:B------:R-:W-:Y:S02]  /*54d0*/  ISETP.GE.AND P4, PT, R153.reuse, 0x22, PT ;  /* 0x000000229900780c */ /* 0x040fe40003f86270 */
        /* <DEDUP_REMOVED lines=69> */
[----:B------:R-:W-:Y:S02]  /*5930*/  P2R R92, PR, RZ, 0x40 ;  /* 0x00000040ff5c7803 */ /* 0x000fe40000000000 */
[----:B------:R-:W-:-:S04]  /*5940*/  ISETP.GT.AND P6, PT, R2, RZ, !P6 ;  /* 0x000000ff0200720c */ /* 0x000fc800077c4270 */
[----:B------:R-:W-:-:S04]  /*5950*/  ISETP.LT.OR P6, PT, R0, 0x1, P6 ;  /* 0x000000010000780c */ /* 0x000fc800037c1670 */
[----:B------:R-:W-:Y:S02]  /*5960*/  FSEL R171, R88, -INF , !P6 ;  /* 0xff80000058ab7808 */ /* 0x000fe40007000000 */
[----:B------:R-:W-:-:S04]  /*5970*/  ISETP.GE.AND P6, PT, R153, 0x5a, PT ;  /* 0x0000005a9900780c */ /* 0x000fc80003fc6270 */
[----:B------:R-:W-:Y:S02]  /*5980*/  P2R R128, PR, RZ, 0x40 ;  /* 0x00000040ff807803 */ /* 0x000fe40000000000 */
[----:B------:R-:W-:Y:S01]  /*5990*/  ISETP.GT.AND P6, PT, R2, 0x59, !P6 ;  /* 0x000000590200780c */ /* 0x000fe200077c4270 */
[----:B0-----:R-:W-:-:S03]  /*59a0*/  IMAD.IADD R2, R138, 0x1, R11 ;  /* 0x000000018a027824 */ /* 0x001fc600078e020b */
[----:B------:R-:W-:Y:S01]  /*59b0*/  ISETP.LT.OR P6, PT, R0, 0x5a, P6 ;  /* 0x0000005a0000780c */ /* 0x000fe200037c1670 */
[----:B------:R-:W-:-:S03]  /*59c0*/  IMAD.IADD R0, R136, 0x1, R11 ;  /* 0x0000000188007824 */ /* 0x000fc600078e020b */
[----:B------:R-:W-:Y:S02]  /*59d0*/  FSEL R133, R133, -INF , !P6 ;  /* 0xff80000085857808 */ /* 0x000fe40007000000 */
[----:B------:R-:W-:-:S13]  /*59e0*/  LOP3.LUT P6, RZ, R18, 0x80000, RZ, 0xc0, !PT ;  /* 0x0008000012ff7812 */ /* 0x000fda00078cc0ff */
[----:B------:R-:W-:Y:S05]  /*59f0*/  @!P6 BRA `(.L_x_1009) ;  /* 0x000000000058e947 */ /* 0x000fea0003800000 */
        /* <DEDUP_REMOVED lines=13> */
.L_x_1011:
[----:B------:R-:W-:-:S05]  /*5ad0*/  IMAD.U32 R88, RZ, RZ, UR6 ;  /* 0x00000006ff587e24 */ /* 0x000fca000f8e00ff */
[----:B------:R-:W-:-:S13]  /*5ae0*/  ISETP.NE.AND P6, PT, R88, 0x1, PT ;  /* 0x000000015800780c */ /* 0x000fda0003fc5270 */
[----:B------:R-:W0:Y:S02]  /*5af0*/  @P6 LDC.64 R142, c[0x0][0x9e8] ;  /* 0x00027a00ff8e6b82 */ /* 0x000e240000000a00 */
[----:B0-----:R-:W-:-:S05]  /*5b00*/  @P6 IMAD.HI.U32 R12, R11, R142, RZ ;  /* 0x0000008e0b0c6227 */ /* 0x001fca00078e00ff */
[----:B------:R-:W-:-:S07]  /*5b10*/  @P6 SHF.R.U32.HI R11, RZ, R143, R12 ;  /* 0x0000008fff0b6219 */ /* 0x000fce000001160c */
.L_x_1012:
[----:B------:R-:W-:Y:S05]  /*5b20*/  BSYNC B0 ;  /* 0x0000000000007941 */ /* 0x000fea0003800000 */
.L_x_1010:
[----:B------:R-:W-:-:S05]  /*5b30*/  IMAD R11, R11, R88, R140 ;  /* 0x000000580b0b7224 */ /* 0x000fca00078e028c */
[----:B------:R-:W-:Y:S02]  /*5b40*/  VIADDMNMX R0, R11, R88, R0, PT ;  /* 0x000000580b007246 */ /* 0x000fe40003800100 */
[----:B------:R-:W-:-:S07]  /*5b50*/  VIMNMX R2, R2, R11, !PT ;  /* 0x0000000b02027248 */ /* 0x000fce0007fe0100 */
.L_x_1009:
[C---:B------:R-:W-:Y:S02]  /*5b60*/  ISETP.GT.AND P1, PT, R2.reuse, 0x1, !P1 ;  /* 0x000000010200780c */ /* 0x040fe40004f24270 */
[----:B------:R-:W-:Y:S02]  /*5b70*/  ISETP.GT.AND P2, PT, R2, 0x8, !P2 ;  /* 0x000000080200780c */ /* 0x000fe40005744270 */
        /* <DEDUP_REMOVED lines=32> */
[----:B------:R-:W-:Y:S02]  /*5d80*/  ISETP.NE.AND P2, PT, R151, RZ, PT ;  /* 0x000000ff9700720c */ /* 0x000fe40003f45270 */
        /* <DEDUP_REMOVED lines=31> */
[----:B------:R-:W-:Y:S02]  /*5f80*/  ISETP.GT.AND P1, PT, R2, 0x30, !P1 ;  /* 0x000000300200780c */ /* 0x000fe40004f24270 */
[----:B------:R-:W-:Y:S02]  /*5f90*/  FMNMX.FTZ R12, R101, R12, !PT ;  /* 0x0000000c650c7209 */ /* 0x000fe40007810000 */
[----:B------:R-:W-:Y:S02]  /*5fa0*/  ISETP.LT.OR P1, PT, R0, 0x31, P1 ;  /* 0x000000310000780c */ /* 0x000fe40000f21670 */
[----:B------:R-:W-:Y:S02]  /*5fb0*/  FMNMX.FTZ R88, R133, R12, !PT ;  /* 0x0000000c85587209 */ /* 0x000fe40007810000 */
[----:B------:R-:W-:Y:S01]  /*5fc0*/  FSEL R155, R114, -INF , !P1 ;  /* 0xff800000729b7808 */ /* 0x000fe20004800000 */
[----:B------:R-:W0:Y:S01]  /*5fd0*/  LDC R12, c[0x0][0x988] ;  /* 0x00026200ff0c7b82 */ /* 0x000e220000000800 */
[----:B------:R-:W-:Y:S01]  /*5fe0*/  ISETP.NE.AND P1, PT, R112, RZ, PT ;  /* 0x000000ff7000720c */ /* 0x000fe20003f25270 */
[----:B------:R-:W1:Y:S01]  /*5ff0*/  SHFL.BFLY PT, R11, R88, 0x2, 0x1f ;  /* 0x0c401f00580b7f89 */ /* 0x000e6200000e0000 */
[----:B------:R-:W-:-:S02]  /*6000*/  ISETP.NE.AND P6, PT, R124, RZ, PT ;  /* 0x000000ff7c00720c */ /* 0x000fc40003fc5270 */
[C---:B------:R-:W-:Y:S02]  /*6010*/  ISETP.GT.AND P1, PT, R2.reuse, 0x31, !P1 ;  /* 0x000000310200780c */ /* 0x040fe40004f24270 */
[----:B------:R-:W-:Y:S02]  /*6020*/  ISETP.GT.AND P3, PT, R2, 0x50, !P3 ;  /* 0x000000500200780c */ /* 0x000fe40005f64270 */
[C---:B------:R-:W-:Y:S02]  /*6030*/  ISETP.LT.OR P1, PT, R0.reuse, 0x32, P1 ;  /* 0x000000320000780c */ /* 0x040fe40000f21670 */
[----:B------:R-:W-:Y:S02]  /*6040*/  ISETP.LT.OR P3, PT, R0, 0x51, P3 ;  /* 0x000000510000780c */ /* 0x000fe40001f61670 */
[----:B------:R-:W-:Y:S02]  /*6050*/  FSEL R115, R115, -INF , !P1 ;  /* 0xff80000073737808 */ /* 0x000fe40004800000 */
[----:B------:R-:W-:-:S02]  /*6060*/  ISETP.NE.AND P1, PT, R152, RZ, PT ;  /* 0x000000ff9800720c */ /* 0x000fc40003f25270 */
[C---:B------:R-:W-:Y:S02]  /*6070*/  ISETP.GT.AND P4, PT, R2.reuse, 0x51, !P4 ;  /* 0x000000510200780c */ /* 0x040fe40006784270 */
[----:B------:R-:W-:Y:S02]  /*6080*/  ISETP.GT.AND P1, PT, R2, 0x38, !P1 ;  /* 0x000000380200780c */ /* 0x000fe40004f24270 */
[----:B------:R-:W-:Y:S02]  /*6090*/  FSEL R165, R130, -INF , !P3 ;  /* 0xff80000082a57808 */ /* 0x000fe40005800000 */
[----:B------:R-:W-:Y:S02]  /*60a0*/  ISETP.LT.OR P1, PT, R0, 0x39, P1 ;  /* 0x000000390000780c */ /* 0x000fe40000f21670 */
[----:B------:R-:W-:Y:S02]  /*60b0*/  ISETP.GT.AND P5, PT, R2, 0x58, !P5 ;  /* 0x000000580200780c */ /* 0x000fe40006fa4270 */
[----:B------:R-:W-:-:S02]  /*60c0*/  FSEL R157, R118, -INF , !P1 ;  /* 0xff800000769d7808 */ /* 0x000fc40004800000 */
[----:B------:R-:W-:Y:S02]  /*60d0*/  ISETP.NE.AND P1, PT, R116, RZ, PT ;  /* 0x000000ff7400720c */ /* 0x000fe40003f25270 */
[----:B------:R-:W-:Y:S02]  /*60e0*/  ISETP.LT.OR P4, PT, R0, 0x52, P4 ;  /* 0x000000520000780c */ /* 0x000fe40002781670 */
[----:B------:R-:W-:Y:S02]  /*60f0*/  ISETP.GT.AND P1, PT, R2, 0x39, !P1 ;  /* 0x000000390200780c */ /* 0x000fe40004f24270 */
[C---:B------:R-:W-:Y:S02]  /*6100*/  ISETP.LT.OR P5, PT, R0.reuse, 0x59, P5 ;  /* 0x000000590000780c */ /* 0x040fe40002fa1670 */
[----:B------:R-:W-:-:S04]  /*6110*/  ISETP.LT.OR P1, PT, R0, 0x3a, P1 ;  /* 0x0000003a0000780c */ /* 0x000fc80000f21670 */
[----:B------:R-:W-:Y:S02]  /*6120*/  FSEL R119, R119, -INF , !P1 ;  /* 0xff80000077777808 */ /* 0x000fe40004800000 */
[----:B------:R-:W-:-:S04]  /*6130*/  ISETP.NE.AND P1, PT, R154, RZ, PT ;  /* 0x000000ff9a00720c */ /* 0x000fc80003f25270 */
[----:B------:R-:W-:-:S04]  /*6140*/  ISETP.GT.AND P1, PT, R2, 0x40, !P1 ;  /* 0x000000400200780c */ /* 0x000fc80004f24270 */
[----:B------:R-:W-:-:S04]  /*6150*/  ISETP.LT.OR P1, PT, R0, 0x41, P1 ;  /* 0x000000410000780c */ /* 0x000fc80000f21670 */
[----:B------:R-:W-:Y:S02]  /*6160*/  FSEL R159, R122, -INF , !P1 ;  /* 0xff8000007a9f7808 */ /* 0x000fe40004800000 */
[----:B------:R-:W-:-:S04]  /*6170*/  ISETP.NE.AND P1, PT, R120, RZ, PT ;  /* 0x000000ff7800720c */ /* 0x000fc80003f25270 */
[----:B------:R-:W-:-:S04]  /*6180*/  ISETP.GT.AND P1, PT, R2, 0x41, !P1 ;  /* 0x000000410200780c */ /* 0x000fc80004f24270 */
[----:B------:R-:W-:-:S04]  /*6190*/  ISETP.LT.OR P1, PT, R0, 0x42, P1 ;  /* 0x000000420000780c */ /* 0x000fc80000f21670 */
[----:B------:R-:W-:Y:S02]  /*61a0*/  FSEL R123, R123, -INF , !P1 ;  /* 0xff8000007b7b7808 */ /* 0x000fe40004800000 */
[----:B------:R-:W-:-:S04]  /*61b0*/  ISETP.GT.AND P1, PT, R2, 0x48, !P2 ;  /* 0x000000480200780c */ /* 0x000fc80005724270 */
[----:B------:R-:W-:-:S04]  /*61c0*/  ISETP.LT.OR P1, PT, R0, 0x49, P1 ;  /* 0x000000490000780c */ /* 0x000fc80000f21670 */
[----:B------:R-:W-:Y:S02]  /*61d0*/  FSEL R161, R126, -INF , !P1 ;  /* 0xff8000007ea17808 */ /* 0x000fe40004800000 */
[----:B------:R-:W-:Y:S02]  /*61e0*/  ISETP.GT.AND P1, PT, R2, 0x49, !P6 ;  /* 0x000000490200780c */ /* 0x000fe40007724270 */
[----:B------:R-:W-:Y:S02]  /*61f0*/  ISETP.NE.AND P6, PT, R92, RZ, PT ;  /* 0x000000ff5c00720c */ /* 0x000fe40003fc5270 */
[----:B------:R-:W-:Y:S02]  /*6200*/  ISETP.LT.OR P1, PT, R0, 0x4a, P1 ;  /* 0x0000004a0000780c */ /* 0x000fe40000f21670 */
[----:B-1----:R-:W-:Y:S02]  /*6210*/  FMNMX.FTZ R92, R88, R11, !PT ;  /* 0x0000000b585c7209 */ /* 0x002fe40007810000 */
[----:B------:R-:W-:-:S02]  /*6220*/  FSEL R127, R127, -INF , !P1 ;  /* 0xff8000007f7f7808 */ /* 0x000fc40004800000 */
[----:B------:R-:W-:Y:S01]  /*6230*/  ISETP.GT.AND P1, PT, R2, RZ, !P6 ;  /* 0x000000ff0200720c */ /* 0x000fe20007724270 */
[----:B------:R-:W1:Y:S01]  /*6240*/  SHFL.BFLY PT, R11, R92, 0x1, 0x1f ;  /* 0x0c201f005c0b7f89 */ /* 0x000e6200000e0000 */
[----:B------:R-:W-:Y:S02]  /*6250*/  ISETP.NE.AND P6, PT, R128, RZ, PT ;  /* 0x000000ff8000720c */ /* 0x000fe40003fc5270 */
[----:B------:R-:W-:Y:S02]  /*6260*/  ISETP.LT.OR P1, PT, R0, 0x1, P1 ;  /* 0x000000010000780c */ /* 0x000fe40000f21670 */
[----:B------:R-:W-:Y:S02]  /*6270*/  ISETP.GT.AND P2, PT, R2, 0x59, !P6 ;  /* 0x000000590200780c */ /* 0x000fe40007744270 */
[----:B------:R-:W-:Y:S02]  /*6280*/  FSEL R90, R90, -INF , !P1 ;  /* 0xff8000005a5a7808 */ /* 0x000fe40004800000 */
[----:B------:R-:W-:-:S02]  /*6290*/  ISETP.LT.OR P2, PT, R0, 0x5a, P2 ;  /* 0x0000005a0000780c */ /* 0x000fc40001741670 */
[----:B------:R-:W-:Y:S02]  /*62a0*/  FMNMX.FTZ R88, R90, R15, !PT ;  /* 0x0000000f5a587209 */ /* 0x000fe40007810000 */
[----:B------:R-:W-:Y:S02]  /*62b0*/  FSEL R135, R135, -INF , !P2 ;  /* 0xff80000087877808 */ /* 0x000fe40005000000 */
[----:B------:R-:W-:-:S04]  /*62c0*/  FMNMX.FTZ R88, R91, R88, !PT ;  /* 0x000000585b587209 */ /* 0x000fc80007810000 */
[----:B------:R-:W-:-:S04]  /*62d0*/  FMNMX.FTZ R88, R141, R88, !PT ;  /* 0x000000588d587209 */ /* 0x000fc80007810000 */
[----:B------:R-:W-:Y:S02]  /*62e0*/  FMNMX.FTZ R88, R95, R88, !PT ;  /* 0x000000585f587209 */ /* 0x000fe40007810000 */
[----:B-1----:R-:W-:Y:S02]  /*62f0*/  FMNMX.FTZ R11, R92, R11, !PT ;  /* 0x0000000b5c0b7209 */ /* 0x002fe40007810000 */
[----:B------:R-:W-:Y:S02]  /*6300*/  FMNMX.FTZ R88, R143, R88, !PT ;  /* 0x000000588f587209 */ /* 0x000fe40007810000 */
[C---:B------:R-:W-:Y:S01]  /*6310*/  FSETP.NEU.FTZ.AND P1, PT, R11.reuse, -INF , PT ;  /* 0xff8000000b00780b */ /* 0x040fe20003f3d000 */
[----:B0-----:R-:W-:Y:S01]  /*6320*/  FMUL.FTZ R94, R11, R12 ;  /* 0x0000000c0b5e7220 */ /* 0x001fe20000410000 */
[----:B------:R-:W-:-:S04]  /*6330*/  FMNMX.FTZ R88, R99, R88, !PT ;  /* 0x0000005863587209 */ /* 0x000fc80007810000 */
[----:B------:R-:W-:Y:S02]  /*6340*/  FMNMX.FTZ R88, R147, R88, !PT ;  /* 0x0000005893587209 */ /* 0x000fe40007810000 */
[----:B------:R-:W-:Y:S02]  /*6350*/  FSEL R94, R94, RZ, P1 ;  /* 0x000000ff5e5e7208 */ /* 0x000fe40000800000 */
[----:B------:R-:W-:-:S03]  /*6360*/  FMNMX.FTZ R88, R103, R88, !PT ;  /* 0x0000005867587209 */ /* 0x000fc60007810000 */
[--C-:B------:R-:W-:Y:S01]  /*6370*/  FFMA.FTZ R2, R139, R12, -R94.reuse ;  /* 0x0000000c8b027223 */ /* 0x100fe2000001085e */
[----:B------:R-:W-:Y:S01]  /*6380*/  FMNMX.FTZ R88, R151, R88, !PT ;  /* 0x0000005897587209 */ /* 0x000fe20007810000 */
[-CC-:B------:R-:W-:Y:S01]  /*6390*/  FFMA.FTZ R148, R145, R12.reuse, -R94.reuse ;  /* 0x0000000c91947223 */ /* 0x180fe2000001085e */
[----:B------:R-:W-:Y:S01]  /*63a0*/  FSEL R139, R131, -INF , !P4 ;  /* 0xff800000838b7808 */ /* 0x000fe20006000000 */
[--C-:B------:R-:W-:Y:S01]  /*63b0*/  FFMA.FTZ R150, R137, R12, -R94.reuse ;  /* 0x0000000c89967223 */ /* 0x100fe2000001085e */
[----:B------:R-:W-:Y:S01]  /*63c0*/  FMNMX.FTZ R88, R107, R88, !PT ;  /* 0x000000586b587209 */ /* 0x000fe20007810000 */
[-CC-:B------:R-:W-:Y:S01]  /*63d0*/  FFMA.FTZ R142, R13, R12.reuse, -R94.reuse ;  /* 0x0000000c0d8e7223 */ /* 0x180fe2000001085e */
[----:B------:R-:W-:Y:S01]  /*63e0*/  FSEL R145, R134, -INF , !P5 ;  /* 0xff80000086917808 */ /* 0x000fe20006800000 */
[--C-:B------:R-:W-:Y:S01]  /*63f0*/  FFMA.FTZ R146, R93, R12, -R94.reuse ;  /* 0x0000000c5d927223 */ /* 0x100fe2000001085e */
[----:B------:R-:W-:Y:S01]  /*6400*/  FMNMX.FTZ R88, R153, R88, !PT ;  /* 0x0000005899587209 */ /* 0x000fe20007810000 */
[----:B------:R0:W-:Y:S01]  /*6410*/  MUFU.EX2 R131, R2 ;  /* 0x0000000200837308 */ /* 0x0001e20000000800 */
[-CC-:B------:R-:W-:Y:S01]  /*6420*/  FFMA.FTZ R93, R117, R12.reuse, -R94.reuse ;  /* 0x0000000c755d7223 */ /* 0x180fe2000001085e */
[----:B------:R-:W-:Y:S01]  /*6430*/  FSEL R117, R11, RZ, P1 ;  /* 0x000000ff0b757208 */ /* 0x000fe20000800000 */
[--C-:B------:R-:W-:Y:S01]  /*6440*/  FFMA.FTZ R171, R171, R12, -R94.reuse ;  /* 0x0000000cabab7223 */ /* 0x100fe2000001085e */
[----:B------:R-:W-:Y:S01]  /*6450*/  FMNMX.FTZ R88, R111, R88, !PT ;  /* 0x000000586f587209 */ /* 0x000fe20007810000 */
[-CC-:B------:R-:W-:Y:S01]  /*6460*/  FFMA.FTZ R156, R177, R12.reuse, -R94.reuse ;  /* 0x0000000cb19c7223 */ /* 0x180fe2000001085e */
[----:B------:R-:W-:Y:S01]  /*6470*/  FFMA.FTZ R158, R175, R12, -R94 ;  /* 0x0000000caf9e7223 */ /* 0x000fe2000001085e */
[----:B------:R-:W-:Y:S01]  /*6480*/  FADD.FTZ R117, -R117, R20 ;  /* 0x0000001475757221 */ /* 0x000fe20000010100 */
        /* <DEDUP_REMOVED lines=25> */
[----:B------:R-:W-:Y:S03]  /*6620*/  MUFU.EX2 R173, R173 ;  /* 0x000000ad00ad7308 */ /* 0x000fe60000000800 */
[----:B------:R-:W-:-:S04]  /*6630*/  FMNMX.FTZ R88, R127, R88, !PT ;  /* 0x000000587f587209 */ /* 0x000fc80007810000 */
[----:B------:R-:W-:Y:S01]  /*6640*/  FMNMX.FTZ R88, R165, R88, !PT ;  /* 0x00000058a5587209 */ /* 0x000fe20007810000 */
[----:B------:R-:W-:Y:S03]  /*6650*/  MUFU.EX2 R152, R152 ;  /* 0x0000009800987308 */ /* 0x000fe60000000800 */
[----:B------:R-:W-:-:S04]  /*6660*/  FMNMX.FTZ R88, R139, R88, !PT ;  /* 0x000000588b587209 */ /* 0x000fc80007810000 */
[----:B------:R-:W-:Y:S01]  /*6670*/  FMNMX.FTZ R88, R145, R88, !PT ;  /* 0x0000005891587209 */ /* 0x000fe20007810000 */
[----:B------:R-:W-:Y:S03]  /*6680*/  MUFU.EX2 R167, R167 ;  /* 0x000000a700a77308 */ /* 0x000fe60000000800 */
[----:B------:R-:W-:-:S05]  /*6690*/  FMNMX.FTZ R88, R135, R88, !PT ;  /* 0x0000005887587209 */ /* 0x000fca0007810000 */
[----:B------:R-:W1:Y:S01]  /*66a0*/  SHFL.BFLY PT, R137, R88, 0x2, 0x1f ;  /* 0x0c401f0058897f89 */ /* 0x000e6200000e0000 */
[----:B------:R-:W-:Y:S08]  /*66b0*/  MUFU.EX2 R154, R154 ;  /* 0x0000009a009a7308 */ /* 0x000ff00000000800 */
[----:B------:R-:W-:Y:S08]  /*66c0*/  MUFU.EX2 R149, R149 ;  /* 0x0000009500957308 */ /* 0x000ff00000000800 */
[----:B------:R-:W-:Y:S01]  /*66d0*/  MUFU.EX2 R148, R148 ;  /* 0x0000009400947308 */ /* 0x000fe20000000800 */
[----:B-1----:R-:W-:-:S07]  /*66e0*/  FMNMX.FTZ R137, R88, R137, !PT ;  /* 0x0000008958897209 */ /* 0x002fce0007810000 */
[----:B------:R-:W-:Y:S01]  /*66f0*/  MUFU.EX2 R150, R150 ;  /* 0x0000009600967308 */ /* 0x000fe20000000800 */
[----:B------:R-:W1:Y:S07]  /*6700*/  SHFL.BFLY PT, R0, R137, 0x1, 0x1f ;  /* 0x0c201f0089007f89 */ /* 0x000e6e00000e0000 */
[----:B------:R-:W-:Y:S08]  /*6710*/  MUFU.EX2 R109, R109 ;  /* 0x0000006d006d7308 */ /* 0x000ff00000000800 */
[----:B------:R-:W-:Y:S08]  /*6720*/  MUFU.EX2 R144, R144 ;  /* 0x0000009000907308 */ /* 0x000ff00000000800 */
[----:B------:R-:W-:Y:S01]  /*6730*/  MUFU.EX2 R89, R89 ;  /* 0x0000005900597308 */ /* 0x000fe20000000800 */
[----:B-1----:R-:W-:Y:S01]  /*6740*/  FMNMX.FTZ R13, R137, R0, !PT ;  /* 0x00000000890d7209 */ /* 0x002fe20007810000 */
[----:B------:R-:W-:-:S03]  /*6750*/  FMUL.FTZ R0, R117, R12 ;  /* 0x0000000c75007220 */ /* 0x000fc60000410000 */
[C---:B------:R-:W-:Y:S01]  /*6760*/  FSETP.NEU.FTZ.AND P1, PT, R13.reuse, -INF , PT ;  /* 0xff8000000d00780b */ /* 0x040fe20003f3d000 */
[C---:B0-----:R-:W-:Y:S02]  /*6770*/  FMUL.FTZ R2, R13.reuse, R12 ;  /* 0x0000000c0d027220 */ /* 0x041fe40000410000 */
[----:B------:R-:W-:Y:S03]  /*6780*/  MUFU.EX2 R146, R146 ;  /* 0x0000009200927308 */ /* 0x000fe60000000800 */
[----:B------:R-:W-:Y:S02]  /*6790*/  FSEL R92, R2, RZ, P1 ;  /* 0x000000ff025c7208 */ /* 0x000fe40000800000 */
[----:B------:R-:W-:-:S03]  /*67a0*/  FSEL R2, R13, RZ, P1 ;  /* 0x000000ff0d027208 */ /* 0x000fc60000800000 */
[----:B------:R-:W0:Y:S01]  /*67b0*/  MUFU.EX2 R0, R0 ;  /* 0x0000000000007308 */ /* 0x000e220000000800 */
[-CC-:B------:R-:W-:Y:S01]  /*67c0*/  FFMA.FTZ R117, R90, R12.reuse, -R92.reuse ;  /* 0x0000000c5a757223 */ /* 0x180fe2000001085c */
[-CC-:B------:R-:W-:Y:S01]  /*67d0*/  FFMA.FTZ R88, R91, R12.reuse, -R92.reuse ;  /* 0x0000000c5b587223 */ /* 0x180fe2000001085c */
[----:B------:R-:W-:Y:S01]  /*67e0*/  FADD.FTZ R15, -R2, R15 ;  /* 0x0000000f020f7221 */ /* 0x000fe20000010100 */
[-CC-:B------:R-:W-:Y:S01]  /*67f0*/  FFMA.FTZ R20, R141, R12.reuse, -R92.reuse ;  /* 0x0000000c8d147223 */ /* 0x180fe2000001085c */
[-CC-:B------:R-:W-:Y:S01]  /*6800*/  FFMA.FTZ R95, R95, R12.reuse, -R92.reuse ;  /* 0x0000000c5f5f7223 */ /* 0x180fe2000001085c */
[-CC-:B------:R-:W-:Y:S01]  /*6810*/  FFMA.FTZ R143, R143, R12.reuse, -R92.reuse ;  /* 0x0000000c8f8f7223 */ /* 0x180fe2000001085c */
[-C--:B------:R-:W-:Y:S01]  /*6820*/  FMUL.FTZ R15, R15, R12.reuse ;  /* 0x0000000c0f0f7220 */ /* 0x080fe20000410000 */
        /* <DEDUP_REMOVED lines=9> */
[----:B0-----:R-:W-:Y:S01]  /*68c0*/  FFMA.FTZ R7, R0, R7, R171 ;  /* 0x0000000700077223 */ /* 0x001fe200000100ab */
[-CC-:B------:R-:W-:Y:S01]  /*68d0*/  FFMA.FTZ R155, R155, R12.reuse, -R92.reuse ;  /* 0x0000000c9b9b7223 */ /* 0x180fe2000001085c */
[-CC-:B------:R-:W-:Y:S01]  /*68e0*/  FFMA.FTZ R115, R115, R12.reuse, -R92.reuse ;  /* 0x0000000c73737223 */ /* 0x180fe2000001085c */
[-CC-:B------:R-:W-:Y:S01]  /*68f0*/  FFMA.FTZ R157, R157, R12.reuse, -R92.reuse ;  /* 0x0000000c9d9d7223 */ /* 0x180fe2000001085c */
[----:B------:R-:W-:Y:S01]  /*6900*/  FADD.FTZ R7, R156, R7 ;  /* 0x000000079c077221 */ /* 0x000fe20000010000 */
        /* <DEDUP_REMOVED lines=9> */
[----:B------:R-:W-:Y:S01]  /*69a0*/  FFMA.FTZ R92, R135, R12, -R92 ;  /* 0x0000000c875c7223 */ /* 0x000fe2000001085c */
[----:B------:R-:W2:Y:S01]  /*69b0*/  MUFU.EX2 R20, R20 ;  /* 0x0000001400147308 */ /* 0x000ea20000000800 */
[----:B-1----:R-:W-:Y:S01]  /*69c0*/  FFMA.FTZ R91, R2, R6, R117 ;  /* 0x00000006025b7223 */ /* 0x002fe20000010075 */
[----:B------:R-:W-:-:S04]  /*69d0*/  FADD.FTZ R6, R158, R7 ;  /* 0x000000079e067221 */ /* 0x000fc80000010000 */
[----:B------:R-:W-:Y:S02]  /*69e0*/  FADD.FTZ R7, R173, R6 ;  /* 0x00000006ad077221 */ /* 0x000fe40000010000 */
[----:B------:R-:W1:Y:S01]  /*69f0*/  MUFU.EX2 R95, R95 ;  /* 0x0000005f005f7308 */ /* 0x000e620000000800 */
[----:B0-----:R-:W-:Y:S01]  /*6a00*/  FADD.FTZ R91, R88, R91 ;  /* 0x0000005b585b7221 */ /* 0x001fe20000010000 */
[----:B------:R-:W-:-:S04]  /*6a10*/  FADD.FTZ R6, R152, R7 ;  /* 0x0000000798067221 */ /* 0x000fc80000010000 */
[----:B------:R-:W-:Y:S02]  /*6a20*/  FADD.FTZ R7, R167, R6 ;  /* 0x00000006a7077221 */ /* 0x000fe40000010000 */
[----:B------:R-:W0:Y:S01]  /*6a30*/  MUFU.EX2 R90, R143 ;  /* 0x0000008f005a7308 */ /* 0x000e220000000800 */
[----:B--2---:R-:W-:Y:S01]  /*6a40*/  FADD.FTZ R91, R20, R91 ;  /* 0x0000005b145b7221 */ /* 0x004fe20000010000 */
[----:B------:R-:W-:-:S04]  /*6a50*/  FADD.FTZ R6, R154, R7 ;  /* 0x000000079a067221 */ /* 0x000fc80000010000 */
[----:B------:R-:W-:Y:S02]  /*6a60*/  FADD.FTZ R7, R149, R6 ;  /* 0x0000000695077221 */ /* 0x000fe40000010000 */
[----:B------:R-:W2:Y:S01]  /*6a70*/  MUFU.EX2 R99, R99 ;  /* 0x0000006300637308 */ /* 0x000ea20000000800 */
[----:B-1----:R-:W-:Y:S01]  /*6a80*/  FADD.FTZ R91, R95, R91 ;  /* 0x0000005b5f5b7221 */ /* 0x002fe20000010000 */
        /* <DEDUP_REMOVED lines=12> */
[----:B------:R-:W-:-:S06]  /*6b50*/  FADD.FTZ R6, R146, R7 ;  /* 0x0000000792067221 */ /* 0x000fcc0000010000 */
[----:B------:R-:W1:Y:S01]  /*6b60*/  MUFU.EX2 R107, R107 ;  /* 0x0000006b006b7308 */ /* 0x000e620000000800 */
[----:B0-----:R-:W-:-:S07]  /*6b70*/  FADD.FTZ R91, R103, R91 ;  /* 0x0000005b675b7221 */ /* 0x001fce0000010000 */
[----:B------:R-:W0:Y:S01]  /*6b80*/  MUFU.EX2 R98, R153 ;  /* 0x0000009900627308 */ /* 0x000e220000000800 */
[----:B--2---:R-:W-:-:S07]  /*6b90*/  FADD.FTZ R91, R96, R91 ;  /* 0x0000005b605b7221 */ /* 0x004fce0000010000 */
[----:B------:R-:W2:Y:S01]  /*6ba0*/  MUFU.EX2 R111, R111 ;  /* 0x0000006f006f7308 */ /* 0x000ea20000000800 */
[----:B-1----:R-:W-:-:S07]  /*6bb0*/  FADD.FTZ R91, R107, R91 ;  /* 0x0000005b6b5b7221 */ /* 0x002fce0000010000 */
        /* <DEDUP_REMOVED lines=41> */
[----:B-1----:R-:W-:Y:S01]  /*6e50*/  FADD.FTZ R91, R110, R91 ;  /* 0x0000005b6e5b7221 */ /* 0x002fe20000010000 */
[----:B0-----:R-:W-:-:S03]  /*6e60*/  FADD.FTZ R7, R101, R6 ;  /* 0x0000000665077221 */ /* 0x001fc60000010000 */
[----:B--2---:R-:W-:Y:S01]  /*6e70*/  FADD.FTZ R6, R92, R91 ;  /* 0x0000005b5c067221 */ /* 0x004fe20000010000 */
[----:B------:R-:W-:Y:S06]  /*6e80*/  @!P0 BRA `(.L_x_1013) ;  /* 0x0000000000048947 */ /* 0x000fec0003800000 */
[----:B------:R-:W-:Y:S01]  /*6e90*/  BPT.TRAP 0x1 ;  /* 0x000000040000795c */ /* 0x000fe20000300000 */
.L_x_1013:
[----:B------:R-:W-:Y:S01]  /*6ea0*/  UIADD3 UR10, UR10, 0x2a860, URZ ;  /* 0x0002a8600a0a7890 */ /* 0x000fe2000fffe03f */
[C---:B------:R-:W-:Y:S01]  /*6eb0*/  ISETP.GT.AND P1, PT, R14.reuse, R21, PT ;  /* 0x000000150e00720c */ /* 0x040fe20003f24270 */
[----:B------:R-:W-:Y:S01]  /*6ec0*/  UMOV UR5, UR4 ;  /* 0x0000000400057c82 */ /* 0x000fe20008000000 */
[----:B------:R-:W-:Y:S01]  /*6ed0*/  F2FP.F16.F32.PACK_AB R159, R95, R20 ;  /* 0x000000145f9f723e */ /* 0x000fe200000000ff */
[----:B------:R-:W-:Y:S01]  /*6ee0*/  UPRMT UR10, UR61, 0x654, UR10 ;  /* 0x000006543d0a7896 */ /* 0x000fe2000800000a */
[----:B------:R-:W-:Y:S01]  /*6ef0*/  F2FP.F16.F32.PACK_AB R154, R149, R154 ;  /* 0x0000009a959a723e */ /* 0x000fe200000000ff */
[----:B------:R-:W-:Y:S01]  /*6f00*/  VIADD R14, R14, 0xffffffff ;  /* 0xffffffff0e0e7836 */ /* 0x000fe20000000000 */
[----:B------:R-:W-:Y:S01]  /*6f10*/  F2FP.F16.F32.PACK_AB R156, R156, R171 ;  /* 0x000000ab9c9c723e */ /* 0x000fe200000000ff */
[----:B------:R-:W-:Y:S01]  /*6f20*/  IMAD.MOV.U32 R15, RZ, RZ, R13 ;  /* 0x000000ffff0f7224 */ /* 0x000fe200078e000d */
[----:B------:R-:W-:Y:S01]  /*6f30*/  F2FP.F16.F32.PACK_AB R157, R88, R117 ;  /* 0x00000075589d723e */ /* 0x000fe200000000ff */
[----:B------:R-:W-:Y:S01]  /*6f40*/  IMAD.MOV.U32 R20, RZ, RZ, R11 ;  /* 0x000000ffff147224 */ /* 0x000fe200078e000b */
[----:B------:R-:W-:Y:S01]  /*6f50*/  F2FP.F16.F32.PACK_AB R158, R173, R158 ;  /* 0x0000009ead9e723e */ /* 0x000fe200000000ff */
[----:B------:R-:W-:Y:S01]  /*6f60*/  IMAD.MOV.U32 R160, RZ, RZ, R3 ;  /* 0x000000ffffa07224 */ /* 0x000fe200078e0003 */
        /* <DEDUP_REMOVED lines=19> */
[----:B------:R-:W-:Y:S01]  /*70a0*/  F2FP.F16.F32.PACK_AB R139, R92, R110 ;  /* 0x0000006e5c8b723e */ /* 0x000fe200000000ff */
[----:B------:R-:W-:Y:S06]  /*70b0*/  @P1 BRA `(.L_x_1014) ;  /* 0xffffffd000bc1947 */ /* 0x000fec000383ffff */
.L_x_995:
[----:B------:R-:W-:Y:S01]  /*70c0*/  ISETP.NE.AND P2, PT, R23, 0x1, PT ;  /* 0x000000011700780c */ /* 0x000fe20003f45270 */
[----:B------:R-:W0:Y:S01]  /*70d0*/  S2R R15, SR_CTAID.X ;  /* 0x00000000000f7919 */ /* 0x000e220000002500 */
[----:B------:R-:W1:Y:S01]  /*70e0*/  LDC R89, c[0x0][0x2f0] ;  /* 0x0000bc00ff597b82 */ /* 0x000e620000000800 */
[----:B------:R-:W-:Y:S01]  /*70f0*/  UIADD3 UR11, -UR11, 0x1, URZ ;  /* 0x000000010b0b7890 */ /* 0x000fe2000fffe13f */
[----:B------:R-:W-:Y:S01]  /*7100*/  LOP3.LUT P1, RZ, R18, 0x80000, RZ, 0xc0, !PT ;  /* 0x0008000012ff7812 */ /* 0x000fe2000782c0ff */
[----:B------:R-:W-:-:S08]  /*7110*/  ULDC UR5, c[0x0][0x9dc] ;  /* 0x0002770000057ab9 */ /* 0x000fd00000000800 */
[----:B------:R-:W2:Y:S08]  /*7120*/  @P2 LDC R20, c[0x0][0x44c] ;  /* 0x00011300ff142b82 */ /* 0x000eb00000000800 */
[----:B------:R-:W3:Y:S01]  /*7130*/  @P2 LDC R21, c[0x0][0x450] ;  /* 0x00011400ff152b82 */ /* 0x000ee20000000800 */
[----:B-1----:R-:W-:Y:S01]  /*7140*/  IMAD R88, R16, R89, UR11 ;  /* 0x0000000b10587e24 */ /* 0x002fe2000f8e0259 */
[----:B0-----:R-:W-:-:S05]  /*7150*/  LEA R15, R15, 0x7f, 0x7 ;  /* 0x0000007f0f0f7811 */ /* 0x001fca00078e38ff */
[----:B--2---:R-:W-:-:S05]  /*7160*/  @P2 IMAD.HI.U32 R20, R15, R20, RZ ;  /* 0x000000140f142227 */ /* 0x004fca00078e00ff */
[----:B---3--:R-:W-:-:S05]  /*7170*/  @P2 SHF.R.U32.HI R15, RZ, R21, R20 ;  /* 0x00000015ff0f2219 */ /* 0x008fca0000011614 */
[----:B------:R-:W-:-:S04]  /*7180*/  IMAD.IADD R15, R88, 0x1, R15 ;  /* 0x00000001580f7824 */ /* 0x000fc800078e020f */
[----:B------:R-:W-:Y:S01]  /*7190*/  VIADD R20, R15, -UR5 ;  /* 0x800000050f147c36 */ /* 0x000fe20008000000 */
[----:B------:R-:W-:Y:S06]  /*71a0*/  @!P1 BRA `(.L_x_1015) ;  /* 0x0000000000449947 */ /* 0x000fec0003800000 */
[----:B------:R-:W-:-:S13]  /*71b0*/  ISETP.GT.AND P1, PT, R15, -0x1, PT ;  /* 0xffffffff0f00780c */ /* 0x000fda0003f24270 */
[----:B------:R-:W-:Y:S05]  /*71c0*/  @P1 BRA `(.L_x_1016) ;  /* 0x0000000000201947 */ /* 0x000fea0003800000 */
[----:B------:R-:W0:Y:S01]  /*71d0*/  LDC R90, c[0x0][0x9e4] ;  /* 0x00027900ff5a7b82 */ /* 0x000e220000000800 */
[----:B------:R-:W-:Y:S02]  /*71e0*/  LOP3.LUT R15, RZ, R15, RZ, 0x33, !PT ;  /* 0x0000000fff0f7212 */ /* 0x000fe400078e33ff */
[----:B0-----:R-:W-:-:S13]  /*71f0*/  ISETP.NE.AND P1, PT, R90, 0x1, PT ;  /* 0x000000015a00780c */ /* 0x001fda0003f25270 */
[----:B------:R-:W0:Y:S02]  /*7200*/  @P1 LDC.64 R88, c[0x0][0x9e8] ;  /* 0x00027a00ff581b82 */ /* 0x000e240000000a00 */
[----:B0-----:R-:W-:-:S05]  /*7210*/  @P1 IMAD.HI.U32 R88, R15, R88, RZ ;  /* 0x000000580f581227 */ /* 0x001fca00078e00ff */
[----:B------:R-:W-:-:S04]  /*7220*/  @P1 SHF.R.U32.HI R15, RZ, R89, R88 ;  /* 0x00000059ff0f1219 */ /* 0x000fc80000011658 */
[----:B------:R-:W-:Y:S01]  /*7230*/  LOP3.LUT R15, RZ, R15, RZ, 0x33, !PT ;  /* 0x0000000fff0f7212 */ /* 0x000fe200078e33ff */
[----:B------:R-:W-:Y:S06]  /*7240*/  BRA `(.L_x_1017) ;  /* 0x0000000000147947 */ /* 0x000fec0003800000 */
.L_x_1016:
[----:B------:R-:W0:Y:S02]  /*7250*/  LDC R90, c[0x0][0x9e4] ;  /* 0x00027900ff5a7b82 */ /* 0x000e240000000800 */
[----:B0-----:R-:W-:-:S13]  /*7260*/  ISETP.NE.AND P1, PT, R90, 0x1, PT ;  /* 0x000000015a00780c */ /* 0x001fda0003f25270 */
[----:B------:R-:W0:Y:S02]  /*7270*/  @P1 LDC.64 R88, c[0x0][0x9e8] ;  /* 0x00027a00ff581b82 */ /* 0x000e240000000a00 */
[----:B0-----:R-:W-:-:S05]  /*7280*/  @P1 IMAD.HI.U32 R88, R15, R88, RZ ;  /* 0x000000580f581227 */ /* 0x001fca00078e00ff */
[----:B------:R-:W-:-:S07]  /*7290*/  @P1 SHF.R.U32.HI R15, RZ, R89, R88 ;  /* 0x00000059ff0f1219 */ /* 0x000fce0000011658 */
.L_x_1017:
[----:B------:R-:W-:-:S05]  /*72a0*/  IMAD R15, R15, R90, RZ ;  /* 0x0000005a0f0f7224 */ /* 0x000fca00078e02ff */
[----:B------:R-:W-:-:S07]  /*72b0*/  VIMNMX R20, R20, R15, !PT ;  /* 0x0000000f14147248 */ /* 0x000fce0007fe0100 */
.L_x_1015:
[----:B------:R-:W-:-:S04]  /*72c0*/  VIADD R20, R20, 0x5f ;  /* 0x0000005f14147836 */ /* 0x000fc80000000000 */
[----:B------:R-:W-:-:S05]  /*72d0*/  IMAD.HI R20, R20, 0x2aaaaaab, RZ ;  /* 0x2aaaaaab14147827 */ /* 0x000fca00078e02ff */
[----:B------:R-:W-:-:S04]  /*72e0*/  SHF.R.U32.HI R15, RZ, 0x1f, R20 ;  /* 0x0000001fff0f7819 */ /* 0x000fc80000011614 */
[----:B------:R-:W-:-:S04]  /*72f0*/  LEA.HI.SX32 R20, R20, R15, 0x1c ;  /* 0x0000000f14147211 */ /* 0x000fc800078fe2ff */
[----:B------:R-:W-:-:S04]  /*7300*/  VIMNMX R15, R17, R20, !PT ;  /* 0x00000014110f7248 */ /* 0x000fc80007fe0100 */
[----:B------:R-:W-:-:S13]  /*7310*/  ISETP.GE.AND P1, PT, R14, R15, PT ;  /* 0x0000000f0e00720c */ /* 0x000fda0003f26270 */
[----:B------:R-:W-:Y:S05]  /*7320*/  @!P1 BRA `(.L_x_1018) ;  /* 0x0000001800ec9947 */ /* 0x000fea0003800000 */
[----:B------:R-:W-:Y:S01]  /*7330*/  IMAD.MOV.U32 R20, RZ, RZ, R13 ;  /* 0x000000ffff147224 */ /* 0x000fe200078e000d */
[----:B------:R-:W-:Y:S01]  /*7340*/  UMOV UR6, UR4 ;  /* 0x0000000400067c82 */ /* 0x000fe20008000000 */
[----:B------:R-:W-:Y:S02]  /*7350*/  IMAD.MOV.U32 R21, RZ, RZ, R11 ;  /* 0x000000ffff157224 */ /* 0x000fe400078e000b */
[----:B------:R-:W-:-:S07]  /*7360*/  IMAD.MOV.U32 R160, RZ, RZ, R3 ;  /* 0x000000ffffa07224 */ /* 0x000fce00078e0003 */
.L_x_1029:
[----:B------:R-:W-:-:S04]  /*7370*/  UIADD3 UR4, UR6, 0x1, URZ ;  /* 0x0000000106047890 */ /* 0x000fc8000fffe03f */
[----:B------:R-:W-:-:S04]  /*7380*/  UISETP.NE.AND UP0, UPT, UR4, 0x2, UPT ;  /* 0x000000020400788c */ /* 0x000fc8000bf05270 */
[----:B------:R-:W-:Y:S02]  /*7390*/  USEL UR5, URZ, 0x1, UP0 ;  /* 0x000000013f057887 */ /* 0x000fe40008000000 */
[----:B------:R-:W-:-:S04]  /*73a0*/  USEL UR4, UR4, URZ, UP0 ;  /* 0x0000003f04047287 */ /* 0x000fc80008000000 */
[----:B------:R-:W-:Y:S01]  /*73b0*/  LOP3.LUT R3, R160, UR5, RZ, 0x3c, !PT ;  /* 0x00000005a0037c12 */ /* 0x000fe2000f8e3cff */
[----:B------:R-:W-:Y:S07]  /*73c0*/  @!P0 BRA `(.L_x_1019) ;  /* 0x0000000000048947 */ /* 0x000fee0003800000 */
[----:B------:R-:W-:Y:S01]  /*73d0*/  BPT.TRAP 0x1 ;  /* 0x000000040000795c */ /* 0x000fe20000300000 */
.L_x_1019:
[----:B------:R-:W-:Y:S01]  /*73e0*/  ULEA UR5, UR4, UR38, 0x3 ;  /* 0x0000002604057291 */ /* 0x000fe2000f8e183f */
[----:B------:R-:W-:-:S08]  /*73f0*/  SHF.L.U32 R11, R3, 0x1f, RZ ;  /* 0x0000001f030b7819 */ /* 0x000fd000000006ff */
[----:B------:R0:W1:Y:S01]  /*7400*/  SYNCS.PHASECHK.TRANS64.TRYWAIT P1, [UR5+0x2a830], R11 ;  /* 0x02a8300bff0075a7 */ /* 0x0000620008020145 */
[----:B------:R-:W-:Y:S05]  /*7410*/  @!P0 BRA `(.L_x_1020) ;  /* 0x0000000000048947 */ /* 0x000fea0003800000 */
[----:B------:R-:W-:Y:S01]  /*7420*/  BPT.TRAP 0x1 ;  /* 0x000000040000795c */ /* 0x000fe20000300000 */
.L_x_1020:
[----:B-1----:R-:W-:Y:S05]  /*7430*/  @P1 BRA `(.L_x_1021) ;  /* 0x0000000000081947 */ /* 0x002fea0003800000 */
[----:B------:R-:W1:Y:S02]  /*7440*/  SYNCS.PHASECHK.TRANS64.TRYWAIT P1, [UR5+0x2a830], R11 ;  /* 0x02a8300bff0075a7 */ /* 0x000e640008020145 */
[----:B-1----:R-:W-:Y:S05]  /*7450*/  @!P1 BRA `(.L_x_1022) ;  /* 0x000000ac00409947 */ /* 0x002fea0003800000 */
.L_x_1021:
        /* <DEDUP_REMOVED lines=129> */
.L_x_1023:
[----:B------:R-:W-:Y:S01]  /*7c70*/  ULEA UR7, UR6, UR38, 0x3 ;  /* 0x0000002606077291 */ /* 0x000fe2000f8e183f */
[----:B------:R-:W-:-:S08]  /*7c80*/  SHF.L.U32 R0, R160, 0x1f, RZ ;  /* 0x0000001fa0007819 */ /* 0x000fd000000006ff */
[----:B------:R2:W3:Y:S01]  /*7c90*/  SYNCS.PHASECHK.TRANS64.TRYWAIT P1, [UR7+0x2a850], R0 ;  /* 0x02a85000ff0075a7 */ /* 0x0004e20008020147 */
[----:B------:R-:W-:Y:S05]  /*7ca0*/  @!P0 BRA `(.L_x_1024) ;  /* 0x0000000000048947 */ /* 0x000fea0003800000 */
[----:B------:R-:W-:Y:S01]  /*7cb0*/  BPT.TRAP 0x1 ;  /* 0x000000040000795c */ /* 0x000fe20000300000 */
.L_x_1024:
[----:B---3--:R-:W-:Y:S05]  /*7cc0*/  @P1 BRA `(.L_x_1025) ;  /* 0x0000000000081947 */ /* 0x008fea0003800000 */
[----:B------:R-:W3:Y:S02]  /*7cd0*/  SYNCS.PHASECHK.TRANS64.TRYWAIT P1, [UR7+0x2a850], R0 ;  /* 0x02a85000ff0075a7 */ /* 0x000ee40008020147 */
[----:B---3--:R-:W-:Y:S05]  /*7ce0*/  @!P1 BRA `(.L_x_1026) ;  /* 0x000000a400349947 */ /* 0x008fea0003800000 */
.L_x_1025:
        /* <DEDUP_REMOVED lines=38> */
.L_x_1027:
[----:B0-2---:R-:W-:Y:S01]  /*7f50*/  FMNMX.FTZ R0, R88, R21, !PT ;  /* 0x0000001558007209 */ /* 0x005fe20007810000 */
[----:B-1----:R-:W0:Y:S01]  /*7f60*/  LDC R12, c[0x0][0x988] ;  /* 0x00026200ff0c7b82 */ /* 0x002e220000000800 */
[----:B------:R-:W-:Y:S01]  /*7f70*/  FMNMX.FTZ R2, R90, R20, !PT ;  /* 0x000000145a027209 */ /* 0x000fe20007810000 */
[----:B------:R-:W-:Y:S01]  /*7f80*/  ULEA UR5, UR4, UR38, 0x3 ;  /* 0x0000002604057291 */ /* 0x000fe2000f8e183f */
[----:B------:R-:W-:Y:S02]  /*7f90*/  FMNMX.FTZ R11, R89, R0, !PT ;  /* 0x00000000590b7209 */ /* 0x000fe40007810000 */
[----:B------:R-:W-:Y:S01]  /*7fa0*/  FMNMX.FTZ R13, R91, R2, !PT ;  /* 0x000000025b0d7209 */ /* 0x000fe20007810000 */
[----:B------:R-:W-:Y:S01]  /*7fb0*/  UIADD3 UR5, UR5, 0x2a840, URZ ;  /* 0x0002a84005057890 */ /* 0x000fe2000fffe03f */
[----:B------:R-:W-:Y:S02]  /*7fc0*/  FMNMX.FTZ R0, R92, R11, !PT ;  /* 0x0000000b5c007209 */ /* 0x000fe40007810000 */
[----:B------:R-:W-:Y:S01]  /*7fd0*/  FMNMX.FTZ R2, R94, R13, !PT ;  /* 0x0000000d5e027209 */ /* 0x000fe20007810000 */
[----:B------:R-:W-:Y:S01]  /*7fe0*/  UPRMT UR5, UR61, 0x654, UR5 ;  /* 0x000006543d057896 */ /* 0x000fe20008000005 */
[----:B------:R-:W-:-:S02]  /*7ff0*/  FMNMX.FTZ R11, R93, R0, !PT ;  /* 0x000000005d0b7209 */ /* 0x000fc40007810000 */
[----:B------:R-:W-:Y:S02]  /*8000*/  FMNMX.FTZ R13, R95, R2, !PT ;  /* 0x000000025f0d7209 */ /* 0x000fe40007810000 */
[----:B------:R-:W-:Y:S02]  /*8010*/  FMNMX.FTZ R0, R96, R11, !PT ;  /* 0x0000000b60007209 */ /* 0x000fe40007810000 */
[----:B------:R-:W-:Y:S02]  /*8020*/  FMNMX.FTZ R2, R98, R13, !PT ;  /* 0x0000000d62027209 */ /* 0x000fe40007810000 */
[----:B------:R-:W-:Y:S01]  /*8030*/  FMNMX.FTZ R11, R97, R0, !PT ;  /* 0x00000000610b7209 */ /* 0x000fe20007810000 */
[----:B------:R-:W-:Y:S01]  /*8040*/  SYNCS.ARRIVE.TRANS64.RED.A1T0 RZ, [UR5], RZ ;  /* 0x000000ffffff79a7 */ /* 0x000fe20008100405 */
        /* <DEDUP_REMOVED lines=36> */
[----:B------:R-:W-:-:S03]  /*8290*/  FMNMX.FTZ R2, R135, R2, !PT ;  /* 0x0000000287027209 */ /* 0x000fc60007810000 */
[----:B------:R-:W1:Y:S04]  /*82a0*/  SHFL.BFLY PT, R11, R0, 0x2, 0x1f ;  /* 0x0c401f00000b7f89 */ /* 0x000e6800000e0000 */
[----:B------:R-:W2:Y:S01]  /*82b0*/  SHFL.BFLY PT, R13, R2, 0x2, 0x1f ;  /* 0x0c401f00020d7f89 */ /* 0x000ea200000e0000 */
[----:B-1----:R-:W-:Y:S02]  /*82c0*/  FMNMX.FTZ R136, R0, R11, !PT ;  /* 0x0000000b00887209 */ /* 0x002fe40007810000 */
[----:B--2---:R-:W-:-:S03]  /*82d0*/  FMNMX.FTZ R137, R2, R13, !PT ;  /* 0x0000000d02897209 */ /* 0x004fc60007810000 */
[----:B------:R-:W1:Y:S04]  /*82e0*/  SHFL.BFLY PT, R11, R136, 0x1, 0x1f ;  /* 0x0c201f00880b7f89 */ /* 0x000e6800000e0000 */
[----:B------:R-:W2:Y:S01]  /*82f0*/  SHFL.BFLY PT, R138, R137, 0x1, 0x1f ;  /* 0x0c201f00898a7f89 */ /* 0x000ea200000e0000 */
[----:B-1----:R-:W-:Y:S02]  /*8300*/  FMNMX.FTZ R11, R136, R11, !PT ;  /* 0x0000000b880b7209 */ /* 0x002fe40007810000 */
[----:B--2---:R-:W-:-:S03]  /*8310*/  FMNMX.FTZ R13, R137, R138, !PT ;  /* 0x0000008a890d7209 */ /* 0x004fc60007810000 */
[C---:B0-----:R-:W-:Y:S01]  /*8320*/  FMUL.FTZ R139, R11.reuse, R12 ;  /* 0x0000000c0b8b7220 */ /* 0x041fe20000410000 */
[----:B------:R-:W-:-:S03]  /*8330*/  FADD.FTZ R21, -R11, R21 ;  /* 0x000000150b157221 */ /* 0x000fc60000010100 */
[-CC-:B------:R-:W-:Y:S01]  /*8340*/  FFMA.FTZ R156, R89, R12.reuse, -R139.reuse ;  /* 0x0000000c599c7223 */ /* 0x180fe2000001088b */
[-CC-:B------:R-:W-:Y:S01]  /*8350*/  FFMA.FTZ R89, R93, R12.reuse, -R139.reuse ;  /* 0x0000000c5d597223 */ /* 0x180fe2000001088b */
[-CC-:B------:R-:W-:Y:S01]  /*8360*/  FFMA.FTZ R93, R97, R12.reuse, -R139.reuse ;  /* 0x0000000c615d7223 */ /* 0x180fe2000001088b */
[-CC-:B------:R-:W-:Y:S01]  /*8370*/  FFMA.FTZ R97, R101, R12.reuse, -R139.reuse ;  /* 0x0000000c65617223 */ /* 0x180fe2000001088b */
[-CC-:B------:R-:W-:Y:S01]  /*8380*/  FFMA.FTZ R101, R105, R12.reuse, -R139.reuse ;  /* 0x0000000c69657223 */ /* 0x180fe2000001088b */
[-CC-:B------:R-:W-:Y:S01]  /*8390*/  FFMA.FTZ R105, R109, R12.reuse, -R139.reuse ;  /* 0x0000000c6d697223 */ /* 0x180fe2000001088b */
[-CC-:B------:R-:W-:Y:S01]  /*83a0*/  FFMA.FTZ R109, R113, R12.reuse, -R139.reuse ;  /* 0x0000000c716d7223 */ /* 0x180fe2000001088b */
[-CC-:B------:R-:W-:Y:S01]  /*83b0*/  FFMA.FTZ R113, R117, R12.reuse, -R139.reuse ;  /* 0x0000000c75717223 */ /* 0x180fe2000001088b */
[-C--:B------:R-:W-:Y:S01]  /*83c0*/  FMUL.FTZ R138, R21, R12.reuse ;  /* 0x0000000c158a7220 */ /* 0x080fe20000410000 */
[-CC-:B------:R-:W-:Y:S01]  /*83d0*/  FFMA.FTZ R117, R121, R12.reuse, -R139.reuse ;  /* 0x0000000c79757223 */ /* 0x180fe2000001088b */
[----:B------:R-:W-:Y:S01]  /*83e0*/  FADD.FTZ R21, -R13, R20 ;  /* 0x000000140d157221 */ /* 0x000fe20000010100 */
[-CC-:B------:R-:W-:Y:S01]  /*83f0*/  FFMA.FTZ R121, R125, R12.reuse, -R139.reuse ;  /* 0x0000000c7d797223 */ /* 0x180fe2000001088b */
[-CC-:B------:R-:W-:Y:S01]  /*8400*/  FFMA.FTZ R125, R129, R12.reuse, -R139.reuse ;  /* 0x0000000c817d7223 */ /* 0x180fe2000001088b */
[-CC-:B------:R-:W-:Y:S01]  /*8410*/  FFMA.FTZ R129, R133, R12.reuse, -R139.reuse ;  /* 0x0000000c85817223 */ /* 0x180fe2000001088b */
[-C--:B------:R-:W-:Y:S01]  /*8420*/  FMUL.FTZ R133, R13, R12.reuse ;  /* 0x0000000c0d857220 */ /* 0x080fe20000410000 */
[-C--:B------:R-:W-:Y:S01]  /*8430*/  FMUL.FTZ R2, R21, R12.reuse ;  /* 0x0000000c15027220 */ /* 0x080fe20000410000 */
[-C--:B------:R-:W-:Y:S01]  /*8440*/  FFMA.FTZ R21, R88, R12.reuse, -R139 ;  /* 0x0000000c58157223 */ /* 0x080fe2000001088b */
[----:B------:R-:W-:Y:S01]  /*8450*/  MUFU.EX2 R0, R138 ;  /* 0x0000008a00007308 */ /* 0x000fe20000000800 */
[-CC-:B------:R-:W-:Y:S01]  /*8460*/  FFMA.FTZ R90, R90, R12.reuse, -R133.reuse ;  /* 0x0000000c5a5a7223 */ /* 0x180fe20000010885 */
[-C--:B------:R-:W-:Y:S01]  /*8470*/  FFMA.FTZ R91, R91, R12.reuse, -R133 ;  /* 0x0000000c5b5b7223 */ /* 0x080fe20000010885 */
[-C--:B------:R-:W-:Y:S01]  /*8480*/  FFMA.FTZ R158, R92, R12.reuse, -R139 ;  /* 0x0000000c5c9e7223 */ /* 0x080fe2000001088b */
[-CC-:B------:R-:W-:Y:S01]  /*8490*/  FFMA.FTZ R94, R94, R12.reuse, -R133.reuse ;  /* 0x0000000c5e5e7223 */ /* 0x180fe20000010885 */
[-C--:B------:R-:W-:Y:S01]  /*84a0*/  FFMA.FTZ R95, R95, R12.reuse, -R133 ;  /* 0x0000000c5f5f7223 */ /* 0x080fe20000010885 */
[-C--:B------:R-:W-:Y:S01]  /*84b0*/  FFMA.FTZ R152, R96, R12.reuse, -R139 ;  /* 0x0000000c60987223 */ /* 0x080fe2000001088b */
[-CC-:B------:R-:W-:Y:S01]  /*84c0*/  FFMA.FTZ R98, R98, R12.reuse, -R133.reuse ;  /* 0x0000000c62627223 */ /* 0x180fe20000010885 */
[----:B------:R-:W-:Y:S01]  /*84d0*/  MUFU.EX2 R2, R2 ;  /* 0x0000000200027308 */ /* 0x000fe20000000800 */
[-C--:B------:R-:W-:Y:S01]  /*84e0*/  FFMA.FTZ R99, R99, R12.reuse, -R133 ;  /* 0x0000000c63637223 */ /* 0x080fe20000010885 */
[-C--:B------:R-:W-:Y:S01]  /*84f0*/  FFMA.FTZ R154, R100, R12.reuse, -R139 ;  /* 0x0000000c649a7223 */ /* 0x080fe2000001088b */
[-CC-:B------:R-:W-:Y:S01]  /*8500*/  FFMA.FTZ R102, R102, R12.reuse, -R133.reuse ;  /* 0x0000000c66667223 */ /* 0x180fe20000010885 */
[-C--:B------:R-:W-:Y:S01]  /*8510*/  FFMA.FTZ R103, R103, R12.reuse, -R133 ;  /* 0x0000000c67677223 */ /* 0x080fe20000010885 */
[-C--:B------:R-:W-:Y:S01]  /*8520*/  FFMA.FTZ R148, R104, R12.reuse, -R139 ;  /* 0x0000000c68947223 */ /* 0x080fe2000001088b */
[-CC-:B------:R-:W-:Y:S01]  /*8530*/  FFMA.FTZ R106, R106, R12.reuse, -R133.reuse ;  /* 0x0000000c6a6a7223 */ /* 0x180fe20000010885 */
[-C--:B------:R-:W-:Y:S01]  /*8540*/  FFMA.FTZ R107, R107, R12.reuse, -R133 ;  /* 0x0000000c6b6b7223 */ /* 0x080fe20000010885 */
[----:B------:R-:W0:Y:S01]  /*8550*/  MUFU.EX2 R21, R21 ;  /* 0x0000001500157308 */ /* 0x000e220000000800 */
[-C--:B------:R-:W-:Y:S01]  /*8560*/  FFMA.FTZ R150, R108, R12.reuse, -R139 ;  /* 0x0000000c6c967223 */ /* 0x080fe2000001088b */
[-CC-:B------:R-:W-:Y:S01]  /*8570*/  FFMA.FTZ R110, R110, R12.reuse, -R133.reuse ;  /* 0x0000000c6e6e7223 */ /* 0x180fe20000010885 */
[-C--:B------:R-:W-:Y:S01]  /*8580*/  FFMA.FTZ R111, R111, R12.reuse, -R133 ;  /* 0x0000000c6f6f7223 */ /* 0x080fe20000010885 */
[-C--:B------:R-:W-:Y:S01]  /*8590*/  FFMA.FTZ R144, R112, R12.reuse, -R139 ;  /* 0x0000000c70907223 */ /* 0x080fe2000001088b */
[-CC-:B------:R-:W-:Y:S01]  /*85a0*/  FFMA.FTZ R114, R114, R12.reuse, -R133.reuse ;  /* 0x0000000c72727223 */ /* 0x180fe20000010885 */
[-C--:B------:R-:W-:Y:S01]  /*85b0*/  FFMA.FTZ R115, R115, R12.reuse, -R133 ;  /* 0x0000000c73737223 */ /* 0x080fe20000010885 */
[-C--:B------:R-:W-:Y:S01]  /*85c0*/  FFMA.FTZ R146, R116, R12.reuse, -R139 ;  /* 0x0000000c74927223 */ /* 0x080fe2000001088b */
[----:B------:R-:W1:Y:S01]  /*85d0*/  MUFU.EX2 R157, R90 ;  /* 0x0000005a009d7308 */ /* 0x000e620000000800 */
[-CC-:B------:R-:W-:Y:S01]  /*85e0*/  FFMA.FTZ R118, R118, R12.reuse, -R133.reuse ;  /* 0x0000000c76767223 */ /* 0x180fe20000010885 */
[-C--:B------:R-:W-:Y:S01]  /*85f0*/  FFMA.FTZ R119, R119, R12.reuse, -R133 ;  /* 0x0000000c77777223 */ /* 0x080fe20000010885 */
[-C--:B------:R-:W-:Y:S01]  /*8600*/  FFMA.FTZ R140, R120, R12.reuse, -R139 ;  /* 0x0000000c788c7223 */ /* 0x080fe2000001088b */
[-CC-:B------:R-:W-:Y:S01]  /*8610*/  FFMA.FTZ R122, R122, R12.reuse, -R133.reuse ;  /* 0x0000000c7a7a7223 */ /* 0x180fe20000010885 */
[-C--:B------:R-:W-:Y:S01]  /*8620*/  FFMA.FTZ R123, R123, R12.reuse, -R133 ;  /* 0x0000000c7b7b7223 */ /* 0x080fe20000010885 */
[-C--:B------:R-:W-:Y:S01]  /*8630*/  FFMA.FTZ R142, R124, R12.reuse, -R139 ;  /* 0x0000000c7c8e7223 */ /* 0x080fe2000001088b */
[-C--:B------:R-:W-:Y:S01]  /*8640*/  FFMA.FTZ R126, R126, R12.reuse, -R133 ;  /* 0x0000000c7e7e7223 */ /* 0x080fe20000010885 */
[----:B------:R-:W2:Y:S01]  /*8650*/  MUFU.EX2 R156, R156 ;  /* 0x0000009c009c7308 */ /* 0x000ea20000000800 */
[----:B0-----:R-:W-:Y:S01]  /*8660*/  FFMA.FTZ R7, R0, R7, R21 ;  /* 0x0000000700077223 */ /* 0x001fe20000010015 */
[-C--:B------:R-:W-:Y:S01]  /*8670*/  FFMA.FTZ R127, R127, R12.reuse, -R133 ;  /* 0x0000000c7f7f7223 */ /* 0x080fe20000010885 */
[-C--:B------:R-:W-:Y:S01]  /*8680*/  FFMA.FTZ R136, R128, R12.reuse, -R139 ;  /* 0x0000000c80887223 */ /* 0x080fe2000001088b */
[-CC-:B------:R-:W-:Y:S01]  /*8690*/  FFMA.FTZ R130, R130, R12.reuse, -R133.reuse ;  /* 0x0000000c82827223 */ /* 0x180fe20000010885 */
[-C--:B------:R-:W-:Y:S01]  /*86a0*/  FFMA.FTZ R131, R131, R12.reuse, -R133 ;  /* 0x0000000c83837223 */ /* 0x080fe20000010885 */
[-C--:B------:R-:W-:Y:S01]  /*86b0*/  FFMA.FTZ R138, R132, R12.reuse, -R139 ;  /* 0x0000000c848a7223 */ /* 0x080fe2000001088b */
[----:B------:R-:W-:Y:S01]  /*86c0*/  FFMA.FTZ R134, R134, R12, -R133 ;  /* 0x0000000c86867223 */ /* 0x000fe20000010885 */
[----:B------:R-:W0:Y:S01]  /*86d0*/  MUFU.EX2 R91, R91 ;  /* 0x0000005b005b7308 */ /* 0x000e220000000800 */
[----:B-1----:R-:W-:Y:S01]  /*86e0*/  FFMA.FTZ R6, R2, R6, R157 ;  /* 0x0000000602067223 */ /* 0x002fe2000001009d */
[----:B------:R-:W-:-:S06]  /*86f0*/  FFMA.FTZ R133, R135, R12, -R133 ;  /* 0x0000000c87857223 */ /* 0x000fcc0000010885 */
        /* <DEDUP_REMOVED lines=92> */
.L_x_1028:
[----:B------:R-:W-:Y:S01]  /*8cc0*/  UIADD3 UR5, UR7, 0x2a860, URZ ;  /* 0x0002a86007057890 */ /* 0x000fe2000fffe03f */
[----:B------:R-:W-:Y:S01]  /*8cd0*/  ISETP.GT.AND P1, PT, R14, R15, PT ;  /* 0x0000000f0e00720c */ /* 0x000fe20003f24270 */
        /* <DEDUP_REMOVED lines=32> */
.L_x_1018:
[----:B------:R-:W-:-:S13]  /*8ee0*/  ISETP.GE.AND P1, PT, R14, R17, PT ;  /* 0x000000110e00720c */ /* 0x000fda0003f26270 */
[----:B------:R-:W-:Y:S05]  /*8ef0*/  @!P1 BRA `(.L_x_1030) ;  /* 0x0000002c00649947 */ /* 0x000fea0003800000 */
[----:B------:R-:W-:Y:S01]  /*8f00*/  IMAD.MOV.U32 R15, RZ, RZ, R13 ;  /* 0x000000ffff0f7224 */ /* 0x000fe200078e000d */
[----:B------:R-:W-:Y:S01]  /*8f10*/  UMOV UR6, UR4 ;  /* 0x0000000400067c82 */ /* 0x000fe20008000000 */
[----:B------:R-:W-:Y:S01]  /*8f20*/  IMAD.MOV.U32 R20, RZ, RZ, R11 ;  /* 0x000000ffff147224 */ /* 0x000fe200078e000b */
[----:B------:R-:W-:Y:S01]  /*8f30*/  ULDC UR60, c[0x0][0x9e4] ;  /* 0x00027900003c7ab9 */ /* 0x000fe20000000800 */
[----:B------:R-:W-:-:S07]  /*8f40*/  IMAD.MOV.U32 R21, RZ, RZ, R3 ;  /* 0x000000ffff157224 */ /* 0x000fce00078e0003 */
.L_x_1049:
[----:B------:R-:W-:-:S04]  /*8f50*/  UIADD3 UR4, UR6, 0x1, URZ ;  /* 0x0000000106047890 */ /* 0x000fc8000fffe03f */
[----:B------:R-:W-:-:S04]  /*8f60*/  UISETP.NE.AND UP0, UPT, UR4, 0x2, UPT ;  /* 0x000000020400788c */ /* 0x000fc8000bf05270 */
[----:B------:R-:W-:Y:S02]  /*8f70*/  USEL UR5, URZ, 0x1, UP0 ;  /* 0x000000013f057887 */ /* 0x000fe40008000000 */
[----:B------:R-:W-:-:S04]  /*8f80*/  USEL UR4, UR4, URZ, UP0 ;  /* 0x0000003f04047287 */ /* 0x000fc80008000000 */
[----:B------:R-:W-:Y:S01]  /*8f90*/  LOP3.LUT R3, R21, UR5, RZ, 0x3c, !PT ;  /* 0x0000000515037c12 */ /* 0x000fe2000f8e3cff */
[----:B------:R-:W-:Y:S07]  /*8fa0*/  @!P0 BRA `(.L_x_1031) ;  /* 0x0000000000048947 */ /* 0x000fee0003800000 */
[----:B------:R-:W-:Y:S01]  /*8fb0*/  BPT.TRAP 0x1 ;  /* 0x000000040000795c */ /* 0x000fe20000300000 */
.L_x_1031:
[----:B------:R-:W-:Y:S01]  /*8fc0*/  ULEA UR7, UR4, UR38, 0x3 ;  /* 0x0000002604077291 */ /* 0x000fe2000f8e183f */
[----:B------:R-:W-:-:S08]  /*8fd0*/  SHF.L.U32 R11, R3, 0x1f, RZ ;  /* 0x0000001f030b7819 */ /* 0x000fd000000006ff */
[----:B------:R0:W1:Y:S01]  /*8fe0*/  SYNCS.PHASECHK.TRANS64.TRYWAIT P1, [UR7+0x2a830], R11 ;  /* 0x02a8300bff0075a7 */ /* 0x0000620008020147 */
[----:B------:R-:W-:Y:S05]  /*8ff0*/  @!P0 BRA `(.L_x_1032) ;  /* 0x0000000000048947 */ /* 0x000fea0003800000 */
[----:B------:R-:W-:Y:S01]  /*9000*/  BPT.TRAP 0x1 ;  /* 0x000000040000795c */ /* 0x000fe20000300000 */
.L_x_1032:
[----:B-1----:R-:W-:Y:S05]  /*9010*/  @P1 BRA `(.L_x_1033) ;  /* 0x0000000000081947 */ /* 0x002fea0003800000 */
[----:B------:R-:W1:Y:S02]  /*9020*/  SYNCS.PHASECHK.TRANS64.TRYWAIT P1, [UR7+0x2a830], R11 ;  /* 0x02a8300bff0075a7 */ /* 0x000e640008020147 */
[----:B-1----:R-:W-:Y:S05]  /*9030*/  @!P1 BRA `(.L_x_1034) ;  /* 0x0000009000789947 */ /* 0x002fea0003800000 */
.L_x_1033:
        /* <DEDUP_REMOVED lines=129> */
.L_x_1035:
[----:B------:R-:W-:Y:S01]  /*9850*/  ULEA UR5, UR6, UR38, 0x3 ;  /* 0x0000002606057291 */ /* 0x000fe2000f8e183f */
[----:B------:R-:W-:-:S08]  /*9860*/  SHF.L.U32 R0, R21, 0x1f, RZ ;  /* 0x0000001f15007819 */ /* 0x000fd000000006ff */
[----:B------:R2:W3:Y:S01]  /*9870*/  SYNCS.PHASECHK.TRANS64.TRYWAIT P1, [UR5+0x2a850], R0 ;  /* 0x02a85000ff0075a7 */ /* 0x0004e20008020145 */
[----:B------:R-:W-:Y:S05]  /*9880*/  @!P0 BRA `(.L_x_1036) ;  /* 0x0000000000048947 */ /* 0x000fea0003800000 */
[----:B------:R-:W-:Y:S01]  /*9890*/  BPT.TRAP 0x1 ;  /* 0x000000040000795c */ /* 0x000fe20000300000 */
.L_x_1036:
[----:B---3--:R-:W-:Y:S05]  /*98a0*/  @P1 BRA `(.L_x_1037) ;  /* 0x0000000000081947 */ /* 0x008fea0003800000 */
[----:B------:R-:W3:Y:S02]  /*98b0*/  SYNCS.PHASECHK.TRANS64.TRYWAIT P1, [UR5+0x2a850], R0 ;  /* 0x02a85000ff0075a7 */ /* 0x000ee40008020145 */
[----:B---3--:R-:W-:Y:S05]  /*98c0*/  @!P1 BRA `(.L_x_1038) ;  /* 0x00000088006c9947 */ /* 0x008fea0003800000 */
.L_x_1037:
        /* <DEDUP_REMOVED lines=38> */
.L_x_1039:
        /* <DEDUP_REMOVED lines=17> */
[C---:B------:R-:W-:Y:S01]  /*9c40*/  VIADD R140, R13.reuse, 0xffffffff ;  /* 0xffffffff0d8c7836 */ /* 0x040fe20000000000 */
[----:B------:R-:W-:-:S05]  /*9c50*/  IADD3 R0, R13, -UR11, R22 ;  /* 0x8000000b0d007c10 */ /* 0x000fca000fffe016 */
[C---:B------:R-:W-:Y:S02]  /*9c60*/  VIADD R138, R0.reuse, UR10 ;  /* 0x0000000a008a7c36 */ /* 0x040fe40008000000 */
[----:B------:R-:W-:Y:S02]  /*9c70*/  VIADD R139, R0, UR6 ;  /* 0x00000006008b7c36 */ /* 0x000fe40008000000 */
[--C-:B0-----:R-:W-:Y:S02]  /*9c80*/  IMAD.IADD R0, R138, 0x1, R21.reuse ;  /* 0x000000018a007824 */ /* 0x101fe400078e0215 */
[----:B------:R-:W-:Y:S01]  /*9c90*/  IMAD.IADD R2, R139, 0x1, R21 ;  /* 0x000000018b027824 */ /* 0x000fe200078e0215 */
[----:B------:R-:W-:Y:S06]  /*9ca0*/  @!P1 BRA `(.L_x_1040) ;  /* 0x0000000000609947 */ /* 0x000fec0003800000 */
[----:B------:R-:W-:Y:S01]  /*9cb0*/  ULDC UR7, c[0x0][0x2f0] ;  /* 0x0000bc0000077ab9 */ /* 0x000fe20000000800 */
[----:B------:R-:W-:Y:S01]  /*9cc0*/  ULDC UR6, c[0x0][0x288] ;  /* 0x0000a20000067ab9 */ /* 0x000fe20000000800 */
        /* <DEDUP_REMOVED lines=13> */
.L_x_1042:
[----:B------:R-:W-:-:S05]  /*9da0*/  IMAD.U32 R21, RZ, RZ, UR60 ;  /* 0x0000003cff157e24 */ /* 0x000fca000f8e00ff */
[----:B------:R-:W-:-:S13]  /*9db0*/  ISETP.NE.AND P1, PT, R21, 0x1, PT ;  /* 0x000000011500780c */ /* 0x000fda0003f25270 */
[----:B------:R-:W0:Y:S02]  /*9dc0*/  @P1 LDC.64 R142, c[0x0][0x9e8] ;  /* 0x00027a00ff8e1b82 */ /* 0x000e240000000a00 */
[----:B0-----:R-:W-:-:S05]  /*9dd0*/  @P1 IMAD.HI.U32 R12, R13, R142, RZ ;  /* 0x0000008e0d0c1227 */ /* 0x001fca00078e00ff */
[----:B------:R-:W-:-:S07]  /*9de0*/  @P1 SHF.R.U32.HI R13, RZ, R143, R12 ;  /* 0x0000008fff0d1219 */ /* 0x000fce000001160c */
.L_x_1043:
[----:B------:R-:W-:Y:S05]  /*9df0*/  BSYNC B0 ;  /* 0x0000000000007941 */ /* 0x000fea0003800000 */
.L_x_1041:
[----:B------:R-:W-:-:S05]  /*9e00*/  IMAD R13, R13, R21, R140 ;  /* 0x000000150d0d7224 */ /* 0x000fca00078e028c */
[----:B------:R-:W-:Y:S02]  /*9e10*/  VIADDMNMX R0, R13, R21, R0, PT ;  /* 0x000000150d007246 */ /* 0x000fe40003800100 */
[----:B------:R-:W-:-:S07]  /*9e20*/  VIMNMX R2, R2, R13, !PT ;  /* 0x0000000d02027248 */ /* 0x000fce0007fe0100 */
.L_x_1040:
        /* <DEDUP_REMOVED lines=135> */
.L_x_1046:
[----:B------:R-:W-:-:S05]  /*a6a0*/  IMAD.U32 R88, RZ, RZ, UR60 ;  /* 0x0000003cff587e24 */ /* 0x000fca000f8e00ff */
[----:B------:R-:W-:-:S13]  /*a6b0*/  ISETP.NE.AND P6, PT, R88, 0x1, PT ;  /* 0x000000015800780c */ /* 0x000fda0003fc5270 */
[----:B------:R-:W0:Y:S02]  /*a6c0*/  @P6 LDC.64 R138, c[0x0][0x9e8] ;  /* 0x00027a00ff8a6b82 */ /* 0x000e240000000a00 */
[----:B0-----:R-:W-:-:S05]  /*a6d0*/  @P6 IMAD.HI.U32 R12, R11, R138, RZ ;  /* 0x0000008a0b0c6227 */ /* 0x001fca00078e00ff */
[----:B------:R-:W-:-:S07]  /*a6e0*/  @P6 SHF.R.U32.HI R11, RZ, R139, R12 ;  /* 0x0000008bff0b6219 */ /* 0x000fce000001160c */
.L_x_1047:
[----:B------:R-:W-:Y:S05]  /*a6f0*/  BSYNC B0 ;  /* 0x0000000000007941 */ /* 0x000fea0003800000 */
.L_x_1045:
[----:B------:R-:W-:-:S05]  /*a700*/  IMAD R11, R11, R88, R140 ;  /* 0x000000580b0b7224 */ /* 0x000fca00078e028c */
[----:B------:R-:W-:Y:S02]  /*a710*/  VIADDMNMX R0, R11, R88, R0, PT ;  /* 0x000000580b007246 */ /* 0x000fe40003800100 */
[----:B------:R-:W-:-:S07]  /*a720*/  VIMNMX R2, R2, R11, !PT ;  /* 0x0000000b02027248 */ /* 0x000fce0007fe0100 */
.L_x_1044:
        /* <DEDUP_REMOVED lines=139> */
[-CC-:B------:R-:W-:Y:S01]  /*afe0*/  FFMA.FTZ R21, R113, R12.reuse, -R94.reuse ;  /* 0x0000000c71157223 */ /* 0x180fe2000001085e */
[-CC-:B------:R-:W-:Y:S01]  /*aff0*/  FFMA.FTZ R142, R13, R12.reuse, -R94.reuse ;  /* 0x0000000c0d8e7223 */ /* 0x180fe2000001085e */
[--C-:B------:R-:W-:Y:S01]  /*b000*/  FFMA.FTZ R146, R89, R12, -R94.reuse ;  /* 0x0000000c59927223 */ /* 0x100fe2000001085e */
[----:B------:R-:W-:Y:S01]  /*b010*/  FMNMX.FTZ R88, R111, R88, !PT ;  /* 0x000000586f587209 */ /* 0x000fe20007810000 */
[--C-:B------:R-:W-:Y:S01]  /*b020*/  FFMA.FTZ R89, R117, R12, -R94.reuse ;  /* 0x0000000c75597223 */ /* 0x100fe2000001085e */
[----:B------:R-:W-:Y:S01]  /*b030*/  FSEL R117, R11, RZ, P1 ;  /* 0x000000ff0b757208 */ /* 0x000fe20000800000 */
[----:B------:R0:W-:Y:S01]  /*b040*/  MUFU.EX2 R131, R2 ;  /* 0x0000000200837308 */ /* 0x0001e20000000800 */
[----:B------:R-:W-:Y:S01]  /*b050*/  FMNMX.FTZ R88, R151, R88, !PT ;  /* 0x0000005897587209 */ /* 0x000fe20007810000 */
[-CC-:B------:R-:W-:Y:S01]  /*b060*/  FFMA.FTZ R167, R167, R12.reuse, -R94.reuse ;  /* 0x0000000ca7a77223 */ /* 0x180fe2000001085e */
[----:B------:R-:W-:Y:S01]  /*b070*/  FFMA.FTZ R156, R175, R12, -R94 ;  /* 0x0000000caf9c7223 */ /* 0x000fe2000001085e */
[----:B------:R-:W-:Y:S01]  /*b080*/  FADD.FTZ R117, -R117, R20 ;  /* 0x0000001475757221 */ /* 0x000fe20000010100 */
[----:B------:R-:W-:Y:S01]  /*b090*/  FMNMX.FTZ R88, R115, R88, !PT ;  /* 0x0000005873587209 */ /* 0x000fe20007810000 */
[-CC-:B------:R-:W-:Y:S01]  /*b0a0*/  FFMA.FTZ R158, R173, R12.reuse, -R94.reuse ;  /* 0x0000000cad9e7223 */ /* 0x180fe2000001085e */
[-CC-:B------:R-:W-:Y:S01]  /*b0b0*/  FFMA.FTZ R169, R169, R12.reuse, -R94.reuse ;  /* 0x0000000ca9a97223 */ /* 0x180fe2000001085e */
[----:B------:R-:W-:Y:S01]  /*b0c0*/  FMUL.FTZ R117, R117, R12 ;  /* 0x0000000c75757220 */ /* 0x000fe20000410000 */
        /* <DEDUP_REMOVED lines=31> */
[----:B------:R-:W-:Y:S01]  /*b2c0*/  FFMA.FTZ R109, R125, R12, -R94 ;  /* 0x0000000c7d6d7223 */ /* 0x000fe2000001085e */
[----:B------:R-:W1:Y:S06]  /*b2d0*/  SHFL.BFLY PT, R113, R0, 0x1, 0x1f ;  /* 0x0c201f0000717f89 */ /* 0x000e6c00000e0000 */
[----:B------:R-:W-:Y:S08]  /*b2e0*/  MUFU.EX2 R150, R150 ;  /* 0x0000009600967308 */ /* 0x000ff00000000800 */
[----:B------:R-:W-:Y:S08]  /*b2f0*/  MUFU.EX2 R105, R105 ;  /* 0x0000006900697308 */ /* 0x000ff00000000800 */
[----:B------:R-:W-:Y:S01]  /*b300*/  MUFU.EX2 R144, R144 ;  /* 0x0000009000907308 */ /* 0x000fe20000000800 */
[----:B-1----:R-:W-:-:S04]  /*b310*/  FMNMX.FTZ R13, R0, R113, !PT ;  /* 0x00000071000d7209 */ /* 0x002fc80007810000 */
[C---:B------:R-:W-:Y:S01]  /*b320*/  FSETP.NEU.FTZ.AND P1, PT, R13.reuse, -INF , PT ;  /* 0xff8000000d00780b */ /* 0x040fe20003f3d000 */
[C---:B------:R-:W-:Y:S02]  /*b330*/  FMUL.FTZ R0, R13.reuse, R12 ;  /* 0x0000000c0d007220 */ /* 0x040fe40000410000 */
[----:B------:R-:W-:Y:S01]  /*b340*/  MUFU.EX2 R21, R21 ;  /* 0x0000001500157308 */ /* 0x000fe20000000800 */
[----:B0-----:R-:W-:Y:S02]  /*b350*/  FSEL R2, R13, RZ, P1 ;  /* 0x000000ff0d027208 */ /* 0x001fe40000800000 */
[----:B------:R-:W-:-:S03]  /*b360*/  FSEL R20, R0, RZ, P1 ;  /* 0x000000ff00147208 */ /* 0x000fc60000800000 */
[----:B------:R-:W-:Y:S02]  /*b370*/  FADD.FTZ R15, -R2, R15 ;  /* 0x0000000f020f7221 */ /* 0x000fe40000010100 */
[----:B------:R-:W0:Y:S01]  /*b380*/  MUFU.EX2 R0, R117 ;  /* 0x0000007500007308 */ /* 0x000e220000000800 */
[-CC-:B------:R-:W-:Y:S01]  /*b390*/  FFMA.FTZ R113, R90, R12.reuse, -R20.reuse ;  /* 0x0000000c5a717223 */ /* 0x180fe20000010814 */
[-CC-:B------:R-:W-:Y:S01]  /*b3a0*/  FFMA.FTZ R91, R91, R12.reuse, -R20.reuse ;  /* 0x0000000c5b5b7223 */ /* 0x180fe20000010814 */
[-C--:B------:R-:W-:Y:S01]  /*b3b0*/  FMUL.FTZ R15, R15, R12.reuse ;  /* 0x0000000c0f0f7220 */ /* 0x080fe20000410000 */
        /* <DEDUP_REMOVED lines=21> */
[----:B------:R-:W-:Y:S01]  /*b510*/  FADD.FTZ R88, R158, R7 ;  /* 0x000000079e587221 */ /* 0x000fe20000010000 */
[-CC-:B------:R-:W-:Y:S01]  /*b520*/  FFMA.FTZ R161, R161, R12.reuse, -R20.reuse ;  /* 0x0000000ca1a17223 */ /* 0x180fe20000010814 */
[-CC-:B------:R-:W-:Y:S01]  /*b530*/  FFMA.FTZ R127, R127, R12.reuse, -R20.reuse ;  /* 0x0000000c7f7f7223 */ /* 0x180fe20000010814 */
[-C--:B------:R-:W-:Y:S01]  /*b540*/  FFMA.FTZ R165, R165, R12.reuse, -R20 ;  /* 0x0000000ca5a57223 */ /* 0x080fe20000010814 */
[----:B------:R-:W-:Y:S01]  /*b550*/  FADD.FTZ R7, R169, R88 ;  /* 0x00000058a9077221 */ /* 0x000fe20000010000 */
[-CC-:B------:R-:W-:Y:S01]  /*b560*/  FFMA.FTZ R137, R137, R12.reuse, -R20.reuse ;  /* 0x0000000c89897223 */ /* 0x180fe20000010814 */
[--C-:B------:R-:W-:Y:S01]  /*b570*/  FFMA.FTZ R141, R141, R12, -R20.reuse ;  /* 0x0000000c8d8d7223 */ /* 0x100fe20000010814 */
[----:B------:R-:W2:Y:S01]  /*b580*/  MUFU.EX2 R139, R139 ;  /* 0x0000008b008b7308 */ /* 0x000ea20000000800 */
[----:B-1----:R-:W-:Y:S01]  /*b590*/  FFMA.FTZ R6, R2, R6, R113 ;  /* 0x0000000602067223 */ /* 0x002fe20000010071 */
[----:B------:R-:W-:Y:S01]  /*b5a0*/  FADD.FTZ R88, R152, R7 ;  /* 0x0000000798587221 */ /* 0x000fe20000010000 */
[----:B------:R-:W-:-:S03]  /*b5b0*/  FFMA.FTZ R20, R135, R12, -R20 ;  /* 0x0000000c87147223 */ /* 0x000fc60000010814 */
        /* <DEDUP_REMOVED lines=70> */
[----:B0-----:R-:W-:Y:S01]  /*ba20*/  FADD.FTZ R6, R129, R6 ;  /* 0x0000000681067221 */ /* 0x001fe20000010000 */
[----:B--2---:R-:W-:-:S03]  /*ba30*/  FADD.FTZ R7, R97, R88 ;  /* 0x0000005861077221 */ /* 0x004fc60000010000 */
[----:B-1----:R-:W-:Y:S01]  /*ba40*/  FADD.FTZ R6, R20, R6 ;  /* 0x0000000614067221 */ /* 0x002fe20000010000 */
[----:B------:R-:W-:Y:S06]  /*ba50*/  @!P0 BRA `(.L_x_1048) ;  /* 0x0000000000048947 */ /* 0x000fec0003800000 */
[----:B------:R-:W-:Y:S01]  /*ba60*/  BPT.TRAP 0x1 ;  /* 0x000000040000795c */ /* 0x000fe20000300000 */
.L_x_1048:
[----:B------:R-:W-:Y:S01]  /*ba70*/  UIADD3 UR5, UR5, 0x2a860, URZ ;  /* 0x0002a86005057890 */ /* 0x000fe2000fffe03f */
[C---:B------:R-:W-:Y:S01]  /*ba80*/  ISETP.GT.AND P1, PT, R14.reuse, R17, PT ;  /* 0x000000110e00720c */ /* 0x040fe20003f24270 */
[----:B------:R-:W-:Y:S01]  /*ba90*/  UMOV UR6, UR4 ;  /* 0x0000000400067c82 */ /* 0x000fe20008000000 */
[----:B------:R-:W-:Y:S01]  /*baa0*/  F2FP.F16.F32.PACK_AB R159, R95, R139 ;  /* 0x0000008b5f9f723e */ /* 0x000fe200000000ff */
[----:B------:R-:W-:Y:S01]  /*bab0*/  UPRMT UR5, UR61, 0x654, UR5 ;  /* 0x000006543d057896 */ /* 0x000fe20008000005 */
[----:B------:R-:W-:Y:S01]  /*bac0*/  F2FP.F16.F32.PACK_AB R154, R155, R154 ;  /* 0x0000009a9b9a723e */ /* 0x000fe200000000ff */
[----:B------:R-:W-:Y:S01]  /*bad0*/  VIADD R14, R14, 0xffffffff ;  /* 0xffffffff0e0e7836 */ /* 0x000fe20000000000 */
[----:B------:R-:W-:Y:S02]  /*bae0*/  F2FP.F16.F32.PACK_AB R153, R99, R143 ;  /* 0x0000008f6399723e */ /* 0x000fe400000000ff */
[----:B------:R-:W-:Y:S02]  /*baf0*/  F2FP.F16.F32.PACK_AB R155, R103, R145 ;  /* 0x00000091679b723e */ /* 0x000fe400000000ff */
[----:B------:R-:W-:-:S02]  /*bb00*/  F2FP.F16.F32.PACK_AB R149, R107, R147 ;  /* 0x000000936b95723e */ /* 0x000fc400000000ff */
[----:B------:R-:W-:Y:S01]  /*bb10*/  SYNCS.ARRIVE.TRANS64.RED.A1T0 RZ, [UR5], RZ ;  /* 0x000000ffffff79a7 */ /* 0x000fe20008100405 */
[----:B------:R-:W-:Y:S01]  /*bb20*/  F2FP.F16.F32.PACK_AB R144, R21, R144 ;  /* 0x000000901590723e */ /* 0x000fe200000000ff */
[----:B------:R-:W-:Y:S01]  /*bb30*/  IMAD.MOV.U32 R21, RZ, RZ, R3 ;  /* 0x000000ffff157224 */ /* 0x000fe200078e0003 */
[----:B------:R-:W-:Y:S01]  /*bb40*/  F2FP.F16.F32.PACK_AB R141, R123, R15 ;  /* 0x0000000f7b8d723e */ /* 0x000fe200000000ff */
[----:B------:R-:W-:Y:S01]  /*bb50*/  IMAD.MOV.U32 R15, RZ, RZ, R13 ;  /* 0x000000ffff0f7224 */ /* 0x000fe200078e000d */
[----:B------:R-:W-:Y:S01]  /*bb60*/  F2FP.F16.F32.PACK_AB R139, R20, R129 ;  /* 0x00000081148b723e */ /* 0x000fe200000000ff */
[----:B------:R-:W-:Y:S01]  /*bb70*/  IMAD.MOV.U32 R20, RZ, RZ, R11 ;  /* 0x000000ffff147224 */ /* 0x000fe200078e000b */
        /* <DEDUP_REMOVED lines=15> */
[----:B------:R-:W-:Y:S01]  /*bc70*/  F2FP.F16.F32.PACK_AB R138, R97, R138 ;  /* 0x0000008a618a723e */ /* 0x000fe200000000ff */
[----:B------:R-:W-:Y:S06]  /*bc80*/  @P1 BRA `(.L_x_1049) ;  /* 0xffffffd000b01947 */ /* 0x000fec000383ffff */
.L_x_1030:
        /* <DEDUP_REMOVED lines=67> */
.L_x_1050:
[----:B------:R-:W-:Y:S01]  /*c0c0*/  ULEA UR5, UR4, UR38, 0x3 ;  /* 0x0000002604057291 */ /* 0x000fe2000f8e183f */
[----:B------:R-:W-:-:S08]  /*c0d0*/  SHF.L.U32 R3, R3, 0x1f, RZ ;  /* 0x0000001f03037819 */ /* 0x000fd000000006ff */
[----:B------:R0:W1:Y:S01]  /*c0e0*/  SYNCS.PHASECHK.TRANS64.TRYWAIT P1, [UR5+0x2a850], R3 ;  /* 0x02a85003ff0075a7 */ /* 0x0000620008020145 */
[----:B------:R-:W-:Y:S05]  /*c0f0*/  @!P0 BRA `(.L_x_1051) ;  /* 0x0000000000048947 */ /* 0x000fea0003800000 */
[----:B------:R-:W-:Y:S01]  /*c100*/  BPT.TRAP 0x1 ;  /* 0x000000040000795c */ /* 0x000fe20000300000 */
.L_x_1051:
[----:B-1----:R-:W-:Y:S05]  /*c110*/  @P1 BRA `(.L_x_1052) ;  /* 0x0000000000081947 */ /* 0x002fea0003800000 */
[----:B------:R-:W1:Y:S02]  /*c120*/  SYNCS.PHASECHK.TRANS64.TRYWAIT P1, [UR5+0x2a850], R3 ;  /* 0x02a85003ff0075a7 */ /* 0x000e640008020145 */
[----:B-1----:R-:W-:Y:S05]  /*c130*/  @!P1 BRA `(.L_x_1053) ;  /* 0x0000006000689947 */ /* 0x002fea0003800000 */
.L_x_1052:
[----:B------:R-:W-:Y:S01]  /*c140*/  UIADD3 UR38, UR38, 0x400, URZ ;  /* 0x0000040026267890 */ /* 0x000fe2000fffe03f */
[----:B------:R-:W-:Y:S01]  /*c150*/  WARPGROUP.ARRIVE ;  /* 0x00000000000079c5 */ /* 0x000fe20000000000 */
[----:B------:R-:W-:Y:S01]  /*c160*/  UMOV UR7, 0x40000040 ;  /* 0x4000004000077882 */ /* 0x000fe20000000000 */
[----:B-1----:R-:W1:Y:S01]  /*c170*/  SHFL.BFLY PT, R0, R7, 0x2, 0x1f ;  /* 0x0c401f0007007f89 */ /* 0x002e6200000e0000 */
[----:B------:R-:W-:Y:S01]  /*c180*/  USHF.R.U32.HI UR38, URZ, 0x4, UR38 ;  /* 0x000000043f267899 */ /* 0x000fe20008011626 */
[----:B------:R-:W-:Y:S02]  /*c190*/  IMAD.MOV.U32 R4, RZ, RZ, RZ ;  /* 0x000000ffff047224 */ /* 0x000fe400078e00ff */
[----:B0-----:R-:W0:Y:S01]  /*c1a0*/  SHFL.BFLY PT, R3, R6, 0x2, 0x1f ;  /* 0x0c401f0006037f89 */ /* 0x001e2200000e0000 */
[----:B------:R-:W-:-:S04]  /*c1b0*/  ULOP3.LUT UR38, UR38, 0x3fff, URZ, 0xc0, !UPT ;  /* 0x00003fff26267892 */ /* 0x000fc8000f8ec03f */
[----:B------:R-:W-:-:S04]  /*c1c0*/  ULOP3.LUT UR38, UR38, 0x3000000, URZ, 0xfc, !UPT ;  /* 0x0300000026267892 */ /* 0x000fc8000f8efc3f */
[----:B------:R-:W-:-:S07]  /*c1d0*/  UIMAD UR4, UR4, 0x600, UR38 ;  /* 0x00000600040478a4 */ /* 0x000fce000f8e0226 */
[----:B------:R-:W-:Y:S02]  /*c1e0*/  UMOV UR6, UR4 ;  /* 0x0000000400067c82 */ /* 0x000fe40008000000 */
[----:B------:R-:W-:Y:S01]  /*c1f0*/  HGMMA.64x128x16.F32 R24, R156, gdesc[UR4].tnspB, R24, gsb0 ;  /* 0x41e000049c187df0 */ /* 0x000fe20008000818 */
[----:B------:R-:W-:Y:S01]  /*c200*/  UIADD3 UR6, UR4, 0x80, URZ ;  /* 0x0000008004067890 */ /* 0x000fe2000fffe03f */
[----:B-1----:R-:W-:Y:S01]  /*c210*/  FADD.FTZ R0, R0, R7 ;  /* 0x0000000700007221 */ /* 0x002fe20000010000 */
[----:B------:R-:W-:Y:S01]  /*c220*/  UMOV UR7, 0x40000040 ;  /* 0x4000004000077882 */ /* 0x000fe20000000000 */
[----:B------:R-:W-:Y:S02]  /*c230*/  IMAD.MOV.U32 R7, RZ, RZ, RZ ;  /* 0x000000ffff077224 */ /* 0x000fe400078e00ff */
[----:B0-----:R-:W-:Y:S01]  /*c240*/  FADD.FTZ R2, R3, R6 ;  /* 0x0000000603027221 */ /* 0x001fe20000010000 */
[----:B------:R-:W-:Y:S01]  /*c250*/  IMAD.MOV.U32 R6, RZ, RZ, -0x800000 ;  /* 0xff800000ff067424 */ /* 0x000fe200078e00ff */
[----:B------:R-:W0:Y:S04]  /*c260*/  SHFL.BFLY PT, R3, R0, 0x1, 0x1f ;  /* 0x0c201f0000037f89 */ /* 0x000e2800000e0000 */
[----:B------:R-:W1:Y:S01]  /*c270*/  SHFL.BFLY PT, R5, R2, 0x1, 0x1f ;  /* 0x0c201f0002057f89 */ /* 0x000e6200000e0000 */
[----:B0-----:R-:W-:Y:S01]  /*c280*/  FADD.FTZ R9, R0, R3 ;  /* 0x0000000300097221 */ /* 0x001fe20000010000 */
[----:B------:R-:W-:-:S02]  /*c290*/  IMAD.MOV.U32 R0, RZ, RZ, -0x800000 ;  /* 0xff800000ff007424 */ /* 0x000fc400078e00ff */
        /* <DEDUP_REMOVED lines=40> */
.L_x_1054:
        /* <DEDUP_REMOVED lines=68> */
.L_x_976:
[----:B------:R-:W-:Y:S05]  /*c960*/  @P0 BRA `(.L_x_1055) ;  /* 0x0000001400340947 */ /* 0x000fea0003800000 */
[----:B------:R-:W0:Y:S01]  /*c970*/  S2R R7, SR_TID.X ;  /* 0x0000000000077919 */ /* 0x000e220000002100 */
[----:B------:R-:W1:Y:S01]  /*c980*/  LDC R21, c[0x0][0xbe8] ;  /* 0x0002fa00ff157b82 */ /* 0x000e620000000800 */
[----:B------:R-:W-:Y:S01]  /*c990*/  ULDC.64 UR4, c[0x0][0xbd0] ;  /* 0x0002f40000047ab9 */ /* 0x000fe20000000a00 */
[----:B------:R-:W-:Y:S01]  /*c9a0*/  ULDC.64 UR6, c[0x0][0xb38] ;  /* 0x0002ce0000067ab9 */ /* 0x000fe20000000a00 */
[----:B------:R-:W2:Y:S01]  /*c9b0*/  S2R R20, SR_CTAID.X ;  /* 0x0000000000147919 */ /* 0x000ea20000002500 */
[----:B------:R-:W-:Y:S04]  /*c9c0*/  BSSY B0, `(.L_x_1056) ;  /* 0x00000e3000007945 */ /* 0x000fe80003800000 */
        /* <DEDUP_REMOVED lines=12> */
[----:B------:R-:W-:-:S03]  /*ca90*/  LOP3.LUT R8, R8, 0xfffffffc, RZ, 0xc0, !PT ;  /* 0xfffffffc08087812 */ /* 0x000fc600078ec0ff */
[C---:B------:R-:W-:Y:S01]  /*caa0*/  IMAD.IADD R22, R7.reuse, 0x1, -R10 ;  /* 0x0000000107167824 */ /* 0x040fe200078e0a0a */
[----:B------:R-:W-:Y:S01]  /*cab0*/  SHF.R.S32.HI R10, RZ, 0x7, R9 ;  /* 0x00000007ff0a7819 */ /* 0x000fe20000011409 */
[----:B------:R-:W-:Y:S01]  /*cac0*/  IMAD.IADD R14, R7, 0x1, -R8 ;  /* 0x00000001070e7824 */ /* 0x000fe200078e0a08 */
[----:B------:R-:W5:Y:S02]  /*cad0*/  @P0 LDC R23, c[0x0][0xbf0] ;  /* 0x0002fc00ff170b82 */ /* 0x000f640000000800 */
[----:B------:R-:W-:Y:S02]  /*cae0*/  SHF.R.S32.HI R11, RZ, 0x1f, R22 ;  /* 0x0000001fff0b7819 */ /* 0x000fe40000011416 */
[----:B------:R-:W-:Y:S02]  /*caf0*/  LEA.HI R7, R9, R10, RZ, 0x1 ;  /* 0x0000000a09077211 */ /* 0x000fe400078f08ff */
[CC--:B------:R-:W-:Y:S02]  /*cb00*/  LEA.HI R88, R11.reuse, R22.reuse, RZ, 0x2 ;  /* 0x000000160b587211 */ /* 0x0c0fe400078f10ff */
[----:B------:R-:W-:Y:S01]  /*cb10*/  LEA.HI R11, R11, R22, RZ, 0x5 ;  /* 0x000000160b0b7211 */ /* 0x000fe200078f28ff */
[----:B------:R-:W1:Y:S01]  /*cb20*/  LDC.64 R74, c[0x0][0xb40] ;  /* 0x0002d000ff4a7b82 */ /* 0x000e620000000a00 */
[----:B------:R-:W-:-:S02]  /*cb30*/  SHF.R.S32.HI R12, RZ, 0x2, R88 ;  /* 0x00000002ff0c7819 */ /* 0x000fc40000011458 */
[----:B------:R-:W-:Y:S02]  /*cb40*/  SHF.R.S32.HI R13, RZ, 0x1f, R88 ;  /* 0x0000001fff0d7819 */ /* 0x000fe40000011458 */
[----:B------:R-:W-:Y:S02]  /*cb50*/  LOP3.LUT R7, R7, 0x3fffffe, RZ, 0xc0, !PT ;  /* 0x03fffffe07077812 */ /* 0x000fe400078ec0ff */
[----:B------:R-:W-:Y:S01]  /*cb60*/  LEA.HI R13, R13, R12, RZ, 0x3 ;  /* 0x0000000c0d0d7211 */ /* 0x000fe200078f18ff */
[----:B------:R-:W1:Y:S01]  /*cb70*/  @P0 LDC R89, c[0x0][0xbec] ;  /* 0x0002fb00ff590b82 */ /* 0x000e620000000800 */
[----:B------:R-:W-:Y:S01]  /*cb80*/  LEA.HI R9, R14, R14, RZ, 0x1 ;  /* 0x0000000e0e097211 */ /* 0x000fe200078f08ff */
[----:B------:R-:W-:Y:S01]  /*cb90*/  IMAD.IADD R7, R10, 0x1, -R7 ;  /* 0x000000010a077824 */ /* 0x000fe200078e0a07 */
[----:B------:R-:W-:Y:S02]  /*cba0*/  LOP3.LUT R13, R13, 0xfffffff8, RZ, 0xc0, !PT ;  /* 0xfffffff80d0d7812 */ /* 0x000fe400078ec0ff */
[----:B------:R-:W-:-:S02]  /*cbb0*/  SHF.R.S32.HI R11, RZ, 0x5, R11 ;  /* 0x00000005ff0b7819 */ /* 0x000fc4000001140b */
[----:B------:R-:W-:Y:S01]  /*cbc0*/  LOP3.LUT R9, R9, 0x1ffffffe, RZ, 0xc0, !PT ;  /* 0x1ffffffe09097812 */ /* 0x000fe200078ec0ff */
[----:B------:R-:W-:Y:S01]  /*cbd0*/  IMAD.IADD R8, R12, 0x1, -R13 ;  /* 0x000000010c087824 */ /* 0x000fe200078e0a0d */
[----:B------:R-:W-:Y:S01]  /*cbe0*/  SHF.R.S32.HI R12, RZ, 0x1f, R19 ;  /* 0x0000001fff0c7819 */ /* 0x000fe20000011413 */
[----:B------:R-:W1:Y:S02]  /*cbf0*/  @P0 LDC R90, c[0x0][0xbf0] ;  /* 0x0002fc00ff5a0b82 */ /* 0x000e640000000800 */
[----:B------:R-:W-:Y:S02]  /*cc00*/  IMAD R8, R11, 0x10, R8 ;  /* 0x000000100b087824 */ /* 0x000fe400078e0208 */
[----:B------:R-:W-:Y:S02]  /*cc10*/  IMAD R10, R12, UR4, RZ ;  /* 0x000000040c0a7c24 */ /* 0x000fe4000f8e02ff */
[----:B------:R-:W-:Y:S02]  /*cc20*/  IMAD.IADD R14, R14, 0x1, -R9 ;  /* 0x000000010e0e7824 */ /* 0x000fe400078e0a09 */
[----:B------:R-:W-:-:S02]  /*cc30*/  IMAD R7, R7, 0x40, R8 ;  /* 0x0000004007077824 */ /* 0x000fc400078e0208 */
[----:B------:R-:W-:Y:S01]  /*cc40*/  IMAD.WIDE.U32 R8, R19, UR4, RZ ;  /* 0x0000000413087c25 */ /* 0x000fe2000f8e00ff */
[----:B---3--:R-:W-:-:S03]  /*cc50*/  USHF.R.S32.HI UR4, URZ, 0x1f, UR9 ;  /* 0x0000001f3f047899 */ /* 0x008fc60008011409 */
[----:B------:R-:W-:Y:S02]  /*cc60*/  IMAD R13, R19, UR5, R10 ;  /* 0x00000005130d7c24 */ /* 0x000fe4000f8e020a */
[----:B------:R-:W-:Y:S02]  /*cc70*/  IMAD R12, R12, UR6, RZ ;  /* 0x000000060c0c7c24 */ /* 0x000fe4000f8e02ff */
[----:B------:R-:W-:Y:S02]  /*cc80*/  IMAD.IADD R9, R9, 0x1, R13 ;  /* 0x0000000109097824 */ /* 0x000fe400078e020d */
[----:B------:R-:W-:Y:S02]  /*cc90*/  IMAD R13, R19, UR7, R12 ;  /* 0x00000007130d7c24 */ /* 0x000fe4000f8e020c */
[----:B------:R-:W-:Y:S02]  /*cca0*/  IMAD R12, R14, 0x8, R7 ;  /* 0x000000080e0c7824 */ /* 0x000fe400078e0207 */
[----:B----4-:R-:W-:-:S02]  /*ccb0*/  IMAD R14, R72, UR4, RZ ;  /* 0x00000004480e7c24 */ /* 0x010fc4000f8e02ff */
[----:B--2---:R-:W-:Y:S02]  /*ccc0*/  IMAD R12, R20, 0x80, R12 ;  /* 0x00000080140c7824 */ /* 0x004fe400078e020c */
[----:B------:R-:W-:Y:S01]  /*ccd0*/  IMAD.WIDE.U32 R10, R19, UR6, RZ ;  /* 0x00000006130a7c25 */ /* 0x000fe2000f8e00ff */
[----:B------:R-:W-:-:S03]  /*cce0*/  ULDC.64 UR6, c[0x0][0xb48] ;  /* 0x0002d20000067ab9 */ /* 0x000fc60000000a00 */
[----:B------:R-:W-:Y:S02]  /*ccf0*/  IMAD R15, R73, UR9, R14 ;  /* 0x00000009490f7c24 */ /* 0x000fe4000f8e020e */
[----:B0-----:R-:W-:-:S04]  /*cd00*/  @P0 IMAD.HI.U32 R14, R12, R17, RZ ;  /* 0x000000110c0e0227 */ /* 0x001fc800078e00ff */
[----:B------:R-:W-:Y:S02]  /*cd10*/  IMAD.MOV R19, RZ, RZ, -R19 ;  /* 0x000000ffff137224 */ /* 0x000fe400078e0a13 */
[----:B------:R-:W-:Y:S02]  /*cd20*/  IMAD.IADD R11, R11, 0x1, R13 ;  /* 0x000000010b0b7824 */ /* 0x000fe400078e020d */
[----:B------:R-:W-:Y:S01]  /*cd30*/  IMAD.MOV.U32 R13, RZ, RZ, R12 ;  /* 0x000000ffff0d7224 */ /* 0x000fe200078e000c */
[----:B-----5:R-:W-:Y:S01]  /*cd40*/  @P0 SHF.R.U32.HI R13, RZ, R23, R14 ;  /* 0x00000017ff0d0219 */ /* 0x020fe2000001160e */
[----:B-1----:R-:W-:Y:S01]  /*cd50*/  IMAD R16, R74, UR4, RZ ;  /* 0x000000044a107c24 */ /* 0x002fe2000f8e02ff */
[----:B------:R-:W-:Y:S01]  /*cd60*/  ULDC.64 UR4, c[0x0][0xbe0] ;  /* 0x0002f80000047ab9 */ /* 0x000fe20000000a00 */
[----:B------:R-:W-:Y:S02]  /*cd70*/  IMAD R23, R18, R19, UR8 ;  /* 0x0000000812177e24 */ /* 0x000fe4000f8e0213 */
[----:B------:R-:W-:-:S04]  /*cd80*/  IMAD.WIDE.U32 R8, R72, UR9, R8 ;  /* 0x0000000948087c25 */ /* 0x000fc8000f8e0008 */
[----:B------:R-:W-:Y:S01]  /*cd90*/  IMAD R17, R75, UR9, R16 ;  /* 0x000000094b117c24 */ /* 0x000fe2000f8e0210 */
[----:B------:R-:W-:Y:S01]  /*cda0*/  SHF.R.S32.HI R16, RZ, 0x1f, R23 ;  /* 0x0000001fff107819 */ /* 0x000fe20000011417 */
[----:B------:R-:W-:Y:S01]  /*cdb0*/  IMAD.WIDE.U32 R10, R74, UR9, R10 ;  /* 0x000000094a0a7c25 */ /* 0x000fe2000f8e000a */
[----:B------:R-:W-:-:S03]  /*cdc0*/  ULDC.64 UR8, c[0x0][0xb28] ;  /* 0x0002ca0000087ab9 */ /* 0x000fc60000000a00 */
[----:B------:R-:W-:Y:S02]  /*cdd0*/  IMAD.IADD R9, R9, 0x1, R15 ;  /* 0x0000000109097824 */ /* 0x000fe400078e020f */
[----:B------:R-:W-:-:S04]  /*cde0*/  @P0 IMAD.HI.U32 R89, R12, R89, RZ ;  /* 0x000000590c590227 */ /* 0x000fc800078e00ff */
[----:B------:R-:W-:Y:S02]  /*cdf0*/  IMAD.IADD R11, R11, 0x1, R17 ;  /* 0x000000010b0b7824 */ /* 0x000fe400078e0211 */
[----:B------:R-:W-:Y:S02]  /*ce00*/  IMAD R17, R16, UR6, RZ ;  /* 0x0000000610117c24 */ /* 0x000fe4000f8e02ff */
[----:B------:R-:W-:-:S04]  /*ce10*/  IMAD.WIDE.U32 R8, R23, UR4, R8 ;  /* 0x0000000417087c25 */ /* 0x000fc8000f8e0008 */
[----:B------:R-:W-:Y:S01]  /*ce20*/  IMAD.MOV.U32 R15, RZ, RZ, R12 ;  /* 0x000000ffff0f7224 */ /* 0x000fe200078e000c */
[----:B------:R-:W-:Y:S01]  /*ce30*/  @P0 SHF.R.U32.HI R15, RZ, R90, R89 ;  /* 0x0000005aff0f0219 */ /* 0x000fe20000011659 */
[----:B------:R-:W-:Y:S01]  /*ce40*/  IMAD R14, R16, UR4, RZ ;  /* 0x00000004100e7c24 */ /* 0x000fe2000f8e02ff */
[----:B------:R-:W-:Y:S01]  /*ce50*/  IADD3 R8, P0, R13, R8, RZ ;  /* 0x000000080d087210 */ /* 0x000fe20007f1e0ff */
[C---:B------:R-:W-:Y:S01]  /*ce60*/  IMAD R19, R23.reuse, UR7, R17 ;  /* 0x0000000717137c24 */ /* 0x040fe2000f8e0211 */
[--C-:B------:R-:W-:Y:S01]  /*ce70*/  SHF.R.S32.HI R17, RZ, 0x1f, R13.reuse ;  /* 0x0000001fff117819 */ /* 0x100fe2000001140d */
[----:B------:R-:W-:Y:S02]  /*ce80*/  IMAD.MOV R13, RZ, RZ, -R13 ;  /* 0x000000ffff0d7224 */ /* 0x000fe400078e0a0d */
[----:B------:R-:W-:Y:S01]  /*ce90*/  IMAD R16, R23, UR5, R14 ;  /* 0x0000000517107c24 */ /* 0x000fe2000f8e020e */
[--C-:B------:R-:W-:Y:S01]  /*cea0*/  SHF.R.S32.HI R14, RZ, 0x1f, R15.reuse ;  /* 0x0000001fff0e7819 */ /* 0x100fe2000001140f */
[----:B------:R-:W-:Y:S01]  /*ceb0*/  IMAD.MOV R18, RZ, RZ, -R15 ;  /* 0x000000ffff127224 */ /* 0x000fe200078e0a0f */
[----:B------:R-:W-:Y:S01]  /*cec0*/  ULDC.64 UR4, c[0x0][0xb30] ;  /* 0x0002cc0000047ab9 */ /* 0x000fe20000000a00 */
[----:B------:R-:W-:Y:S01]  /*ced0*/  IMAD R13, R21, R13, R12 ;  /* 0x0000000d150d7224 */ /* 0x000fe200078e020c */
[----:B------:R-:W-:Y:S01]  /*cee0*/  IADD3.X R9, R17, R9, R16, P0, !PT ;  /* 0x0000000911097210 */ /* 0x000fe200007fe410 */
[----:B------:R-:W-:Y:S01]  /*cef0*/  IMAD.WIDE.U32 R10, R23, UR6, R10 ;  /* 0x00000006170a7c25 */ /* 0x000fe2000f8e000a */
[----:B------:R-:W-:-:S03]  /*cf00*/  ULDC.64 UR6, c[0x0][0xbc8] ;  /* 0x0002f20000067ab9 */ /* 0x000fc60000000a00 */
[----:B------:R-:W-:Y:S02]  /*cf10*/  IMAD R14, R14, UR4, RZ ;  /* 0x000000040e0e7c24 */ /* 0x000fe4000f8e02ff */
[----:B------:R-:W-:Y:S01]  /*cf20*/  IMAD R17, R21, R18, R12 ;  /* 0x0000001215117224 */ /* 0x000fe200078e020c */
[----:B------:R-:W-:Y:S01]  /*cf30*/  SHF.R.S32.HI R12, RZ, 0x1f, R13 ;  /* 0x0000001fff0c7819 */ /* 0x000fe2000001140d */
[----:B------:R-:W-:Y:S02]  /*cf40*/  IMAD.IADD R11, R11, 0x1, R19 ;  /* 0x000000010b0b7824 */ /* 0x000fe400078e0213 */
[C---:B------:R-:W-:Y:S01]  /*cf50*/  IMAD R19, R15.reuse, UR5, R14 ;  /* 0x000000050f137c24 */ /* 0x040fe2000f8e020e */
[----:B------:R-:W-:Y:S01]  /*cf60*/  SHF.R.S32.HI R14, RZ, 0x1f, R17 ;  /* 0x0000001fff0e7819 */ /* 0x000fe20000011411 */
[----:B------:R-:W-:Y:S01]  /*cf70*/  IMAD.WIDE.U32 R10, R15, UR4, R10 ;  /* 0x000000040f0a7c25 */ /* 0x000fe2000f8e000a */
[----:B------:R-:W0:Y:S01]  /*cf80*/  S2UR UR5, SR_CgaCtaId ;  /* 0x00000000000579c3 */ /* 0x000e220000008800 */
[----:B------:R-:W-:-:S02]  /*cf90*/  UMOV UR4, 0x400 ;  /* 0x0000040000047882 */ /* 0x000fc40000000000 */
[----:B------:R-:W-:Y:S02]  /*cfa0*/  IMAD R12, R12, UR6, RZ ;  /* 0x000000060c0c7c24 */ /* 0x000fe4000f8e02ff */
[----:B------:R-:W-:Y:S02]  /*cfb0*/  IMAD.IADD R11, R11, 0x1, R19 ;  /* 0x000000010b0b7824 */ /* 0x000fe400078e0213 */
[----:B------:R-:W-:Y:S02]  /*cfc0*/  IMAD R14, R14, UR8, RZ ;  /* 0x000000080e0e7c24 */ /* 0x000fe4000f8e02ff */
[C---:B------:R-:W-:Y:S02]  /*cfd0*/  IMAD R15, R13.reuse, UR7, R12 ;  /* 0x000000070d0f7c24 */ /* 0x040fe4000f8e020c */
[----:B------:R-:W-:Y:S01]  /*cfe0*/  IMAD.WIDE.U32 R8, R13, UR6, R8 ;  /* 0x000000060d087c25 */ /* 0x000fe2000f8e0008 */
[----:B------:R-:W-:-:S03]  /*cff0*/  ULDC.64 UR6, c[0x0][0xba8] ;  /* 0x0002ea0000067ab9 */ /* 0x000fc60000000a00 */
[C---:B------:R-:W-:Y:S01]  /*d000*/  IMAD R19, R17.reuse, UR9, R14 ;  /* 0x0000000911137c24 */ /* 0x040fe2000f8e020e */
[----:B------:R-:W-:Y:S01]  /*d010*/  LEA R12, P0, R8, UR6, 0x2 ;  /* 0x00000006080c7c11 */ /* 0x000fe2000f8010ff */
[----:B------:R-:W-:Y:S01]  /*d020*/  IMAD.WIDE.U32 R10, R17, UR8, R10 ;  /* 0x00000008110a7c25 */ /* 0x000fe2000f8e000a */
[----:B------:R-:W-:Y:S01]  /*d030*/  ULDC.64 UR8, c[0x0][0xb00] ;  /* 0x0002c00000087ab9 */ /* 0x000fe20000000a00 */
[----:B------:R-:W-:Y:S02]  /*d040*/  ULDC UR6, c[0x0][0xa88] ;  /* 0x0002a20000067ab9 */ /* 0x000fe40000000800 */
[----:B------:R-:W-:Y:S01]  /*d050*/  IMAD.IADD R13, R9, 0x1, R15 ;  /* 0x00000001090d7824 */ /* 0x000fe200078e020f */
[----:B------:R-:W-:Y:S01]  /*d060*/  LEA R72, P1, R10, UR8, 0x2 ;  /* 0x000000080a487c11 */ /* 0x000fe2000f8210ff */
[----:B------:R-:W-:Y:S01]  /*d070*/  IMAD.IADD R9, R11, 0x1, R19 ;  /* 0x000000010b097824 */ /* 0x000fe200078e0213 */
[----:B0-----:R-:W-:Y:S01]  /*d080*/  ULEA UR4, UR5, UR4, 0x18 ;  /* 0x0000000405047291 */ /* 0x001fe2000f8ec03f */
[----:B------:R-:W-:Y:S01]  /*d090*/  IMAD R7, R20, 0x80, R7 ;  /* 0x0000008014077824 */ /* 0x000fe200078e0207 */
[----:B------:R-:W-:Y:S01]  /*d0a0*/  LEA.HI.X R13, R8, UR7, R13, 0x2, P0 ;  /* 0x00000007080d7c11 */ /* 0x000fe200080f140d */
[----:B------:R-:W-:Y:S01]  /*d0b0*/  IMAD R20, R21, UR6, RZ ;  /* 0x0000000615147c24 */ /* 0x000fe2000f8e02ff */
[----:B------:R-:W-:Y:S01]  /*d0c0*/  LEA.HI.X R73, R10, UR9, R9, 0x2, P1 ;  /* 0x000000090a497c11 */ /* 0x000fe200088f1409 */
[----:B------:R-:W-:Y:S01]  /*d0d0*/  SHFL.IDX PT, R8, R12, RZ, 0x1c1f ;  /* 0x001c1fff0c087589 */ /* 0x000fe200000e0000 */
[----:B------:R-:W-:Y:S01]  /*d0e0*/  LOP3.LUT P0, RZ, R22, 0x3, RZ, 0xc0, !PT ;  /* 0x0000000316ff7812 */ /* 0x000fe2000780c0ff */
[C---:B------:R-:W-:Y:S01]  /*d0f0*/  VIADD R21, R7.reuse, 0x8 ;  /* 0x0000000807157836 */ /* 0x040fe20000000000 */
[----:B------:R-:W-:Y:S01]  /*d100*/  UIADD3 UR4, UR4, 0x2a820, URZ ;  /* 0x0002a82004047890 */ /* 0x000fe2000fffe03f */
[----:B------:R-:W0:Y:S01]  /*d110*/  SHFL.IDX PT, R9, R13, RZ, 0x1c1f ;  /* 0x001c1fff0d097589 */ /* 0x000e2200000e0000 */
[----:B------:R-:W-:-:S02]  /*d120*/  ISETP.GE.OR P1, PT, R7, R20, P0 ;  /* 0x000000140700720c */ /* 0x000fc40000726670 */
[-C--:B------:R-:W-:Y:S01]  /*d130*/  ISETP.GE.OR P0, PT, R21, R20.reuse, P0 ;  /* 0x000000141500720c */ /* 0x080fe20000706670 */
[----:B------:R-:W-:Y:S01]  /*d140*/  SHFL.IDX PT, R10, R12, 0x1, 0x1c1f ;  /* 0x003c1f000c0a7f89 */ /* 0x000fe200000e0000 */
[----:B------:R-:W-:Y:S01]  /*d150*/  UPRMT UR4, URZ, 0x654, UR4 ;  /* 0x000006543f047896 */ /* 0x000fe20008000004 */
[----:B------:R-:W-:Y:S02]  /*d160*/  ISETP.GE.AND P2, PT, R7, R20, PT ;  /* 0x000000140700720c */ /* 0x000fe40003f46270 */
[----:B------:R1:W2:Y:S04]  /*d170*/  SHFL.IDX PT, R11, R13, 0x1, 0x1c1f ;  /* 0x003c1f000d0b7f89 */ /* 0x0002a800000e0000 */
[----:B------:R3:W4:Y:S02]  /*d180*/  SHFL.IDX PT, R18, R72, RZ, 0x1c1f ;  /* 0x001c1fff48127589 */ /* 0x00072400000e0000 */
[----:B------:R-:W-:Y:S01]  /*d190*/  SYNCS.ARRIVE.TRANS64.RED.A1T0 RZ, [UR4], RZ ;  /* 0x000000ffffff79a7 */ /* 0x000fe20008100404 */
[----:B-1----:R-:W-:Y:S01]  /*d1a0*/  LOP3.LUT R13, R88, 0x7ffffffc, RZ, 0xc0, !PT ;  /* 0x7ffffffc580d7812 */ /* 0x002fe200078ec0ff */
[----:B------:R3:W1:Y:S04]  /*d1b0*/  SHFL.IDX PT, R19, R73, RZ, 0x1c1f ;  /* 0x001c1fff49137589 */ /* 0x00066800000e0000 */
[----:B------:R-:W-:Y:S01]  /*d1c0*/  IMAD.IADD R13, R22, 0x1, -R13 ;  /* 0x00000001160d7824 */ /* 0x000fe200078e0a0d */
[----:B0-----:R3:W-:Y:S03]  /*d1d0*/  @!P1 ST.E desc[UR36][R8.64], R6 ;  /* 0x0000000608009985 */ /* 0x0017e6000c101924 */
[----:B------:R-:W-:Y:S01]  /*d1e0*/  IMAD.SHL.U32 R23, R13, 0x2, RZ ;  /* 0x000000020d177824 */ /* 0x000fe200078e00ff */
[----:B--2---:R3:W-:Y:S01]  /*d1f0*/  @!P0 ST.E desc[UR36][R10.64], R0 ;  /* 0x000000000a008985 */ /* 0x0047e2000c101924 */
[----:B------:R-:W-:Y:S05]  /*d200*/  @P2 BRA `(.L_x_1057) ;  /* 0x0000000400782947 */ /* 0x000fea0003800000 */
[C---:B---3--:R-:W-:Y:S01]  /*d210*/  VIADD R0, R23.reuse, 0x8 ;  /* 0x0000000817007836 */ /* 0x048fe20000000000 */
        /* <DEDUP_REMOVED lines=9> */
[----:B------:R-:W-:-:S02]  /*d2b0*/  VIADD R14, R23, 0x38 ;  /* 0x00000038170e7836 */ /* 0x000fc40000000000 */
[----:B------:R-:W-:Y:S01]  /*d2c0*/  VIADD R15, R23, 0x40 ;  /* 0x00000040170f7836 */ /* 0x000fe20000000000 */
[----:B------:R-:W-:Y:S01]  /*d2d0*/  ISETP.GE.AND P4, PT, R13, UR4, PT ;  /* 0x000000040d007c0c */ /* 0x000fe2000bf86270 */
[C---:B------:R-:W-:Y:S01]  /*d2e0*/  VIADD R16, R23.reuse, 0x50 ;  /* 0x0000005017107836 */ /* 0x040fe20000000000 */
[----:B------:R-:W-:Y:S01]  /*d2f0*/  ISETP.GE.AND P5, PT, R14, UR4, PT ;  /* 0x000000040e007c0c */ /* 0x000fe2000bfa6270 */
[----:B-1--4-:R-:W-:Y:S01]  /*d300*/  @!P2 IMAD.WIDE R6, R23, 0x4, R18 ;  /* 0x000000041706a825 */ /* 0x012fe200078e0212 */
[----:B------:R-:W-:Y:S02]  /*d310*/  ISETP.GE.AND P6, PT, R15, UR4, PT ;  /* 0x000000040f007c0c */ /* 0x000fe4000bfc6270 */
[----:B------:R-:W-:Y:S01]  /*d320*/  @!P3 LEA.HI R0, R0, R0, RZ, 0x1 ;  /* 0x000000000000b211 */ /* 0x000fe200078f08ff */
[----:B------:R-:W-:Y:S01]  /*d330*/  VIADD R22, R23, 0x60 ;  /* 0x0000006017167836 */ /* 0x000fe20000000000 */
[----:B------:R0:W-:Y:S01]  /*d340*/  @!P2 ST.E.64 desc[UR36][R6.64], R24 ;  /* 0x000000180600a985 */ /* 0x0001e2000c101b24 */
[----:B------:R-:W-:-:S02]  /*d350*/  @!P0 LEA.HI R10, R10, R10, RZ, 0x1 ;  /* 0x0000000a0a0a8211 */ /* 0x000fc400078f08ff */
[----:B------:R-:W-:Y:S01]  /*d360*/  @!P3 LOP3.LUT R9, R0, 0xfffffffe, RZ, 0xc0, !PT ;  /* 0xfffffffe0009b812 */ /* 0x000fe200078ec0ff */
[----:B------:R-:W-:Y:S01]  /*d370*/  VIADD R0, R23, 0x20 ;  /* 0x0000002017007836 */ /* 0x000fe20000000000 */
[----:B------:R-:W-:Y:S02]  /*d380*/  @!P1 LEA.HI R11, R11, R11, RZ, 0x1 ;  /* 0x0000000b0b0b9211 */ /* 0x000fe400078f08ff */
[----:B------:R-:W-:Y:S01]  /*d390*/  @!P5 LEA.HI R14, R14, R14, RZ, 0x1 ;  /* 0x0000000e0e0ed211 */ /* 0x000fe200078f08ff */
[----:B------:R-:W-:Y:S01]  /*d3a0*/  @!P3 IMAD.WIDE R8, R9, 0x4, R18 ;  /* 0x000000040908b825 */ /* 0x000fe200078e0212 */
[----:B------:R-:W-:Y:S02]  /*d3b0*/  ISETP.GE.AND P2, PT, R0, UR4, PT ;  /* 0x0000000400007c0c */ /* 0x000fe4000bf46270 */
[----:B------:R-:W-:Y:S02]  /*d3c0*/  @!P5 LOP3.LUT R17, R14, 0xfffffffe, RZ, 0xc0, !PT ;  /* 0xfffffffe0e11d812 */ /* 0x000fe400078ec0ff */
[----:B------:R1:W-:Y:S01]  /*d3d0*/  @!P3 ST.E.64 desc[UR36][R8.64], R28 ;  /* 0x0000001c0800b985 */ /* 0x0003e2000c101b24 */
[----:B------:R-:W-:-:S02]  /*d3e0*/  ISETP.GE.AND P3, PT, R12, UR4, PT ;  /* 0x000000040c007c0c */ /* 0x000fc4000bf66270 */
[----:B0-----:R-:W-:Y:S02]  /*d3f0*/  @!P0 LOP3.LUT R7, R10, 0xfffffffe, RZ, 0xc0, !PT ;  /* 0xfffffffe0a078812 */ /* 0x001fe400078ec0ff */
[----:B------:R-:W-:-:S03]  /*d400*/  @!P4 LEA.HI R10, R13, R13, RZ, 0x1 ;  /* 0x0000000d0d0ac211 */ /* 0x000fc600078f08ff */
[----:B------:R-:W-:Y:S01]  /*d410*/  @!P0 IMAD.WIDE R6, R7, 0x4, R18 ;  /* 0x0000000407068825 */ /* 0x000fe200078e0212 */
[----:B------:R-:W-:-:S04]  /*d420*/  @!P2 LEA.HI R0, R0, R0, RZ, 0x1 ;  /* 0x000000000000a211 */ /* 0x000fc800078f08ff */
[----:B------:R0:W-:Y:S01]  /*d430*/  @!P0 ST.E.64 desc[UR36][R6.64], R32 ;  /* 0x0000002006008985 */ /* 0x0001e2000c101b24 */
[----:B------:R-:W-:Y:S02]  /*d440*/  @!P3 LEA.HI R12, R12, R12, RZ, 0x1 ;  /* 0x0000000c0c0cb211 */ /* 0x000fe400078f08ff */
[----:B-1----:R-:W-:Y:S02]  /*d450*/  @!P1 LOP3.LUT R9, R11, 0xfffffffe, RZ, 0xc0, !PT ;  /* 0xfffffffe0b099812 */ /* 0x002fe400078ec0ff */
[----:B------:R-:W-:Y:S02]  /*d460*/  @!P2 LOP3.LUT R11, R0, 0xfffffffe, RZ, 0xc0, !PT ;  /* 0xfffffffe000ba812 */ /* 0x000fe400078ec0ff */
        /* <DEDUP_REMOVED lines=8> */
[----:B0-----:R-:W-:-:S02]  /*d4f0*/  @!P3 IMAD.WIDE R6, R13, 0x4, R18 ;  /* 0x000000040d06b825 */ /* 0x001fc400078e0212 */
[----:B------:R0:W-:Y:S02]  /*d500*/  @!P2 ST.E.64 desc[UR36][R10.64], R40 ;  /* 0x000000280a00a985 */ /* 0x0001e4000c101b24 */
[----:B------:R-:W-:Y:S02]  /*d510*/  VIADD R0, R23, 0x48 ;  /* 0x0000004817007836 */ /* 0x000fe40000000000 */
[--C-:B------:R-:W-:Y:S01]  /*d520*/  @!P5 IMAD.WIDE R12, R17, 0x4, R18.reuse ;  /* 0x00000004110cd825 */ /* 0x100fe200078e0212 */
[----:B------:R2:W-:Y:S01]  /*d530*/  @!P3 ST.E.64 desc[UR36][R6.64], R44 ;  /* 0x0000002c0600b985 */ /* 0x0005e2000c101b24 */
[----:B------:R-:W-:Y:S02]  /*d540*/  ISETP.GE.AND P3, PT, R22, UR4, PT ;  /* 0x0000000416007c0c */ /* 0x000fe4000bf66270 */
[----:B------:R-:W-:Y:S01]  /*d550*/  VIADD R17, R23, 0x58 ;  /* 0x0000005817117836 */ /* 0x000fe20000000000 */
[----:B------:R-:W-:Y:S01]  /*d560*/  ISETP.GE.AND P0, PT, R0, UR4, PT ;  /* 0x0000000400007c0c */ /* 0x000fe2000bf06270 */
[----:B-1----:R-:W-:Y:S01]  /*d570*/  @!P4 IMAD.WIDE R8, R15, 0x4, R18 ;  /* 0x000000040f08c825 */ /* 0x002fe200078e0212 */
[----:B------:R-:W-:-:S02]  /*d580*/  @!P1 LEA.HI R16, R16, R16, RZ, 0x1 ;  /* 0x0000001010109211 */ /* 0x000fc400078f08ff */
        /* <DEDUP_REMOVED lines=38> */
.L_x_1057:
[----:B------:R-:W-:Y:S05]  /*d7f0*/  BSYNC B0 ;  /* 0x0000000000007941 */ /* 0x000fea0003800000 */
.L_x_1056:
[----:B------:R-:W-:Y:S01]  /*d800*/  ISETP.GE.AND P0, PT, R21, R20, PT ;  /* 0x000000141500720c */ /* 0x000fe20003f06270 */
[----:B0-----:R0:W2:Y:S04]  /*d810*/  SHFL.IDX PT, R15, R73, 0x1, 0x1c1f ;  /* 0x003c1f00490f7f89 */ /* 0x0010a800000e0000 */
[----:B------:R0:W0:Y:S08]  /*d820*/  SHFL.IDX PT, R14, R72, 0x1, 0x1c1f ;  /* 0x003c1f00480e7f89 */ /* 0x00003000000e0000 */
[----:B------:R-:W-:Y:S05]  /*d830*/  @P0 BRA `(.L_x_968) ;  /* 0x0000004400e00947 */ /* 0x000fea0003800000 */
[----:B------:R-:W-:Y:S01]  /*d840*/  ULDC UR4, c[0x0][0xac8] ;  /* 0x0002b20000047ab9 */ /* 0x000fe20000000800 */
[C---:B---3--:R-:W-:Y:S01]  /*d850*/  VIADD R0, R23.reuse, 0x8 ;  /* 0x0000000817007836 */ /* 0x048fe20000000000 */
[C---:B------:R-:W-:Y:S01]  /*d860*/  ISETP.GE.AND P0, PT, R23.reuse, UR4, PT ;  /* 0x0000000417007c0c */ /* 0x040fe2000bf06270 */
[C---:B------:R-:W-:Y:S02]  /*d870*/  VIADD R6, R23.reuse, 0x10 ;  /* 0x0000001017067836 */ /* 0x040fe40000000000 */
[C---:B------:R-:W-:Y:S01]  /*d880*/  VIADD R8, R23.reuse, 0x18 ;  /* 0x0000001817087836 */ /* 0x040fe20000000000 */
[----:B------:R-:W-:Y:S01]  /*d890*/  ISETP.GE.AND P5, PT, R0, UR4, PT ;  /* 0x0000000400007c0c */ /* 0x000fe2000bfa6270 */
[C---:B------:R-:W-:Y:S01]  /*d8a0*/  VIADD R10, R23.reuse, 0x20 ;  /* 0x00000020170a7836 */ /* 0x040fe20000000000 */
[----:B------:R-:W-:Y:S01]  /*d8b0*/  ISETP.GE.AND P6, PT, R6, UR4, PT ;  /* 0x0000000406007c0c */ /* 0x000fe2000bfc6270 */
[C---:B------:R-:W-:Y:S02]  /*d8c0*/  VIADD R11, R23.reuse, 0x28 ;  /* 0x00000028170b7836 */ /* 0x040fe40000000000 */
[C---:B------:R-:W-:Y:S01]  /*d8d0*/  VIADD R12, R23.reuse, 0x30 ;  /* 0x00000030170c7836 */ /* 0x040fe20000000000 */
[----:B------:R-:W-:Y:S01]  /*d8e0*/  ISETP.GE.AND P4, PT, R10, UR4, PT ;  /* 0x000000040a007c0c */ /* 0x000fe2000bf86270 */
[----:B------:R-:W-:Y:S01]  /*d8f0*/  VIADD R13, R23, 0x38 ;  /* 0x00000038170d7836 */ /* 0x000fe20000000000 */
[----:B------:R-:W-:Y:S01]  /*d900*/  ISETP.GE.AND P3, PT, R11, UR4, PT ;  /* 0x000000040b007c0c */ /* 0x000fe2000bf66270 */
[----:B0-2---:R-:W-:Y:S01]  /*d910*/  @!P0 IMAD.WIDE R2, R23, 0x4, R14 ;  /* 0x0000000417028825 */ /* 0x005fe200078e020e */
[----:B------:R-:W-:-:S02]  /*d920*/  ISETP.GE.AND P2, PT, R12, UR4, PT ;  /* 0x000000040c007c0c */ /* 0x000fc4000bf46270 */
[----:B------:R-:W-:Y:S01]  /*d930*/  ISETP.GE.AND P1, PT, R13, UR4, PT ;  /* 0x000000040d007c0c */ /* 0x000fe2000bf26270 */
[C---:B----4-:R-:W-:Y:S01]  /*d940*/  VIADD R18, R23.reuse, 0x40 ;  /* 0x0000004017127836 */ /* 0x050fe20000000000 */
[----:B------:R0:W-:Y:S01]  /*d950*/  @!P0 ST.E.64 desc[UR36][R2.64], R26 ;  /* 0x0000001a02008985 */ /* 0x0001e2000c101b24 */
[----:B------:R-:W-:Y:S01]  /*d960*/  ISETP.GE.AND P0, PT, R8, UR4, PT ;  /* 0x0000000408007c0c */ /* 0x000fe2000bf06270 */
[C---:B------:R-:W-:Y:S01]  /*d970*/  VIADD R20, R23.reuse, 0x48 ;  /* 0x0000004817147836 */ /* 0x040fe20000000000 */
[----:B------:R-:W-:Y:S01]  /*d980*/  @!P5 LEA.HI R0, R0, R0, RZ, 0x1 ;  /* 0x000000000000d211 */ /* 0x000fe200078f08ff */
[----:B------:R-:W-:Y:S01]  /*d990*/  VIADD R21, R23, 0x70 ;  /* 0x0000007017157836 */ /* 0x000fe20000000000 */
[----:B------:R-:W-:Y:S02]  /*d9a0*/  @!P6 LEA.HI R6, R6, R6, RZ, 0x1 ;  /* 0x000000060606e211 */ /* 0x000fe400078f08ff */
[----:B------:R-:W-:Y:S02]  /*d9b0*/  @!P5 LOP3.LUT R7, R0, 0xfffffffe, RZ, 0xc0, !PT ;  /* 0xfffffffe0007d812 */ /* 0x000fe400078ec0ff */
[----:B------:R-:W-:-:S02]  /*d9c0*/  @!P6 LOP3.LUT R9, R6, 0xfffffffe, RZ, 0xc0, !PT ;  /* 0xfffffffe0609e812 */ /* 0x000fc400078ec0ff */
[----:B------:R-:W-:Y:S02]  /*d9d0*/  @!P4 LEA.HI R10, R10, R10, RZ, 0x1 ;  /* 0x0000000a0a0ac211 */ /* 0x000fe400078f08ff */
[----:B------:R-:W-:Y:S01]  /*d9e0*/  @!P3 LEA.HI R0, R11, R11, RZ, 0x1 ;  /* 0x0000000b0b00b211 */ /* 0x000fe200078f08ff */
[--C-:B0-----:R-:W-:Y:S01]  /*d9f0*/  @!P5 IMAD.WIDE R2, R7, 0x4, R14.reuse ;  /* 0x000000040702d825 */ /* 0x101fe200078e020e */
[----:B------:R-:W-:Y:S02]  /*da00*/  @!P0 LEA.HI R8, R8, R8, RZ, 0x1 ;  /* 0x0000000808088211 */ /* 0x000fe400078f08ff */
[----:B------:R-:W-:Y:S01]  /*da10*/  @!P2 LEA.HI R12, R12, R12, RZ, 0x1 ;  /* 0x0000000c0c0ca211 */ /* 0x000fe200078f08ff */
[----:B------:R-:W-:Y:S01]  /*da20*/  @!P6 IMAD.WIDE R6, R9, 0x4, R14 ;  /* 0x000000040906e825 */ /* 0x000fe200078e020e */
[----:B------:R-:W-:Y:S01]  /*da30*/  @!P1 LEA.HI R16, R13, R13, RZ, 0x1 ;  /* 0x0000000d0d109211 */ /* 0x000fe200078f08ff */
[----:B------:R0:W-:Y:S01]  /*da40*/  @!P5 ST.E.64 desc[UR36][R2.64], R30 ;  /* 0x0000001e0200d985 */ /* 0x0001e2000c101b24 */
[----:B------:R-:W-:-:S02]  /*da50*/  @!P0 LOP3.LUT R9, R8, 0xfffffffe, RZ, 0xc0, !PT ;  /* 0xfffffffe08098812 */ /* 0x000fc400078ec0ff */
[----:B------:R-:W-:Y:S01]  /*da60*/  @!P4 LOP3.LUT R11, R10, 0xfffffffe, RZ, 0xc0, !PT ;  /* 0xfffffffe0a0bc812 */ /* 0x000fe200078ec0ff */
[----:B------:R2:W-:Y:S01]  /*da70*/  @!P6 ST.E.64 desc[UR36][R6.64], R34 ;  /* 0x000000220600e985 */ /* 0x0005e2000c101b24 */
[----:B------:R-:W-:Y:S01]  /*da80*/  @!P3 LOP3.LUT R13, R0, 0xfffffffe, RZ, 0xc0, !PT ;  /* 0xfffffffe000db812 */ /* 0x000fe200078ec0ff */
[C---:B------:R-:W-:Y:S01]  /*da90*/  VIADD R0, R23.reuse, 0x50 ;  /* 0x0000005017007836 */ /* 0x040fe20000000000 */
[----:B------:R-:W-:Y:S02]  /*daa0*/  @!P2 LOP3.LUT R17, R12, 0xfffffffe, RZ, 0xc0, !PT ;  /* 0xfffffffe0c11a812 */ /* 0x000fe400078ec0ff */
[----:B-1----:R-:W-:Y:S01]  /*dab0*/  @!P1 LOP3.LUT R19, R16, 0xfffffffe, RZ, 0xc0, !PT ;  /* 0xfffffffe10139812 */ /* 0x002fe200078ec0ff */
[----:B------:R-:W-:Y:S01]  /*dac0*/  VIADD R16, R23, 0x58 ;  /* 0x0000005817107836 */ /* 0x000fe20000000000 */
[----:B------:R-:W-:Y:S02]  /*dad0*/  ISETP.GE.AND P5, PT, R18, UR4, PT ;  /* 0x0000000412007c0c */ /* 0x000fe4000bfa6270 */
[----:B------:R-:W-:Y:S01]  /*dae0*/  ISETP.GE.AND P6, PT, R20, UR4, PT ;  /* 0x0000000414007c0c */ /* 0x000fe2000bfc6270 */
[----:B0-----:R-:W-:-:S04]  /*daf0*/  @!P0 IMAD.WIDE R2, R9, 0x4, R14 ;  /* 0x0000000409028825 */ /* 0x001fc800078e020e */
[--C-:B--2---:R-:W-:Y:S01]  /*db00*/  @!P4 IMAD.WIDE R6, R11, 0x4, R14.reuse ;  /* 0x000000040b06c825 */ /* 0x104fe200078e020e */
[----:B------:R0:W-:Y:S01]  /*db10*/  @!P0 ST.E.64 desc[UR36][R2.64], R38 ;  /* 0x0000002602008985 */ /* 0x0001e2000c101b24 */
[----:B------:R-:W-:Y:S02]  /*db20*/  ISETP.GE.AND P0, PT, R0, UR4, PT ;  /* 0x0000000400007c0c */ /* 0x000fe4000bf06270 */
[--C-:B------:R-:W-:Y:S01]  /*db30*/  @!P3 IMAD.WIDE R8, R13, 0x4, R14.reuse ;  /* 0x000000040d08b825 */ /* 0x100fe200078e020e */
[----:B------:R1:W-:Y:S01]  /*db40*/  @!P4 ST.E.64 desc[UR36][R6.64], R42 ;  /* 0x0000002a0600c985 */ /* 0x0003e2000c101b24 */
[----:B------:R-:W-:Y:S02]  /*db50*/  ISETP.GE.AND P4, PT, R21, UR4, PT ;  /* 0x0000000415007c0c */ /* 0x000fe4000bf86270 */
[----:B------:R-:W-:Y:S01]  /*db60*/  @!P2 IMAD.WIDE R10, R17, 0x4, R14 ;  /* 0x00000004110aa825 */ /* 0x000fe200078e020e */
[----:B------:R2:W-:Y:S01]  /*db70*/  @!P3 ST.E.64 desc[UR36][R8.64], R46 ;  /* 0x0000002e0800b985 */ /* 0x0005e2000c101b24 */
[----:B------:R-:W-:-:S02]  /*db80*/  @!P5 LEA.HI R18, R18, R18, RZ, 0x1 ;  /* 0x000000121212d211 */ /* 0x000fc400078f08ff */
[----:B------:R-:W-:Y:S01]  /*db90*/  @!P1 IMAD.WIDE R12, R19, 0x4, R14 ;  /* 0x00000004130c9825 */ /* 0x000fe200078e020e */
[----:B------:R3:W-:Y:S01]  /*dba0*/  @!P2 ST.E.64 desc[UR36][R10.64], R50 ;  /* 0x000000320a00a985 */ /* 0x0007e2000c101b24 */
[----:B------:R-:W-:Y:S02]  /*dbb0*/  @!P6 LEA.HI R20, R20, R20, RZ, 0x1 ;  /* 0x000000141414e211 */ /* 0x000fe400078f08ff */
[C---:B------:R-:W-:Y:S01]  /*dbc0*/  VIADD R17, R23.reuse, 0x60 ;  /* 0x0000006017117836 */ /* 0x040fe20000000000 */
[----:B------:R4:W-:Y:S01]  /*dbd0*/  @!P1 ST.E.64 desc[UR36][R12.64], R54 ;  /* 0x000000360c009985 */ /* 0x0009e2000c101b24 */
[C---:B------:R-:W-:Y:S01]  /*dbe0*/  VIADD R19, R23.reuse, 0x68 ;  /* 0x0000006817137836 */ /* 0x040fe20000000000 */
[----:B------:R-:W-:Y:S01]  /*dbf0*/  ISETP.GE.AND P1, PT, R16, UR4, PT ;  /* 0x0000000410007c0c */ /* 0x000fe2000bf26270 */
[----:B------:R-:W-:Y:S01]  /*dc00*/  VIADD R23, R23, 0x78 ;  /* 0x0000007817177836 */ /* 0x000fe20000000000 */
[----:B------:R-:W-:Y:S02]  /*dc10*/  ISETP.GE.AND P2, PT, R17, UR4, PT ;  /* 0x0000000411007c0c */ /* 0x000fe4000bf46270 */
[----:B------:R-:W-:-:S02]  /*dc20*/  ISETP.GE.AND P3, PT, R19, UR4, PT ;  /* 0x0000000413007c0c */ /* 0x000fc4000bf66270 */
        /* <DEDUP_REMOVED lines=15> */
[----:B----4-:R-:W-:Y:S01]  /*dd20*/  @!P4 LOP3.LUT R13, R21, 0xfffffffe, RZ, 0xc0, !PT ;  /* 0xfffffffe150dc812 */ /* 0x010fe200078ec0ff */
        /* <DEDUP_REMOVED lines=17> */
.L_x_1055:
        /* <DEDUP_REMOVED lines=8> */
[----:B-1----:R-:W-:Y:S02]  /*dec0*/  IMAD R3, R6, UR4, RZ ;  /* 0x0000000406037c24 */ /* 0x002fe4000f8e02ff */
[----:B------:R-:W-:-:S05]  /*ded0*/  VIADD R0, R0, 0xffffff80 ;  /* 0xffffff8000007836 */ /* 0x000fca0000000000 */
[----:B------:R-:W-:-:S13]  /*dee0*/  ISETP.GE.AND P0, PT, R0, R3, PT ;  /* 0x000000030000720c */ /* 0x000fda0003f06270 */
[----:B------:R-:W-:Y:S05]  /*def0*/  @P0 BRA `(.L_x_968) ;  /* 0x0000004000300947 */ /* 0x000fea0003800000 */
[----:B------:R-:W-:Y:S01]  /*df00*/  ISETP.NE.AND P0, PT, R6, 0x1, PT ;  /* 0x000000010600780c */ /* 0x000fe20003f05270 */
[----:B------:R-:W0:Y:S01]  /*df10*/  S2UR UR4, SR_CTAID.Z ;  /* 0x00000000000479c3 */ /* 0x000e220000002700 */
[----:B------:R-:W-:Y:S01]  /*df20*/  SHF.R.S32.HI R4, RZ, 0x1f, R19 ;  /* 0x0000001fff047819 */ /* 0x000fe20000011413 */
[----:B------:R-:W-:Y:S02]  /*df30*/  ULDC.64 UR6, c[0x0][0xbd0] ;  /* 0x0002f40000067ab9 */ /* 0x000fe40000000a00 */
[----:B------:R-:W-:-:S04]  /*df40*/  IMAD.WIDE.U32 R2, R19, UR6, RZ ;  /* 0x0000000613027c25 */ /* 0x000fc8000f8e00ff */
[----:B------:R-:W1:Y:S01]  /*df50*/  LDC.64 R10, c[0x0][0xbd8] ;  /* 0x0002f600ff0a7b82 */ /* 0x000e620000000a00 */
[----:B------:R-:W-:-:S04]  /*df60*/  IMAD R4, R4, UR6, RZ ;  /* 0x0000000604047c24 */ /* 0x000fc8000f8e02ff */
[----:B------:R-:W-:Y:S02]  /*df70*/  IMAD R5, R19, UR7, R4 ;  /* 0x0000000713057c24 */ /* 0x000fe4000f8e0204 */
[----:B------:R-:W-:Y:S01]  /*df80*/  IMAD.MOV R19, RZ, RZ, -R19 ;  /* 0x000000ffff137224 */ /* 0x000fe200078e0a13 */
[----:B------:R-:W2:Y:S01]  /*df90*/  @P0 LDC R7, c[0x0][0xbec] ;  /* 0x0002fb00ff070b82 */ /* 0x000ea20000000800 */
[----:B------:R-:W-:Y:S02]  /*dfa0*/  IMAD.IADD R3, R3, 0x1, R5 ;  /* 0x0000000103037824 */ /* 0x000fe400078e0205 */
[----:B------:R-:W-:-:S05]  /*dfb0*/  IMAD.MOV.U32 R5, RZ, RZ, R0 ;  /* 0x000000ffff057224 */ /* 0x000fca00078e0000 */
        /* <DEDUP_REMOVED lines=8> */
[----:B------:R-:W-:-:S03]  /*e040*/  ULDC.64 UR4, c[0x0][0xbe0] ;  /* 0x0002f80000047ab9 */ /* 0x000fc60000000a00 */
[----:B------:R-:W-:Y:S02]  /*e050*/  IMAD.IADD R3, R11, 0x1, R3 ;  /* 0x000000010b037824 */ /* 0x000fe400078e0203 */
[----:B---3--:R-:W-:-:S04]  /*e060*/  IMAD R19, R8, R19, UR8 ;  /* 0x0000000808137e24 */ /* 0x008fc8000f8e0213 */
[----:B------:R-:W-:Y:S01]  /*e070*/  IMAD.WIDE.U32 R2, R19, UR4, R2 ;  /* 0x0000000413027c25 */ /* 0x000fe2000f8e0002 */
[----:B0-----:R-:W-:Y:S02]  /*e080*/  @P0 SHF.R.U32.HI R5, RZ, R9, R4 ;  /* 0x00000009ff050219 */ /* 0x001fe40000011604 */
[----:B------:R-:W-:Y:S02]  /*e090*/  SHF.R.S32.HI R4, RZ, 0x1f, R19 ;  /* 0x0000001fff047819 */ /* 0x000fe40000011413 */
[--C-:B------:R-:W-:Y:S01]  /*e0a0*/  SHF.R.S32.HI R9, RZ, 0x1f, R5.reuse ;  /* 0x0000001fff097819 */ /* 0x100fe20000011405 */
[----:B------:R-:W-:Y:S01]  /*e0b0*/  IMAD.MOV R7, RZ, RZ, -R5 ;  /* 0x000000ffff077224 */ /* 0x000fe200078e0a05 */
[----:B------:R-:W-:Y:S01]  /*e0c0*/  IADD3 R2, P0, R5, R2, RZ ;  /* 0x0000000205027210 */ /* 0x000fe20007f1e0ff */
[----:B------:R-:W-:Y:S02]  /*e0d0*/  IMAD R4, R4, UR4, RZ ;  /* 0x0000000404047c24 */ /* 0x000fe4000f8e02ff */
[----:B------:R-:W-:-:S02]  /*e0e0*/  IMAD R7, R6, R7, R0 ;  /* 0x0000000706077224 */ /* 0x000fc400078e0200 */
[----:B------:R-:W-:Y:S01]  /*e0f0*/  IMAD R4, R19, UR5, R4 ;  /* 0x0000000513047c24 */ /* 0x000fe2000f8e0204 */
[----:B------:R-:W-:Y:S02]  /*e100*/  ULDC.64 UR4, c[0x0][0xbc8] ;  /* 0x0002f20000047ab9 */ /* 0x000fe40000000a00 */
[----:B------:R-:W-:Y:S02]  /*e110*/  SHF.R.S32.HI R0, RZ, 0x1f, R7 ;  /* 0x0000001fff007819 */ /* 0x000fe40000011407 */
[----:B------:R-:W-:-:S03]  /*e120*/  IADD3.X R3, R9, R3, R4, P0, !PT ;  /* 0x0000000309037210 */ /* 0x000fc600007fe404 */
[----:B------:R-:W-:Y:S02]  /*e130*/  IMAD R0, R0, UR4, RZ ;  /* 0x0000000400007c24 */ /* 0x000fe4000f8e02ff */
[----:B------:R-:W-:-:S04]  /*e140*/  IMAD.WIDE.U32 R2, R7, UR4, R2 ;  /* 0x0000000407027c25 */ /* 0x000fc8000f8e0002 */
        /* <DEDUP_REMOVED lines=8> */
.L_x_966:
[----:B------:R-:W-:-:S08]  /*e1d0*/  NOP ;  /* 0x0000000000007918 */ /* 0x000fd00000000000 */
[----:B0-----:R-:W0:-:S00]  /*e1e0*/  USETMAXREG.DEALLOC.CTAPOOL 0x28 ;  /* 0x00000028000079c8 */ /* 0x001e0000080e0500 */
        /* <DEDUP_REMOVED lines=16> */
.L_x_1058:
[----:B------:R-:W-:Y:S01]  /*e2f0*/  ULDC UR7, c[0x0][0xc50] ;  /* 0x0003140000077ab9 */ /* 0x000fe20000000800 */
[----:B------:R-:W-:Y:S01]  /*e300*/  UMOV UR41, UR6 ;  /* 0x0000000600297c82 */ /* 0x000fe20008000000 */
[----:B------:R-:W-:-:S11]  /*e310*/  UISETP.NE.AND UP0, UPT, UR7, 0x1, UPT ;  /* 0x000000010700788c */ /* 0x000fd6000bf05270 */
[----:B------:R-:W-:Y:S01]  /*e320*/  @UP0 ULDC UR4, c[0x0][0xc54] ;  /* 0x0003150000040ab9 */ /* 0x000fe20000000800 */
[----:B------:R-:W-:Y:S01]  /*e330*/  @UP0 ULDC UR8, c[0x0][0xc58] ;  /* 0x0003160000080ab9 */ /* 0x000fe20000000800 */
[----:B------:R-:W-:-:S04]  /*e340*/  UIMAD.WIDE.U32 UR4, UR6, UR4, URZ ;  /* 0x00000004060472a5 */ /* 0x000fc8000f8e003f */
[----:B------:R-:W-:-:S12]  /*e350*/  @UP0 USHF.R.U32.HI UR41, URZ, UR8, UR5 ;  /* 0x000000083f290299 */ /* 0x000fd80008011605 */
.L_x_1059:
[----:B------:R-:W-:Y:S01]  /*e360*/  ISETP.GE.AND P0, PT, R28, RZ, PT ;  /* 0x000000ff1c00720c */ /* 0x000fe20003f06270 */
[----:B------:R-:W-:Y:S01]  /*e370*/  UIADD3 UR47, -UR41, URZ, URZ ;  /* 0x0000003f292f7290 */ /* 0x000fe2000fffe13f */
[----:B------:R-:W-:Y:S02]  /*e380*/  IMAD.MOV.U32 R24, RZ, RZ, 0x1 ;  /* 0x00000001ff187424 */ /* 0x000fe400078e00ff */
[----:B------:R-:W-:Y:S01]  /*e390*/  IMAD.MOV.U32 R0, RZ, RZ, RZ ;  /* 0x000000ffff007224 */ /* 0x000fe200078e00ff */
[----:B------:R-:W-:Y:S01]  /*e3a0*/  UIMAD UR47, UR7, UR47, UR6 ;  /* 0x0000002f072f72a4 */ /* 0x000fe2000f8e0206 */
[----:B------:R-:W-:-:S07]  /*e3b0*/  IMAD.MOV.U32 R8, RZ, RZ, 0x1 ;  /* 0x00000001ff087424 */ /* 0x000fce00078e00ff */
[----:B------:R-:W-:Y:S05]  /*e3c0*/  @!P0 BRA `(.L_x_1060) ;  /* 0x0000003800348947 */ /* 0x000fea0003800000 */
[----:B------:R-:W0:Y:S01]  /*e3d0*/  LDC.64 R2, c[0x0][0xa28] ;  /* 0x00028a00ff027b82 */ /* 0x000e220000000a00 */
[----:B------:R-:W-:Y:S01]  /*e3e0*/  IMAD.MOV.U32 R23, RZ, RZ, RZ ;  /* 0x000000ffff177224 */ /* 0x000fe200078e00ff */
[----:B------:R-:W-:Y:S01]  /*e3f0*/  ULDC UR4, c[0x0][0x448] ;  /* 0x0001120000047ab9 */ /* 0x000fe20000000800 */
[----:B------:R-:W-:Y:S01]  /*e400*/  ULDC UR6, c[0x0][0x2f0] ;  /* 0x0000bc0000067ab9 */ /* 0x000fe20000000800 */
[----:B------:R-:W-:Y:S01]  /*e410*/  ULDC UR10, c[0x0][0x288] ;  /* 0x0000a200000a7ab9 */ /* 0x000fe20000000800 */
[----:B0-----:R-:W-:-:S04]  /*e420*/  ISETP.NE.U32.AND P0, PT, R2, RZ, PT ;  /* 0x000000ff0200720c */ /* 0x001fc80003f05070 */
[----:B------:R-:W-:-:S13]  /*e430*/  ISETP.NE.AND.EX P0, PT, R3, RZ, PT, P0 ;  /* 0x000000ff0300720c */ /* 0x000fda0003f05300 */
[----:B------:R-:W0:Y:S02]  /*e440*/  @P0 LDC.64 R2, c[0x0][0xa28] ;  /* 0x00028a00ff020b82 */ /* 0x000e240000000a00 */
[----:B0-----:R-:W-:-:S05]  /*e450*/  @P0 IMAD.WIDE R2, R28, 0x4, R2 ;  /* 0x000000041c020825 */ /* 0x001fca00078e0202 */
[----:B------:R0:W5:Y:S01]  /*e460*/  @P0 LDG.E R23, desc[UR36][R2.64] ;  /* 0x0000002402170981 */ /* 0x000162000c1e1900 */
[----:B------:R-:W1:Y:S01]  /*e470*/  S2UR UR42, SR_CTAID.X ;  /* 0x00000000002a79c3 */ /* 0x000e620000002500 */
[----:B------:R-:W-:-:S03]  /*e480*/  UISETP.NE.AND UP1, UPT, UR4, 0x1, UPT ;  /* 0x000000010400788c */ /* 0x000fc6000bf25270 */
[----:B------:R-:W-:Y:S01]  /*e490*/  ULDC.64 UR4, c[0x0][0x418] ;  /* 0x0001060000047ab9 */ /* 0x000fe20000000a00 */
[----:B------:R-:W-:Y:S02]  /*e4a0*/  UP2UR UR50, UPR, URZ, 0x2 ;  /* 0x000000023f327883 */ /* 0x000fe40008000000 */
[----:B------:R-:W-:-:S03]  /*e4b0*/  UISETP.NE.U32.AND UP0, UPT, UR4, URZ, UPT ;  /* 0x0000003f0400728c */ /* 0x000fc6000bf05070 */
[----:B------:R-:W-:Y:S01]  /*e4c0*/  ULDC UR4, c[0x0][0x424] ;  /* 0x0001090000047ab9 */ /* 0x000fe20000000800 */
[----:B------:R-:W-:Y:S01]  /*e4d0*/  UISETP.NE.AND.EX UP0, UPT, UR5, URZ, UPT, UP0 ;  /* 0x0000003f0500728c */ /* 0x000fe2000bf05300 */
[----:B------:R-:W-:Y:S02]  /*e4e0*/  @UP1 ULDC UR9, c[0x0][0x450] ;  /* 0x0001140000091ab9 */ /* 0x000fe40000000800 */
[----:B------:R-:W-:Y:S01]  /*e4f0*/  @UP1 ULDC UR5, c[0x0][0x44c] ;  /* 0x0001130000051ab9 */ /* 0x000fe20000000800 */
[----:B------:R-:W-:-:S04]  /*e500*/  USEL UR43, UR4, 0x1, UP0 ;  /* 0x00000001042b7887 */ /* 0x000fc80008000000 */
[----:B------:R-:W-:Y:S02]  /*e510*/  UIMAD UR7, UR43, UR6, 0x5f ;  /* 0x0000005f2b0774a4 */ /* 0x000fe4000f8e0206 */
[----:B------:R-:W-:Y:S02]  /*e520*/  UIMAD UR43, UR43, UR6, URZ ;  /* 0x000000062b2b72a4 */ /* 0x000fe4000f8e023f */
[----:B------:R-:W-:Y:S02]  /*e530*/  UIMAD.WIDE UR6, UR7, 0x2aaaaaab, URZ ;  /* 0x2aaaaaab070678a5 */ /* 0x000fe4000f8e023f */
[----:B-1----:R-:W-:Y:S02]  /*e540*/  USHF.L.U32 UR42, UR42, 0x7, URZ ;  /* 0x000000072a2a7899 */ /* 0x002fe4000800063f */
[----:B------:R-:W-:Y:S02]  /*e550*/  USHF.R.U32.HI UR44, URZ, 0x1f, UR7 ;  /* 0x0000001f3f2c7899 */ /* 0x000fe40008011607 */
[----:B------:R-:W-:-:S02]  /*e560*/  UIADD3 UR8, UR42, 0x7f, URZ ;  /* 0x0000007f2a087890 */ /* 0x000fc4000fffe03f */
[----:B------:R-:W-:Y:S02]  /*e570*/  ULEA.HI.SX32 UR44, UR7, UR44, 0x1c ;  /* 0x0000002c072c7291 */ /* 0x000fe4000f8fe23f */
[----:B------:R-:W-:-:S04]  /*e580*/  UIMAD.WIDE.U32 UR4, UR8, UR5, URZ ;  /* 0x00000005080472a5 */ /* 0x000fc8000f8e003f */
[----:B------:R-:W-:Y:S02]  /*e590*/  @UP1 USHF.R.U32.HI UR8, URZ, UR9, UR5 ;  /* 0x000000093f081299 */ /* 0x000fe40008011605 */
[----:B------:R-:W-:Y:S01]  /*e5a0*/  UIADD3 UR9, UR43, 0x1, -UR10 ;  /* 0x000000012b097890 */ /* 0x000fe2000fffe80a */
[----:B------:R-:W-:Y:S02]  /*e5b0*/  ULDC.64 UR4, c[0x0][0x9e0] ;  /* 0x0002780000047ab9 */ /* 0x000fe40000000a00 */
[----:B------:R-:W-:Y:S02]  /*e5c0*/  UISETP.GE.AND UP0, UPT, UR5, 0x1, UPT ;  /* 0x000000010500788c */ /* 0x000fe4000bf06270 */
[----:B------:R-:W-:-:S04]  /*e5d0*/  UIADD3 UR9, UR9, UR8, URZ ;  /* 0x0000000809097290 */ /* 0x000fc8000fffe03f */
[----:B------:R-:W-:Y:S01]  /*e5e0*/  PLOP3.LUT P1, PT, PT, PT, UP0, 0x80, 0x0 ;  /* 0x000000000000781c */ /* 0x000fe20003f2f008 */
[----:B------:R-:W-:-:S12]  /*e5f0*/  UIADD3 UR4, UR9, UR4, URZ ;  /* 0x0000000409047290 */ /* 0x000fd8000fffe03f */
[----:B0-----:R-:W-:Y:S05]  /*e600*/  @!P1 BRA `(.L_x_1061) ;  /* 0x0000000000449947 */ /* 0x001fea0003800000 */
[----:B------:R-:W-:Y:S01]  /*e610*/  ISETP.LT.AND P0, PT, RZ, UR9, PT ;  /* 0x00000009ff007c0c */ /* 0x000fe2000bf01270 */
[----:B------:R-:W-:-:S12]  /*e620*/  UIADD3 UR8, UR9, -0x1, URZ ;  /* 0xffffffff09087890 */ /* 0x000fd8000fffe03f */
[----:B------:R-:W-:Y:S05]  /*e630*/  @P0 BRA `(.L_x_1062) ;  /* 0x00000000001c0947 */ /* 0x000fea0003800000 */
[----:B------:R-:W-:Y:S02]  /*e640*/  UISETP.NE.AND UP0, UPT, UR5, 0x1, UPT ;  /* 0x000000010500788c */ /* 0x000fe4000bf05270 */
[----:B------:R-:W-:-:S09]  /*e650*/  UIADD3 UR8, -UR9, URZ, URZ ;  /* 0x0000003f09087290 */ /* 0x000fd2000fffe13f */
[----:B------:R-:W-:Y:S02]  /*e660*/  @UP0 ULDC.64 UR12, c[0x0][0x9e8] ;  /* 0x00027a00000c0ab9 */ /* 0x000fe40000000a00 */
[----:B------:R-:W-:-:S04]  /*e670*/  UIMAD.WIDE.U32 UR6, UR8, UR12, URZ ;  /* 0x0000000c080672a5 */ /* 0x000fc8000f8e003f */
[----:B------:R-:W-:-:S04]  /*e680*/  @UP0 USHF.R.U32.HI UR8, URZ, UR13, UR7 ;  /* 0x0000000d3f080299 */ /* 0x000fc80008011607 */
[----:B------:R-:W-:Y:S01]  /*e690*/  ULOP3.LUT UR8, URZ, UR8, URZ, 0x33, !UPT ;  /* 0x000000083f087292 */ /* 0x000fe2000f8e333f */
[----:B------:R-:W-:Y:S11]  /*e6a0*/  BRA `(.L_x_1063) ;  /* 0x0000000000107947 */ /* 0x000ff60003800000 */
.L_x_1062:
[----:B------:R-:W-:-:S11]  /*e6b0*/  UISETP.NE.AND UP0, UPT, UR5, 0x1, UPT ;  /* 0x000000010500788c */ /* 0x000fd6000bf05270 */
[----:B------:R-:W-:Y:S02]  /*e6c0*/  @UP0 ULDC.64 UR12, c[0x0][0x9e8] ;  /* 0x00027a00000c0ab9 */ /* 0x000fe40000000a00 */
[----:B------:R-:W-:-:S04]  /*e6d0*/  UIMAD.WIDE.U32 UR6, UR8, UR12, URZ ;  /* 0x0000000c080672a5 */ /* 0x000fc8000f8e003f */
[----:B------:R-:W-:-:S12]  /*e6e0*/  @UP0 USHF.R.U32.HI UR8, URZ, UR13, UR7 ;  /* 0x0000000d3f080299 */ /* 0x000fd80008011607 */
.L_x_1063:
[----:B------:R-:W-:-:S04]  /*e6f0*/  UIMAD UR8, UR8, UR5, UR5 ;  /* 0x00000005080872a4 */ /* 0x000fc8000f8e0205 */
[----:B------:R-:W-:-:S04]  /*e700*/  UISETP.LT.AND UP0, UPT, UR4, UR8, UPT ;  /* 0x000000080400728c */ /* 0x000fc8000bf01270 */
[----:B------:R-:W-:-:S12]  /*e710*/  USEL UR4, UR4, UR8, UP0 ;  /* 0x0000000804047287 */ /* 0x000fd80008000000 */
.L_x_1061:
[----:B------:R-:W-:Y:S02]  /*e720*/  UISETP.NE.AND UP0, UPT, UR50, URZ, UPT ;  /* 0x0000003f3200728c */ /* 0x000fe4000bf05270 */
[----:B------:R-:W-:-:S03]  /*e730*/  UIADD3 UR6, UR4, 0x5f, URZ ;  /* 0x0000005f04067890 */ /* 0x000fc6000fffe03f */
[----:B------:R-:W-:Y:S01]  /*e740*/  UMOV UR4, UR42 ;  /* 0x0000002a00047c82 */ /* 0x000fe20008000000 */
[----:B------:R-:W-:-:S04]  /*e750*/  UIMAD.WIDE UR6, UR6, 0x2aaaaaab, URZ ;  /* 0x2aaaaaab060678a5 */ /* 0x000fc8000f8e023f */
[----:B------:R-:W-:Y:S01]  /*e760*/  USHF.R.U32.HI UR45, URZ, 0x1f, UR7 ;  /* 0x0000001f3f2d7899 */ /* 0x000fe20008011607 */
[----:B------:R-:W-:Y:S02]  /*e770*/  @UP0 ULDC UR8, c[0x0][0x44c] ;  /* 0x0001130000080ab9 */ /* 0x000fe40000000800 */
[----:B------:R-:W-:Y:S01]  /*e780*/  @UP0 ULDC UR6, c[0x0][0x450] ;  /* 0x0001140000060ab9 */ /* 0x000fe20000000800 */
[----:B------:R-:W-:Y:S02]  /*e790*/  UIMAD.WIDE.U32 UR8, UR42, UR8, URZ ;  /* 0x000000082a0872a5 */ /* 0x000fe4000f8e003f */
[----:B------:R-:W-:Y:S02]  /*e7a0*/  ULEA.HI.SX32 UR45, UR7, UR45, 0x1c ;  /* 0x0000002d072d7291 */ /* 0x000fe4000f8fe23f */
[----:B------:R-:W-:Y:S02]  /*e7b0*/  @UP0 USHF.R.U32.HI UR4, URZ, UR6, UR9 ;  /* 0x000000063f040299 */ /* 0x000fe40008011609 */
[----:B------:R-:W-:-:S02]  /*e7c0*/  UISETP.LT.AND UP0, UPT, UR44, UR45, UPT ;  /* 0x0000002d2c00728c */ /* 0x000fc4000bf01270 */
[----:B------:R-:W-:Y:S01]  /*e7d0*/  UIADD3 UR4, UR4, -UR10, UR43 ;  /* 0x8000000a04047290 */ /* 0x000fe2000fffe02b */
[----:B------:R-:W-:Y:S01]  /*e7e0*/  ULDC UR8, c[0x0][0x9dc] ;  /* 0x0002770000087ab9 */ /* 0x000fe20000000800 */
[----:B------:R-:W-:Y:S02]  /*e7f0*/  USEL UR12, UR44, UR45, UP0 ;  /* 0x0000002d2c0c7287 */ /* 0x000fe40008000000 */
[----:B------:R-:W-:Y:S01]  /*e800*/  UIADD3 UR8, UR4, -UR8, URZ ;  /* 0x8000000804087290 */ /* 0x000fe2000fffe03f */
[----:B------:R-:W-:Y:S11]  /*e810*/  @!P1 BRA `(.L_x_1064) ;  /* 0x0000000000449947 */ /* 0x000ff60003800000 */
[----:B------:R-:W-:-:S06]  /*e820*/  UISETP.GT.AND UP0, UPT, UR4, -0x1, UPT ;  /* 0xffffffff0400788c */ /* 0x000fcc000bf04270 */
[----:B------:R-:W-:-:S13]  /*e830*/  PLOP3.LUT P0, PT, PT, PT, UP0, 0x80, 0x0 ;  /* 0x000000000000781c */ /* 0x000fda0003f0f008 */
[----:B------:R-:W-:Y:S05]  /*e840*/  @P0 BRA `(.L_x_1065) ;  /* 0x00000000001c0947 */ /* 0x000fea0003800000 */
[----:B------:R-:W-:Y:S02]  /*e850*/  UISETP.NE.AND UP0, UPT, UR5, 0x1, UPT ;  /* 0x000000010500788c */ /* 0x000fe4000bf05270 */
[----:B------:R-:W-:-:S09]  /*e860*/  ULOP3.LUT UR4, URZ, UR4, URZ, 0x33, !UPT ;  /* 0x000000043f047292 */ /* 0x000fd2000f8e333f */
[----:B------:R-:W-:Y:S02]  /*e870*/  @UP0 ULDC.64 UR10, c[0x0][0x9e8] ;  /* 0x00027a00000a0ab9 */ /* 0x000fe40000000a00 */
[----:B------:R-:W-:-:S04]  /*e880*/  UIMAD.WIDE.U32 UR6, UR4, UR10, URZ ;  /* 0x0000000a040672a5 */ /* 0x000fc8000f8e003f */
[----:B------:R-:W-:-:S04]  /*e890*/  @UP0 USHF.R.U32.HI UR4, URZ, UR11, UR7 ;  /* 0x0000000b3f040299 */ /* 0x000fc80008011607 */
[----:B------:R-:W-:Y:S01]  /*e8a0*/  ULOP3.LUT UR4, URZ, UR4, URZ, 0x33, !UPT ;  /* 0x000000043f047292 */ /* 0x000fe2000f8e333f */
[----:B------:R-:W-:Y:S11]  /*e8b0*/  BRA `(.L_x_1066) ;  /* 0x0000000000107947 */ /* 0x000ff60003800000 */
.L_x_1065:
[----:B------:R-:W-:-:S11]  /*e8c0*/  UISETP.NE.AND UP0, UPT, UR5, 0x1, UPT ;  /* 0x000000010500788c */ /* 0x000fd6000bf05270 */
[----:B------:R-:W-:Y:S02]  /*e8d0*/  @UP0 ULDC.64 UR10, c[0x0][0x9e8] ;  /* 0x00027a00000a0ab9 */ /* 0x000fe40000000a00 */
[----:B------:R-:W-:-:S04]  /*e8e0*/  UIMAD.WIDE.U32 UR6, UR4, UR10, URZ ;  /* 0x0000000a040672a5 */ /* 0x000fc8000f8e003f */
[----:B------:R-:W-:-:S12]  /*e8f0*/  @UP0 USHF.R.U32.HI UR4, URZ, UR11, UR7 ;  /* 0x0000000b3f040299 */ /* 0x000fd80008011607 */
.L_x_1066:
[----:B------:R-:W-:-:S04]  /*e900*/  UIMAD UR4, UR4, UR5, URZ ;  /* 0x00000005040472a4 */ /* 0x000fc8000f8e023f */
[----:B------:R-:W-:-:S04]  /*e910*/  UISETP.LT.AND UP0, UPT, UR8, UR4, UPT ;  /* 0x000000040800728c */ /* 0x000fc8000bf01270 */
[----:B------:R-:W-:-:S12]  /*e920*/  USEL UR8, UR8, UR4, !UP0 ;  /* 0x0000000408087287 */ /* 0x000fd8000c000000 */
.L_x_1064:
[----:B------:R-:W-:Y:S02]  /*e930*/  UIMAD.WIDE UR4, UR8, 0x2aaaaaab, URZ ;  /* 0x2aaaaaab080478a5 */ /* 0x000fe4000f8e023f */
[----:B------:R-:W-:Y:S02]  /*e940*/  USHF.R.U32.HI UR9, URZ, 0x10, UR47 ;  /* 0x000000103f097899 */ /* 0x000fe4000801162f */
[----:B------:R-:W-:Y:S02]  /*e950*/  USHF.R.U32.HI UR4, URZ, 0x1f, UR5 ;  /* 0x0000001f3f047899 */ /* 0x000fe40008011605 */
[----:B------:R-:W-:Y:S02]  /*e960*/  ULOP3.LUT UR47, UR47, 0xffff, URZ, 0xc0, !UPT ;  /* 0x0000ffff2f2f7892 */ /* 0x000fe4000f8ec03f */
[----:B------:R-:W-:Y:S01]  /*e970*/  ULEA.HI.SX32 UR4, UR5, UR4, 0x1c ;  /* 0x0000000405047291 */ /* 0x000fe2000f8fe23f */
[----:B------:R-:W-:-:S03]  /*e980*/  UMOV UR40, URZ ;  /* 0x0000003f00287c82 */ /* 0x000fc60008000000 */
[----:B------:R-:W-:-:S04]  /*e990*/  UISETP.LT.AND UP0, UPT, URZ, UR4, UPT ;  /* 0x000000043f00728c */ /* 0x000fc8000bf01270 */
[----:B------:R-:W-:Y:S02]  /*e9a0*/  USEL UR46, URZ, UR4, !UP0 ;  /* 0x000000043f2e7287 */ /* 0x000fe4000c000000 */
[----:B------:R-:W-:Y:S02]  /*e9b0*/  UISETP.NE.AND UP0, UPT, UR9, URZ, UPT ;  /* 0x0000003f0900728c */ /* 0x000fe4000bf05270 */
[----:B------:R-:W-:-:S06]  /*e9c0*/  UISETP.GT.AND UP1, UPT, UR12, UR46, UPT ;  /* 0x0000002e0c00728c */ /* 0x000fcc000bf24270 */
[----:B------:R-:W-:-:S03]  /*e9d0*/  PLOP3.LUT P0, PT, PT, PT, UP1, 0x80, 0x0 ;  /* 0x000000000000781c */ /* 0x000fc60003f0f018 */
[----:B------:R-:W-:-:S10]  /*e9e0*/  @!UP0 ULDC UR9, c[0x0][0x9f0] ;  /* 0x00027c0000098ab9 */ /* 0x000fd40000000800 */
[----:B------:R-:W-:Y:S05]  /*e9f0*/  @!P0 BRA `(.L_x_1067) ;  /* 0x00000000007c8947 */ /* 0x000fea0003800000 */
[----:B------:R-:W-:Y:S01]  /*ea00*/  IABS R0, UR9 ;  /* 0x0000000900007c13 */ /* 0x000fe20008000000 */
[----:B------:R-:W-:Y:S02]  /*ea10*/  UIADD3 UR4, UR9, -0x1, UR12 ;  /* 0xffffffff09047890 */ /* 0x000fe4000fffe00c */
[----:B------:R-:W-:Y:S02]  /*ea20*/  IABS R4, UR9 ;  /* 0x0000000900047c13 */ /* 0x000fe40008000000 */
[----:B------:R-:W-:Y:S01]  /*ea30*/  R2UR UR10, R0 ;  /* 0x00000000000a72ca */ /* 0x000fe200000e0000 */
[----:B------:R-:W-:-:S03]  /*ea40*/  UIADD3 UR6, -UR46, UR4, URZ ;  /* 0x000000042e067290 */ /* 0x000fc6000fffe13f */
[----:B------:R-:W-:-:S03]  /*ea50*/  UMOV UR4, URZ ;  /* 0x0000003f00047c82 */ /* 0x000fc60008000000 */
[----:B------:R-:W-:Y:S01]  /*ea60*/  IABS R3, UR6 ;  /* 0x0000000600037c13 */ /* 0x000fe20008000000 */
[----:B------:R-:W-:-:S03]  /*ea70*/  ULOP3.LUT UR6, UR6, UR9, URZ, 0x3c, !UPT ;  /* 0x0000000906067292 */ /* 0x000fc6000f8e3c3f */
[----:B------:R-:W-:Y:S02]  /*ea80*/  R2UR UR8, R3 ;  /* 0x00000000030872ca */ /* 0x000fe400000e0000 */
        /* <DEDUP_REMOVED lines=22> */
.L_x_1067:
[----:B------:R-:W-:Y:S02]  /*ebf0*/  UIMAD UR51, UR47, UR40, UR46 ;  /* 0x000000282f3372a4 */ /* 0x000fe4000f8e022e */
[----:B------:R-:W-:Y:S02]  /*ec00*/  IMAD.U32 R0, RZ, RZ, UR40 ;  /* 0x00000028ff007e24 */ /* 0x000fe4000f8e00ff */
[----:B------:R-:W-:Y:S02]  /*ec10*/  IMAD.MOV.U32 R24, RZ, RZ, 0x1 ;  /* 0x00000001ff187424 */ /* 0x000fe400078e00ff */
[----:B------:R-:W-:Y:S02]  /*ec20*/  IMAD.MOV.U32 R8, RZ, RZ, 0x1 ;  /* 0x00000001ff087424 */ /* 0x000fe400078e00ff */
[----:B------:R-:W-:-:S05]  /*ec30*/  IMAD.U32 R19, RZ, RZ, UR51 ;  /* 0x00000033ff137e24 */ /* 0x000fca000f8e00ff */
[----:B------:R-:W-:Y:S01]  /*ec40*/  VIADDMNMX R19, R19, R0, UR12, PT ;  /* 0x0000000c13137e46 */ /* 0x000fe2000b800100 */
[----:B------:R-:W-:-:S03]  /*ec50*/  IMAD.MOV.U32 R0, RZ, RZ, RZ ;  /* 0x000000ffff007224 */ /* 0x000fc600078e00ff */
[----:B------:R-:W-:-:S13]  /*ec60*/  ISETP.GT.AND P0, PT, R19, UR51, PT ;  /* 0x0000003313007c0c */ /* 0x000fda000bf04270 */
        /* <DEDUP_REMOVED lines=11> */
[----:B------:R-:W-:Y:S02]  /*ed20*/  IMAD.U32 R4, RZ, RZ, UR4 ;  /* 0x00000004ff047e24 */ /* 0x000fe4000f8e00ff */
[----:B------:R-:W-:Y:S01]  /*ed30*/  IMAD.U32 R5, RZ, RZ, UR5 ;  /* 0x00000005ff057e24 */ /* 0x000fe2000f8e00ff */
[----:B------:R-:W0:Y:S01]  /*ed40*/  LDC.64 R2, c[0x4][R2] ;  /* 0x0100000002027b82 */ /* 0x000e220000000a00 */
[----:B------:R-:W-:Y:S01]  /*ed50*/  ULDC.64 UR4, c[0x4][0x8] ;  /* 0x0100020000047ab9 */ /* 0x000fe20000000a00 */
[----:B------:R-:W-:Y:S02]  /*ed60*/  IMAD.U32 R6, RZ, RZ, UR6 ;  /* 0x00000006ff067e24 */ /* 0x000fe4000f8e00ff */
[----:B------:R-:W-:-:S02]  /*ed70*/  IMAD.U32 R7, RZ, RZ, UR7 ;  /* 0x00000007ff077e24 */ /* 0x000fc4000f8e00ff */
[----:B------:R-:W-:Y:S02]  /*ed80*/  IMAD.U32 R10, RZ, RZ, UR4 ;  /* 0x00000004ff0a7e24 */ /* 0x000fe4000f8e00ff */
[----:B------:R-:W-:Y:S02]  /*ed90*/  IMAD.U32 R11, RZ, RZ, UR5 ;  /* 0x00000005ff0b7e24 */ /* 0x000fe4000f8e00ff */
[----:B------:R-:W-:Y:S02]  /*eda0*/  IMAD.MOV.U32 R8, RZ, RZ, 0x70 ;  /* 0x00000070ff087424 */ /* 0x000fe400078e00ff */
[----:B------:R-:W-:Y:S02]  /*edb0*/  IMAD.MOV.U32 R12, RZ, RZ, 0x1 ;  /* 0x00000001ff0c7424 */ /* 0x000fe400078e00ff */
[----:B------:R-:W-:-:S07]  /*edc0*/  IMAD.MOV.U32 R13, RZ, RZ, RZ ;  /* 0x000000ffff0d7224 */ /* 0x000fce00078e00ff */
[----:B------:R-:W-:-:S07]  /*edd0*/  LEPC R20, `(.L_x_1068) ;  /* 0x000000001014794e */ /* 0x000fce0000000000 */
[----:B0----5:R-:W-:Y:S05]  /*ede0*/  CALL.ABS.NOINC R2 ;  /* 0x0000000002007343 */ /* 0x021fea0003c00000 */
.L_x_1068:
        /* <DEDUP_REMOVED lines=19> */
[----:B-1---5:R-:W-:Y:S05]  /*ef20*/  CALL.ABS.NOINC R2 ;  /* 0x0000000002007343 */ /* 0x022fea0003c00000 */
.L_x_1070:
[----:B------:R0:W1:Y:S01]  /*ef30*/  LDC.64 R2, c[0x4][R16] ;  /* 0x0100000010027b82 */ /* 0x0000620000000a00 */
[----:B------:R-:W-:Y:S01]  /*ef40*/  ULDC.64 UR4, c[0x4][0x90] ;  /* 0x0100240000047ab9 */ /* 0x000fe20000000a00 */
[----:B------:R-:W-:Y:S01]  /*ef50*/  ULDC.64 UR6, c[0x4][0x98] ;  /* 0x0100260000067ab9 */ /* 0x000fe20000000a00 */
[----:B------:R-:W-:Y:S02]  /*ef60*/  IMAD.U32 R4, RZ, RZ, UR4 ;  /* 0x00000004ff047e24 */ /* 0x000fe4000f8e00ff */
        /* <DEDUP_REMOVED lines=11> */
.L_x_1069:
[----:B------:R-:W0:Y:S01]  /*f020*/  LDC.64 R2, c[0x0][0x9f8] ;  /* 0x00027e00ff027b82 */ /* 0x000e220000000a00 */
[----:B------:R-:W-:-:S07]  /*f030*/  IMAD.MOV.U32 R32, RZ, RZ, R28 ;  /* 0x000000ffff207224 */ /* 0x000fce00078e001c */
[----:B------:R-:W1:Y:S01]  /*f040*/  LDC R37, c[0x0][0x430] ;  /* 0x00010c00ff257b82 */ /* 0x000e620000000800 */
[C---:B------:R-:W-:Y:S01]  /*f050*/  IMAD.SHL.U32 R26, R25.reuse, 0x10, RZ ;  /* 0x00000010191a7824 */ /* 0x040fe200078e00ff */
[----:B------:R-:W-:Y:S01]  /*f060*/  LOP3.LUT R8, R25, 0x7f, RZ, 0xc0, !PT ;  /* 0x0000007f19087812 */ /* 0x000fe200078ec0ff */
[----:B------:R-:W-:Y:S01]  /*f070*/  VIADD R27, R19, 0xffffffff ;  /* 0xffffffff131b7836 */ /* 0x000fe20000000000 */
[----:B------:R-:W-:Y:S01]  /*f080*/  LOP3.LUT R18, R18, 0xffffffdf, RZ, 0xc0, !PT ;  /* 0xffffffdf12127812 */ /* 0x000fe200078ec0ff */
[----:B------:R-:W-:Y:S01]  /*f090*/  ULDC UR4, c[0x0][0x2f4] ;  /* 0x0000bd0000047ab9 */ /* 0x000fe20000000800 */
[----:B------:R-:W-:Y:S01]  /*f0a0*/  ULDC UR5, c[0x0][0x320] ;  /* 0x0000c80000057ab9 */ /* 0x000fe20000000800 */
[----:B0-----:R-:W-:-:S04]  /*f0b0*/  ISETP.NE.U32.AND P0, PT, R2, RZ, PT ;  /* 0x000000ff0200720c */ /* 0x001fc80003f05070 */
[----:B------:R-:W-:-:S13]  /*f0c0*/  ISETP.NE.AND.EX P0, PT, R3, RZ, PT, P0 ;  /* 0x000000ff0300720c */ /* 0x000fda0003f05300 */
[----:B------:R-:W0:Y:S02]  /*f0d0*/  @P0 LDC.64 R2, c[0x0][0x9f8] ;  /* 0x00027e00ff020b82 */ /* 0x000e240000000a00 */
[----:B0-----:R-:W-:-:S05]  /*f0e0*/  @P0 IMAD.WIDE R2, R28, 0x4, R2 ;  /* 0x000000041c020825 */ /* 0x001fca00078e0202 */
[----:B------:R0:W2:Y:S01]  /*f0f0*/  @P0 LDG.E R32, desc[UR36][R2.64] ;  /* 0x0000002402200981 */ /* 0x0000a2000c1e1900 */
[----:B------:R-:W-:Y:S02]  /*f100*/  LOP3.LUT R26, R26, 0x70, RZ, 0xc0, !PT ;  /* 0x000000701a1a7812 */ /* 0x000fe400078ec0ff */
[----:B------:R-:W-:Y:S02]  /*f110*/  SHF.R.U32.HI R36, RZ, 0x3, R8 ;  /* 0x00000003ff247819 */ /* 0x000fe40000011608 */
[----:B-1----:R-:W-:Y:S02]  /*f120*/  ISETP.NE.AND P1, PT, R37, 0x1, PT ;  /* 0x000000012500780c */ /* 0x002fe40003f25270 */
[----:B------:R-:W-:-:S05]  /*f130*/  LOP3.LUT R33, R26, R36, RZ, 0xfc, !PT ;  /* 0x000000241a217212 */ /* 0x000fca00078efcff */
[----:B------:R-:W-:-:S05]  /*f140*/  IMAD R10, R27, 0x60, R33 ;  /* 0x000000601b0a7824 */ /* 0x000fca00078e0221 */
[C---:B------:R-:W-:Y:S01]  /*f150*/  ISETP.GE.AND P0, PT, R10.reuse, UR43, PT ;  /* 0x0000002b0a007c0c */ /* 0x040fe2000bf06270 */
[----:B0-----:R-:W0:Y:S01]  /*f160*/  @P1 LDC R3, c[0x0][0x434] ;  /* 0x00010d00ff031b82 */ /* 0x001e220000000800 */
[----:B-----5:R-:W-:Y:S01]  /*f170*/  IMAD.IADD R10, R10, 0x1, R23 ;  /* 0x000000010a0a7824 */ /* 0x020fe200078e0217 */
[----:B------:R-:W-:Y:S02]  /*f180*/  @P1 LOP3.LUT R18, R18, 0x20, RZ, 0xfc, !PT ;  /* 0x0000002012121812 */ /* 0x000fe400078efcff */
[----:B------:R-:W-:Y:S01]  /*f190*/  ISETP.GT.U32.OR P0, PT, R33, 0x5f, P0 ;  /* 0x0000005f2100780c */ /* 0x000fe20000704470 */
[----:B------:R-:W-:-:S03]  /*f1a0*/  IMAD.MOV.U32 R9, RZ, RZ, R10 ;  /* 0x000000ffff097224 */ /* 0x000fc600078e000a */
[----:B------:R-:W1:Y:S09]  /*f1b0*/  @P1 LDC R11, c[0x0][0x438] ;  /* 0x00010e00ff0b1b82 */ /* 0x000e720000000800 */
[----:B------:R-:W3:Y:S01]  /*f1c0*/  @!P0 LDC.64 R6, c[0x0][0x428] ;  /* 0x00010a00ff068b82 */ /* 0x000ee20000000a00 */
[----:B0-----:R-:W-:-:S07]  /*f1d0*/  @P1 IMAD.HI.U32 R0, R10, R3, RZ ;  /* 0x000000030a001227 */ /* 0x001fce00078e00ff */
[----:B------:R-:W0:Y:S01]  /*f1e0*/  @!P0 LDC.64 R4, c[0x0][0x418] ;  /* 0x00010600ff048b82 */ /* 0x000e220000000a00 */
[----:B-1----:R-:W-:-:S04]  /*f1f0*/  @P1 SHF.R.U32.HI R9, RZ, R11, R0 ;  /* 0x0000000bff091219 */ /* 0x002fc80000011600 */
[--C-:B------:R-:W-:Y:S01]  /*f200*/  @!P0 SHF.R.S32.HI R3, RZ, 0x1f, R9.reuse ;  /* 0x0000001fff038819 */ /* 0x100fe20000011409 */
[----:B------:R-:W-:Y:S01]  /*f210*/  @!P0 IMAD.MOV.U32 R2, RZ, RZ, R9 ;  /* 0x000000ffff028224 */ /* 0x000fe200078e0009 */
[----:B------:R-:W-:Y:S01]  /*f220*/  LOP3.LUT R18, R18, 0xfffffffb, RZ, 0xc0, !PT ;  /* 0xfffffffb12127812 */ /* 0x000fe200078ec0ff */
[----:B------:R-:W-:Y:S01]  /*f230*/  UMOV UR6, 0xffffffff ;  /* 0xffffffff00067882 */ /* 0x000fe20000000000 */
[----:B--2---:R-:W-:Y:S01]  /*f240*/  SHF.R.S32.HI R34, RZ, 0x1f, R32 ;  /* 0x0000001fff227819 */ /* 0x004fe20000011420 */
[----:B---3--:R-:W-:-:S04]  /*f250*/  @!P0 IMAD.WIDE.U32 R2, R32, R6, R2 ;  /* 0x0000000620028225 */ /* 0x008fc800078e0002 */
[----:B------:R-:W-:Y:S01]  /*f260*/  @!P0 IMAD R0, R34, R6, RZ ;  /* 0x0000000622008224 */ /* 0x000fe200078e02ff */
[----:B0-----:R-:W-:-:S03]  /*f270*/  @!P0 LEA R4, P1, R2, R4, 0x2 ;  /* 0x0000000402048211 */ /* 0x001fc600078210ff */
[----:B------:R-:W-:-:S04]  /*f280*/  @!P0 IMAD R7, R32, R7, R0 ;  /* 0x0000000720078224 */ /* 0x000fc800078e0200 */
[----:B------:R-:W-:-:S05]  /*f290*/  @!P0 IMAD.IADD R0, R3, 0x1, R7 ;  /* 0x0000000103008824 */ /* 0x000fca00078e0207 */
[----:B------:R-:W-:Y:S01]  /*f2a0*/  @!P0 LEA.HI.X R5, R2, R5, R0, 0x2, P1 ;  /* 0x0000000502058211 */ /* 0x000fe200008f1400 */
[----:B------:R-:W-:-:S06]  /*f2b0*/  IMAD.MOV.U32 R0, RZ, RZ, RZ ;  /* 0x000000ffff007224 */ /* 0x000fcc00078e00ff */
[----:B------:R0:W5:Y:S02]  /*f2c0*/  @!P0 LDG.E R0, desc[UR36][R4.64] ;  /* 0x0000002404008981 */ /* 0x000164000c1e1900 */
[----:B0-----:R-:W-:-:S05]  /*f2d0*/  IMAD.SHL.U32 R4, R25, 0x8, RZ ;  /* 0x0000000819047824 */ /* 0x001fca00078e00ff */
[----:B------:R-:W-:-:S04]  /*f2e0*/  LOP3.LUT R30, R4, 0x38, RZ, 0xc0, !PT ;  /* 0x00000038041e7812 */ /* 0x000fc800078ec0ff */
[C---:B------:R-:W-:Y:S02]  /*f2f0*/  ISETP.GE.AND P1, PT, R30.reuse, UR4, PT ;  /* 0x000000041e007c0c */ /* 0x040fe4000bf26270 */
[C---:B------:R-:W-:Y:S02]  /*f300*/  LOP3.LUT R22, R30.reuse, 0x40, RZ, 0xfc, !PT ;  /* 0x000000401e167812 */ /* 0x040fe400078efcff */
[----:B------:R-:W-:Y:S02]  /*f310*/  LOP3.LUT R24, R30, 0x80, RZ, 0xfc, !PT ;  /* 0x000000801e187812 */ /* 0x000fe400078efcff */
[----:B------:R-:W-:Y:S02]  /*f320*/  ISETP.GE.AND P3, PT, R22, UR4, PT ;  /* 0x0000000416007c0c */ /* 0x000fe4000bf66270 */
[----:B------:R-:W-:Y:S02]  /*f330*/  ISETP.GE.AND P2, PT, R24, UR4, PT ;  /* 0x0000000418007c0c */ /* 0x000fe4000bf46270 */
[----:B------:R-:W-:-:S03]  /*f340*/  ISETP.GE.AND P0, PT, R30, UR5, PT ;  /* 0x000000051e007c0c */ /* 0x000fc6000bf06270 */
[----:B------:R-:W-:Y:S02]  /*f350*/  @P1 LOP3.LUT R18, R18, 0x4, RZ, 0xfc, !PT ;  /* 0x0000000412121812 */ /* 0x000fe400078efcff */
[----:B------:R-:W-:Y:S02]  /*f360*/  ISETP.GE.AND P1, PT, R22, UR5, PT ;  /* 0x0000000516007c0c */ /* 0x000fe4000bf26270 */
[----:B------:R-:W-:-:S04]  /*f370*/  LOP3.LUT R18, R18, 0xfffffffd, RZ, 0xc0, !PT ;  /* 0xfffffffd12127812 */ /* 0x000fc800078ec0ff */
[----:B------:R-:W-:-:S04]  /*f380*/  @P3 LOP3.LUT R18, R18, 0x2, RZ, 0xfc, !PT ;  /* 0x0000000212123812 */ /* 0x000fc800078efcff */
[----:B------:R-:W-:-:S04]  /*f390*/  LOP3.LUT R18, R18, 0xfffffffe, RZ, 0xc0, !PT ;  /* 0xfffffffe12127812 */ /* 0x000fc800078ec0ff */
[----:B------:R-:W-:Y:S01]  /*f3a0*/  @P2 LOP3.LUT R18, R18, 0x1, RZ, 0xfc, !PT ;  /* 0x0000000112122812 */ /* 0x000fe200078efcff */
[----:B------:R-:W-:Y:S06]  /*f3b0*/  BRA.DIV UR6, `(.L_x_1071) ;  /* 0x0000002e06e07947 */ /* 0x000fec000b800000 */
.L_x_1113:
[----:B------:R-:W2:Y:S01]  /*f3c0*/  LDL R2, [R1] ;  /* 0x0000000001027983 */ /* 0x000ea20000100800 */
[----:B------:R-:W-:Y:S01]  /*f3d0*/  SEL R29, RZ, 0x1, P0 ;  /* 0x00000001ff1d7807 */ /* 0x000fe20000000000 */
[----:B------:R-:W-:Y:S01]  /*f3e0*/  IMAD.U32 R31, RZ, RZ, UR41 ;  /* 0x00000029ff1f7e24 */ /* 0x000fe2000f8e00ff */
[----:B------:R-:W-:Y:S01]  /*f3f0*/  ISETP.GT.U32.AND P0, PT, R33, 0x5f, PT ;  /* 0x0000005f2100780c */ /* 0x000fe20003f04070 */
[----:B------:R-:W-:Y:S01]  /*f400*/  IMAD.MOV R6, RZ, RZ, -R9 ;  /* 0x000000ffff067224 */ /* 0x000fe200078e0a09 */
[----:B------:R-:W-:Y:S02]  /*f410*/  LOP3.LUT R18, R18, 0xffffffef, RZ, 0xc0, !PT ;  /* 0xffffffef12127812 */ /* 0x000fe400078ec0ff */
[----:B------:R-:W-:Y:S01]  /*f420*/  SHF.R.S32.HI R31, RZ, 0x1f, R31 ;  /* 0x0000001fff1f7819 */ /* 0x000fe2000001141f */
[----:B------:R-:W-:Y:S01]  /*f430*/  IMAD R6, R37, R6, R10 ;  /* 0x0000000625067224 */ /* 0x000fe200078e020a */
[----:B------:R-:W-:-:S07]  /*f440*/  LOP3.LUT R18, R18, 0xfffffff7, RZ, 0xc0, !PT ;  /* 0xfffffff712127812 */ /* 0x000fce00078ec0ff */
[----:B------:R-:W-:Y:S02]  /*f450*/  @P0 LOP3.LUT R18, R18, 0x8, RZ, 0xfc, !PT ;  /* 0x0000000812120812 */ /* 0x000fe400078efcff */
[----:B--2---:R-:W-:Y:S02]  /*f460*/  R2UR UR4, R2 ;  /* 0x00000000020472ca */ /* 0x004fe400000e0000 */
[----:B------:R-:W-:-:S05]  /*f470*/  SEL R2, RZ, 0xffffffff, P1 ;  /* 0xffffffffff027807 */ /* 0x000fca0000800000 */
[----:B------:R-:W-:-:S05]  /*f480*/  IMAD.SHL.U32 R2, R2, 0x2, RZ ;  /* 0x0000000202027824 */ /* 0x000fca00078e00ff */
[----:B------:R-:W-:Y:S01]  /*f490*/  LOP3.LUT R29, R2, 0x2, R29, 0xe2, !PT ;  /* 0x00000002021d7812 */ /* 0x000fe200078ee21d */
[----:B------:R-:W-:-:S06]  /*f4a0*/  ULOP3.LUT UR4, UR4, 0x2, URZ, 0xfc, !UPT ;  /* 0x0000000204047892 */ /* 0x000fcc000f8efc3f */
[----:B------:R-:W-:-:S05]  /*f4b0*/  IMAD.U32 R3, RZ, RZ, UR4 ;  /* 0x00000004ff037e24 */ /* 0x000fca000f8e00ff */
[----:B------:R-:W-:-:S13]  /*f4c0*/  ISETP.NE.AND P2, PT, R3, 0x3, PT ;  /* 0x000000030300780c */ /* 0x000fda0003f45270 */
[----:B------:R-:W-:Y:S01]  /*f4d0*/  @P2 LOP3.LUT R18, R18, 0x10, RZ, 0xfc, !PT ;  /* 0x0000001012122812 */ /* 0x000fe200078efcff */
[----:B------:R-:W-:Y:S06]  /*f4e0*/  @!P2 BRA `(.L_x_1072) ;  /* 0x000000000004a947 */ /* 0x000fec0003800000 */
[----:B------:R-:W-:Y:S01]  /*f4f0*/  BPT.TRAP 0x1 ;  /* 0x000000040000795c */ /* 0x000fe20000300000 */
.L_x_1072:
[----:B------:R-:W-:Y:S01]  /*f500*/  SHF.R.S32.HI R7, RZ, 0x1f, R6 ;  /* 0x0000001fff077819 */ /* 0x000fe20000011406 */
[----:B------:R-:W-:Y:S01]  /*f510*/  ULDC.64 UR4, c[0x0][0x328] ;  /* 0x0000ca0000047ab9 */ /* 0x000fe20000000a00 */
[----:B------:R-:W-:-:S03]  /*f520*/  R2UR UR6, R31 ;  /* 0x000000001f0672ca */ /* 0x000fc600000e0000 */
        /* <DEDUP_REMOVED lines=17> */
[----:B------:R-:W-:-:S05]  /*f640*/  VIADD R17, R3, UR4 ;  /* 0x0000000403117c36 */ /* 0x000fca0008000000 */
[----:B------:R-:W-:Y:S01]  /*f650*/  LEA.HI.X R17, R2, UR7, R17, 0x1, P0 ;  /* 0x0000000702117c11 */ /* 0x000fe200080f0c11 */
[----:B------:R-:W-:-:S05]  /*f660*/  IMAD.MOV.U32 R2, RZ, RZ, 0x1 ;  /* 0x00000001ff027424 */ /* 0x000fca00078e00ff */
[----:B------:R-:W-:-:S04]  /*f670*/  SHF.L.U32 R2, R2, 0x1f, RZ ;  /* 0x0000001f02027819 */ /* 0x000fc800000006ff */
[----:B------:R-:W0:Y:S02]  /*f680*/  SYNCS.PHASECHK.TRANS64.TRYWAIT P0, [UR48+0x2a840], R2 ;  /* 0x02a84002ff0075a7 */ /* 0x000e240008000170 */
[----:B0-----:R-:W-:Y:S05]  /*f690*/  @!P0 BRA `(.L_x_1073) ;  /* 0x0000002c00488947 */ /* 0x001fea0003800000 */
.L_x_1114:
[----:B------:R-:W-:Y:S01]  /*f6a0*/  ULDC.64 UR4, c[0x0][0x300] ;  /* 0x0000c00000047ab9 */ /* 0x000fe20000000a00 */
[----:B------:R-:W-:Y:S01]  /*f6b0*/  R2UR UR6, R31 ;  /* 0x000000001f0672ca */ /* 0x000fe200000e0000 */
[----:B------:R-:W-:Y:S01]  /*f6c0*/  IMAD R7, R7, UR4, RZ ;  /* 0x0000000407077c24 */ /* 0x000fe2000f8e02ff */
[----:B------:R-:W-:Y:S01]  /*f6d0*/  LOP3.LUT P3, RZ, R18, 0x4, RZ, 0xc0, !PT ;  /* 0x0000000412ff7812 */ /* 0x000fe2000786c0ff */
[----:B0-----:R-:W-:Y:S01]  /*f6e0*/  IMAD.WIDE.U32 R2, R6, UR4, RZ ;  /* 0x0000000406027c25 */ /* 0x001fe2000f8e00ff */
[C---:B------:R-:W-:Y:S02]  /*f6f0*/  LOP3.LUT P2, RZ, R18.reuse, 0x2, RZ, 0xc0, !PT ;  /* 0x0000000212ff7812 */ /* 0x040fe4000784c0ff */
[----:B------:R-:W-:Y:S01]  /*f700*/  LOP3.LUT P1, RZ, R18, 0x1, RZ, 0xc0, !PT ;  /* 0x0000000112ff7812 */ /* 0x000fe2000782c0ff */
[----:B------:R-:W-:Y:S01]  /*f710*/  IMAD R7, R6, UR5, R7 ;  /* 0x0000000506077c24 */ /* 0x000fe2000f8e0207 */
[----:B------:R-:W-:Y:S02]  /*f720*/  ULDC.64 UR4, c[0x0][0x310] ;  /* 0x0000c40000047ab9 */ /* 0x000fe40000000a00 */
[----:B------:R-:W-:-:S02]  /*f730*/  IMAD R5, R5, UR4, RZ ;  /* 0x0000000405057c24 */ /* 0x000fc4000f8e02ff */
[----:B------:R-:W-:Y:S02]  /*f740*/  IMAD.IADD R3, R3, 0x1, R7 ;  /* 0x0000000103037824 */ /* 0x000fe400078e0207 */
        /* <DEDUP_REMOVED lines=10> */
[----:B------:R-:W-:Y:S01]  /*f7f0*/  VIADD R7, R3, UR4 ;  /* 0x0000000403077c36 */ /* 0x000fe20008000000 */
[----:B------:R-:W-:Y:S01]  /*f800*/  LOP3.LUT R3, R4, 0x1c0, RZ, 0xc0, !PT ;  /* 0x000001c004037812 */ /* 0x000fe200078ec0ff */
[----:B------:R-:W-:-:S03]  /*f810*/  UMOV UR4, 0xffffffff ;  /* 0xffffffff00047882 */ /* 0x000fc60000000000 */
[----:B------:R-:W-:Y:S01]  /*f820*/  LEA.HI.X R7, R2, UR7, R7, 0x1, P0 ;  /* 0x0000000702077c11 */ /* 0x000fe200080f0c07 */
[----:B------:R-:W-:Y:S01]  /*f830*/  IMAD.MOV.U32 R2, RZ, RZ, -0x60 ;  /* 0xffffffa0ff027424 */ /* 0x000fe200078e00ff */
[----:B------:R-:W-:-:S03]  /*f840*/  LOP3.LUT R4, R3, 0x38, R4, 0xf8, !PT ;  /* 0x0000003803047812 */ /* 0x000fc600078ef804 */
[----:B------:R-:W-:Y:S01]  /*f850*/  IMAD R5, R27, R2, UR43 ;  /* 0x0000002b1b057e24 */ /* 0x000fe2000f8e0202 */
[----:B------:R-:W-:Y:S01]  /*f860*/  LOP3.LUT R4, R4, 0x38, R25, 0x78, !PT ;  /* 0x0000003804047812 */ /* 0x000fe200078e7819 */
[----:B------:R-:W-:Y:S02]  /*f870*/  IMAD.SHL.U32 R25, R8, 0x8, RZ ;  /* 0x0000000808197824 */ /* 0x000fe400078e00ff */
[----:B------:R-:W-:-:S03]  /*f880*/  IMAD.IADD R6, R5, 0x1, -R36 ;  /* 0x0000000105067824 */ /* 0x000fc600078e0a24 */
[----:B------:R-:W-:Y:S02]  /*f890*/  LOP3.LUT R25, R4, 0x200, R25, 0xf8, !PT ;  /* 0x0000020004197812 */ /* 0x000fe400078ef819 */
[----:B------:R-:W-:Y:S01]  /*f8a0*/  ISETP.GE.AND P0, PT, R6, 0x1, PT ;  /* 0x000000010600780c */ /* 0x000fe20003f06270 */
[----:B------:R-:W-:-:S12]  /*f8b0*/  BRA.DIV UR4, `(.L_x_1074) ;  /* 0x0000002a04d87947 */ /* 0x000fd8000b800000 */
[----:B------:R-:W-:Y:S01]  /*f8c0*/  SHFL.IDX PT, R3, R7, RZ, 0x181f ;  /* 0x00181fff07037589 */ /* 0x000fe200000e0000 */
[----:B------:R-:W-:-:S03]  /*f8d0*/  @P0 LEA R9, R25, UR48, 0x1 ;  /* 0x0000003019090c11 */ /* 0x000fc6000f8e08ff */
[----:B------:R-:W0:Y:S04]  /*f8e0*/  SHFL.IDX PT, R2, R0, RZ, 0x181f ;  /* 0x00181fff00027589 */ /* 0x000e2800000e0000 */
[----:B------:R-:W-:Y:S04]  /*f8f0*/  SHFL.IDX PT, R5, R7, 0x1, 0x181f ;  /* 0x00381f0007057f89 */ /* 0x000fe800000e0000 */
[----:B------:R-:W-:Y:S04]  /*f900*/  SHFL.IDX PT, R4, R0, 0x1, 0x181f ;  /* 0x00381f0000047f89 */ /* 0x000fe800000e0000 */
[----:B------:R-:W-:Y:S04]  /*f910*/  SHFL.IDX PT, R8, R7, 0x2, 0x181f ;  /* 0x00581f0007087f89 */ /* 0x000fe800000e0000 */
[----:B------:R-:W1:Y:S04]  /*f920*/  SHFL.IDX PT, R14, R0, 0x2, 0x181f ;  /* 0x00581f00000e7f89 */ /* 0x000e6800000e0000 */
[----:B------:R-:W2:Y:S01]  /*f930*/  SHFL.IDX PT, R10, R0, 0x3, 0x181f ;  /* 0x00781f00000a7f89 */ /* 0x000ea200000e0000 */
[----:B0-----:R-:W-:-:S05]  /*f940*/  @P0 IMAD.WIDE.U32 R2, R30, 0x2, R2 ;  /* 0x000000021e020825 */ /* 0x001fca00078e0002 */
[----:B------:R-:W-:Y:S04]  /*f950*/  @P0 LDGSTS.E.BYPASS.LTC128B.128 [R9+0x18400], desc[UR36][R2.64], !P3 ;  /* 0x1840000002090fae */ /* 0x000fe8000d901d64 */
[----:B------:R-:W-:Y:S04]  /*f960*/  @P0 LDGSTS.E.BYPASS.LTC128B.128 [R9+0x1b400], desc[UR36][R2.64+0x80], !P2 ;  /* 0x1b40008002090fae */ /* 0x000fe8000d101d64 */
[----:B------:R0:W-:Y:S01]  /*f970*/  @P0 LDGSTS.E.BYPASS.LTC128B.128 [R9+0x1e400], desc[UR36][R2.64+0x100], !P1 ;  /* 0x1e40010002090fae */ /* 0x0001e2000c901d64 */
[----:B------:R-:W-:-:S03]  /*f980*/  ISETP.GE.AND P0, PT, R6, 0x11, PT ;  /* 0x000000110600780c */ /* 0x000fc60003f06270 */
[----:B0-----:R-:W0:Y:S01]  /*f990*/  SHFL.IDX PT, R9, R7, 0x3, 0x181f ;  /* 0x00781f0007097f89 */ /* 0x001e2200000e0000 */
[----:B-1----:R-:W-:-:S09]  /*f9a0*/  IMAD.MOV.U32 R2, RZ, RZ, R14 ;  /* 0x000000ffff027224 */ /* 0x002fd200078e000e */
[----:B------:R-:W-:Y:S01]  /*f9b0*/  @P0 LEA R21, R25, UR48, 0x1 ;  /* 0x0000003019150c11 */ /* 0x000fe2000f8e08ff */
[----:B------:R-:W-:Y:S01]  /*f9c0*/  @P0 IMAD.WIDE.U32 R4, R30, 0x2, R4 ;  /* 0x000000021e040825 */ /* 0x000fe200078e0004 */
[----:B------:R-:W1:Y:S03]  /*f9d0*/  SHFL.IDX PT, R14, R0, 0x4, 0x181f ;  /* 0x00981f00000e7f89 */ /* 0x000e6600000e0000 */
[----:B------:R-:W-:Y:S01]  /*f9e0*/  IMAD.MOV.U32 R3, RZ, RZ, R8 ;  /* 0x000000ffff037224 */ /* 0x000fe200078e0008 */
[----:B------:R-:W-:Y:S04]  /*f9f0*/  @P0 LDGSTS.E.BYPASS.LTC128B.128 [R21+0x18c00], desc[UR36][R4.64], !P3 ;  /* 0x18c0000004150fae */ /* 0x000fe8000d901d64 */
[----:B------:R-:W-:Y:S04]  /*fa00*/  @P0 LDGSTS.E.BYPASS.LTC128B.128 [R21+0x1bc00], desc[UR36][R4.64+0x80], !P2 ;  /* 0x1bc0008004150fae */ /* 0x000fe8000d101d64 */
[----:B------:R2:W-:Y:S01]  /*fa10*/  @P0 LDGSTS.E.BYPASS.LTC128B.128 [R21+0x1ec00], desc[UR36][R4.64+0x100], !P1 ;  /* 0x1ec0010004150fae */ /* 0x0005e2000c901d64 */
[----:B------:R-:W-:-:S03]  /*fa20*/  ISETP.GE.AND P0, PT, R6, 0x21, PT ;  /* 0x000000210600780c */ /* 0x000fc60003f06270 */
[----:B------:R-:W3:Y:S04]  /*fa30*/  SHFL.IDX PT, R8, R7, 0x4, 0x181f ;  /* 0x00981f0007087f89 */ /* 0x000ee800000e0000 */
[----:B------:R-:W4:Y:S01]  /*fa40*/  SHFL.IDX PT, R7, R7, 0x5, 0x181f ;  /* 0x00b81f0007077f89 */ /* 0x000f2200000e0000 */
[----:B--2---:R-:W-:-:S05]  /*fa50*/  IMAD.MOV.U32 R4, RZ, RZ, R10 ;  /* 0x000000ffff047224 */ /* 0x004fca00078e000a */
[----:B------:R-:W-:Y:S01]  /*fa60*/  @P0 IMAD.WIDE.U32 R2, R30, 0x2, R2 ;  /* 0x000000021e020825 */ /* 0x000fe200078e0002 */
[----:B------:R-:W-:-:S03]  /*fa70*/  @P0 LEA R35, R25, UR48, 0x1 ;  /* 0x0000003019230c11 */ /* 0x000fc6000f8e08ff */
[----:B0-----:R-:W-:Y:S02]  /*fa80*/  IMAD.MOV.U32 R5, RZ, RZ, R9 ;  /* 0x000000ffff057224 */ /* 0x001fe400078e0009 */
        /* <DEDUP_REMOVED lines=8> */
[----:B---3--:R-:W-:Y:S02]  /*fb10*/  IMAD.MOV.U32 R3, RZ, RZ, R8 ;  /* 0x000000ffff037224 */ /* 0x008fe400078e0008 */
        /* <DEDUP_REMOVED lines=8> */
[----:B-1--4-:R0:W-:Y:S02]  /*fba0*/  @P0 LDGSTS.E.BYPASS.LTC128B.128 [R21+0x20400], desc[UR36][R2.64+0x100], !P1 ;  /* 0x2040010002150fae */ /* 0x0121e4000c901d64 */
.L_x_1128:
[----:B------:R-:W-:Y:S01]  /*fbb0*/  ISETP.GE.AND P0, PT, R6, 0x51, PT ;  /* 0x000000510600780c */ /* 0x000fe20003f06270 */
[----:B0-----:R-:W-:Y:S02]  /*fbc0*/  IMAD.MOV.U32 R2, RZ, RZ, R14 ;  /* 0x000000ffff027224 */ /* 0x001fe400078e000e */
[----:B------:R-:W-:-:S10]  /*fbd0*/  IMAD.MOV.U32 R3, RZ, RZ, R7 ;  /* 0x000000ffff037224 */ /* 0x000fd400078e0007 */
        /* <DEDUP_REMOVED lines=12> */
[----:B------:R-:W-:-:S13]  /*fca0*/  LOP3.LUT P1, RZ, R18, 0x10, RZ, 0xc0, !PT ;  /* 0x0000001012ff7812 */ /* 0x000fda000782c0ff */
[----:B0-----:R-:W-:Y:S05]  /*fcb0*/  @!P1 BRA `(.L_x_1075) ;  /* 0x0000000000049947 */ /* 0x001fea0003800000 */
[----:B------:R-:W-:Y:S01]  /*fcc0*/  BPT.TRAP 0x1 ;  /* 0x000000040000795c */ /* 0x000fe20000300000 */
.L_x_1075:
        /* <DEDUP_REMOVED lines=18> */
[----:B------:R-:W-:Y:S02]  /*fdf0*/  IMAD.U32 R4, RZ, RZ, UR6 ;  /* 0x00000006ff047e24 */ /* 0x000fe4000f8e00ff */
[----:B------:R-:W0:Y:S01]  /*fe00*/  LDC.64 R2, c[0x4][R2] ;  /* 0x0100000002027b82 */ /* 0x000e220000000a00 */
[----:B------:R-:W-:Y:S02]  /*fe10*/  IMAD.U32 R5, RZ, RZ, UR7 ;  /* 0x00000007ff057e24 */ /* 0x000fe4000f8e00ff */
        /* <DEDUP_REMOVED lines=8> */
[----:B0-----:R-:W-:Y:S05]  /*fea0*/  CALL.ABS.NOINC R2 ;  /* 0x0000000002007343 */ /* 0x001fea0003c00000 */
.L_x_1076:
[----:B------:R-:W-:Y:S01]  /*feb0*/  UISETP.NE.AND UP0, UPT, UR50, URZ, UPT ;  /* 0x0000003f3200728c */ /* 0x000fe2000bf05270 */
[----:B------:R-:W-:Y:S01]  /*fec0*/  VIADD R7, R33, UR42 ;  /* 0x0000002a21077c36 */ /* 0x000fe20008000000 */
[----:B------:R-:W0:Y:S01]  /*fed0*/  LDC R6, c[0x0][0x448] ;  /* 0x00011200ff067b82 */ /* 0x000e220000000800 */
[----:B------:R-:W-:Y:S01]  /*fee0*/  IMAD.U32 R4, RZ, RZ, UR38 ;  /* 0x00000026ff047e24 */ /* 0x000fe2000f8e00ff */
[----:B------:R-:W-:Y:S01]  /*fef0*/  ULDC.64 UR4, c[0x0][0x2e0] ;  /* 0x0000b80000047ab9 */ /* 0x000fe20000000a00 */
[----:B------:R-:W-:Y:S01]  /*ff00*/  IMAD.U32 R3, RZ, RZ, UR49 ;  /* 0x00000031ff037e24 */ /* 0x000fe2000f8e00ff */
[----:B------:R-:W-:Y:S01]  /*ff10*/  PLOP3.LUT P0, PT, PT, PT, UP0, 0x80, 0x0 ;  /* 0x000000000000781c */ /* 0x000fe20003f0f008 */
[----:B------:R-:W-:Y:S02]  /*ff20*/  IMAD.MOV.U32 R2, RZ, RZ, R4 ;  /* 0x000000ffff027224 */ /* 0x000fe400078e0004 */
[----:B------:R-:W-:Y:S02]  /*ff30*/  IMAD R35, R35, UR4, RZ ;  /* 0x0000000423237c24 */ /* 0x000fe4000f8e02ff */
[----:B------:R-:W-:Y:S01]  /*ff40*/  @UP0 ULDC UR6, c[0x0][0x44c] ;  /* 0x0001130000060ab9 */ /* 0x000fe20000000800 */
[----:B------:R-:W-:Y:S01]  /*ff50*/  IMAD.WIDE.U32 R2, R28, UR4, R2 ;  /* 0x000000041c027c25 */ /* 0x000fe2000f8e0002 */
[----:B------:R-:W-:-:S03]  /*ff60*/  @UP0 ULDC UR4, c[0x0][0x450] ;  /* 0x0001140000040ab9 */ /* 0x000fc60000000800 */
[----:B------:R-:W-:Y:S02]  /*ff70*/  IMAD.U32 R5, RZ, RZ, UR39 ;  /* 0x00000027ff057e24 */ /* 0x000fe4000f8e00ff */
[----:B------:R-:W-:Y:S02]  /*ff80*/  IMAD.MOV.U32 R5, RZ, RZ, R7 ;  /* 0x000000ffff057224 */ /* 0x000fe400078e0007 */
[----:B------:R-:W-:Y:S01]  /*ff90*/  @P0 IMAD.HI.U32 R0, R7, UR6, RZ ;  /* 0x0000000607000c27 */ /* 0x000fe2000f8e00ff */
[----:B------:R-:W-:-:S03]  /*ffa0*/  PLOP3.LUT P0, PT, PT, PT, UP0, 0x80, 0x0 ;  /* 0x000000000000781c */ /* 0x000fc60003f0f008 */
[----:B------:R-:W-:-:S04]  /*ffb0*/  IMAD R35, R28, UR5, R35 ;  /* 0x000000051c237c24 */ /* 0x000fc8000f8e0223 */
[----:B------:R-:W-:-:S06]  /*ffc0*/  IMAD.IADD R3, R3, 0x1, R35 ;  /* 0x0000000103037824 */ /* 0x000fcc00078e0223 */
[----:B------:R-:W-:Y:S01]  /*ffd0*/  @P0 SHF.R.U32.HI R5, RZ, UR4, R0 ;  /* 0x00000004ff050c19 */ /* 0x000fe20008011600 */
[----:B------:R-:W-:-:S04]  /*ffe0*/  ULDC.64 UR4, c[0x0][0x2d0] ;  /* 0x0000b40000047ab9 */ /* 0x000fc80000000a00 */
[----:B------:R-:W-:Y:S02]  /*fff0*/  IMAD.MOV R0, RZ, RZ, -R5 ;  /* 0x000000ffff007224 */ /* 0x000fe400078e0a05 */
[----:B------:R-:W-:-:S04]  /*10000*/  IMAD.WIDE.U32 R2, R5, UR4, R2 ;  /* 0x0000000405027c25 */ /* 0x000fc8000f8e0002 */
[----:B0-----:R-:W-:Y:S01]  /*10010*/  IMAD R7, R6, R0, R7 ;  /* 0x0000000006077224 */ /* 0x001fe200078e0207 */
        /* <DEDUP_REMOVED lines=10> */
[----:B------:R-:W-:Y:S01]  /*100c0*/  LEA R0, P0, R2, UR4, 0x1 ;  /* 0x0000000402007c11 */ /* 0x000fe2000f8008ff */
        /* <DEDUP_REMOVED lines=10> */
[----:B------:R-:W-:Y:S02]  /*10170*/  VIADD R7, R36, UR42 ;  /* 0x0000002a24077c36 */ /* 0x000fe40008000000 */
[----:B------:R-:W0:Y:S01]  /*10180*/  SHFL.IDX PT, R2, R0, RZ, 0x181f ;  /* 0x00181fff00027589 */ /* 0x000e2200000e0000 */
[----:B------:R-:W-:Y:S02]  /*10190*/  IMAD R6, R6, UR4, RZ ;  /* 0x0000000406067c24 */ /* 0x000fe4000f8e02ff */
[C---:B------:R-:W-:Y:S01]  /*101a0*/  VIADD R11, R7.reuse, 0x10 ;  /* 0x00000010070b7836 */ /* 0x040fe20000000000 */
[----:B------:R-:W-:Y:S02]  /*101b0*/  SHFL.IDX PT, R5, R8, 0x1, 0x181f ;  /* 0x00381f0008057f89 */ /* 0x000fe400000e0000 */
[----:B------:R-:W-:-:S02]  /*101c0*/  ISETP.GE.AND P1, PT, R7, R6, PT ;  /* 0x000000060700720c */ /* 0x000fc40003f26270 */
[----:B------:R-:W1:Y:S04]  /*101d0*/  SHFL.IDX PT, R4, R0, 0x1, 0x181f ;  /* 0x00381f0000047f89 */ /* 0x000e6800000e0000 */
[----:B------:R-:W-:Y:S07]  /*101e0*/  SHFL.IDX PT, R14, R0, 0x7, 0x181f ;  /* 0x00f81f00000e7f89 */ /* 0x000fee00000e0000 */
[----:B------:R-:W-:Y:S01]  /*101f0*/  @!P1 LEA R9, R25, UR48, 0x1 ;  /* 0x0000003019099c11 */ /* 0x000fe2000f8e08ff */
[----:B0-----:R-:W-:-:S05]  /*10200*/  @!P1 IMAD.WIDE.U32 R2, R30, 0x2, R2 ;  /* 0x000000021e029825 */ /* 0x001fca00078e0002 */
[----:B------:R-:W-:Y:S04]  /*10210*/  @!P1 LDGSTS.E.BYPASS.LTC128B.128 [R9+0xc400], desc[UR36][R2.64], !P3 ;  /* 0x0c40000002099fae */ /* 0x000fe8000d901d64 */
[----:B------:R-:W-:Y:S04]  /*10220*/  @!P1 LDGSTS.E.BYPASS.LTC128B.128 [R9+0x10400], desc[UR36][R2.64+0x80], !P2 ;  /* 0x1040008002099fae */ /* 0x000fe8000d101d64 */
[----:B------:R0:W-:Y:S01]  /*10230*/  @!P1 LDGSTS.E.BYPASS.LTC128B.128 [R9+0x14400], desc[UR36][R2.64+0x100], !P0 ;  /* 0x1440010002099fae */ /* 0x0001e2000c101d64 */
[----:B------:R-:W-:Y:S01]  /*10240*/  ISETP.GE.AND P1, PT, R11, R6, PT ;  /* 0x000000060b00720c */ /* 0x000fe20003f26270 */
[----:B------:R-:W-:-:S02]  /*10250*/  VIADD R11, R7, 0x30 ;  /* 0x00000030070b7836 */ /* 0x000fc40000000000 */
        /* <DEDUP_REMOVED lines=50> */
.L_x_1145:
[----:B------:R-:W-:Y:S01]  /*10580*/  VIADD R7, R7, 0x70 ;  /* 0x0000007007077836 */ /* 0x000fe20000000000 */
[----:B------:R-:W-:Y:S01]  /*10590*/  BSSY B0, `(.L_x_1078) ;  /* 0x000000d000007945 */ /* 0x000fe20003800000 */
[----:B-1----:R-:W-:Y:S02]  /*105a0*/  IMAD.MOV.U32 R2, RZ, RZ, R14 ;  /* 0x000000ffff027224 */ /* 0x002fe400078e000e */
[----:B--2---:R-:W-:Y:S01]  /*105b0*/  IMAD.MOV.U32 R3, RZ, RZ, R4 ;  /* 0x000000ffff037224 */ /* 0x004fe200078e0004 */
        /* <DEDUP_REMOVED lines=10> */
.L_x_1079:
[----:B------:R-:W-:Y:S05]  /*10660*/  BSYNC B0 ;  /* 0x0000000000007941 */ /* 0x000fea0003800000 */
.L_x_1078:
[----:B------:R-:W-:Y:S01]  /*10670*/  NOP ;  /* 0x0000000000007918 */ /* 0x000fe20000000000 */
[----:B------:R-:W-:Y:S01]  /*10680*/  SYNCS.ARRIVE.TRANS64.RED.A0T1 RZ, [UR48+0x2a800], RZ ;  /* 0x02a800ffffff79a7 */ /* 0x000fe20008200430 */
[----:B------:R-:W-:Y:S01]  /*10690*/  IMAD.MOV.U32 R0, RZ, RZ, 0x1 ;  /* 0x00000001ff007424 */ /* 0x000fe200078e00ff */
[----:B------:R-:W-:Y:S04]  /*106a0*/  ARRIVES.LDGSTSBAR.64.TRANSCNT [UR48+0x2a800] ;  /* 0x02a80000ff0079b0 */ /* 0x000fe80008000ab0 */
[----:B------:R-:W-:Y:S01]  /*106b0*/  SHF.L.U32 R0, R0, 0x1f, RZ ;  /* 0x0000001f00007819 */ /* 0x000fe200000006ff */
[----:B------:R-:W-:Y:S01]  /*106c0*/  NOP ;  /* 0x0000000000007918 */ /* 0x000fe20000000000 */
[----:B------:R-:W-:Y:S01]  /*106d0*/  SYNCS.ARRIVE.TRANS64.A1T0 RZ, [UR48+0x2a800], RZ ;  /* 0x02a800ffffff79a7 */ /* 0x000fe20008100030 */
[----:B------:R-:W-:Y:S01]  /*106e0*/  VIADD R19, R19, 0xfffffffe ;  /* 0xfffffffe13137836 */ /* 0x000fe20000000000 */
[----:B------:R-:W1:Y:S02]  /*106f0*/  SYNCS.PHASECHK.TRANS64.TRYWAIT P0, [UR48+0x2a820], R0 ;  /* 0x02a82000ff0075a7 */ /* 0x000e640008000170 */
[----:B-1----:R-:W-:Y:S05]  /*10700*/  @!P0 BRA `(.L_x_1080) ;  /* 0x0000002c00b08947 */ /* 0x002fea0003800000 */
.L_x_1146:
[----:B------:R-:W-:Y:S01]  /*10710*/  ISETP.GE.AND P0, PT, R19, UR51, PT ;  /* 0x0000003313007c0c */ /* 0x000fe2000bf06270 */
[----:B------:R-:W-:Y:S02]  /*10720*/  IMAD.MOV.U32 R24, RZ, RZ, 0x1 ;  /* 0x00000001ff187424 */ /* 0x000fe400078e00ff */
[----:B------:R-:W-:-:S10]  /*10730*/  IMAD.MOV.U32 R22, RZ, RZ, RZ ;  /* 0x000000ffff167224 */ /* 0x000fd400078e00ff */
[----:B------:R-:W-:Y:S05]  /*10740*/  @!P0 BRA `(.L_x_1081) ;  /* 0x0000000c00e08947 */ /* 0x000fea0003800000 */
[----:B------:R-:W-:Y:S01]  /*10750*/  UIADD3 UR4, UR47, 0x1, URZ ;  /* 0x000000012f047890 */ /* 0x000fe2000fffe03f */
[----:B0-----:R-:W-:Y:S01]  /*10760*/  LOP3.LUT R3, RZ, UR45, RZ, 0x33, !PT ;  /* 0x0000002dff037c12 */ /* 0x001fe2000f8e33ff */
[----:B------:R-:W-:Y:S01]  /*10770*/  BSSY B0, `(.L_x_1081) ;  /* 0x00000f5000007945 */ /* 0x000fe20003800000 */
[----:B------:R-:W-:Y:S01]  /*10780*/  LOP3.LUT R5, RZ, UR44, RZ, 0x33, !PT ;  /* 0x0000002cff057c12 */ /* 0x000fe2000f8e33ff */
[----:B------:R-:W-:Y:S01]  /*10790*/  UIMAD UR4, UR4, UR40, URZ ;  /* 0x00000028040472a4 */ /* 0x000fe2000f8e023f */
[----:B------:R-:W-:Y:S01]  /*107a0*/  IADD3 R23, R26, R23, R36 ;  /* 0x000000171a177210 */ /* 0x000fe20007ffe024 */
[----:B------:R-:W-:Y:S02]  /*107b0*/  IMAD.SHL.U32 R35, R30, 0x2, RZ ;  /* 0x000000021e237824 */ /* 0x000fe400078e00ff */
[----:B------:R-:W-:Y:S02]  /*107c0*/  IMAD.MOV.U32 R20, RZ, RZ, RZ ;  /* 0x000000ffff147224 */ /* 0x000fe400078e00ff */
[----:B------:R-:W-:Y:S01]  /*107d0*/  LOP3.LUT R0, RZ, UR4, RZ, 0x33, !PT ;  /* 0x00000004ff007c12 */ /* 0x000fe2000f8e33ff */
[----:B------:R-:W-:-:S02]  /*107e0*/  VIADD R9, R23, 0xfffffee0 ;  /* 0xfffffee017097836 */ /* 0x000fc40000000000 */
[----:B------:R-:W-:Y:S01]  /*107f0*/  IMAD.MOV.U32 R23, RZ, RZ, 0x1 ;  /* 0x00000001ff177424 */ /* 0x000fe200078e00ff */
[----:B------:R-:W-:Y:S02]  /*10800*/  VIADDMNMX R0, R0, -UR46, R3, !PT ;  /* 0x8000002e00007c46 */ /* 0x000fe4000f800103 */
[----:B------:R-:W-:Y:S02]  /*10810*/  IADD3 R3, -R36, UR43, RZ ;  /* 0x0000002b24037c10 */ /* 0x000fe4000fffe1ff */
[----:B------:R-:W-:-:S04]  /*10820*/  VIMNMX R0, R0, R5, !PT ;  /* 0x0000000500007248 */ /* 0x000fc80007fe0100 */
[C---:B------:R-:W-:Y:S01]  /*10830*/  IADD3 R27, -R0.reuse, -0x2, RZ ;  /* 0xfffffffe001b7810 */ /* 0x040fe20007ffe1ff */
[C---:B------:R-:W-:Y:S02]  /*10840*/  IMAD R3, R0.reuse, 0x60, R3 ;  /* 0x0000006000037824 */ /* 0x040fe400078e0203 */
[----:B------:R-:W-:Y:S02]  /*10850*/  IMAD R9, R0, -0x60, R9 ;  /* 0xffffffa000097824 */ /* 0x000fe400078e0209 */
[----:B------:R-:W-:-:S07]  /*10860*/  VIADD R0, R3, 0xc0 ;  /* 0x000000c003007836 */ /* 0x000fce0000000000 */
.L_x_1094:
[----:B------:R-:W-:Y:S01]  /*10870*/  ISETP.NE.AND P0, PT, R37, 0x1, PT ;  /* 0x000000012500780c */ /* 0x000fe20003f05270 */
[----:B------:R-:W-:Y:S01]  /*10880*/  IMAD.MOV.U32 R10, RZ, RZ, R9 ;  /* 0x000000ffff0a7224 */ /* 0x000fe200078e0009 */
[----:B------:R-:W-:Y:S02]  /*10890*/  ISETP.GT.U32.AND P2, PT, R33, 0x5f, PT ;  /* 0x0000005f2100780c */ /* 0x000fe40003f44070 */
[----:B------:R-:W-:-:S09]  /*108a0*/  LOP3.LUT P1, RZ, R18, 0x10, RZ, 0xc0, !PT ;  /* 0x0000001012ff7812 */ /* 0x000fd2000782c0ff */
[----:B------:R-:W0:Y:S08]  /*108b0*/  @P0 LDC R2, c[0x0][0x434] ;  /* 0x00010d00ff020b82 */ /* 0x000e300000000800 */
[----:B------:R-:W1:Y:S08]  /*108c0*/  @P0 LDC R3, c[0x0][0x438] ;  /* 0x00010e00ff030b82 */ /* 0x000e700000000800 */
[----:B------:R-:W2:Y:S08]  /*108d0*/  @!P2 LDC.64 R6, c[0x0][0x428] ;  /* 0x00010a00ff06ab82 */ /* 0x000eb00000000a00 */
[----:B------:R-:W3:Y:S01]  /*108e0*/  @!P2 LDC.64 R4, c[0x0][0x418] ;  /* 0x00010600ff04ab82 */ /* 0x000ee20000000a00 */
[----:B0-----:R-:W-:-:S05]  /*108f0*/  @P0 IMAD.HI.U32 R2, R9, R2, RZ ;  /* 0x0000000209020227 */ /* 0x001fca00078e00ff */
[----:B-1----:R-:W-:-:S04]  /*10900*/  @P0 SHF.R.U32.HI R10, RZ, R3, R2 ;  /* 0x00000003ff0a0219 */ /* 0x002fc80000011602 */
[----:B------:R-:W-:Y:S01]  /*10910*/  @!P2 SHF.R.S32.HI R3, RZ, 0x1f, R10 ;  /* 0x0000001fff03a819 */ /* 0x000fe2000001140a */
[----:B--2---:R-:W-:-:S04]  /*10920*/  @!P2 IMAD R2, R34, R6, RZ ;  /* 0x000000062202a224 */ /* 0x004fc800078e02ff */
[----:B------:R-:W-:Y:S02]  /*10930*/  @!P2 IMAD R7, R32, R7, R2 ;  /* 0x000000072007a224 */ /* 0x000fe400078e0202 */
[----:B------:R-:W-:-:S04]  /*10940*/  @!P2 IMAD.MOV.U32 R2, RZ, RZ, R10 ;  /* 0x000000ffff02a224 */ /* 0x000fc800078e000a */
[----:B------:R-:W-:-:S04]  /*10950*/  @!P2 IMAD.WIDE.U32 R2, R32, R6, R2 ;  /* 0x000000062002a225 */ /* 0x000fc800078e0002 */
[----:B------:R-:W-:Y:S01]  /*10960*/  @!P2 IMAD.IADD R3, R7, 0x1, R3 ;  /* 0x000000010703a824 */ /* 0x000fe200078e0203 */
[----:B---3--:R-:W-:Y:S01]  /*10970*/  @!P2 LEA R4, P0, R2, R4, 0x2 ;  /* 0x000000040204a211 */ /* 0x008fe200078010ff */
[----:B------:R-:W-:-:S03]  /*10980*/  IMAD.MOV.U32 R6, RZ, RZ, RZ ;  /* 0x000000ffff067224 */ /* 0x000fc600078e00ff */
[----:B------:R-:W-:-:S05]  /*10990*/  @!P2 LEA.HI.X R5, R2, R5, R3, 0x2, P0 ;  /* 0x000000050205a211 */ /* 0x000fca00000f1403 */
[----:B------:R0:W5:Y:S01]  /*109a0*/  @!P2 LDG.E R6, desc[UR36][R4.64] ;  /* 0x000000240406a981 */ /* 0x000162000c1e1900 */
[----:B------:R-:W-:-:S05]  /*109b0*/  VIADD R22, R20, 0x1 ;  /* 0x0000000114167836 */ /* 0x000fca0000000000 */
[----:B------:R-:W-:-:S04]  /*109c0*/  ISETP.NE.AND P0, PT, R22, 0x2, PT ;  /* 0x000000021600780c */ /* 0x000fc80003f05270 */
[----:B------:R-:W-:Y:S02]  /*109d0*/  SEL R24, RZ, 0x1, P0 ;  /* 0x00000001ff187807 */ /* 0x000fe40000000000 */
[----:B------:R-:W-:Y:S02]  /*109e0*/  SEL R22, R22, RZ, P0 ;  /* 0x000000ff16167207 */ /* 0x000fe40000000000 */
[----:B------:R-:W-:Y:S01]  /*109f0*/  LOP3.LUT R24, R23, R24, RZ, 0x3c, !PT ;  /* 0x0000001817187212 */ /* 0x000fe200078e3cff */
[----:B0-----:R-:W-:Y:S06]  /*10a00*/  @!P1 BRA `(.L_x_1082) ;  /* 0x0000000000049947 */ /* 0x001fec0003800000 */
[----:B------:R-:W-:Y:S01]  /*10a10*/  BPT.TRAP 0x1 ;  /* 0x000000040000795c */ /* 0x000fe20000300000 */
.L_x_1082:
[----:B------:R-:W-:Y:S01]  /*10a20*/  LEA R8, R22, UR48, 0x3 ;  /* 0x0000003016087c11 */ /* 0x000fe2000f8e18ff */
[----:B------:R-:W-:Y:S01]  /*10a30*/  BSSY B1, `(.L_x_1083) ;  /* 0x0000004000017945 */ /* 0x000fe20003800000 */
[----:B------:R-:W-:-:S04]  /*10a40*/  SHF.L.U32 R3, R24, 0x1f, RZ ;  /* 0x0000001f18037819 */ /* 0x000fc800000006ff */
[----:B------:R-:W0:Y:S02]  /*10a50*/  SYNCS.PHASECHK.TRANS64.TRYWAIT P0, [R8+URZ+0x2a840], R3 ;  /* 0x02a84003080075a7 */ /* 0x000e24000800017f */
[----:B0-----:R-:W-:Y:S05]  /*10a60*/  @!P0 BRA `(.L_x_1084) ;  /* 0x0000002800f08947 */ /* 0x001fea0003800000 */
.L_x_1147:
[----:B------:R-:W-:Y:S05]  /*10a70*/  BSYNC B1 ;  /* 0x0000000000017941 */ /* 0x000fea0003800000 */
.L_x_1083:
[----:B------:R-:W-:Y:S01]  /*10a80*/  ULDC UR4, c[0x0][0x430] ;  /* 0x00010c0000047ab9 */ /* 0x000fe20000000800 */
[----:B-----5:R-:W-:Y:S01]  /*10a90*/  SHF.R.S32.HI R28, RZ, 0x1f, R6 ;  /* 0x0000001fff1c7819 */ /* 0x020fe20000011406 */
[----:B------:R-:W-:Y:S01]  /*10aa0*/  UIADD3 UR4, -UR4, URZ, URZ ;  /* 0x0000003f04047290 */ /* 0x000fe2000fffe13f */
[----:B------:R-:W-:Y:S01]  /*10ab0*/  R2UR UR6, R31 ;  /* 0x000000001f0672ca */ /* 0x000fe200000e0000 */
[----:B------:R-:W-:Y:S01]  /*10ac0*/  IMAD R19, R22, 0x4800, R25 ;  /* 0x0000480016137824 */ /* 0x000fe200078e0219 */
[C---:B------:R-:W-:Y:S02]  /*10ad0*/  LOP3.LUT P3, RZ, R18.reuse, 0x4, RZ, 0xc0, !PT ;  /* 0x0000000412ff7812 */ /* 0x040fe4000786c0ff */
[----:B------:R-:W-:Y:S01]  /*10ae0*/  LOP3.LUT P2, RZ, R18, 0x2, RZ, 0xc0, !PT ;  /* 0x0000000212ff7812 */ /* 0x000fe2000784c0ff */
        /* <DEDUP_REMOVED lines=31> */
[----:B------:R-:W0:Y:S02]  /*10ce0*/  SHFL.IDX PT, R14, R10, 0x1, 0x181f ;  /* 0x00381f000a0e7f89 */ /* 0x000e2400000e0000 */
[----:B-1----:R-:W-:-:S05]  /*10cf0*/  IMAD.X R3, RZ, RZ, R3, P0 ;  /* 0x000000ffff037224 */ /* 0x002fca00000e0603 */
        /* <DEDUP_REMOVED lines=20> */
[----:B-1----:R-:W-:-:S05]  /*10e40*/  IMAD.X R3, RZ, RZ, R3, P0 ;  /* 0x000000ffff037224 */ /* 0x002fca00000e0603 */
        /* <DEDUP_REMOVED lines=8> */
.L_x_1161:
        /* <DEDUP_REMOVED lines=10> */
.L_x_1086:
        /* <DEDUP_REMOVED lines=10> */
.L_x_1087:
[----:B------:R1:W-:Y:S01]  /*11010*/  SYNCS.ARRIVE.TRANS64.A1T0 RZ, [R8+URZ+0x2a830], RZ ;  /* 0x02a830ff08ff79a7 */ /* 0x0003e2000810003f */
[----:B------:R-:W-:Y:S05]  /*11020*/  @!P2 BRA `(.L_x_1088) ;  /* 0x000000000004a947 */ /* 0x000fea0003800000 */
[----:B------:R-:W-:Y:S01]  /*11030*/  BPT.TRAP 0x1 ;  /* 0x000000040000795c */ /* 0x000fe20000300000 */
.L_x_1088:
[----:B0-----:R-:W-:Y:S01]  /*11040*/  SHF.L.U32 R3, R23, 0x1f, RZ ;  /* 0x0000001f17037819 */ /* 0x001fe200000006ff */
[----:B------:R-:W-:Y:S01]  /*11050*/  BSSY B1, `(.L_x_1089) ;  /* 0x0000004000017945 */ /* 0x000fe20003800000 */
[----:B------:R-:W-:-:S04]  /*11060*/  LEA R4, R20, UR48, 0x3 ;  /* 0x0000003014047c11 */ /* 0x000fc8000f8e18ff */
[----:B------:R-:W0:Y:S02]  /*11070*/  SYNCS.PHASECHK.TRANS64.TRYWAIT P0, [R4+URZ+0x2a860], R3 ;  /* 0x02a86003040075a7 */ /* 0x000e24000800017f */
[----:B0-----:R-:W-:Y:S05]  /*11080*/  @!P0 BRA `(.L_x_1090) ;  /* 0x0000002c00388947 */ /* 0x001fea0003800000 */
.L_x_1162:
[----:B------:R-:W-:Y:S05]  /*11090*/  BSYNC B1 ;  /* 0x0000000000017941 */ /* 0x000fea0003800000 */
.L_x_1089:
        /* <DEDUP_REMOVED lines=9> */
[----:B------:R-:W1:Y:S02]  /*11130*/  SHFL.IDX PT, R14, R16, 0x1, 0x181f ;  /* 0x00381f00100e7f89 */ /* 0x000e6400000e0000 */
[----:B0-----:R-:W-:Y:S01]  /*11140*/  IMAD.X R3, RZ, RZ, R3, P1 ;  /* 0x000000ffff037224 */ /* 0x001fe200008e0603 */
        /* <DEDUP_REMOVED lines=30> */
[----:B------:R2:W3:Y:S03]  /*11330*/  SHFL.IDX PT, R14, R16, 0x5, 0x181f ;  /* 0x00b81f00100e7f89 */ /* 0x0004e600000e0000 */
[----:B-1----:R-:W-:Y:S01]  /*11340*/  IMAD.X R3, RZ, RZ, R8, P2 ;  /* 0x000000ffff037224 */ /* 0x002fe200010e0608 */
[----:B------:R-:W-:Y:S01]  /*11350*/  ISETP.LT.OR P2, PT, R0, 0x41, !P1 ;  /* 0x000000410000780c */ /* 0x000fe20004f41670 */
[----:B------:R2:W1:-:S12]  /*11360*/  SHFL.IDX PT, R8, R17, 0x5, 0x181f ;  /* 0x00b81f0011087f89 */ /* 0x00045800000e0000 */
[----:B------:R2:W-:Y:S01]  /*11370*/  LDGSTS.E.BYPASS.LTC128B.128 [R5+0x2400], desc[UR36][R2.64], !P2 ;  /* 0x0240000002057fae */ /* 0x0005e2000d101d64 */
[----:B------:R-:W-:-:S13]  /*11380*/  ISETP.LT.OR P2, PT, R0, 0x41, !P0 ;  /* 0x000000410000780c */ /* 0x000fda0004741670 */
[----:B-1-3--:R2:W-:Y:S02]  /*11390*/  LDGSTS.E.BYPASS.LTC128B.128 [R5+0x5400], desc[UR36][R2.64+0x80], !P2 ;  /* 0x0540008002057fae */ /* 0x00a5e4000d101d64 */
.L_x_1176:
[C---:B------:R-:W-:Y:S01]  /*113a0*/  ISETP.LT.OR P1, PT, R0.reuse, 0x51, !P1 ;  /* 0x000000510000780c */ /* 0x040fe20004f21670 */
[----:B------:R-:W-:Y:S01]  /*113b0*/  ULDC.64 UR4, c[0x0][0x328] ;  /* 0x0000ca0000047ab9 */ /* 0x000fe20000000a00 */
[----:B------:R-:W-:Y:S01]  /*113c0*/  ISETP.LT.OR P0, PT, R0, 0x51, !P0 ;  /* 0x000000510000780c */ /* 0x000fe20004701670 */
[----:B------:R-:W-:Y:S01]  /*113d0*/  IMAD R26, R26, UR4, RZ ;  /* 0x000000041a1a7c24 */ /* 0x000fe2000f8e02ff */
[----:B0-2---:R-:W-:-:S03]  /*113e0*/  IADD3 R2, P2, R14, R35, RZ ;  /* 0x000000230e027210 */ /* 0x005fc60007f5e0ff */
        /* <DEDUP_REMOVED lines=16> */
.L_x_1092:
        /* <DEDUP_REMOVED lines=10> */
.L_x_1093:
[----:B------:R-:W-:Y:S01]  /*11590*/  R2UR UR4, R31 ;  /* 0x000000001f0472ca */ /* 0x000fe200000e0000 */
[----:B------:R-:W-:Y:S01]  /*115a0*/  ULDC.64 UR6, c[0x0][0x330] ;  /* 0x0000cc0000067ab9 */ /* 0x000fe20000000a00 */
[----:B------:R-:W-:Y:S01]  /*115b0*/  IMAD.MOV.U32 R3, RZ, RZ, R7 ;  /* 0x000000ffff037224 */ /* 0x000fe200078e0007 */
[----:B------:R0:W-:Y:S01]  /*115c0*/  SYNCS.ARRIVE.TRANS64.A1T0 RZ, [R4+URZ+0x2a850], RZ ;  /* 0x02a850ff04ff79a7 */ /* 0x0001e2000810003f */
[----:B------:R-:W-:Y:S02]  /*115d0*/  IMAD.U32 R5, RZ, RZ, UR6 ;  /* 0x00000006ff057e24 */ /* 0x000fe4000f8e00ff */
[----:B------:R-:W-:Y:S02]  /*115e0*/  VIADD R27, R27, 0xffffffff ;  /* 0xffffffff1b1b7836 */ /* 0x000fe40000000000 */
[----:B------:R-:W-:-:S04]  /*115f0*/  IMAD.WIDE.U32 R2, R5, UR41, R2 ;  /* 0x0000002905027c25 */ /* 0x000fc8000f8e0002 */
[----:B------:R-:W-:Y:S01]  /*11600*/  VIADD R0, R0, 0x60 ;  /* 0x0000006000007836 */ /* 0x000fe20000000000 */
[----:B------:R-:W-:Y:S01]  /*11610*/  UIMAD UR4, UR4, UR6, URZ ;  /* 0x00000006040472a4 */ /* 0x000fe2000f8e023f */
[----:B------:R-:W-:Y:S02]  /*11620*/  VIADD R9, R9, 0xffffffa0 ;  /* 0xffffffa009097836 */ /* 0x000fe40000000000 */
[----:B------:R-:W-:Y:S01]  /*11630*/  IMAD.MOV.U32 R20, RZ, RZ, R22 ;  /* 0x000000ffff147224 */ /* 0x000fe200078e0016 */
[----:B------:R-:W-:Y:S01]  /*11640*/  UIMAD UR4, UR41, UR7, UR4 ;  /* 0x00000007290472a4 */ /* 0x000fe2000f8e0204 */
[----:B------:R-:W-:Y:S02]  /*11650*/  IMAD.MOV.U32 R23, RZ, RZ, R24 ;  /* 0x000000ffff177224 */ /* 0x000fe400078e0018 */
[----:B------:R-:W-:Y:S02]  /*11660*/  ULDC.64 UR6, c[0x0][0x318] ;  /* 0x0000c60000067ab9 */ /* 0x000fe40000000a00 */
[----:B------:R-:W-:Y:S01]  /*11670*/  LEA R16, P0, R2, UR6, 0x1 ;  /* 0x0000000602107c11 */ /* 0x000fe2000f8008ff */
[----:B------:R-:W-:-:S05]  /*11680*/  VIADD R17, R3, UR4 ;  /* 0x0000000403117c36 */ /* 0x000fca0008000000 */
[----:B------:R-:W-:Y:S02]  /*11690*/  LEA.HI.X R17, R2, UR7, R17, 0x1, P0 ;  /* 0x0000000702117c11 */ /* 0x000fe400080f0c11 */
[----:B------:R-:W-:-:S13]  /*116a0*/  ISETP.GT.AND P0, PT, R27, UR51, PT ;  /* 0x000000331b007c0c */ /* 0x000fda000bf04270 */
[----:B0-----:R-:W-:Y:S05]  /*116b0*/  @P0 BRA `(.L_x_1094) ;  /* 0xfffffff0006c0947 */ /* 0x001fea000383ffff */
[----:B------:R-:W-:Y:S05]  /*116c0*/  BSYNC B0 ;  /* 0x0000000000007941 */ /* 0x000fea0003800000 */
.L_x_1081:
[----:B------:R-:W-:-:S13]  /*116d0*/  LOP3.LUT P0, RZ, R18, 0x10, RZ, 0xc0, !PT ;  /* 0x0000001012ff7812 */ /* 0x000fda000780c0ff */
[----:B------:R-:W-:Y:S05]  /*116e0*/  @!P0 BRA `(.L_x_1095) ;  /* 0x0000000000048947 */ /* 0x000fea0003800000 */
[----:B------:R-:W-:Y:S01]  /*116f0*/  BPT.TRAP 0x1 ;  /* 0x000000040000795c */ /* 0x000fe20000300000 */
.L_x_1095:
[----:B0-----:R-:W-:Y:S01]  /*11700*/  LEA R0, R22, UR48, 0x3 ;  /* 0x0000003016007c11 */ /* 0x001fe2000f8e18ff */
        /* <DEDUP_REMOVED lines=8> */
.L_x_1177:
[----:B------:R-:W-:Y:S05]  /*11790*/  BSYNC B0 ;  /* 0x0000000000007941 */ /* 0x000fea0003800000 */
.L_x_1096:
        /* <DEDUP_REMOVED lines=8> */
[----:B------:R-:W-:Y:S01]  /*11820*/  SHFL.IDX PT, R6, R17, 0x1, 0x181f ;  /* 0x00381f0011067f89 */ /* 0x000fe200000e0000 */
[----:B------:R-:W-:Y:S02]  /*11830*/  ISETP.LT.OR P2, PT, R5, 0x1, P1 ;  /* 0x000000010500780c */ /* 0x000fe40000f41670 */
[----:B------:R-:W-:Y:S01]  /*11840*/  LEA R4, R25, UR48, 0x1 ;  /* 0x0000003019047c11 */ /* 0x000fe2000f8e08ff */
[----:B------:R-:W1:Y:S01]  /*11850*/  SHFL.IDX PT, R14, R16, 0x1, 0x181f ;  /* 0x00381f00100e7f89 */ /* 0x000e6200000e0000 */
[----:B------:R-:W-:-:S02]  /*11860*/  ISETP.LT.OR P4, PT, R5, 0x11, P1 ;  /* 0x000000110500780c */ /* 0x000fc40000f81670 */
[----:B------:R-:W-:Y:S01]  /*11870*/  ISETP.LT.OR P5, PT, R5, 0x11, !P0 ;  /* 0x000000110500780c */ /* 0x000fe200047a1670 */
[----:B------:R-:W-:Y:S04]  /*11880*/  SHFL.IDX PT, R10, R17, 0x2, 0x181f ;  /* 0x00581f00110a7f89 */ /* 0x000fe800000e0000 */
[----:B------:R-:W2:Y:S04]  /*11890*/  SHFL.IDX PT, R19, R16, 0x2, 0x181f ;  /* 0x00581f0010137f89 */ /* 0x000ea800000e0000 */
[----:B------:R-:W-:Y:S04]  /*118a0*/  SHFL.IDX PT, R9, R17, 0x3, 0x181f ;  /* 0x00781f0011097f89 */ /* 0x000fe800000e0000 */
[----:B------:R-:W3:Y:S01]  /*118b0*/  SHFL.IDX PT, R20, R16, 0x3, 0x181f ;  /* 0x00781f0010147f89 */ /* 0x000ee200000e0000 */
[----:B0-----:R-:W-:-:S03]  /*118c0*/  IMAD.WIDE.U32 R2, R30, 0x2, R2 ;  /* 0x000000021e027825 */ /* 0x001fc600078e0002 */
[----:B------:R-:W-:Y:S04]  /*118d0*/  SHFL.IDX PT, R8, R17, 0x4, 0x181f ;  /* 0x00981f0011087f89 */ /* 0x000fe800000e0000 */
[----:B------:R-:W0:Y:S04]  /*118e0*/  SHFL.IDX PT, R21, R16, 0x4, 0x181f ;  /* 0x00981f0010157f89 */ /* 0x000e2800000e0000 */
[----:B------:R-:W-:Y:S01]  /*118f0*/  LDGSTS.E.BYPASS.LTC128B.128 [R4+0x400], desc[UR36][R2.64], !P2 ;  /* 0x0040000002047fae */ /* 0x000fe2000d101d64 */
[----:B------:R-:W-:-:S03]  /*11900*/  ISETP.LT.OR P2, PT, R5, 0x21, P1 ;  /* 0x000000210500780c */ /* 0x000fc60000f41670 */
[----:B------:R1:W-:Y:S01]  /*11910*/  LDGSTS.E.BYPASS.LTC128B.128 [R4+0x3400], desc[UR36][R2.64+0x80], !P3 ;  /* 0x0340008002047fae */ /* 0x0003e2000d901d64 */
[----:B------:R-:W-:-:S03]  /*11920*/  ISETP.LT.OR P3, PT, R5, 0x21, !P0 ;  /* 0x000000210500780c */ /* 0x000fc60004761670 */
[----:B------:R-:W4:Y:S01]  /*11930*/  SHFL.IDX PT, R17, R17, 0x5, 0x181f ;  /* 0x00b81f0011117f89 */ /* 0x000f2200000e0000 */
[----:B-1----:R-:W-:Y:S02]  /*11940*/  IMAD.MOV.U32 R2, RZ, RZ, R14 ;  /* 0x000000ffff027224 */ /* 0x002fe400078e000e */
[----:B------:R-:W-:Y:S01]  /*11950*/  IMAD.MOV.U32 R3, RZ, RZ, R6 ;  /* 0x000000ffff037224 */ /* 0x000fe200078e0006 */
[----:B------:R1:W0:Y:S01]  /*11960*/  SHFL.IDX PT, R14, R16, 0x5, 0x181f ;  /* 0x00b81f00100e7f89 */ /* 0x00022200000e0000 */
[----:B------:R-:W-:-:S04]  /*11970*/  IMAD.WIDE.U32 R6, R30, 0x2, R2 ;  /* 0x000000021e067825 */ /* 0x000fc800078e0002 */
[----:B--2---:R-:W-:Y:S01]  /*11980*/  IMAD.MOV.U32 R2, RZ, RZ, R19 ;  /* 0x000000ffff027224 */ /* 0x004fe200078e0013 */
[----:B------:R-:W-:Y:S01]  /*11990*/  LDGSTS.E.BYPASS.LTC128B.128 [R4+0xc00], desc[UR36][R6.64], !P4 ;  /* 0x00c0000006047fae */ /* 0x000fe2000e101d64 */
[----:B------:R-:W-:Y:S01]  /*119a0*/  IMAD.MOV.U32 R3, RZ, RZ, R10 ;  /* 0x000000ffff037224 */ /* 0x000fe200078e000a */
[C---:B------:R-:W-:Y:S02]  /*119b0*/  ISETP.LT.OR P4, PT, R5.reuse, 0x31, P1 ;  /* 0x000000310500780c */ /* 0x040fe40000f81670 */
[----:B------:R-:W-:Y:S01]  /*119c0*/  LDGSTS.E.BYPASS.LTC128B.128 [R4+0x3c00], desc[UR36][R6.64+0x80], !P5 ;  /* 0x03c0008006047fae */ /* 0x000fe2000e901d64 */
[----:B------:R-:W-:Y:S01]  /*119d0*/  IMAD.WIDE.U32 R2, R30, 0x2, R2 ;  /* 0x000000021e027825 */ /* 0x000fe200078e0002 */
[----:B------:R-:W-:-:S04]  /*119e0*/  ISETP.LT.OR P5, PT, R5, 0x31, !P0 ;  /* 0x000000310500780c */ /* 0x000fc800047a1670 */
[----:B------:R-:W-:Y:S01]  /*119f0*/  LDGSTS.E.BYPASS.LTC128B.128 [R4+0x1400], desc[UR36][R2.64], !P2 ;  /* 0x0140000002047fae */ /* 0x000fe2000d101d64 */
[----:B------:R-:W-:-:S03]  /*11a00*/  ISETP.LT.OR P2, PT, R5, 0x41, P1 ;  /* 0x000000410500780c */ /* 0x000fc60000f41670 */
[----:B------:R3:W-:Y:S01]  /*11a10*/  LDGSTS.E.BYPASS.LTC128B.128 [R4+0x4400], desc[UR36][R2.64+0x80], !P3 ;  /* 0x0440008002047fae */ /* 0x0007e2000d901d64 */
[----:B------:R-:W-:Y:S01]  /*11a20*/  ISETP.LT.OR P3, PT, R5, 0x41, !P0 ;  /* 0x000000410500780c */ /* 0x000fe20004761670 */
[----:B---3--:R-:W-:Y:S02]  /*11a30*/  IMAD.MOV.U32 R2, RZ, RZ, R20 ;  /* 0x000000ffff027224 */ /* 0x008fe400078e0014 */
[----:B------:R-:W-:Y:S02]  /*11a40*/  IMAD.MOV.U32 R3, RZ, RZ, R9 ;  /* 0x000000ffff037224 */ /* 0x000fe400078e0009 */
[----:B------:R-:W-:-:S04]  /*11a50*/  IMAD.WIDE.U32 R6, R30, 0x2, R2 ;  /* 0x000000021e067825 */ /* 0x000fc800078e0002 */
[----:B0-----:R-:W-:Y:S01]  /*11a60*/  IMAD.MOV.U32 R2, RZ, RZ, R21 ;  /* 0x000000ffff027224 */ /* 0x001fe200078e0015 */
[----:B------:R1:W-:Y:S01]  /*11a70*/  LDGSTS.E.BYPASS.LTC128B.128 [R4+0x1c00], desc[UR36][R6.64], !P4 ;  /* 0x01c0000006047fae */ /* 0x0003e2000e101d64 */
[----:B------:R-:W-:Y:S02]  /*11a80*/  IMAD.MOV.U32 R3, RZ, RZ, R8 ;  /* 0x000000ffff037224 */ /* 0x000fe400078e0008 */
[----:B------:R-:W-:Y:S01]  /*11a90*/  IMAD.MOV.U32 R8, RZ, RZ, RZ ;  /* 0x000000ffff087224 */ /* 0x000fe200078e00ff */
[----:B------:R1:W-:Y:S01]  /*11aa0*/  LDGSTS.E.BYPASS.LTC128B.128 [R4+0x4c00], desc[UR36][R6.64+0x80], !P5 ;  /* 0x04c0008006047fae */ /* 0x0003e2000e901d64 */
[----:B------:R-:W-:-:S05]  /*11ab0*/  IMAD.WIDE.U32 R2, R30, 0x2, R2 ;  /* 0x000000021e027825 */ /* 0x000fca00078e0002 */
[----:B------:R1:W-:Y:S04]  /*11ac0*/  LDGSTS.E.BYPASS.LTC128B.128 [R4+0x2400], desc[UR36][R2.64], !P2 ;  /* 0x0240000002047fae */ /* 0x0003e8000d101d64 */
[----:B----4-:R1:W-:Y:S02]  /*11ad0*/  LDGSTS.E.BYPASS.LTC128B.128 [R4+0x5400], desc[UR36][R2.64+0x80], !P3 ;  /* 0x0540008002047fae */ /* 0x0103e4000d901d64 */
.L_x_1191:
[C---:B------:R-:W-:Y:S01]  /*11ae0*/  ISETP.LT.OR P1, PT, R5.reuse, 0x51, P1 ;  /* 0x000000510500780c */ /* 0x040fe20000f21670 */
[----:B-1----:R-:W-:Y:S01]  /*11af0*/  IMAD.MOV.U32 R2, RZ, RZ, R14 ;  /* 0x000000ffff027224 */ /* 0x002fe200078e000e */
[----:B------:R-:W-:Y:S01]  /*11b00*/  ISETP.LT.OR P0, PT, R5, 0x51, !P0 ;  /* 0x000000510500780c */ /* 0x000fe20004701670 */
[----:B------:R-:W-:Y:S02]  /*11b10*/  IMAD.MOV.U32 R3, RZ, RZ, R17 ;  /* 0x000000ffff037224 */ /* 0x000fe400078e0011 */
[----:B------:R-:W-:-:S08]  /*11b20*/  IMAD.WIDE.U32 R2, R30, 0x2, R2 ;  /* 0x000000021e027825 */ /* 0x000fd000078e0002 */
[----:B------:R-:W-:Y:S01]  /*11b30*/  @!PT LDS RZ, [RZ] ;  /* 0x00000000fffff984 */ /* 0x000fe20000000800 */
[----:B------:R-:W-:Y:S01]  /*11b40*/  @!PT LDS RZ, [RZ] ;  /* 0x00000000fffff984 */ /* 0x000fe20000000800 */
[----:B------:R-:W-:Y:S01]  /*11b50*/  @!PT LDS RZ, [RZ] ;  /* 0x00000000fffff984 */ /* 0x000fe20000000800 */
[----:B------:R0:W-:Y:S04]  /*11b60*/  LDGSTS.E.BYPASS.LTC128B.128 [R4+0x2c00], desc[UR36][R2.64], !P1 ;  /* 0x02c0000002047fae */ /* 0x0001e8000c901d64 */
[----:B------:R0:W-:Y:S01]  /*11b70*/  LDGSTS.E.BYPASS.LTC128B.128 [R4+0x5c00], desc[UR36][R2.64+0x80], !P0 ;  /* 0x05c0008002047fae */ /* 0x0001e2000c101d64 */
[----:B------:R-:W-:Y:S01]  /*11b80*/  PLOP3.LUT P0, PT, PT, PT, PT, 0x80, 0x0 ;  /* 0x000000000000781c */ /* 0x000fe20003f0f070 */
[----:B------:R-:W-:-:S12]  /*11b90*/  NOP ;  /* 0x0000000000007918 */ /* 0x000fd80000000000 */
.L_x_1099:
        /* <DEDUP_REMOVED lines=10> */
.L_x_1100:
[----:B------:R1:W-:Y:S02]  /*11c40*/  SYNCS.ARRIVE.TRANS64.A1T0 RZ, [R0+URZ+0x2a850], RZ ;  /* 0x02a850ff00ff79a7 */ /* 0x0003e4000810003f */
[----:B-1----:R-:W-:-:S05]  /*11c50*/  VIADD R0, R22, 0x1 ;  /* 0x0000000116007836 */ /* 0x002fca0000000000 */
[----:B------:R-:W-:-:S04]  /*11c60*/  ISETP.NE.AND P0, PT, R0, 0x2, PT ;  /* 0x000000020000780c */ /* 0x000fc80003f05270 */
[----:B0-----:R-:W-:Y:S02]  /*11c70*/  SEL R3, RZ, 0x1, P0 ;  /* 0x00000001ff037807 */ /* 0x001fe40000000000 */
[----:B------:R-:W-:Y:S02]  /*11c80*/  SEL R0, R0, RZ, P0 ;  /* 0x000000ff00007207 */ /* 0x000fe40000000000 */
[----:B------:R-:W-:-:S07]  /*11c90*/  LOP3.LUT R24, R24, R3, RZ, 0x3c, !PT ;  /* 0x0000000318187212 */ /* 0x000fce00078e3cff */
.L_x_1060:
[----:B------:R-:W0:Y:S01]  /*11ca0*/  S2R R3, SR_CgaCtaId ;  /* 0x0000000000037919 */ /* 0x000e220000008800 */
[----:B------:R-:W-:Y:S02]  /*11cb0*/  MOV R2, 0x400 ;  /* 0x0000040000027802 */ /* 0x000fe40000000f00 */
[----:B------:R-:W-:Y:S02]  /*11cc0*/  SHF.L.U32 R8, R8, 0x1f, RZ ;  /* 0x0000001f08087819 */ /* 0x000fe400000006ff */
[----:B0-----:R-:W-:-:S04]  /*11cd0*/  LEA R7, R3, R2, 0x18 ;  /* 0x0000000203077211 */ /* 0x001fc800078ec0ff */
[----:B------:R-:W0:Y:S02]  /*11ce0*/  SYNCS.PHASECHK.TRANS64.TRYWAIT P0, [R7+URZ+0x2a820], R8 ;  /* 0x02a82008070075a7 */ /* 0x000e24000800017f */
[----:B0-----:R-:W-:Y:S05]  /*11cf0*/  @!P0 BRA `(.L_x_1101) ;  /* 0x0000003000408947 */ /* 0x001fea0003800000 */
.L_x_1192:
[----:B------:R-:W-:-:S03]  /*11d00*/  UMOV UR4, 0xffffffff ;  /* 0xffffffff00047882 */ /* 0x000fc60000000000 */
[----:B------:R-:W-:Y:S05]  /*11d10*/  BRA.DIV UR4, `(.L_x_1102) ;  /* 0x00000032044c7947 */ /* 0x000fea000b800000 */
[----:B------:R-:W1:Y:S02]  /*11d20*/  S2R R2, SR_TID.X ;  /* 0x0000000000027919 */ /* 0x000e640000002100 */
[----:B-1----:R-:W-:-:S04]  /*11d30*/  SHF.R.U32.HI R2, RZ, 0x5, R2 ;  /* 0x00000005ff027819 */ /* 0x002fc80000011602 */
[----:B------:R-:W-:-:S05]  /*11d40*/  LOP3.LUT R2, R2, 0x3, RZ, 0xc0, !PT ;  /* 0x0000000302027812 */ /* 0x000fca00078ec0ff */
[----:B------:R1:W2:Y:S02]  /*11d50*/  SHFL.IDX PT, R14, R2, RZ, 0x1f ;  /* 0x00001fff020e7589 */ /* 0x0002a400000e0000 */
.L_x_1195:
[----:B--2---:R-:W-:-:S13]  /*11d60*/  ISETP.NE.AND P0, PT, R14, RZ, PT ;  /* 0x000000ff0e00720c */ /* 0x004fda0003f05270 */
[----:B------:R-:W-:Y:S05]  /*11d70*/  @P0 BRA `(.L_x_968) ;  /* 0x0000000000900947 */ /* 0x000fea0003800000 */
[----:B------:R-:W-:-:S03]  /*11d80*/  UMOV UR4, 0xffffffff ;  /* 0xffffffff00047882 */ /* 0x000fc60000000000 */
[----:B------:R-:W-:Y:S05]  /*11d90*/  BRA.DIV UR4, `(.L_x_1103) ;  /* 0x0000003204607947 */ /* 0x000fea000b800000 */
[----:B------:R-:W-:-:S13]  /*11da0*/  ELECT P6, URZ, PT ;  /* 0x00000000003f782f */ /* 0x000fda00038c0000 */
.L_x_1198:
[----:B------:R-:W-:Y:S05]  /*11db0*/  @!P6 BRA `(.L_x_968) ;  /* 0x000000000080e947 */ /* 0x000fea0003800000 */
[----:B-1----:R-:W2:Y:S02]  /*11dc0*/  LDL R2, [R1] ;  /* 0x0000000001027983 */ /* 0x002ea40000100800 */
[----:B--2---:R-:W-:-:S13]  /*11dd0*/  R2UR UR4, R2 ;  /* 0x00000000020472ca */ /* 0x004fda00000e0000 */
[----:B------:R-:W-:-:S06]  /*11de0*/  ULOP3.LUT UR4, UR4, 0x2, URZ, 0xfc, !UPT ;  /* 0x0000000204047892 */ /* 0x000fcc000f8efc3f */
[----:B------:R-:W-:-:S05]  /*11df0*/  IMAD.U32 R2, RZ, RZ, UR4 ;  /* 0x00000004ff027e24 */ /* 0x000fca000f8e00ff */
[----:B------:R-:W-:-:S13]  /*11e00*/  ISETP.NE.AND P0, PT, R2, 0x3, PT ;  /* 0x000000030200780c */ /* 0x000fda0003f05270 */
[----:B------:R-:W-:Y:S05]  /*11e10*/  @!P0 BRA `(.L_x_1104) ;  /* 0x0000000000048947 */ /* 0x000fea0003800000 */
[----:B------:R-:W-:Y:S01]  /*11e20*/  BPT.TRAP 0x1 ;  /* 0x000000040000795c */ /* 0x000fe20000300000 */
.L_x_1104:
[----:B------:R-:W-:Y:S01]  /*11e30*/  IMAD R5, R0, 0x8, R7 ;  /* 0x0000000800057824 */ /* 0x000fe200078e0207 */
[----:B------:R-:W-:Y:S01]  /*11e40*/  SHF.L.U32 R2, R24, 0x1f, RZ ;  /* 0x0000001f18027819 */ /* 0x000fe200000006ff */
[----:B------:R-:W-:-:S03]  /*11e50*/  VIADD R0, R0, 0x1 ;  /* 0x0000000100007836 */ /* 0x000fc60000000000 */
[----:B------:R-:W1:Y:S02]  /*11e60*/  SYNCS.PHASECHK.TRANS64.TRYWAIT P1, [R5+URZ+0x2a840], R2 ;  /* 0x02a84002050075a7 */ /* 0x000e64000802017f */
[----:B------:R-:W-:-:S04]  /*11e70*/  ISETP.NE.AND P2, PT, R0, 0x2, PT ;  /* 0x000000020000780c */ /* 0x000fc80003f45270 */
[----:B------:R-:W-:Y:S01]  /*11e80*/  SEL R3, RZ, 0x1, P2 ;  /* 0x00000001ff037807 */ /* 0x000fe20001000000 */
[----:B-1----:R-:W-:Y:S08]  /*11e90*/  @!P1 BRA `(.L_x_1105) ;  /* 0x0000003000409947 */ /* 0x002ff00003800000 */
.L_x_1199:
[----:B------:R-:W-:Y:S02]  /*11ea0*/  SEL R0, R0, RZ, P2 ;  /* 0x000000ff00007207 */ /* 0x000fe40001000000 */
[----:B------:R-:W-:Y:S01]  /*11eb0*/  LOP3.LUT R3, R24, R3, RZ, 0x3c, !PT ;  /* 0x0000000318037212 */ /* 0x000fe200078e3cff */
[----:B------:R-:W-:Y:S06]  /*11ec0*/  @!P0 BRA `(.L_x_1106) ;  /* 0x0000000000048947 */ /* 0x000fec0003800000 */
[----:B------:R-:W-:Y:S01]  /*11ed0*/  BPT.TRAP 0x1 ;  /* 0x000000040000795c */ /* 0x000fe20000300000 */
.L_x_1106:
[----:B0-----:R-:W-:Y:S01]  /*11ee0*/  IMAD R7, R0, 0x8, R7 ;  /* 0x0000000800077824 */ /* 0x001fe200078e0207 */
[----:B------:R-:W-:-:S04]  /*11ef0*/  SHF.L.U32 R0, R3, 0x1f, RZ ;  /* 0x0000001f03007819 */ /* 0x000fc800000006ff */
[----:B------:R-:W0:Y:S02]  /*11f00*/  SYNCS.PHASECHK.TRANS64.TRYWAIT P1, [R7+URZ+0x2a840], R0 ;  /* 0x02a84000070075a7 */ /* 0x000e24000802017f */
[----:B0-----:R-:W-:Y:S05]  /*11f10*/  @!P1 BRA `(.L_x_1107) ;  /* 0x0000003000349947 */ /* 0x001fea0003800000 */
.L_x_1200:
[----:B------:R-:W-:Y:S05]  /*11f20*/  @!P0 BRA `(.L_x_1108) ;  /* 0x0000000000048947 */ /* 0x000fea0003800000 */
[----:B------:R-:W-:Y:S01]  /*11f30*/  BPT.TRAP 0x1 ;  /* 0x000000040000795c */ /* 0x000fe20000300000 */
.L_x_1108:
[----:B------:R-:W2:Y:S02]  /*11f40*/  SYNCS.PHASECHK.TRANS64.TRYWAIT P1, [R5+URZ+0x2a860], R2 ;  /* 0x02a86002050075a7 */ /* 0x000ea4000802017f */
[----:B--2---:R-:W-:Y:S05]  /*11f50*/  @!P1 BRA `(.L_x_1109) ;  /* 0x0000003000389947 */ /* 0x004fea0003800000 */
.L_x_1201:
[----:B------:R-:W-:Y:S05]  /*11f60*/  @!P0 BRA `(.L_x_1110) ;  /* 0x0000000000048947 */ /* 0x000fea0003800000 */
[----:B------:R-:W-:Y:S01]  /*11f70*/  BPT.TRAP 0x1 ;  /* 0x000000040000795c */ /* 0x000fe20000300000 */
.L_x_1110:
[----:B---3--:R3:W4:Y:S02]  /*11f80*/  SYNCS.PHASECHK.TRANS64.TRYWAIT P0, [R7+URZ+0x2a860], R0 ;  /* 0x02a86000070075a7 */ /* 0x008724000800017f */
[----:B----4-:R-:W-:Y:S05]  /*11f90*/  @!P0 NANOSLEEP.SYNCS 0x989680 ;  /* 0x009896800000895d */ /* 0x010fea0003900000 */
[----:B------:R-:W4:Y:S02]  /*11fa0*/  @!P0 SYNCS.PHASECHK.TRANS64 P0, [R7+URZ+0x2a860], R0 ;  /* 0x02a86000070085a7 */ /* 0x000f24000800007f */
[----:B----4-:R-:W-:Y:S05]  /*11fb0*/  @!P0 BRA `(.L_x_1110) ;  /* 0xfffffffc00f08947 */ /* 0x010fea000383ffff */
.L_x_968:
[----:B------:R-:W-:Y:S05]  /*11fc0*/  BSYNC B6 ;  /* 0x0000000000067941 */ /* 0x000fea0003800000 */
.L_x_965:
[----:B------:R-:W-:Y:S05]  /*11fd0*/  EXIT ;  /* 0x000000000000794d */ /* 0x000fea0003800000 */
.L_x_978:
[----:B0-----:R-:W-:-:S04]  /*11fe0*/  IMAD.U32 R3, RZ, RZ, UR38 ;  /* 0x00000026ff037e24 */ /* 0x001fc8000f8e00ff */
[----:B------:R0:W1:Y:S03]  /*11ff0*/  SYNCS.PHASECHK.TRANS64.TRYWAIT P0, [R3+URZ+0x2a800], R0 ;  /* 0x02a80000030075a7 */ /* 0x000066000800017f */
[----:B-1----:R-:W-:Y:S05]  /*12000*/  @!P0 NANOSLEEP.SYNCS 0x989680 ;  /* 0x009896800000895d */ /* 0x002fea0003900000 */
[----:B------:R-:W1:Y:S02]  /*12010*/  @!P0 SYNCS.PHASECHK.TRANS64 P0, [R3+URZ+0x2a800], R0 ;  /* 0x02a80000030085a7 */ /* 0x000e64000800007f */
[----:B-1----:R-:W-:Y:S05]  /*12020*/  @!P0 BRA `(.L_x_978) ;  /* 0xfffffffc00ec8947 */ /* 0x002fea000383ffff */
[----:B------:R-:W-:Y:S05]  /*12030*/  BRA `(.L_x_1111) ;  /* 0xfffffef400787947 */ /* 0x000fea000383ffff */
.L_x_982:
[----:B0-----:R-:W-:-:S04]  /*12040*/  IMAD.U32 R3, RZ, RZ, UR38 ;  /* 0x00000026ff037e24 */ /* 0x001fc8000f8e00ff */
[----:B------:R0:W2:Y:S03]  /*12050*/  SYNCS.PHASECHK.TRANS64.TRYWAIT P1, [R3+URZ+0x2a830], R0 ;  /* 0x02a83000030075a7 */ /* 0x0000a6000802017f */
[----:B--2---:R-:W-:Y:S05]  /*12060*/  @!P1 NANOSLEEP.SYNCS 0x989680 ;  /* 0x009896800000995d */ /* 0x004fea0003900000 */
[----:B------:R-:W2:Y:S02]  /*12070*/  @!P1 SYNCS.PHASECHK.TRANS64 P1, [R3+URZ+0x2a830], R0 ;  /* 0x02a83000030095a7 */ /* 0x000ea4000802007f */
[----:B--2---:R-:W-:Y:S05]  /*12080*/  @!P1 BRA `(.L_x_982) ;  /* 0xfffffffc00ec9947 */ /* 0x004fea000383ffff */
[----:B------:R-:W-:Y:S05]  /*12090*/  BRA `(.L_x_981) ;  /* 0xfffffef4009c7947 */ /* 0x000fea000383ffff */
.L_x_999:
[----:B-1----:R-:W-:-:S04]  /*120a0*/  IMAD.U32 R12, RZ, RZ, UR60 ;  /* 0x0000003cff0c7e24 */ /* 0x002fc8000f8e00ff */
[----:B------:R1:W2:Y:S03]  /*120b0*/  SYNCS.PHASECHK.TRANS64.TRYWAIT P1, [R12+URZ+0x2a830], R11 ;  /* 0x02a8300b0c0075a7 */ /* 0x0002a6000802017f */
[----:B--2---:R-:W-:Y:S05]  /*120c0*/  @!P1 NANOSLEEP.SYNCS 0x989680 ;  /* 0x009896800000995d */ /* 0x004fea0003900000 */
[----:B------:R-:W2:Y:S02]  /*120d0*/  @!P1 SYNCS.PHASECHK.TRANS64 P1, [R12+URZ+0x2a830], R11 ;  /* 0x02a8300b0c0095a7 */ /* 0x000ea4000802007f */
[----:B--2---:R-:W-:Y:S05]  /*120e0*/  @!P1 BRA `(.L_x_999) ;  /* 0xfffffffc00ec9947 */ /* 0x004fea000383ffff */
[----:B------:R-:W-:Y:S05]  /*120f0*/  BRA `(.L_x_998) ;  /* 0xffffff2000ec7947 */ /* 0x000fea000383ffff */
.L_x_1003:
[----:B01----:R-:W-:-:S04]  /*12100*/  IMAD.U32 R11, RZ, RZ, UR10 ;  /* 0x0000000aff0b7e24 */ /* 0x003fc8000f8e00ff */
[----:B------:R0:W1:Y:S03]  /*12110*/  SYNCS.PHASECHK.TRANS64.TRYWAIT P1, [R11+URZ+0x2a850], R0 ;  /* 0x02a850000b0075a7 */ /* 0x000066000802017f */
[----:B-1----:R-:W-:Y:S05]  /*12120*/  @!P1 NANOSLEEP.SYNCS 0x989680 ;  /* 0x009896800000995d */ /* 0x002fea0003900000 */
[----:B------:R-:W1:Y:S02]  /*12130*/  @!P1 SYNCS.PHASECHK.TRANS64 P1, [R11+URZ+0x2a850], R0 ;  /* 0x02a850000b0095a7 */ /* 0x000e64000802007f */
[----:B-1----:R-:W-:Y:S05]  /*12140*/  @!P1 BRA `(.L_x_1003) ;  /* 0xfffffffc00ec9947 */ /* 0x002fea000383ffff */
[----:B------:R-:W-:Y:S05]  /*12150*/  BRA `(.L_x_1002) ;  /* 0xffffff2800f87947 */ /* 0x000fea000383ffff */
.L_x_1022:
[----:B-1----:R-:W-:-:S04]  /*12160*/  IMAD.U32 R12, RZ, RZ, UR5 ;  /* 0x00000005ff0c7e24 */ /* 0x002fc8000f8e00ff */
[----:B------:R1:W2:Y:S03]  /*12170*/  SYNCS.PHASECHK.TRANS64.TRYWAIT P1, [R12+URZ+0x2a830], R11 ;  /* 0x02a8300b0c0075a7 */ /* 0x0002a6000802017f */
[----:B--2---:R-:W-:Y:S05]  /*12180*/  @!P1 NANOSLEEP.SYNCS 0x989680 ;  /* 0x009896800000995d */ /* 0x004fea0003900000 */
[----:B------:R-:W2:Y:S02]  /*12190*/  @!P1 SYNCS.PHASECHK.TRANS64 P1, [R12+URZ+0x2a830], R11 ;  /* 0x02a8300b0c0095a7 */ /* 0x000ea4000802007f */
[----:B--2---:R-:W-:Y:S05]  /*121a0*/  @!P1 BRA `(.L_x_1022) ;  /* 0xfffffffc00ec9947 */ /* 0x004fea000383ffff */
[----:B------:R-:W-:Y:S05]  /*121b0*/  BRA `(.L_x_1021) ;  /* 0xffffff5000a87947 */ /* 0x000fea000383ffff */
.L_x_1026:
[----:B01----:R-:W-:-:S04]  /*121c0*/  IMAD.U32 R11, RZ, RZ, UR7 ;  /* 0x00000007ff0b7e24 */ /* 0x003fc8000f8e00ff */
[----:B------:R0:W1:Y:S03]  /*121d0*/  SYNCS.PHASECHK.TRANS64.TRYWAIT P1, [R11+URZ+0x2a850], R0 ;  /* 0x02a850000b0075a7 */ /* 0x000066000802017f */
[----:B-1----:R-:W-:Y:S05]  /*121e0*/  @!P1 NANOSLEEP.SYNCS 0x989680 ;  /* 0x009896800000995d */ /* 0x002fea0003900000 */
[----:B------:R-:W1:Y:S02]  /*121f0*/  @!P1 SYNCS.PHASECHK.TRANS64 P1, [R11+URZ+0x2a850], R0 ;  /* 0x02a850000b0095a7 */ /* 0x000e64000802007f */
[----:B-1----:R-:W-:Y:S05]  /*12200*/  @!P1 BRA `(.L_x_1026) ;  /* 0xfffffffc00ec9947 */ /* 0x002fea000383ffff */
[----:B------:R-:W-:Y:S05]  /*12210*/  BRA `(.L_x_1025) ;  /* 0xffffff5800b47947 */ /* 0x000fea000383ffff */
.L_x_1034:
[----:B-1----:R-:W-:-:S04]  /*12220*/  IMAD.U32 R12, RZ, RZ, UR7 ;  /* 0x00000007ff0c7e24 */ /* 0x002fc8000f8e00ff */
[----:B------:R1:W2:Y:S03]  /*12230*/  SYNCS.PHASECHK.TRANS64.TRYWAIT P1, [R12+URZ+0x2a830], R11 ;  /* 0x02a8300b0c0075a7 */ /* 0x0002a6000802017f */
[----:B--2---:R-:W-:Y:S05]  /*12240*/  @!P1 NANOSLEEP.SYNCS 0x989680 ;  /* 0x009896800000995d */ /* 0x004fea0003900000 */
[----:B------:R-:W2:Y:S02]  /*12250*/  @!P1 SYNCS.PHASECHK.TRANS64 P1, [R12+URZ+0x2a830], R11 ;  /* 0x02a8300b0c0095a7 */ /* 0x000ea4000802007f */
[----:B--2---:R-:W-:Y:S05]  /*12260*/  @!P1 BRA `(.L_x_1034) ;  /* 0xfffffffc00ec9947 */ /* 0x004fea000383ffff */
[----:B------:R-:W-:Y:S05]  /*12270*/  BRA `(.L_x_1033) ;  /* 0xffffff6c00707947 */ /* 0x000fea000383ffff */
.L_x_1038:
[----:B01----:R-:W-:-:S04]  /*12280*/  IMAD.U32 R11, RZ, RZ, UR5 ;  /* 0x00000005ff0b7e24 */ /* 0x003fc8000f8e00ff */
[----:B------:R0:W1:Y:S03]  /*12290*/  SYNCS.PHASECHK.TRANS64.TRYWAIT P1, [R11+URZ+0x2a850], R0 ;  /* 0x02a850000b0075a7 */ /* 0x000066000802017f */
[----:B-1----:R-:W-:Y:S05]  /*122a0*/  @!P1 NANOSLEEP.SYNCS 0x989680 ;  /* 0x009896800000995d */ /* 0x002fea0003900000 */
[----:B------:R-:W1:Y:S02]  /*122b0*/  @!P1 SYNCS.PHASECHK.TRANS64 P1, [R11+URZ+0x2a850], R0 ;  /* 0x02a850000b0095a7 */ /* 0x000e64000802007f */
[----:B-1----:R-:W-:Y:S05]  /*122c0*/  @!P1 BRA `(.L_x_1038) ;  /* 0xfffffffc00ec9947 */ /* 0x002fea000383ffff */
[----:B------:R-:W-:Y:S05]  /*122d0*/  BRA `(.L_x_1037) ;  /* 0xffffff74007c7947 */ /* 0x000fea000383ffff */
.L_x_1053:
[----:B-1----:R-:W-:-:S04]  /*122e0*/  IMAD.U32 R0, RZ, RZ, UR5 ;  /* 0x00000005ff007e24 */ /* 0x002fc8000f8e00ff */
[----:B------:R1:W2:Y:S03]  /*122f0*/  SYNCS.PHASECHK.TRANS64.TRYWAIT P1, [R0+URZ+0x2a850], R3 ;  /* 0x02a85003000075a7 */ /* 0x0002a6000802017f */
[----:B--2---:R-:W-:Y:S05]  /*12300*/  @!P1 NANOSLEEP.SYNCS 0x989680 ;  /* 0x009896800000995d */ /* 0x004fea0003900000 */
[----:B------:R-:W2:Y:S02]  /*12310*/  @!P1 SYNCS.PHASECHK.TRANS64 P1, [R0+URZ+0x2a850], R3 ;  /* 0x02a85003000095a7 */ /* 0x000ea4000802007f */
[----:B--2---:R-:W-:Y:S05]  /*12320*/  @!P1 BRA `(.L_x_1053) ;  /* 0xfffffffc00ec9947 */ /* 0x004fea000383ffff */
[----:B------:R-:W-:Y:S05]  /*12330*/  BRA `(.L_x_1052) ;  /* 0xffffff9c00807947 */ /* 0x000fea000383ffff */
.L_x_1071:
[----:B------:R-:W-:Y:S02]  /*12340*/  IMAD.MOV.U32 R13, RZ, RZ, R17 ;  /* 0x000000ffff0d7224 */ /* 0x000fe400078e0011 */
[----:B------:R-:W-:Y:S02]  /*12350*/  IMAD.MOV.U32 R12, RZ, RZ, RZ ;  /* 0x000000ffff0c7224 */ /* 0x000fe400078e00ff */
[----:B------:R-:W-:Y:S02]  /*12360*/  IMAD.MOV.U32 R11, RZ, RZ, 0x1f ;  /* 0x0000001fff0b7424 */ /* 0x000fe400078e00ff */
[----:B------:R-:W-:-:S07]  /*12370*/  IMAD.MOV.U32 R15, RZ, RZ, -0x1 ;  /* 0xffffffffff0f7424 */ /* 0x000fce00078e00ff */
[----:B-----5:R-:W-:Y:S05]  /*12380*/  WARPSYNC.COLLECTIVE R15, `(.L_x_1112) ;  /* 0x000000000f087348 */ /* 0x020fea0003c00000 */
[----:B------:R0:W1:Y:S02]  /*12390*/  SHFL.IDX P6, R14, R13, R12, R11 ;  /* 0x0000000c0d0e7389 */ /* 0x00006400000c000b */
[----:B01---5:R-:W-:Y:S01]  /*123a0*/  ENDCOLLECTIVE ;  /* 0x000000000000791b */ /* 0x023fe20003800000 */
.L_x_1112:
[----:B------:R-:W-:Y:S05]  /*123b0*/  BRA `(.L_x_1113) ;  /* 0xffffffd000007947 */ /* 0x000fea000383ffff */
.L_x_1073:
[----:B0-----:R-:W-:-:S04]  /*123c0*/  IMAD.U32 R3, RZ, RZ, UR48 ;  /* 0x00000030ff037e24 */ /* 0x001fc8000f8e00ff */
[----:B------:R0:W1:Y:S03]  /*123d0*/  SYNCS.PHASECHK.TRANS64.TRYWAIT P0, [R3+URZ+0x2a840], R2 ;  /* 0x02a84002030075a7 */ /* 0x000066000800017f */
[----:B-1----:R-:W-:Y:S05]  /*123e0*/  @!P0 NANOSLEEP.SYNCS 0x989680 ;  /* 0x009896800000895d */ /* 0x002fea0003900000 */
[----:B------:R-:W1:Y:S02]  /*123f0*/  @!P0 SYNCS.PHASECHK.TRANS64 P0, [R3+URZ+0x2a840], R2 ;  /* 0x02a84002030085a7 */ /* 0x000e64000800007f */
[----:B-1----:R-:W-:Y:S05]  /*12400*/  @!P0 BRA `(.L_x_1073) ;  /* 0xfffffffc00ec8947 */ /* 0x002fea000383ffff */
[----:B------:R-:W-:Y:S05]  /*12410*/  BRA `(.L_x_1114) ;  /* 0xffffffd000a07947 */ /* 0x000fea000383ffff */
.L_x_1074:
        /* <DEDUP_REMOVED lines=8> */
.L_x_1116:
[----:B------:R-:W-:Y:S05]  /*124a0*/  BSYNC B0 ;  /* 0x0000000000007941 */ /* 0x000fea0003800000 */
.L_x_1115:
[----:B------:R-:W-:Y:S01]  /*124b0*/  IMAD.MOV.U32 R13, RZ, RZ, R0 ;  /* 0x000000ffff0d7224 */ /* 0x000fe200078e0000 */
[----:B------:R-:W-:Y:S01]  /*124c0*/  @P0 LEA R9, R25, UR48, 0x1 ;  /* 0x0000003019090c11 */ /* 0x000fe2000f8e08ff */
[----:B------:R-:W-:Y:S02]  /*124d0*/  IMAD.MOV.U32 R12, RZ, RZ, RZ ;  /* 0x000000ffff0c7224 */ /* 0x000fe400078e00ff */
[----:B------:R-:W-:Y:S02]  /*124e0*/  IMAD.MOV.U32 R11, RZ, RZ, 0x181f ;  /* 0x0000181fff0b7424 */ /* 0x000fe400078e00ff */
[----:B------:R-:W-:Y:S02]  /*124f0*/  IMAD.MOV.U32 R15, RZ, RZ, -0x1 ;  /* 0xffffffffff0f7424 */ /* 0x000fe400078e00ff */
[----:B------:R-:W-:-:S07]  /*12500*/  IMAD.MOV.U32 R3, RZ, RZ, R14 ;  /* 0x000000ffff037224 */ /* 0x000fce00078e000e */
[----:B------:R-:W-:Y:S05]  /*12510*/  WARPSYNC.COLLECTIVE R15, `(.L_x_1117) ;  /* 0x000000000f087348 */ /* 0x000fea0003c00000 */
[----:B------:R0:W1:Y:S02]  /*12520*/  SHFL.IDX P6, R14, R13, R12, R11 ;  /* 0x0000000c0d0e7389 */ /* 0x00006400000c000b */
[----:B01----:R-:W-:Y:S01]  /*12530*/  ENDCOLLECTIVE ;  /* 0x000000000000791b */ /* 0x003fe20003800000 */
.L_x_1117:
[----:B------:R-:W-:Y:S02]  /*12540*/  IMAD.MOV.U32 R13, RZ, RZ, R7 ;  /* 0x000000ffff0d7224 */ /* 0x000fe400078e0007 */
[----:B------:R-:W-:Y:S02]  /*12550*/  IMAD.MOV.U32 R12, RZ, RZ, 0x1 ;  /* 0x00000001ff0c7424 */ /* 0x000fe400078e00ff */
[----:B------:R-:W-:-:S07]  /*12560*/  IMAD.MOV.U32 R2, RZ, RZ, R14 ;  /* 0x000000ffff027224 */ /* 0x000fce00078e000e */
[----:B------:R-:W-:Y:S05]  /*12570*/  WARPSYNC.COLLECTIVE R15, `(.L_x_1118) ;  /* 0x000000000f087348 */ /* 0x000fea0003c00000 */
[----:B------:R0:W1:Y:S02]  /*12580*/  SHFL.IDX P6, R14, R13, R12, R11 ;  /* 0x0000000c0d0e7389 */ /* 0x00006400000c000b */
[----:B01----:R-:W-:Y:S01]  /*12590*/  ENDCOLLECTIVE ;  /* 0x000000000000791b */ /* 0x003fe20003800000 */
.L_x_1118:
        /* <DEDUP_REMOVED lines=13> */
.L_x_1119:
[----:B------:R-:W-:Y:S01]  /*12670*/  @P0 LEA R21, R25, UR48, 0x1 ;  /* 0x0000003019150c11 */ /* 0x000fe2000f8e08ff */
[----:B------:R-:W-:Y:S02]  /*12680*/  IMAD.MOV.U32 R13, RZ, RZ, R7 ;  /* 0x000000ffff0d7224 */ /* 0x000fe400078e0007 */
[----:B------:R-:W-:Y:S02]  /*12690*/  IMAD.MOV.U32 R12, RZ, RZ, 0x2 ;  /* 0x00000002ff0c7424 */ /* 0x000fe400078e00ff */
[----:B------:R-:W-:-:S07]  /*126a0*/  IMAD.MOV.U32 R4, RZ, RZ, R14 ;  /* 0x000000ffff047224 */ /* 0x000fce00078e000e */
[----:B------:R-:W-:Y:S05]  /*126b0*/  WARPSYNC.COLLECTIVE R15, `(.L_x_1120) ;  /* 0x000000000f087348 */ /* 0x000fea0003c00000 */
[----:B------:R0:W1:Y:S02]  /*126c0*/  SHFL.IDX P6, R14, R13, R12, R11 ;  /* 0x0000000c0d0e7389 */ /* 0x00006400000c000b */
[----:B01----:R-:W-:Y:S01]  /*126d0*/  ENDCOLLECTIVE ;  /* 0x000000000000791b */ /* 0x003fe20003800000 */
.L_x_1120:
        /* <DEDUP_REMOVED lines=13> */
.L_x_1121:
[----:B------:R-:W-:Y:S01]  /*127b0*/  IMAD.MOV.U32 R3, RZ, RZ, R8 ;  /* 0x000000ffff037224 */ /* 0x000fe200078e0008 */
[----:B------:R-:W-:Y:S01]  /*127c0*/  @P0 LEA R35, R25, UR48, 0x1 ;  /* 0x0000003019230c11 */ /* 0x000fe2000f8e08ff */
[----:B------:R-:W-:Y:S02]  /*127d0*/  IMAD.MOV.U32 R13, RZ, RZ, R7 ;  /* 0x000000ffff0d7224 */ /* 0x000fe400078e0007 */
[----:B------:R-:W-:Y:S02]  /*127e0*/  IMAD.MOV.U32 R12, RZ, RZ, 0x3 ;  /* 0x00000003ff0c7424 */ /* 0x000fe400078e00ff */
[----:B------:R-:W-:-:S07]  /*127f0*/  IMAD.MOV.U32 R2, RZ, RZ, R14 ;  /* 0x000000ffff027224 */ /* 0x000fce00078e000e */
[----:B------:R-:W-:Y:S05]  /*12800*/  WARPSYNC.COLLECTIVE R15, `(.L_x_1122) ;  /* 0x000000000f087348 */ /* 0x000fea0003c00000 */
[----:B------:R0:W1:Y:S02]  /*12810*/  SHFL.IDX P6, R14, R13, R12, R11 ;  /* 0x0000000c0d0e7389 */ /* 0x00006400000c000b */
[----:B01----:R-:W-:Y:S01]  /*12820*/  ENDCOLLECTIVE ;  /* 0x000000000000791b */ /* 0x003fe20003800000 */
.L_x_1122:
        /* <DEDUP_REMOVED lines=13> */
.L_x_1123:
        /* <DEDUP_REMOVED lines=8> */
.L_x_1124:
[----:B------:R-:W-:-:S04]  /*12980*/  IMAD.MOV.U32 R4, RZ, RZ, R10 ;  /* 0x000000ffff047224 */ /* 0x000fc800078e000a */
[----:B------:R-:W-:-:S05]  /*12990*/  @P0 IMAD.WIDE.U32 R4, R30, 0x2, R4 ;  /* 0x000000021e040825 */ /* 0x000fca00078e0004 */
[----:B------:R-:W-:Y:S01]  /*129a0*/  @!PT LDS RZ, [RZ] ;  /* 0x00000000fffff984 */ /* 0x000fe20000000800 */
[----:B------:R-:W-:Y:S01]  /*129b0*/  @!PT LDS RZ, [RZ] ;  /* 0x00000000fffff984 */ /* 0x000fe20000000800 */
[----:B------:R-:W-:Y:S01]  /*129c0*/  @!PT LDS RZ, [RZ] ;  /* 0x00000000fffff984 */ /* 0x000fe20000000800 */
[----:B------:R0:W-:Y:S01]  /*129d0*/  @P0 LDGSTS.E.BYPASS.LTC128B.128 [R9+0x19c00], desc[UR36][R4.64], !P3 ;  /* 0x19c0000004090fae */ /* 0x0001e2000d901d64 */
[----:B------:R-:W-:-:S03]  /*129e0*/  IMAD.MOV.U32 R13, RZ, RZ, R0 ;  /* 0x000000ffff0d7224 */ /* 0x000fc600078e0000 */
[----:B------:R0:W-:Y:S04]  /*129f0*/  @P0 LDGSTS.E.BYPASS.LTC128B.128 [R9+0x1cc00], desc[UR36][R4.64+0x80], !P2 ;  /* 0x1cc0008004090fae */ /* 0x0001e8000d101d64 */
[----:B------:R0:W-:Y:S01]  /*12a00*/  @P0 LDGSTS.E.BYPASS.LTC128B.128 [R9+0x1fc00], desc[UR36][R4.64+0x100], !P1 ;  /* 0x1fc0010004090fae */ /* 0x0001e2000c901d64 */
[----:B------:R-:W-:Y:S01]  /*12a10*/  ISETP.GE.AND P0, PT, R6, 0x41, PT ;  /* 0x000000410600780c */ /* 0x000fe20003f06270 */
[----:B------:R-:W-:-:S12]  /*12a20*/  IMAD.MOV.U32 R8, RZ, RZ, R14 ;  /* 0x000000ffff087224 */ /* 0x000fd800078e000e */
[----:B0-----:R-:W-:Y:S05]  /*12a30*/  WARPSYNC.COLLECTIVE R15, `(.L_x_1125) ;  /* 0x000000000f087348 */ /* 0x001fea0003c00000 */
[----:B------:R1:W2:Y:S02]  /*12a40*/  SHFL.IDX P6, R14, R13, R12, R11 ;  /* 0x0000000c0d0e7389 */ /* 0x0002a400000c000b */
[----:B012---:R-:W-:Y:S01]  /*12a50*/  ENDCOLLECTIVE ;  /* 0x000000000000791b */ /* 0x007fe20003800000 */
.L_x_1125:
        /* <DEDUP_REMOVED lines=8> */
.L_x_1126:
        /* <DEDUP_REMOVED lines=8> */
[----:B------:R-:W-:-:S07]  /*12b60*/  IMAD.MOV.U32 R7, RZ, RZ, R14 ;  /* 0x000000ffff077224 */ /* 0x000fce00078e000e */
[----:B0-----:R-:W-:Y:S05]  /*12b70*/  WARPSYNC.COLLECTIVE R15, `(.L_x_1127) ;  /* 0x000000000f087348 */ /* 0x001fea0003c00000 */
[----:B------:R1:W2:Y:S02]  /*12b80*/  SHFL.IDX P6, R14, R13, R12, R11 ;  /* 0x0000000c0d0e7389 */ /* 0x0002a400000c000b */
[----:B012---:R-:W-:Y:S01]  /*12b90*/  ENDCOLLECTIVE ;  /* 0x000000000000791b */ /* 0x007fe20003800000 */
.L_x_1127:
[----:B------:R-:W-:Y:S05]  /*12ba0*/  BRA `(.L_x_1128) ;  /* 0xffffffd000007947 */ /* 0x000fea000383ffff */
.L_x_1077:
[----:B------:R-:W-:Y:S02]  /*12bb0*/  IMAD.MOV.U32 R13, RZ, RZ, R8 ;  /* 0x000000ffff0d7224 */ /* 0x000fe400078e0008 */
[----:B------:R-:W-:Y:S02]  /*12bc0*/  IMAD.MOV.U32 R12, RZ, RZ, RZ ;  /* 0x000000ffff0c7224 */ /* 0x000fe400078e00ff */
[----:B------:R-:W-:Y:S02]  /*12bd0*/  IMAD.MOV.U32 R11, RZ, RZ, 0x181f ;  /* 0x0000181fff0b7424 */ /* 0x000fe400078e00ff */
[----:B------:R-:W-:Y:S02]  /*12be0*/  IMAD.MOV.U32 R15, RZ, RZ, -0x1 ;  /* 0xffffffffff0f7424 */ /* 0x000fe400078e00ff */
[----:B------:R-:W-:-:S07]  /*12bf0*/  VIADD R7, R36, UR42 ;  /* 0x0000002a24077c36 */ /* 0x000fce0008000000 */
[----:B------:R-:W-:Y:S05]  /*12c00*/  WARPSYNC.COLLECTIVE R15, `(.L_x_1129) ;  /* 0x000000000f087348 */ /* 0x000fea0003c00000 */
[----:B------:R0:W1:Y:S02]  /*12c10*/  SHFL.IDX P6, R14, R13, R12, R11 ;  /* 0x0000000c0d0e7389 */ /* 0x00006400000c000b */
[----:B01----:R-:W-:Y:S01]  /*12c20*/  ENDCOLLECTIVE ;  /* 0x000000000000791b */ /* 0x003fe20003800000 */
.L_x_1129:
[----:B------:R-:W-:Y:S02]  /*12c30*/  VIADD R5, R7, 0x10 ;  /* 0x0000001007057836 */ /* 0x000fe40000000000 */
[----:B------:R-:W-:Y:S02]  /*12c40*/  IMAD.MOV.U32 R13, RZ, RZ, R0 ;  /* 0x000000ffff0d7224 */ /* 0x000fe400078e0000 */
[----:B------:R-:W-:-:S07]  /*12c50*/  IMAD.MOV.U32 R3, RZ, RZ, R14 ;  /* 0x000000ffff037224 */ /* 0x000fce00078e000e */
[----:B------:R-:W-:Y:S05]  /*12c60*/  WARPSYNC.COLLECTIVE R15, `(.L_x_1130) ;  /* 0x000000000f087348 */ /* 0x000fea0003c00000 */
[----:B------:R0:W1:Y:S02]  /*12c70*/  SHFL.IDX P6, R14, R13, R12, R11 ;  /* 0x0000000c0d0e7389 */ /* 0x00006400000c000b */
[----:B01----:R-:W-:Y:S01]  /*12c80*/  ENDCOLLECTIVE ;  /* 0x000000000000791b */ /* 0x003fe20003800000 */
.L_x_1130:
        /* <DEDUP_REMOVED lines=10> */
.L_x_1131:
        /* <DEDUP_REMOVED lines=8> */
[----:B------:R-:W-:Y:S01]  /*12db0*/  ISETP.GE.AND P1, PT, R5, R6, PT ;  /* 0x000000060500720c */ /* 0x000fe20003f26270 */
[----:B------:R-:W-:-:S12]  /*12dc0*/  IMAD.MOV.U32 R5, RZ, RZ, R14 ;  /* 0x000000ffff057224 */ /* 0x000fd800078e000e */
[----:B0-----:R-:W-:Y:S05]  /*12dd0*/  WARPSYNC.COLLECTIVE R15, `(.L_x_1132) ;  /* 0x000000000f087348 */ /* 0x001fea0003c00000 */
[----:B------:R1:W2:Y:S02]  /*12de0*/  SHFL.IDX P6, R14, R13, R12, R11 ;  /* 0x0000000c0d0e7389 */ /* 0x0002a400000c000b */
[----:B012---:R-:W-:Y:S01]  /*12df0*/  ENDCOLLECTIVE ;  /* 0x000000000000791b */ /* 0x007fe20003800000 */
.L_x_1132:
[----:B------:R-:W-:Y:S01]  /*12e00*/  VIADD R3, R7, 0x20 ;  /* 0x0000002007037836 */ /* 0x000fe20000000000 */
[----:B------:R-:W-:Y:S01]  /*12e10*/  @!P1 LEA R21, R25, UR48, 0x1 ;  /* 0x0000003019159c11 */ /* 0x000fe2000f8e08ff */
[----:B------:R-:W-:Y:S02]  /*12e20*/  IMAD.MOV.U32 R13, RZ, RZ, R8 ;  /* 0x000000ffff0d7224 */ /* 0x000fe400078e0008 */
[----:B------:R-:W-:Y:S02]  /*12e30*/  IMAD.MOV.U32 R12, RZ, RZ, 0x2 ;  /* 0x00000002ff0c7424 */ /* 0x000fe400078e00ff */
[----:B------:R-:W-:-:S07]  /*12e40*/  IMAD.MOV.U32 R4, RZ, RZ, R14 ;  /* 0x000000ffff047224 */ /* 0x000fce00078e000e */
[----:B------:R-:W-:Y:S05]  /*12e50*/  WARPSYNC.COLLECTIVE R15, `(.L_x_1133) ;  /* 0x000000000f087348 */ /* 0x000fea0003c00000 */
[----:B------:R0:W1:Y:S02]  /*12e60*/  SHFL.IDX P6, R14, R13, R12, R11 ;  /* 0x0000000c0d0e7389 */ /* 0x00006400000c000b */
[----:B01----:R-:W-:Y:S01]  /*12e70*/  ENDCOLLECTIVE ;  /* 0x000000000000791b */ /* 0x003fe20003800000 */
.L_x_1133:
        /* <DEDUP_REMOVED lines=13> */
.L_x_1134:
        /* <DEDUP_REMOVED lines=8> */
.L_x_1135:
        /* <DEDUP_REMOVED lines=13> */
.L_x_1136:
        /* <DEDUP_REMOVED lines=8> */
.L_x_1137:
        /* <DEDUP_REMOVED lines=13> */
.L_x_1138:
        /* <DEDUP_REMOVED lines=8> */
.L_x_1139:
        /* <DEDUP_REMOVED lines=13> */
.L_x_1140:
        /* <DEDUP_REMOVED lines=8> */
.L_x_1141:
        /* <DEDUP_REMOVED lines=13> */
.L_x_1142:
[----:B------:R-:W-:Y:S01]  /*13490*/  @!P1 LEA R9, R25, UR48, 0x1 ;  /* 0x0000003019099c11 */ /* 0x000fe2000f8e08ff */
[----:B------:R-:W-:Y:S02]  /*134a0*/  IMAD.MOV.U32 R13, RZ, RZ, R8 ;  /* 0x000000ffff0d7224 */ /* 0x000fe400078e0008 */
[----:B------:R-:W-:Y:S02]  /*134b0*/  IMAD.MOV.U32 R12, RZ, RZ, 0x7 ;  /* 0x00000007ff0c7424 */ /* 0x000fe400078e00ff */
[----:B------:R-:W-:-:S07]  /*134c0*/  IMAD.MOV.U32 R2, RZ, RZ, R14 ;  /* 0x000000ffff027224 */ /* 0x000fce00078e000e */
[----:B------:R-:W-:Y:S05]  /*134d0*/  WARPSYNC.COLLECTIVE R15, `(.L_x_1143) ;  /* 0x000000000f087348 */ /* 0x000fea0003c00000 */
[----:B------:R0:W1:Y:S02]  /*134e0*/  SHFL.IDX P6, R14, R13, R12, R11 ;  /* 0x0000000c0d0e7389 */ /* 0x00006400000c000b */
[----:B01----:R-:W-:Y:S01]  /*134f0*/  ENDCOLLECTIVE ;  /* 0x000000000000791b */ /* 0x003fe20003800000 */
.L_x_1143:
        /* <DEDUP_REMOVED lines=12> */
.L_x_1144:
[----:B------:R-:W-:Y:S05]  /*135c0*/  BRA `(.L_x_1145) ;  /* 0xffffffcc00ec7947 */ /* 0x000fea000383ffff */
.L_x_1080:
[----:B0-----:R-:W-:-:S04]  /*135d0*/  IMAD.U32 R3, RZ, RZ, UR48 ;  /* 0x00000030ff037e24 */ /* 0x001fc8000f8e00ff */
[----:B------:R0:W1:Y:S03]  /*135e0*/  SYNCS.PHASECHK.TRANS64.TRYWAIT P0, [R3+URZ+0x2a820], R0 ;  /* 0x02a82000030075a7 */ /* 0x000066000800017f */
[----:B-1----:R-:W-:Y:S05]  /*135f0*/  @!P0 NANOSLEEP.SYNCS 0x989680 ;  /* 0x009896800000895d */ /* 0x002fea0003900000 */
[----:B------:R-:W1:Y:S02]  /*13600*/  @!P0 SYNCS.PHASECHK.TRANS64 P0, [R3+URZ+0x2a820], R0 ;  /* 0x02a82000030085a7 */ /* 0x000e64000800007f */
[----:B-1----:R-:W-:Y:S05]  /*13610*/  @!P0 BRA `(.L_x_1080) ;  /* 0xfffffffc00ec8947 */ /* 0x002fea000383ffff */
[----:B------:R-:W-:Y:S05]  /*13620*/  BRA `(.L_x_1146) ;  /* 0xffffffd000387947 */ /* 0x000fea000383ffff */
.L_x_1084:
[----:B0-----:R0:W1:Y:S02]  /*13630*/  SYNCS.PHASECHK.TRANS64.TRYWAIT P0, [R8+URZ+0x2a840], R3 ;  /* 0x02a84003080075a7 */ /* 0x001064000800017f */
[----:B-1----:R-:W-:Y:S05]  /*13640*/  @!P0 NANOSLEEP.SYNCS 0x989680 ;  /* 0x009896800000895d */ /* 0x002fea0003900000 */
[----:B------:R-:W1:Y:S02]  /*13650*/  @!P0 SYNCS.PHASECHK.TRANS64 P0, [R8+URZ+0x2a840], R3 ;  /* 0x02a84003080085a7 */ /* 0x000e64000800007f */
[----:B-1----:R-:W-:Y:S05]  /*13660*/  @!P0 BRA `(.L_x_1084) ;  /* 0xfffffffc00f08947 */ /* 0x002fea000383ffff */
[----:B------:R-:W-:Y:S05]  /*13670*/  BRA `(.L_x_1147) ;  /* 0xffffffd000fc7947 */ /* 0x000fea000383ffff */
.L_x_1085:
        /* <DEDUP_REMOVED lines=8> */
.L_x_1149:
[----:B------:R-:W-:Y:S05]  /*13700*/  BSYNC B1 ;  /* 0x0000000000017941 */ /* 0x000fea0003800000 */
.L_x_1148:
[----:B------:R-:W-:Y:S01]  /*13710*/  IMAD.MOV.U32 R13, RZ, RZ, R10 ;  /* 0x000000ffff0d7224 */ /* 0x000fe200078e000a */
[----:B------:R-:W-:Y:S01]  /*13720*/  LEA R19, R19, UR48, 0x1 ;  /* 0x0000003013137c11 */ /* 0x000fe2000f8e08ff */
[----:B------:R-:W-:Y:S02]  /*13730*/  IMAD.MOV.U32 R12, RZ, RZ, RZ ;  /* 0x000000ffff0c7224 */ /* 0x000fe400078e00ff */
[----:B------:R-:W-:Y:S02]  /*13740*/  IMAD.MOV.U32 R11, RZ, RZ, 0x181f ;  /* 0x0000181fff0b7424 */ /* 0x000fe400078e00ff */
[----:B------:R-:W-:Y:S02]  /*13750*/  IMAD.MOV.U32 R15, RZ, RZ, -0x1 ;  /* 0xffffffffff0f7424 */ /* 0x000fe400078e00ff */
[----:B------:R-:W-:-:S07]  /*13760*/  IMAD.MOV.U32 R3, RZ, RZ, R14 ;  /* 0x000000ffff037224 */ /* 0x000fce00078e000e */
[----:B------:R-:W-:Y:S05]  /*13770*/  WARPSYNC.COLLECTIVE R15, `(.L_x_1150) ;  /* 0x000000000f087348 */ /* 0x000fea0003c00000 */
[----:B------:R0:W1:Y:S02]  /*13780*/  SHFL.IDX P6, R14, R13, R12, R11 ;  /* 0x0000000c0d0e7389 */ /* 0x00006400000c000b */
[----:B01----:R-:W-:Y:S01]  /*13790*/  ENDCOLLECTIVE ;  /* 0x000000000000791b */ /* 0x003fe20003800000 */
.L_x_1150:
[----:B------:R-:W-:Y:S02]  /*137a0*/  IMAD.MOV.U32 R13, RZ, RZ, R21 ;  /* 0x000000ffff0d7224 */ /* 0x000fe400078e0015 */
[----:B------:R-:W-:Y:S01]  /*137b0*/  IMAD.MOV.U32 R12, RZ, RZ, 0x1 ;  /* 0x00000001ff0c7424 */ /* 0x000fe200078e00ff */
[----:B------:R-:W-:-:S13]  /*137c0*/  IADD3 R2, P0, R14, R35, RZ ;  /* 0x000000230e027210 */ /* 0x000fda0007f1e0ff */
[----:B------:R-:W-:Y:S05]  /*137d0*/  WARPSYNC.COLLECTIVE R15, `(.L_x_1151) ;  /* 0x000000000f087348 */ /* 0x000fea0003c00000 */
[----:B------:R0:W1:Y:S02]  /*137e0*/  SHFL.IDX P6, R14, R13, R12, R11 ;  /* 0x0000000c0d0e7389 */ /* 0x00006400000c000b */
[----:B01----:R-:W-:Y:S01]  /*137f0*/  ENDCOLLECTIVE ;  /* 0x000000000000791b */ /* 0x003fe20003800000 */
.L_x_1151:
        /* <DEDUP_REMOVED lines=12> */
.L_x_1152:
[----:B------:R-:W-:Y:S02]  /*138c0*/  IMAD.MOV.U32 R13, RZ, RZ, R21 ;  /* 0x000000ffff0d7224 */ /* 0x000fe400078e0015 */
[----:B------:R-:W-:Y:S01]  /*138d0*/  IMAD.MOV.U32 R12, RZ, RZ, 0x2 ;  /* 0x00000002ff0c7424 */ /* 0x000fe200078e00ff */
[----:B------:R-:W-:-:S13]  /*138e0*/  IADD3 R2, P0, R14, R35, RZ ;  /* 0x000000230e027210 */ /* 0x000fda0007f1e0ff */
[----:B------:R-:W-:Y:S05]  /*138f0*/  WARPSYNC.COLLECTIVE R15, `(.L_x_1153) ;  /* 0x000000000f087348 */ /* 0x000fea0003c00000 */
[----:B------:R0:W1:Y:S02]  /*13900*/  SHFL.IDX P6, R14, R13, R12, R11 ;  /* 0x0000000c0d0e7389 */ /* 0x00006400000c000b */
[----:B01----:R-:W-:Y:S01]  /*13910*/  ENDCOLLECTIVE ;  /* 0x000000000000791b */ /* 0x003fe20003800000 */
.L_x_1153:
        /* <DEDUP_REMOVED lines=12> */
.L_x_1154:
[----:B------:R-:W-:Y:S02]  /*139e0*/  IMAD.MOV.U32 R13, RZ, RZ, R21 ;  /* 0x000000ffff0d7224 */ /* 0x000fe400078e0015 */
[----:B------:R-:W-:-:S05]  /*139f0*/  IMAD.MOV.U32 R12, RZ, RZ, R14 ;  /* 0x000000ffff0c7224 */ /* 0x000fca00078e000e */
[----:B------:R-:W-:Y:S01]  /*13a00*/  IADD3 R2, P0, R12, R35, RZ ;  /* 0x000000230c027210 */ /* 0x000fe20007f1e0ff */
[----:B------:R-:W-:-:S04]  /*13a10*/  IMAD.MOV.U32 R12, RZ, RZ, 0x3 ;  /* 0x00000003ff0c7424 */ /* 0x000fc800078e00ff */
[----:B------:R-:W-:-:S08]  /*13a20*/  IMAD.X R3, RZ, RZ, R5, P0 ;  /* 0x000000ffff037224 */ /* 0x000fd000000e0605 */
[----:B------:R-:W-:Y:S05]  /*13a30*/  WARPSYNC.COLLECTIVE R15, `(.L_x_1155) ;  /* 0x000000000f087348 */ /* 0x000fea0003c00000 */
[----:B------:R0:W1:Y:S02]  /*13a40*/  SHFL.IDX P6, R14, R13, R12, R11 ;  /* 0x0000000c0d0e7389 */ /* 0x00006400000c000b */
[----:B01----:R-:W-:Y:S01]  /*13a50*/  ENDCOLLECTIVE ;  /* 0x000000000000791b */ /* 0x003fe20003800000 */
.L_x_1155:
        /* <DEDUP_REMOVED lines=11> */
.L_x_1156:
[----:B------:R-:W-:Y:S02]  /*13b10*/  IMAD.MOV.U32 R13, RZ, RZ, R21 ;  /* 0x000000ffff0d7224 */ /* 0x000fe400078e0015 */
[----:B------:R-:W-:Y:S01]  /*13b20*/  IMAD.MOV.U32 R12, RZ, RZ, 0x4 ;  /* 0x00000004ff0c7424 */ /* 0x000fe200078e00ff */
[----:B------:R-:W-:-:S13]  /*13b30*/  IADD3 R2, P0, R14, R35, RZ ;  /* 0x000000230e027210 */ /* 0x000fda0007f1e0ff */
[----:B------:R-:W-:Y:S05]  /*13b40*/  WARPSYNC.COLLECTIVE R15, `(.L_x_1157) ;  /* 0x000000000f087348 */ /* 0x000fea0003c00000 */
[----:B------:R0:W1:Y:S02]  /*13b50*/  SHFL.IDX P6, R14, R13, R12, R11 ;  /* 0x0000000c0d0e7389 */ /* 0x00006400000c000b */
[----:B01----:R-:W-:Y:S01]  /*13b60*/  ENDCOLLECTIVE ;  /* 0x000000000000791b */ /* 0x003fe20003800000 */
.L_x_1157:
        /* <DEDUP_REMOVED lines=12> */
.L_x_1158:
        /* <DEDUP_REMOVED lines=8> */
.L_x_1159:
[----:B------:R-:W-:Y:S01]  /*13cb0*/  @!PT LDS RZ, [RZ] ;  /* 0x00000000fffff984 */ /* 0x000fe20000000800 */
[----:B------:R-:W-:Y:S01]  /*13cc0*/  @!PT LDS RZ, [RZ] ;  /* 0x00000000fffff984 */ /* 0x000fe20000000800 */
[----:B------:R-:W-:Y:S01]  /*13cd0*/  @!PT LDS RZ, [RZ] ;  /* 0x00000000fffff984 */ /* 0x000fe20000000800 */
[----:B------:R0:W-:Y:S04]  /*13ce0*/  LDGSTS.E.BYPASS.LTC128B.128 [R19+0x1a400], desc[UR36][R2.64], !P3 ;  /* 0x1a40000002137fae */ /* 0x0001e8000d901d64 */
[----:B------:R0:W-:Y:S04]  /*13cf0*/  LDGSTS.E.BYPASS.LTC128B.128 [R19+0x1d400], desc[UR36][R2.64+0x80], !P2 ;  /* 0x1d40008002137fae */ /* 0x0001e8000d101d64 */
[----:B------:R0:W-:Y:S01]  /*13d00*/  LDGSTS.E.BYPASS.LTC128B.128 [R19+0x20400], desc[UR36][R2.64+0x100], !P1 ;  /* 0x2040010002137fae */ /* 0x0001e2000c901d64 */
[----:B------:R-:W-:Y:S02]  /*13d10*/  IMAD.MOV.U32 R13, RZ, RZ, R10 ;  /* 0x000000ffff0d7224 */ /* 0x000fe400078e000a */
[----:B------:R-:W-:-:S07]  /*13d20*/  IMAD.MOV.U32 R21, RZ, RZ, R14 ;  /* 0x000000ffff157224 */ /* 0x000fce00078e000e */
[----:B0-----:R-:W-:Y:S05]  /*13d30*/  WARPSYNC.COLLECTIVE R15, `(.L_x_1160) ;  /* 0x000000000f087348 */ /* 0x001fea0003c00000 */
[----:B------:R1:W2:Y:S02]  /*13d40*/  SHFL.IDX P6, R14, R13, R12, R11 ;  /* 0x0000000c0d0e7389 */ /* 0x0002a400000c000b */
[----:B012---:R-:W-:Y:S01]  /*13d50*/  ENDCOLLECTIVE ;  /* 0x000000000000791b */ /* 0x007fe20003800000 */
.L_x_1160:
[----:B------:R-:W-:Y:S05]  /*13d60*/  BRA `(.L_x_1161) ;  /* 0xffffffd000587947 */ /* 0x000fea000383ffff */
.L_x_1090:
[----:B0-----:R0:W2:Y:S02]  /*13d70*/  SYNCS.PHASECHK.TRANS64.TRYWAIT P0, [R4+URZ+0x2a860], R3 ;  /* 0x02a86003040075a7 */ /* 0x0010a4000800017f */
[----:B--2---:R-:W-:Y:S05]  /*13d80*/  @!P0 NANOSLEEP.SYNCS 0x989680 ;  /* 0x009896800000895d */ /* 0x004fea0003900000 */
[----:B------:R-:W2:Y:S02]  /*13d90*/  @!P0 SYNCS.PHASECHK.TRANS64 P0, [R4+URZ+0x2a860], R3 ;  /* 0x02a86003040085a7 */ /* 0x000ea4000800007f */
[----:B--2---:R-:W-:Y:S05]  /*13da0*/  @!P0 BRA `(.L_x_1090) ;  /* 0xfffffffc00f08947 */ /* 0x004fea000383ffff */
[----:B------:R-:W-:Y:S05]  /*13db0*/  BRA `(.L_x_1162) ;  /* 0xffffffd000b47947 */ /* 0x000fea000383ffff */
.L_x_1091:
[----:B------:R-:W-:Y:S01]  /*13dc0*/  BSSY B1, `(.L_x_1163) ;  /* 0x0000008000017945 */ /* 0x000fe20003800000 */
[----:B------:R-:W-:Y:S02]  /*13dd0*/  IMAD.MOV.U32 R13, RZ, RZ, R17 ;  /* 0x000000ffff0d7224 */ /* 0x000fe400078e0011 */
[----:B------:R-:W-:Y:S02]  /*13de0*/  IMAD.MOV.U32 R12, RZ, RZ, RZ ;  /* 0x000000ffff0c7224 */ /* 0x000fe400078e00ff */
[----:B------:R-:W-:Y:S02]  /*13df0*/  IMAD.MOV.U32 R11, RZ, RZ, 0x181f ;  /* 0x0000181fff0b7424 */ /* 0x000fe400078e00ff */
[----:B------:R-:W-:-:S07]  /*13e00*/  IMAD.MOV.U32 R15, RZ, RZ, -0x1 ;  /* 0xffffffffff0f7424 */ /* 0x000fce00078e00ff */
[----:B01----:R-:W-:Y:S05]  /*13e10*/  WARPSYNC.COLLECTIVE R15, `(.L_x_1164) ;  /* 0x000000000f087348 */ /* 0x003fea0003c00000 */
[----:B------:R2:W3:Y:S02]  /*13e20*/  SHFL.IDX P6, R14, R13, R12, R11 ;  /* 0x0000000c0d0e7389 */ /* 0x0004e400000c000b */
[----:B0123--:R-:W-:Y:S01]  /*13e30*/  ENDCOLLECTIVE ;  /* 0x000000000000791b */ /* 0x00ffe20003800000 */
.L_x_1164:
[----:B------:R-:W-:Y:S05]  /*13e40*/  BSYNC B1 ;  /* 0x0000000000017941 */ /* 0x000fea0003800000 */
.L_x_1163:
        /* <DEDUP_REMOVED lines=9> */
.L_x_1165:
[----:B------:R-:W-:Y:S02]  /*13ee0*/  IMAD.MOV.U32 R13, RZ, RZ, R17 ;  /* 0x000000ffff0d7224 */ /* 0x000fe400078e0011 */
[----:B------:R-:W-:Y:S01]  /*13ef0*/  IMAD.MOV.U32 R12, RZ, RZ, 0x1 ;  /* 0x00000001ff0c7424 */ /* 0x000fe200078e00ff */
[----:B------:R-:W-:-:S13]  /*13f00*/  IADD3 R2, P1, R14, R35, RZ ;  /* 0x000000230e027210 */ /* 0x000fda0007f3e0ff */
[----:B------:R-:W-:Y:S05]  /*13f10*/  WARPSYNC.COLLECTIVE R15, `(.L_x_1166) ;  /* 0x000000000f087348 */ /* 0x000fea0003c00000 */
[----:B------:R0:W1:Y:S02]  /*13f20*/  SHFL.IDX P6, R14, R13, R12, R11 ;  /* 0x0000000c0d0e7389 */ /* 0x00006400000c000b */
[----:B01----:R-:W-:Y:S01]  /*13f30*/  ENDCOLLECTIVE ;  /* 0x000000000000791b */ /* 0x003fe20003800000 */
.L_x_1166:
[----:B------:R-:W-:Y:S01]  /*13f40*/  IMAD.X R3, RZ, RZ, R3, P1 ;  /* 0x000000ffff037224 */ /* 0x000fe200008e0603 */
[----:B------:R-:W-:-:S04]  /*13f50*/  LOP3.LUT P1, RZ, R29, 0x1, RZ, 0xc0, !PT ;  /* 0x000000011dff7812 */ /* 0x000fc8000782c0ff */
        /* <DEDUP_REMOVED lines=11> */
.L_x_1167:
        /* <DEDUP_REMOVED lines=10> */
.L_x_1168:
        /* <DEDUP_REMOVED lines=12> */
.L_x_1169:
        /* <DEDUP_REMOVED lines=10> */
.L_x_1170:
        /* <DEDUP_REMOVED lines=12> */
.L_x_1171:
        /* <DEDUP_REMOVED lines=10> */
.L_x_1172:
        /* <DEDUP_REMOVED lines=12> */
.L_x_1173:
        /* <DEDUP_REMOVED lines=10> */
.L_x_1174:
        /* <DEDUP_REMOVED lines=12> */
.L_x_1175:
[----:B------:R-:W-:Y:S01]  /*14590*/  @!PT LDS RZ, [RZ] ;  /* 0x00000000fffff984 */ /* 0x000fe20000000800 */
[----:B------:R-:W-:Y:S01]  /*145a0*/  @!PT LDS RZ, [RZ] ;  /* 0x00000000fffff984 */ /* 0x000fe20000000800 */
[----:B------:R-:W-:Y:S01]  /*145b0*/  @!PT LDS RZ, [RZ] ;  /* 0x00000000fffff984 */ /* 0x000fe20000000800 */
[----:B------:R0:W-:Y:S01]  /*145c0*/  LDGSTS.E.BYPASS.LTC128B.128 [R5+0x5400], desc[UR36][R2.64+0x80], !P2 ;  /* 0x0540008002057fae */ /* 0x0001e2000d101d64 */
[----:B------:R-:W-:Y:S05]  /*145d0*/  BRA `(.L_x_1176) ;  /* 0xffffffcc00707947 */ /* 0x000fea000383ffff */
.L_x_1097:
[----:B0-----:R0:W1:Y:S02]  /*145e0*/  SYNCS.PHASECHK.TRANS64.TRYWAIT P0, [R0+URZ+0x2a860], R3 ;  /* 0x02a86003000075a7 */ /* 0x001064000800017f */
[----:B-1----:R-:W-:Y:S05]  /*145f0*/  @!P0 NANOSLEEP.SYNCS 0x989680 ;  /* 0x009896800000895d */ /* 0x002fea0003900000 */
[----:B------:R-:W1:Y:S02]  /*14600*/  @!P0 SYNCS.PHASECHK.TRANS64 P0, [R0+URZ+0x2a860], R3 ;  /* 0x02a86003000085a7 */ /* 0x000e64000800007f */
[----:B-1----:R-:W-:Y:S05]  /*14610*/  @!P0 BRA `(.L_x_1097) ;  /* 0xfffffffc00f08947 */ /* 0x002fea000383ffff */
[----:B------:R-:W-:Y:S05]  /*14620*/  BRA `(.L_x_1177) ;  /* 0xffffffd000587947 */ /* 0x000fea000383ffff */
.L_x_1098:
[----:B------:R-:W-:Y:S01]  /*14630*/  BSSY B0, `(.L_x_1178) ;  /* 0x0000008000007945 */ /* 0x000fe20003800000 */
[----:B------:R-:W-:Y:S02]  /*14640*/  IMAD.MOV.U32 R13, RZ, RZ, R17 ;  /* 0x000000ffff0d7224 */ /* 0x000fe400078e0011 */
[----:B------:R-:W-:Y:S02]  /*14650*/  IMAD.MOV.U32 R12, RZ, RZ, RZ ;  /* 0x000000ffff0c7224 */ /* 0x000fe400078e00ff */
[----:B------:R-:W-:Y:S02]  /*14660*/  IMAD.MOV.U32 R11, RZ, RZ, 0x181f ;  /* 0x0000181fff0b7424 */ /* 0x000fe400078e00ff */
[----:B------:R-:W-:-:S07]  /*14670*/  IMAD.MOV.U32 R15, RZ, RZ, -0x1 ;  /* 0xffffffffff0f7424 */ /* 0x000fce00078e00ff */
[----:B0-----:R-:W-:Y:S05]  /*14680*/  WARPSYNC.COLLECTIVE R15, `(.L_x_1179) ;  /* 0x000000000f087348 */ /* 0x001fea0003c00000 */
[----:B------:R1:W2:Y:S02]  /*14690*/  SHFL.IDX P6, R14, R13, R12, R11 ;  /* 0x0000000c0d0e7389 */ /* 0x0002a400000c000b */
[----:B012---:R-:W-:Y:S01]  /*146a0*/  ENDCOLLECTIVE ;  /* 0x000000000000791b */ /* 0x007fe20003800000 */
.L_x_1179:
[----:B------:R-:W-:Y:S05]  /*146b0*/  BSYNC B0 ;  /* 0x0000000000007941 */ /* 0x000fea0003800000 */
.L_x_1178:
        /* <DEDUP_REMOVED lines=10> */
[----:B------:R-:W-:Y:S05]  /*14760*/  WARPSYNC.COLLECTIVE R15, `(.L_x_1180) ;  /* 0x000000000f087348 */ /* 0x000fea0003c00000 */
[----:B------:R0:W1:Y:S02]  /*14770*/  SHFL.IDX P6, R14, R13, R12, R11 ;  /* 0x0000000c0d0e7389 */ /* 0x00006400000c000b */
[----:B01----:R-:W-:Y:S01]  /*14780*/  ENDCOLLECTIVE ;  /* 0x000000000000791b */ /* 0x003fe20003800000 */
.L_x_1180:
[----:B------:R-:W-:Y:S01]  /*14790*/  LEA R4, R25, UR48, 0x1 ;  /* 0x0000003019047c11 */ /* 0x000fe2000f8e08ff */
[----:B------:R-:W-:Y:S02]  /*147a0*/  IMAD.MOV.U32 R13, RZ, RZ, R17 ;  /* 0x000000ffff0d7224 */ /* 0x000fe400078e0011 */
[----:B------:R-:W-:Y:S02]  /*147b0*/  IMAD.MOV.U32 R12, RZ, RZ, 0x1 ;  /* 0x00000001ff0c7424 */ /* 0x000fe400078e00ff */
[----:B------:R-:W-:-:S07]  /*147c0*/  IMAD.MOV.U32 R2, RZ, RZ, R14 ;  /* 0x000000ffff027224 */ /* 0x000fce00078e000e */
[----:B------:R-:W-:Y:S05]  /*147d0*/  WARPSYNC.COLLECTIVE R15, `(.L_x_1181) ;  /* 0x000000000f087348 */ /* 0x000fea0003c00000 */
[----:B------:R0:W1:Y:S02]  /*147e0*/  SHFL.IDX P6, R14, R13, R12, R11 ;  /* 0x0000000c0d0e7389 */ /* 0x00006400000c000b */
[----:B01----:R-:W-:Y:S01]  /*147f0*/  ENDCOLLECTIVE ;  /* 0x000000000000791b */ /* 0x003fe20003800000 */
.L_x_1181:
        /* <DEDUP_REMOVED lines=13> */
.L_x_1182:
[----:B------:R-:W-:Y:S02]  /*148d0*/  IMAD.MOV.U32 R3, RZ, RZ, R6 ;  /* 0x000000ffff037224 */ /* 0x000fe400078e0006 */
[----:B------:R-:W-:Y:S02]  /*148e0*/  IMAD.MOV.U32 R13, RZ, RZ, R17 ;  /* 0x000000ffff0d7224 */ /* 0x000fe400078e0011 */
[----:B------:R-:W-:Y:S02]  /*148f0*/  IMAD.MOV.U32 R12, RZ, RZ, 0x2 ;  /* 0x00000002ff0c7424 */ /* 0x000fe400078e00ff */
[----:B------:R-:W-:-:S07]  /*14900*/  IMAD.MOV.U32 R2, RZ, RZ, R14 ;  /* 0x000000ffff027224 */ /* 0x000fce00078e000e */
[----:B------:R-:W-:Y:S05]  /*14910*/  WARPSYNC.COLLECTIVE R15, `(.L_x_1183) ;  /* 0x000000000f087348 */ /* 0x000fea0003c00000 */
[----:B------:R0:W1:Y:S02]  /*14920*/  SHFL.IDX P6, R14, R13, R12, R11 ;  /* 0x0000000c0d0e7389 */ /* 0x00006400000c000b */
[----:B01----:R-:W-:Y:S01]  /*14930*/  ENDCOLLECTIVE ;  /* 0x000000000000791b */ /* 0x003fe20003800000 */
.L_x_1183:
        /* <DEDUP_REMOVED lines=13> */
.L_x_1184:
[----:B------:R-:W-:Y:S02]  /*14a10*/  IMAD.MOV.U32 R3, RZ, RZ, R10 ;  /* 0x000000ffff037224 */ /* 0x000fe400078e000a */
[----:B------:R-:W-:Y:S02]  /*14a20*/  IMAD.MOV.U32 R13, RZ, RZ, R17 ;  /* 0x000000ffff0d7224 */ /* 0x000fe400078e0011 */
[----:B------:R-:W-:Y:S02]  /*14a30*/  IMAD.MOV.U32 R12, RZ, RZ, 0x3 ;  /* 0x00000003ff0c7424 */ /* 0x000fe400078e00ff */
[----:B------:R-:W-:-:S07]  /*14a40*/  IMAD.MOV.U32 R19, RZ, RZ, R14 ;  /* 0x000000ffff137224 */ /* 0x000fce00078e000e */
[----:B------:R-:W-:Y:S05]  /*14a50*/  WARPSYNC.COLLECTIVE R15, `(.L_x_1185) ;  /* 0x000000000f087348 */ /* 0x000fea0003c00000 */
[----:B------:R0:W1:Y:S02]  /*14a60*/  SHFL.IDX P6, R14, R13, R12, R11 ;  /* 0x0000000c0d0e7389 */ /* 0x00006400000c000b */
[----:B01----:R-:W-:Y:S01]  /*14a70*/  ENDCOLLECTIVE ;  /* 0x000000000000791b */ /* 0x003fe20003800000 */
.L_x_1185:
[----:B------:R-:W-:-:S04]  /*14a80*/  IMAD.MOV.U32 R2, RZ, RZ, R19 ;  /* 0x000000ffff027224 */ /* 0x000fc800078e0013 */
[----:B------:R-:W-:-:S05]  /*14a90*/  IMAD.WIDE.U32 R2, R30, 0x2, R2 ;  /* 0x000000021e027825 */ /* 0x000fca00078e0002 */
[----:B------:R-:W-:Y:S01]  /*14aa0*/  @!PT LDS RZ, [RZ] ;  /* 0x00000000fffff984 */ /* 0x000fe20000000800 */
[----:B------:R-:W-:Y:S01]  /*14ab0*/  @!PT LDS RZ, [RZ] ;  /* 0x00000000fffff984 */ /* 0x000fe20000000800 */
[----:B------:R-:W-:Y:S01]  /*14ac0*/  @!PT LDS RZ, [RZ] ;  /* 0x00000000fffff984 */ /* 0x000fe20000000800 */
[----:B------:R0:W-:Y:S01]  /*14ad0*/  LDGSTS.E.BYPASS.LTC128B.128 [R4+0x1400], desc[UR36][R2.64], !P2 ;  /* 0x0140000002047fae */ /* 0x0001e2000d101d64 */
[C---:B------:R-:W-:Y:S01]  /*14ae0*/  ISETP.LT.OR P2, PT, R5.reuse, 0x31, P1 ;  /* 0x000000310500780c */ /* 0x040fe20000f41670 */
[----:B------:R-:W-:Y:S02]  /*14af0*/  IMAD.MOV.U32 R13, RZ, RZ, R16 ;  /* 0x000000ffff0d7224 */ /* 0x000fe400078e0010 */
[----:B------:R0:W-:Y:S01]  /*14b00*/  LDGSTS.E.BYPASS.LTC128B.128 [R4+0x4400], desc[UR36][R2.64+0x80], !P3 ;  /* 0x0440008002047fae */ /* 0x0001e2000d901d64 */
[----:B------:R-:W-:Y:S01]  /*14b10*/  ISETP.LT.OR P3, PT, R5, 0x31, !P0 ;  /* 0x000000310500780c */ /* 0x000fe20004761670 */
[----:B------:R-:W-:-:S12]  /*14b20*/  IMAD.MOV.U32 R9, RZ, RZ, R14 ;  /* 0x000000ffff097224 */ /* 0x000fd800078e000e */
[----:B0-----:R-:W-:Y:S05]  /*14b30*/  WARPSYNC.COLLECTIVE R15, `(.L_x_1186) ;  /* 0x000000000f087348 */ /* 0x001fea0003c00000 */
[----:B------:R1:W2:Y:S02]  /*14b40*/  SHFL.IDX P6, R14, R13, R12, R11 ;  /* 0x0000000c0d0e7389 */ /* 0x0002a400000c000b */
[----:B012---:R-:W-:Y:S01]  /*14b50*/  ENDCOLLECTIVE ;  /* 0x000000000000791b */ /* 0x007fe20003800000 */
.L_x_1186:
[----:B------:R-:W-:Y:S02]  /*14b60*/  IMAD.MOV.U32 R3, RZ, RZ, R9 ;  /* 0x000000ffff037224 */ /* 0x000fe400078e0009 */
[----:B------:R-:W-:Y:S02]  /*14b70*/  IMAD.MOV.U32 R13, RZ, RZ, R17 ;  /* 0x000000ffff0d7224 */ /* 0x000fe400078e0011 */
[----:B------:R-:W-:Y:S02]  /*14b80*/  IMAD.MOV.U32 R12, RZ, RZ, 0x4 ;  /* 0x00000004ff0c7424 */ /* 0x000fe400078e00ff */
[----:B------:R-:W-:-:S07]  /*14b90*/  IMAD.MOV.U32 R20, RZ, RZ, R14 ;  /* 0x000000ffff147224 */ /* 0x000fce00078e000e */
[----:B------:R-:W-:Y:S05]  /*14ba0*/  WARPSYNC.COLLECTIVE R15, `(.L_x_1187) ;  /* 0x000000000f087348 */ /* 0x000fea0003c00000 */
[----:B------:R0:W1:Y:S02]  /*14bb0*/  SHFL.IDX P6, R14, R13, R12, R11 ;  /* 0x0000000c0d0e7389 */ /* 0x00006400000c000b */
[----:B01----:R-:W-:Y:S01]  /*14bc0*/  ENDCOLLECTIVE ;  /* 0x000000000000791b */ /* 0x003fe20003800000 */
.L_x_1187:
        /* <DEDUP_REMOVED lines=14> */
.L_x_1188:
[----:B------:R-:W-:Y:S02]  /*14cb0*/  IMAD.MOV.U32 R3, RZ, RZ, R8 ;  /* 0x000000ffff037224 */ /* 0x000fe400078e0008 */
[----:B------:R-:W-:Y:S02]  /*14cc0*/  IMAD.MOV.U32 R8, RZ, RZ, RZ ;  /* 0x000000ffff087224 */ /* 0x000fe400078e00ff */
[----:B------:R-:W-:Y:S02]  /*14cd0*/  IMAD.MOV.U32 R13, RZ, RZ, R17 ;  /* 0x000000ffff0d7224 */ /* 0x000fe400078e0011 */
[----:B------:R-:W-:Y:S02]  /*14ce0*/  IMAD.MOV.U32 R12, RZ, RZ, 0x5 ;  /* 0x00000005ff0c7424 */ /* 0x000fe400078e00ff */
[----:B------:R-:W-:-:S07]  /*14cf0*/  IMAD.MOV.U32 R21, RZ, RZ, R14 ;  /* 0x000000ffff157224 */ /* 0x000fce00078e000e */
[----:B------:R-:W-:Y:S05]  /*14d00*/  WARPSYNC.COLLECTIVE R15, `(.L_x_1189) ;  /* 0x000000000f087348 */ /* 0x000fea0003c00000 */
[----:B------:R0:W1:Y:S02]  /*14d10*/  SHFL.IDX P6, R14, R13, R12, R11 ;  /* 0x0000000c0d0e7389 */ /* 0x00006400000c000b */
[----:B01----:R-:W-:Y:S01]  /*14d20*/  ENDCOLLECTIVE ;  /* 0x000000000000791b */ /* 0x003fe20003800000 */
.L_x_1189:
        /* <DEDUP_REMOVED lines=12> */
.L_x_1190:
[----:B------:R-:W-:Y:S05]  /*14df0*/  BRA `(.L_x_1191) ;  /* 0xffffffcc00387947 */ /* 0x000fea000383ffff */
.L_x_1101:
[----:B0-----:R0:W1:Y:S02]  /*14e00*/  SYNCS.PHASECHK.TRANS64.TRYWAIT P0, [R7+URZ+0x2a820], R8 ;  /* 0x02a82008070075a7 */ /* 0x001064000800017f */
[----:B-1----:R-:W-:Y:S05]  /*14e10*/  @!P0 NANOSLEEP.SYNCS 0x989680 ;  /* 0x009896800000895d */ /* 0x002fea0003900000 */
[----:B------:R-:W1:Y:S02]  /*14e20*/  @!P0 SYNCS.PHASECHK.TRANS64 P0, [R7+URZ+0x2a820], R8 ;  /* 0x02a82008070085a7 */ /* 0x000e64000800007f */
[----:B-1----:R-:W-:Y:S05]  /*14e30*/  @!P0 BRA `(.L_x_1101) ;  /* 0xfffffffc00f08947 */ /* 0x002fea000383ffff */
[----:B------:R-:W-:Y:S05]  /*14e40*/  BRA `(.L_x_1192) ;  /* 0xffffffcc00ac7947 */ /* 0x000fea000383ffff */
.L_x_1102:
[----:B------:R-:W1:Y:S01]  /*14e50*/  S2R R2, SR_TID.X ;  /* 0x0000000000027919 */ /* 0x000e620000002100 */
[----:B------:R-:W-:Y:S01]  /*14e60*/  BSSY B0, `(.L_x_1193) ;  /* 0x000000a000007945 */ /* 0x000fe20003800000 */
[----:B------:R-:W-:Y:S02]  /*14e70*/  IMAD.MOV.U32 R12, RZ, RZ, RZ ;  /* 0x000000ffff0c7224 */ /* 0x000fe400078e00ff */
[----:B------:R-:W-:Y:S02]  /*14e80*/  IMAD.MOV.U32 R11, RZ, RZ, 0x1f ;  /* 0x0000001fff0b7424 */ /* 0x000fe400078e00ff */
[----:B------:R-:W-:Y:S01]  /*14e90*/  IMAD.MOV.U32 R15, RZ, RZ, -0x1 ;  /* 0xffffffffff0f7424 */ /* 0x000fe200078e00ff */
[----:B-1----:R-:W-:-:S04]  /*14ea0*/  SHF.R.U32.HI R2, RZ, 0x5, R2 ;  /* 0x00000005ff027819 */ /* 0x002fc80000011602 */
[----:B------:R-:W-:-:S05]  /*14eb0*/  LOP3.LUT R2, R2, 0x3, RZ, 0xc0, !PT ;  /* 0x0000000302027812 */ /* 0x000fca00078ec0ff */
[----:B------:R-:W-:-:S07]  /*14ec0*/  IMAD.MOV.U32 R13, RZ, RZ, R2 ;  /* 0x000000ffff0d7224 */ /* 0x000fce00078e0002 */
[----:B0----5:R-:W-:Y:S05]  /*14ed0*/  WARPSYNC.COLLECTIVE R15, `(.L_x_1194) ;  /* 0x000000000f087348 */ /* 0x021fea0003c00000 */
[----:B------:R1:W2:Y:S02]  /*14ee0*/  SHFL.IDX P6, R14, R13, R12, R11 ;  /* 0x0000000c0d0e7389 */ /* 0x0002a400000c000b */
[----:B012--5:R-:W-:Y:S01]  /*14ef0*/  ENDCOLLECTIVE ;  /* 0x000000000000791b */ /* 0x027fe20003800000 */
.L_x_1194:
[----:B------:R-:W-:Y:S05]  /*14f00*/  BSYNC B0 ;  /* 0x0000000000007941 */ /* 0x000fea0003800000 */
.L_x_1193:
[----:B------:R-:W-:Y:S05]  /*14f10*/  BRA `(.L_x_1195) ;  /* 0xffffffcc00907947 */ /* 0x000fea000383ffff */
.L_x_1103:
[----:B------:R-:W-:Y:S01]  /*14f20*/  BSSY B0, `(.L_x_1196) ;  /* 0x0000006000007945 */ /* 0x000fe20003800000 */
[----:B------:R-:W-:-:S07]  /*14f30*/  IMAD.MOV.U32 R15, RZ, RZ, -0x1 ;  /* 0xffffffffff0f7424 */ /* 0x000fce00078e00ff */
[----:B01---5:R-:W-:Y:S05]  /*14f40*/  WARPSYNC.COLLECTIVE R15, `(.L_x_1197) ;  /* 0x000000000f0c7348 */ /* 0x023fea0003c00000 */
[----:B------:R-:W-:Y:S02]  /*14f50*/  ELECT P6, UR62, PT ;  /* 0x00000000003e782f */ /* 0x000fe400038c0000 */
[----:B------:R-:W-:Y:S01]  /*14f60*/  MOV R14, UR62 ;  /* 0x0000003e000e7c02 */ /* 0x000fe20008000f00 */
[----:B01---5:R-:W-:Y:S10]  /*14f70*/  ENDCOLLECTIVE ;  /* 0x000000000000791b */ /* 0x023ff40003800000 */
.L_x_1197:
[----:B------:R-:W-:Y:S05]  /*14f80*/  BSYNC B0 ;  /* 0x0000000000007941 */ /* 0x000fea0003800000 */
.L_x_1196:
[----:B------:R-:W-:Y:S05]  /*14f90*/  BRA `(.L_x_1198) ;  /* 0xffffffcc00847947 */ /* 0x000fea000383ffff */
.L_x_1105:
[----:B-1----:R1:W2:Y:S02]  /*14fa0*/  SYNCS.PHASECHK.TRANS64.TRYWAIT P1, [R5+URZ+0x2a840], R2 ;  /* 0x02a84002050075a7 */ /* 0x0022a4000802017f */
[----:B--2---:R-:W-:Y:S05]  /*14fb0*/  @!P1 NANOSLEEP.SYNCS 0x989680 ;  /* 0x009896800000995d */ /* 0x004fea0003900000 */
[----:B------:R-:W2:Y:S02]  /*14fc0*/  @!P1 SYNCS.PHASECHK.TRANS64 P1, [R5+URZ+0x2a840], R2 ;  /* 0x02a84002050095a7 */ /* 0x000ea4000802007f */
[----:B--2---:R-:W-:Y:S05]  /*14fd0*/  @!P1 BRA `(.L_x_1105) ;  /* 0xfffffffc00f09947 */ /* 0x004fea000383ffff */
[----:B------:R-:W-:Y:S05]  /*14fe0*/  BRA `(.L_x_1199) ;  /* 0xffffffcc00ac7947 */ /* 0x000fea000383ffff */
.L_x_1107:
[----:B0-----:R0:W2:Y:S02]  /*14ff0*/  SYNCS.PHASECHK.TRANS64.TRYWAIT P1, [R7+URZ+0x2a840], R0 ;  /* 0x02a84000070075a7 */ /* 0x0010a4000802017f */
[----:B--2---:R-:W-:Y:S05]  /*15000*/  @!P1 NANOSLEEP.SYNCS 0x989680 ;  /* 0x009896800000995d */ /* 0x004fea0003900000 */
[----:B------:R-:W2:Y:S02]  /*15010*/  @!P1 SYNCS.PHASECHK.TRANS64 P1, [R7+URZ+0x2a840], R0 ;  /* 0x02a84000070095a7 */ /* 0x000ea4000802007f */
[----:B--2---:R-:W-:Y:S05]  /*15020*/  @!P1 BRA `(.L_x_1107) ;  /* 0xfffffffc00f09947 */ /* 0x004fea000383ffff */
[----:B------:R-:W-:Y:S05]  /*15030*/  BRA `(.L_x_1200) ;  /* 0xffffffcc00b87947 */ /* 0x000fea000383ffff */
.L_x_1109:
[----:B--2---:R2:W3:Y:S02]  /*15040*/  SYNCS.PHASECHK.TRANS64.TRYWAIT P1, [R5+URZ+0x2a860], R2 ;  /* 0x02a86002050075a7 */ /* 0x0044e4000802017f */
[----:B---3--:R-:W-:Y:S05]  /*15050*/  @!P1 NANOSLEEP.SYNCS 0x989680 ;  /* 0x009896800000995d */ /* 0x008fea0003900000 */
[----:B------:R-:W3:Y:S02]  /*15060*/  @!P1 SYNCS.PHASECHK.TRANS64 P1, [R5+URZ+0x2a860], R2 ;  /* 0x02a86002050095a7 */ /* 0x000ee4000802007f */
[----:B---3--:R-:W-:Y:S05]  /*15070*/  @!P1 BRA `(.L_x_1109) ;  /* 0xfffffffc00f09947 */ /* 0x008fea000383ffff */
[----:B------:R-:W-:Y:S05]  /*15080*/  BRA `(.L_x_1201) ;  /* 0xffffffcc00b47947 */ /* 0x000fea000383ffff */
.L_x_1202:
        /* <DEDUP_REMOVED lines=15> */
.L_x_3207:


//--------------------- .text._ZN7cutlass13device_kernelIN5flash11enable_sm90INS1_16FlashAttnFwdSm90INS1_25CollectiveMainloopFwdSm90ILi2EN4cute5tupleIJNS5_1CILi1EEES8_S8_EEENS6_IJNS7_ILi128EEENS7_ILi96EEENS7_ILi192EEEEEELi128ENS_6half_tEfNS_4arch4Sm90ELb0ELb1ELb0ELb1ELb1ELb0ELb0ELb1ELb1ELb1ELb1ELb0EEENS1_21CollectiveEpilogueFwdINS6_IJSA_SA_SB_EEES9_SE_SG_Li256ELb1ELb1ELb1ELb0EEENS1_36VarlenDynamicPersistentTileSchedulerILi128ELi96ELi256ELi128ELb1ELb1ELb1ELb1ELb0ELb1EEEEEEEEEvNT_6ParamsE --------------------------
	.section	.text._ZN7cutlass13device_kernelIN5flash11enable_sm90INS1_16FlashAttnFwdSm90INS1_25CollectiveMainloopFwdSm90ILi2EN4cute5tupleIJNS5_1CILi1EEES8_S8_EEENS6_IJNS7_ILi128EEENS7_ILi96EEENS7_ILi192EEEEEELi128ENS_6half_tEfNS_4arch4Sm90ELb0ELb1ELb0ELb1ELb1ELb0ELb0ELb1ELb1ELb1ELb1ELb0EEENS1_21CollectiveEpilogueFwdINS6_IJSA_SA_SB_EEES9_SE_SG_Li256ELb1ELb1ELb1ELb0EEENS1_36VarlenDynamicPersistentTileSchedulerILi128ELi96ELi256ELi128ELb1ELb1ELb1ELb1ELb0ELb1EEEEEEEEEvNT_6ParamsE,"ax",@progbits
	.align	128
.text._ZN7cutlass13device_kernelIN5flash11enable_sm90INS1_16FlashAttnFwdSm90INS1_25CollectiveMainloopFwdSm90ILi2EN4cute5tupleIJNS5_1CILi1EEES8_S8_EEENS6_IJNS7_ILi128EEENS7_ILi96EEENS7_ILi192EEEEEELi128ENS_6half_tEfNS_4arch4Sm90ELb0ELb1ELb0ELb1ELb1ELb0ELb0ELb1ELb1ELb1ELb1ELb0EEENS1_21CollectiveEpilogueFwdINS6_IJSA_SA_SB_EEES9_SE_SG_Li256ELb1ELb1ELb1ELb0EEENS1_36VarlenDynamicPersistentTileSchedulerILi128ELi96ELi256ELi128ELb1ELb1ELb1ELb1ELb0ELb1EEEEEEEEEvNT_6ParamsE:
        .type           _ZN7cutlass13device_kernelIN5flash11enable_sm90INS1_16FlashAttnFwdSm90INS1_25CollectiveMainloopFwdSm90ILi2EN4cute5tupleIJNS5_1CILi1EEES8_S8_EEENS6_IJNS7_ILi128EEENS7_ILi96EEENS7_ILi192EEEEEELi128ENS_6half_tEfNS_4arch4Sm90ELb0ELb1ELb0ELb1ELb1ELb0ELb0ELb1ELb1ELb1ELb1ELb0EEENS1_21CollectiveEpilogueFwdINS6_IJSA_SA_SB_EEES9_SE_SG_Li256ELb1ELb1ELb1ELb0EEENS1_36VarlenDynamicPersistentTileSchedulerILi128ELi96ELi256ELi128ELb1ELb1ELb1ELb1ELb0ELb1EEEEEEEEEvNT_6ParamsE,@function
        .size           _ZN7cutlass13device_kernelIN5flash11enable_sm90INS1_16FlashAttnFwdSm90INS1_25CollectiveMainloopFwdSm90ILi2EN4cute5tupleIJNS5_1CILi1EEES8_S8_EEENS6_IJNS7_ILi128EEENS7_ILi96EEENS7_ILi192EEEEEELi128ENS_6half_tEfNS_4arch4Sm90ELb0ELb1ELb0ELb1ELb1ELb0ELb0ELb1ELb1ELb1ELb1ELb0EEENS1_21CollectiveEpilogueFwdINS6_IJSA_SA_SB_EEES9_SE_SG_Li256ELb1ELb1ELb1ELb0EEENS1_36VarlenDynamicPersistentTileSchedulerILi128ELi96ELi256ELi128ELb1ELb1ELb1ELb1ELb0ELb1EEEEEEEEEvNT_6ParamsE,(.L_x_3208 - _ZN7cutlass13device_kernelIN5flash11enable_sm90INS1_16FlashAttnFwdSm90INS1_25CollectiveMainloopFwdSm90ILi2EN4cute5tupleIJNS5_1CILi1EEES8_S8_EEENS6_IJNS7_ILi128EEENS7_ILi96EEENS7_ILi192EEEEEELi128ENS_6half_tEfNS_4arch4Sm90ELb0ELb1ELb0ELb1ELb1ELb0ELb0ELb1ELb1ELb1ELb1ELb0EEENS1_21CollectiveEpilogueFwdINS6_IJSA_SA_SB_EEES9_SE_SG_Li256ELb1ELb1ELb1ELb0EEENS1_36VarlenDynamicPersistentTileSchedulerILi128ELi96ELi256ELi128ELb1ELb1ELb1ELb1ELb0ELb1EEEEEEEEEvNT_6ParamsE)
        .other          _ZN7cutlass13device_kernelIN5flash11enable_sm90INS1_16FlashAttnFwdSm90INS1_25CollectiveMainloopFwdSm90ILi2EN4cute5tupleIJNS5_1CILi1EEES8_S8_EEENS6_IJNS7_ILi128EEENS7_ILi96EEENS7_ILi192EEEEEELi128ENS_6half_tEfNS_4arch4Sm90ELb0ELb1ELb0ELb1ELb1ELb0ELb0ELb1ELb1ELb1ELb1ELb0EEENS1_21CollectiveEpilogueFwdINS6_IJSA_SA_SB_EEES9_SE_SG_Li256ELb1ELb1ELb1ELb0EEENS1_36VarlenDynamicPersistentTileSchedulerILi128ELi96ELi256ELi128ELb1ELb1ELb1ELb1ELb0ELb1EEEEEEEEEvNT_6ParamsE,@"STO_CUDA_ENTRY STV_DEFAULT"
_ZN7cutlass13device_kernelIN5flash11enable_sm90INS1_16FlashAttnFwdSm90INS1_25CollectiveMainloopFwdSm90ILi2EN4cute5tupleIJNS5_1CILi1EEES8_S8_EEENS6_IJNS7_ILi128EEENS7_ILi96EEENS7_ILi192EEEEEELi128ENS_6half_tEfNS_4arch4Sm90ELb0ELb1ELb0ELb1ELb1ELb0ELb0ELb1ELb1ELb1ELb1ELb0EEENS1_21CollectiveEpilogueFwdINS6_IJSA_SA_SB_EEES9_SE_SG_Li256ELb1ELb1ELb1ELb0EEENS1_36VarlenDynamicPersistentTileSchedulerILi128ELi96ELi256ELi128ELb1ELb1ELb1ELb1ELb0ELb1EEEEEEEEEvNT_6ParamsE:
        /* <DEDUP_REMOVED lines=45> */
.L_x_1203:
        /* <DEDUP_REMOVED lines=22> */
.L_x_1204:
        /* <DEDUP_REMOVED lines=18> */
.L_x_1205:
        /* <DEDUP_REMOVED lines=22> */
.L_x_1206:
        /* <DEDUP_REMOVED lines=23> */
.L_x_1207:
        /* <DEDUP_REMOVED lines=10> */
.L_x_1209:
        /* <DEDUP_REMOVED lines=14> */
[----:B------:R-:W2:Y:S01]  /*09a0*/  LDL R2, [R1+0x14] ;  /* 0x0000140001027983 */ /* 0x000ea20000100800 */
[----:B------:R-:W-:Y:S01]  /*09b0*/  VIADD R207, R0, 0xffffff80 ;  /* 0xffffff8000cf7836 */ /* 0x000fe20000000000 */
[----:B------:R-:W-:Y:S01]  /*09c0*/  R2UR UR6, R13 ;  /* 0x000000000d0672ca */ /* 0x000fe200000e0000 */
[----:B------:R-:W-:Y:S01]  /*09d0*/  UMOV UR38, URZ ;  /* 0x0000003f00267c82 */ /* 0x000fe20008000000 */
[----:B------:R-:W-:Y:S01]  /*09e0*/  R2UR UR5, R14 ;  /* 0x000000000e0572ca */ /* 0x000fe200000e0000 */
[----:B------:R-:W-:Y:S01]  /*09f0*/  UMOV UR39, URZ ;  /* 0x0000003f00277c82 */ /* 0x000fe20008000000 */
[----:B------:R-:W-:Y:S02]  /*0a00*/  SHF.R.S32.HI R0, RZ, 0x1f, R207 ;  /* 0x0000001fff007819 */ /* 0x000fe400000114cf */
[----:B------:R-:W-:Y:S02]  /*0a10*/  R2UR UR7, R15 ;  /* 0x000000000f0772ca */ /* 0x000fe400000e0000 */
[----:B0-----:R-:W-:-:S04]  /*0a20*/  LEA.HI R3, R0, R207, RZ, 0x4 ;  /* 0x000000cf00037211 */ /* 0x001fc800078f20ff */
[----:B------:R-:W-:Y:S02]  /*0a30*/  SHF.R.S32.HI R6, RZ, 0x4, R3 ;  /* 0x00000004ff067819 */ /* 0x000fe40000011403 */
[----:B--2---:R-:W-:Y:S02]  /*0a40*/  R2UR UR4, R2 ;  /* 0x00000000020472ca */ /* 0x004fe400000e0000 */
[----:B------:R-:W-:-:S04]  /*0a50*/  LEA.HI R2, R0, R207, RZ, 0x7 ;  /* 0x000000cf00027211 */ /* 0x000fc800078f38ff */
[----:B------:R-:W-:Y:S02]  /*0a60*/  LOP3.LUT R4, R2, 0xffffff80, RZ, 0xc0, !PT ;  /* 0xffffff8002047812 */ /* 0x000fe400078ec0ff */
[----:B------:R-:W-:-:S03]  /*0a70*/  SHF.R.S32.HI R201, RZ, 0x7, R2 ;  /* 0x00000007ffc97819 */ /* 0x000fc60000011402 */
[----:B------:R-:W-:Y:S01]  /*0a80*/  IMAD.IADD R185, R207, 0x1, -R4 ;  /* 0x00000001cfb97824 */ /* 0x000fe200078e0a04 */
[----:B------:R-:W-:Y:S01]  /*0a90*/  LEA.HI R4, R0, R207, RZ, 0x5 ;  /* 0x000000cf00047211 */ /* 0x000fe200078f28ff */
[----:B------:R-:W-:Y:S01]  /*0aa0*/  ULOP3.LUT UR8, UR4, 0x1, URZ, 0xfc, !UPT ;  /* 0x0000000104087892 */ /* 0x000fe2000f8efc3f */
[----:B------:R-:W-:Y:S02]  /*0ab0*/  LEA.HI R2, R2, R201, RZ, 0x1 ;  /* 0x000000c902027211 */ /* 0x000fe400078f08ff */
[----:B------:R-:W-:Y:S01]  /*0ac0*/  SHF.R.S32.HI R8, RZ, 0x1f, R185 ;  /* 0x0000001fff087819 */ /* 0x000fe200000114b9 */
[----:B------:R-:W-:Y:S01]  /*0ad0*/  IMAD.SHL.U32 R5, R4, 0x20, RZ ;  /* 0x0000002004057824 */ /* 0x000fe200078e00ff */
[C---:B------:R-:W-:Y:S01]  /*0ae0*/  LOP3.LUT R4, R3.reuse, 0x3fffff0, RZ, 0xc0, !PT ;  /* 0x03fffff003047812 */ /* 0x040fe200078ec0ff */
[----:B------:R-:W-:Y:S01]  /*0af0*/  UMOV UR4, URZ ;  /* 0x0000003f00047c82 */ /* 0x000fe20008000000 */
[----:B------:R-:W-:Y:S01]  /*0b00*/  LEA.HI R3, R3, R6, RZ, 0x1 ;  /* 0x0000000603037211 */ /* 0x000fe200078f08ff */
[----:B------:R-:W-:Y:S01]  /*0b10*/  IMAD.U32 R204, RZ, RZ, UR8 ;  /* 0x00000008ffcc7e24 */ /* 0x000fe2000f8e00ff */
[----:B------:R-:W-:Y:S01]  /*0b20*/  LOP3.LUT R5, R5, 0xfffffc00, RZ, 0xc0, !PT ;  /* 0xfffffc0005057812 */ /* 0x000fe200078ec0ff */
[----:B------:R-:W-:Y:S01]  /*0b30*/  IMAD.IADD R4, R207, 0x1, -R4 ;  /* 0x00000001cf047824 */ /* 0x000fe200078e0a04 */
[----:B------:R-:W-:Y:S01]  /*0b40*/  LOP3.LUT R3, R3, 0x1ffffffe, RZ, 0xc0, !PT ;  /* 0x1ffffffe03037812 */ /* 0x000fe200078ec0ff */
[----:B------:R-:W-:Y:S01]  /*0b50*/  IMAD.U32 R184, RZ, RZ, UR4 ;  /* 0x00000004ffb87e24 */ /* 0x000fe2000f8e00ff */
[----:B------:R-:W-:Y:S01]  /*0b60*/  LEA.HI R7, R8, R185, RZ, 0x2 ;  /* 0x000000b908077211 */ /* 0x000fe200078f10ff */
[----:B------:R-:W-:Y:S01]  /*0b70*/  IMAD R4, R4, 0x40, R5 ;  /* 0x0000004004047824 */ /* 0x000fe200078e0205 */
[-C--:B------:R-:W-:Y:S01]  /*0b80*/  LEA.HI R5, R0, R207.reuse, RZ, 0x2 ;  /* 0x000000cf00057211 */ /* 0x080fe200078f10ff */
[----:B------:R-:W-:Y:S01]  /*0b90*/  IMAD.IADD R3, R6, 0x1, -R3 ;  /* 0x0000000106037824 */ /* 0x000fe200078e0a03 */
[----:B------:R-:W-:-:S02]  /*0ba0*/  LEA.HI R0, R0, R207, RZ, 0x3 ;  /* 0x000000cf00007211 */ /* 0x000fc400078f18ff */
[--C-:B------:R-:W-:Y:S01]  /*0bb0*/  SHF.R.S32.HI R9, RZ, 0x2, R7.reuse ;  /* 0x00000002ff097819 */ /* 0x100fe20000011407 */
[----:B------:R-:W-:Y:S01]  /*0bc0*/  IMAD R203, R3, 0x8, R4 ;  /* 0x0000000803cb7824 */ /* 0x000fe200078e0204 */
[----:B------:R-:W-:Y:S02]  /*0bd0*/  LOP3.LUT R4, R5, 0xfffffffc, RZ, 0xc0, !PT ;  /* 0xfffffffc05047812 */ /* 0x000fe400078ec0ff */
[----:B------:R-:W-:Y:S02]  /*0be0*/  SHF.R.S32.HI R10, RZ, 0x1f, R7 ;  /* 0x0000001fff0a7819 */ /* 0x000fe40000011407 */
[----:B------:R-:W-:Y:S01]  /*0bf0*/  LEA.HI R8, R8, R185, RZ, 0x5 ;  /* 0x000000b908087211 */ /* 0x000fe200078f28ff */
[----:B------:R-:W-:Y:S01]  /*0c00*/  IMAD.IADD R3, R207, 0x1, -R4 ;  /* 0x00000001cf037824 */ /* 0x000fe200078e0a04 */
[----:B------:R-:W-:Y:S02]  /*0c10*/  LOP3.LUT R4, R2, 0x3fffffe, RZ, 0xc0, !PT ;  /* 0x03fffffe02047812 */ /* 0x000fe400078ec0ff */
[----:B------:R-:W-:-:S02]  /*0c20*/  LOP3.LUT R2, R0, 0xfffffff8, RZ, 0xc0, !PT ;  /* 0xfffffff800027812 */ /* 0x000fc400078ec0ff */
[----:B------:R-:W-:Y:S01]  /*0c30*/  LEA.HI R10, R10, R9, RZ, 0x3 ;  /* 0x000000090a0a7211 */ /* 0x000fe200078f18ff */
[----:B------:R-:W-:Y:S01]  /*0c40*/  IMAD.IADD R4, R201, 0x1, -R4 ;  /* 0x00000001c9047824 */ /* 0x000fe200078e0a04 */
[----:B------:R-:W-:Y:S01]  /*0c50*/  SHF.R.S32.HI R8, RZ, 0x5, R8 ;  /* 0x00000005ff087819 */ /* 0x000fe20000011408 */
[----:B------:R-:W-:Y:S01]  /*0c60*/  IMAD.IADD R163, R207, 0x1, -R2 ;  /* 0x00000001cfa37824 */ /* 0x000fe200078e0a02 */
[----:B------:R-:W-:Y:S02]  /*0c70*/  LOP3.LUT R2, R7, 0x7ffffffc, RZ, 0xc0, !PT ;  /* 0x7ffffffc07027812 */ /* 0x000fe400078ec0ff */
[----:B------:R-:W-:Y:S01]  /*0c80*/  LOP3.LUT R10, R10, 0xfffffff8, RZ, 0xc0, !PT ;  /* 0xfffffff80a0a7812 */ /* 0x000fe200078ec0ff */
[----:B------:R-:W-:Y:S01]  /*0c90*/  IMAD.SHL.U32 R160, R163, 0x8, RZ ;  /* 0x00000008a3a07824 */ /* 0x000fe200078e00ff */
[----:B------:R-:W-:Y:S01]  /*0ca0*/  LEA.HI R5, R3, R3, RZ, 0x1 ;  /* 0x0000000303057211 */ /* 0x000fe200078f08ff */
[----:B------:R-:W-:Y:S01]  /*0cb0*/  IMAD.IADD R2, R185, 0x1, -R2 ;  /* 0x00000001b9027824 */ /* 0x000fe200078e0a02 */
[----:B------:R-:W-:Y:S01]  /*0cc0*/  SHF.R.S32.HI R182, RZ, 0x3, R0 ;  /* 0x00000003ffb67819 */ /* 0x000fe20000011400 */
[----:B------:R-:W-:Y:S01]  /*0cd0*/  IMAD.IADD R9, R9, 0x1, -R10 ;  /* 0x0000000109097824 */ /* 0x000fe200078e0a0a */
[----:B------:R-:W-:Y:S01]  /*0ce0*/  LOP3.LUT R6, R5, 0x1ffffffe, RZ, 0xc0, !PT ;  /* 0x1ffffffe05067812 */ /* 0x000fe200078ec0ff */
[----:B------:R-:W-:Y:S01]  /*0cf0*/  IMAD.SHL.U32 R18, R2, 0x2, RZ ;  /* 0x0000000202127824 */ /* 0x000fe200078e00ff */
[----:B------:R-:W-:Y:S01]  /*0d00*/  SHF.R.S32.HI R206, RZ, 0x1f, R160 ;  /* 0x0000001fffce7819 */ /* 0x000fe200000114a0 */
[----:B------:R-:W-:-:S02]  /*0d10*/  IMAD R9, R8, 0x10, R9 ;  /* 0x0000001008097824 */ /* 0x000fc400078e0209 */
[----:B------:R-:W-:Y:S02]  /*0d20*/  VIADD R162, R160, 0x40 ;  /* 0x00000040a0a27836 */ /* 0x000fe40000000000 */
[C---:B------:R-:W-:Y:S02]  /*0d30*/  VIADD R181, R18.reuse, 0x8 ;  /* 0x0000000812b57836 */ /* 0x040fe40000000000 */
        /* <DEDUP_REMOVED lines=28> */
[----:B------:R-:W-:Y:S01]  /*0f00*/  IMAD.IADD R23, R3, 0x1, -R6 ;  /* 0x0000000103177824 */ /* 0x000fe200078e0a06 */
[----:B------:R-:W-:Y:S01]  /*0f10*/  SHF.R.S32.HI R187, RZ, 0x1f, R168 ;  /* 0x0000001fffbb7819 */ /* 0x000fe200000114a8 */
[----:B------:R-:W-:Y:S01]  /*0f20*/  IMAD R202, R4, 0x40, R9 ;  /* 0x0000004004ca7824 */ /* 0x000fe200078e0209 */
[----:B------:R-:W-:-:S03]  /*0f30*/  SHF.R.S32.HI R186, RZ, 0x1f, R167 ;  /* 0x0000001fffba7819 */ /* 0x000fc600000114a7 */
[----:B------:R-:W-:-:S07]  /*0f40*/  IMAD R23, R23, 0x8, R202 ;  /* 0x0000000817177824 */ /* 0x000fce00078e02ca */
.L_x_1321:
[----:B0--34-:R-:W0:Y:S01]  /*0f50*/  LDC.64 R4, c[0x0][0xa18] ;  /* 0x00028600ff047b82 */ /* 0x019e220000000a00 */
[----:B------:R-:W-:Y:S01]  /*0f60*/  IMAD.U32 R9, RZ, RZ, UR7 ;  /* 0x00000007ff097e24 */ /* 0x000fe2000f8e00ff */
[----:B------:R-:W-:Y:S01]  /*0f70*/  ULDC.64 UR8, c[0x0][0xa20] ;  /* 0x0002880000087ab9 */ /* 0x000fe20000000a00 */
[----:B------:R-:W-:-:S05]  /*0f80*/  IMAD.MOV.U32 R7, RZ, RZ, RZ ;  /* 0x000000ffff077224 */ /* 0x000fca00078e00ff */
[----:B-12---:R-:W1:Y:S08]  /*0f90*/  LDC.64 R2, c[0x0][0xa28] ;  /* 0x00028a00ff027b82 */ /* 0x006e700000000a00 */
[----:B------:R-:W2:Y:S01]  /*0fa0*/  LDC R0, c[0x0][0x424] ;  /* 0x00010900ff007b82 */ /* 0x000ea20000000800 */
[----:B0-----:R-:W-:-:S07]  /*0fb0*/  ISETP.NE.U32.AND P1, PT, R4, RZ, PT ;  /* 0x000000ff0400720c */ /* 0x001fce0003f25070 */
[----:B------:R-:W0:Y:S01]  /*0fc0*/  LDC R11, c[0x0][0x2f0] ;  /* 0x0000bc00ff0b7b82 */ /* 0x000e220000000800 */
[----:B------:R-:W-:Y:S02]  /*0fd0*/  ISETP.NE.AND.EX P1, PT, R5, RZ, PT, P1 ;  /* 0x000000ff0500720c */ /* 0x000fe40003f25310 */
[----:B-1----:R-:W-:-:S04]  /*0fe0*/  ISETP.NE.U32.AND P0, PT, R2, RZ, PT ;  /* 0x000000ff0200720c */ /* 0x002fc80003f05070 */
[----:B------:R-:W-:-:S07]  /*0ff0*/  ISETP.NE.AND.EX P0, PT, R3, RZ, PT, P0 ;  /* 0x000000ff0300720c */ /* 0x000fce0003f05300 */
[----:B------:R-:W1:Y:S08]  /*1000*/  @P1 LDC.64 R4, c[0x0][0xa18] ;  /* 0x00028600ff041b82 */ /* 0x000e700000000a00 */
[----:B------:R-:W3:Y:S01]  /*1010*/  @P0 LDC.64 R2, c[0x0][0xa28] ;  /* 0x00028a00ff020b82 */ /* 0x000ee20000000a00 */
[----:B-1----:R-:W-:-:S05]  /*1020*/  @P1 IMAD.WIDE R4, R9, 0x4, R4 ;  /* 0x0000000409041825 */ /* 0x002fca00078e0204 */
[----:B------:R1:W5:Y:S01]  /*1030*/  @P1 LDG.E R17, desc[UR36][R4.64] ;  /* 0x0000002404111981 */ /* 0x000362000c1e1900 */
[----:B---3--:R-:W-:Y:S02]  /*1040*/  @P0 IMAD.WIDE R2, R9, 0x4, R2 ;  /* 0x0000000409020825 */ /* 0x008fe400078e0202 */
[----:B------:R-:W3:Y:S01]  /*1050*/  LDC.64 R8, c[0x0][0x418] ;  /* 0x00010600ff087b82 */ /* 0x000ee20000000a00 */
[----:B------:R-:W-:Y:S02]  /*1060*/  ULOP3.LUT UR4, UR5, 0xffff, URZ, 0xc0, !UPT ;  /* 0x0000ffff05047892 */ /* 0x000fe4000f8ec03f */
[----:B------:R1:W5:Y:S01]  /*1070*/  @P0 LDG.E R7, desc[UR36][R2.64] ;  /* 0x0000002402070981 */ /* 0x000362000c1e1900 */
[----:B------:R-:W-:-:S03]  /*1080*/  ISETP.NE.U32.AND P2, PT, RZ, UR8, PT ;  /* 0x00000008ff007c0c */ /* 0x000fc6000bf45070 */
[----:B------:R-:W-:Y:S01]  /*1090*/  IMAD.U32 R166, RZ, RZ, UR4 ;  /* 0x00000004ffa67e24 */ /* 0x000fe2000f8e00ff */
[----:B------:R-:W-:Y:S02]  /*10a0*/  ISETP.NE.AND.EX P2, PT, RZ, UR9, PT, P2 ;  /* 0x00000009ff007c0c */ /* 0x000fe4000bf45320 */
[----:B---3--:R-:W-:-:S04]  /*10b0*/  ISETP.NE.U32.AND P0, PT, R8, RZ, PT ;  /* 0x000000ff0800720c */ /* 0x008fc80003f05070 */
[----:B------:R-:W-:-:S04]  /*10c0*/  ISETP.NE.AND.EX P0, PT, R9, RZ, PT, P0 ;  /* 0x000000ff0900720c */ /* 0x000fc80003f05300 */
[----:B--2---:R-:W-:Y:S01]  /*10d0*/  SEL R0, R0, 0x1, P0 ;  /* 0x0000000100007807 */ /* 0x004fe20000000000 */
[----:B01----:R-:W-:Y:S08]  /*10e0*/  @P1 BRA `(.L_x_1210) ;  /* 0x00000000002c1947 */ /* 0x003ff00003800000 */
[----:B------:R-:W-:Y:S01]  /*10f0*/  ULDC.64 UR8, c[0x0][0xa00] ;  /* 0x0002800000087ab9 */ /* 0x000fe20000000a00 */
[----:B-----5:R-:W0:Y:S01]  /*1100*/  LDC R17, c[0x0][0x288] ;  /* 0x0000a200ff117b82 */ /* 0x020e220000000800 */
[----:B------:R-:W-:-:S04]  /*1110*/  ISETP.NE.U32.AND P0, PT, RZ, UR8, PT ;  /* 0x00000008ff007c0c */ /* 0x000fc8000bf05070 */
[----:B------:R-:W-:-:S13]  /*1120*/  ISETP.NE.AND.EX P0, PT, RZ, UR9, PT, P0 ;  /* 0x00000009ff007c0c */ /* 0x000fda000bf05300 */
[----:B------:R-:W-:Y:S05]  /*1130*/  @!P0 BRA `(.L_x_1210) ;  /* 0x0000000000188947 */ /* 0x000fea0003800000 */
[----:B------:R-:W1:Y:S01]  /*1140*/  LDC.64 R2, c[0x0][0xa00] ;  /* 0x00028000ff027b82 */ /* 0x000e620000000a00 */
[----:B------:R-:W-:-:S04]  /*1150*/  IMAD.U32 R5, RZ, RZ, UR7 ;  /* 0x00000007ff057e24 */ /* 0x000fc8000f8e00ff */
[----:B-1----:R-:W-:-:S05]  /*1160*/  IMAD.WIDE R2, R5, 0x4, R2 ;  /* 0x0000000405027825 */ /* 0x002fca00078e0202 */
[----:B0-----:R-:W2:Y:S04]  /*1170*/  LDG.E R17, desc[UR36][R2.64] ;  /* 0x0000002402117981 */ /* 0x001ea8000c1e1900 */
[----:B------:R-:W2:Y:S02]  /*1180*/  LDG.E R4, desc[UR36][R2.64+0x4] ;  /* 0x0000042402047981 */ /* 0x000ea4000c1e1900 */
[----:B--2---:R-:W-:-:S07]  /*1190*/  IMAD.IADD R17, R4, 0x1, -R17 ;  /* 0x0000000104117824 */ /* 0x004fce00078e0a11 */
.L_x_1210:
[----:B------:R-:W-:Y:S02]  /*11a0*/  IMAD R16, R0, R11, RZ ;  /* 0x0000000b00107224 */ /* 0x000fe400078e02ff */
[----:B------:R-:W-:Y:S01]  /*11b0*/  IMAD.U32 R183, RZ, RZ, UR7 ;  /* 0x00000007ffb77e24 */ /* 0x000fe2000f8e00ff */
[----:B------:R-:W-:Y:S06]  /*11c0*/  @!P2 BRA `(.L_x_1211) ;  /* 0x000000000018a947 */ /* 0x000fec0003800000 */
[----:B------:R-:W-:Y:S02]  /*11d0*/  ULDC.64 UR8, c[0x0][0xa20] ;  /* 0x0002880000087ab9 */ /* 0x000fe40000000a00 */
[----:B------:R-:W-:-:S06]  /*11e0*/  UIMAD.WIDE UR8, UR7, 0x4, UR8 ;  /* 0x00000004070878a5 */ /* 0x000fcc000f8e0208 */
[----:B------:R-:W-:Y:S02]  /*11f0*/  IMAD.U32 R2, RZ, RZ, UR8 ;  /* 0x00000008ff027e24 */ /* 0x000fe4000f8e00ff */
[----:B------:R-:W-:-:S05]  /*1200*/  IMAD.U32 R3, RZ, RZ, UR9 ;  /* 0x00000009ff037e24 */ /* 0x000fca000f8e00ff */
[----:B------:R1:W5:Y:S01]  /*1210*/  LDG.E R16, desc[UR36][R2.64] ;  /* 0x0000002402107981 */ /* 0x000362000c1e1900 */
[----:B------:R-:W-:Y:S05]  /*1220*/  BRA `(.L_x_1212) ;  /* 0x0000000000287947 */ /* 0x000fea0003800000 */
.L_x_1211:
[----:B------:R-:W-:Y:S02]  /*1230*/  ULDC.64 UR8, c[0x0][0xa08] ;  /* 0x0002820000087ab9 */ /* 0x000fe40000000a00 */
[----:B------:R-:W-:-:S04]  /*1240*/  ISETP.NE.U32.AND P0, PT, RZ, UR8, PT ;  /* 0x00000008ff007c0c */ /* 0x000fc8000bf05070 */
[----:B------:R-:W-:-:S13]  /*1250*/  ISETP.NE.AND.EX P0, PT, RZ, UR9, PT, P0 ;  /* 0x00000009ff007c0c */ /* 0x000fda000bf05300 */
[----:B------:R-:W-:Y:S05]  /*1260*/  @!P0 BRA `(.L_x_1212) ;  /* 0x0000000000188947 */ /* 0x000fea0003800000 */
[----:B------:R-:W1:Y:S01]  /*1270*/  LDC.64 R2, c[0x0][0xa08] ;  /* 0x00028200ff027b82 */ /* 0x000e620000000a00 */
[----:B------:R-:W-:-:S04]  /*1280*/  IMAD.U32 R5, RZ, RZ, UR7 ;  /* 0x00000007ff057e24 */ /* 0x000fc8000f8e00ff */
[----:B-1----:R-:W-:-:S05]  /*1290*/  IMAD.WIDE R2, R5, 0x4, R2 ;  /* 0x0000000405027825 */ /* 0x002fca00078e0202 */
[----:B------:R-:W2:Y:S04]  /*12a0*/  LDG.E R16, desc[UR36][R2.64] ;  /* 0x0000002402107981 */ /* 0x000ea8000c1e1900 */
[----:B------:R-:W2:Y:S02]  /*12b0*/  LDG.E R5, desc[UR36][R2.64+0x4] ;  /* 0x0000042402057981 */ /* 0x000ea4000c1e1900 */
[----:B--2---:R-:W-:-:S07]  /*12c0*/  IMAD.IADD R16, R5, 0x1, -R16 ;  /* 0x0000000105107824 */ /* 0x004fce00078e0a10 */
.L_x_1212:
[----:B------:R-:W-:Y:S01]  /*12d0*/  ULDC UR4, c[0x0][0x448] ;  /* 0x0001120000047ab9 */ /* 0x000fe20000000800 */
[----:B-----5:R-:W-:Y:S01]  /*12e0*/  IMAD.IADD R16, R16, 0x1, -R7 ;  /* 0x0000000110107824 */ /* 0x020fe200078e0a07 */
[----:B------:R-:W-:Y:S02]  /*12f0*/  UISETP.NE.AND UP0, UPT, UR4, 0x1, UPT ;  /* 0x000000010400788c */ /* 0x000fe4000bf05270 */
[----:B------:R-:W-:Y:S02]  /*1300*/  USHF.L.U32 UR6, UR6, 0x7, URZ ;  /* 0x0000000706067899 */ /* 0x000fe4000800063f */
[----:B0-----:R-:W-:Y:S01]  /*1310*/  IADD3 R0, R16, 0x1, -R17 ;  /* 0x0000000110007810 */ /* 0x001fe20007ffe811 */
[----:B------:R-:W-:Y:S02]  /*1320*/  UP2UR UR7, UPR, URZ, 0x1 ;  /* 0x000000013f077883 */ /* 0x000fe40008000000 */
[----:B------:R-:W-:Y:S01]  /*1330*/  UIADD3 UR4, UR6, 0x7f, URZ ;  /* 0x0000007f06047890 */ /* 0x000fe2000fffe03f */
[----:B------:R-:W-:Y:S01]  /*1340*/  R2UR UR10, R0 ;  /* 0x00000000000a72ca */ /* 0x000fe200000e0000 */
[----:B------:R-:W-:-:S02]  /*1350*/  IMAD.U32 R22, RZ, RZ, UR6 ;  /* 0x00000006ff167e24 */ /* 0x000fc4000f8e00ff */
[----:B------:R-:W-:Y:S01]  /*1360*/  @UP0 ULDC UR8, c[0x0][0x44c] ;  /* 0x0001130000080ab9 */ /* 0x000fe20000000800 */
[----:B------:R-:W-:Y:S01]  /*1370*/  IMAD.U32 R19, RZ, RZ, UR7 ;  /* 0x00000007ff137e24 */ /* 0x000fe2000f8e00ff */
[----:B------:R-:W-:Y:S01]  /*1380*/  UIMAD.WIDE.U32 UR8, UR4, UR8, URZ ;  /* 0x00000008040872a5 */ /* 0x000fe2000f8e003f */
[----:B------:R-:W-:Y:S01]  /*1390*/  @UP0 ULDC UR11, c[0x0][0x450] ;  /* 0x00011400000b0ab9 */ /* 0x000fe20000000800 */
[----:B------:R-:W-:Y:S02]  /*13a0*/  ULDC.64 UR6, c[0x0][0x9e0] ;  /* 0x0002780000067ab9 */ /* 0x000fe40000000a00 */
[----:B------:R-:W-:Y:S02]  /*13b0*/  @UP0 USHF.R.U32.HI UR4, URZ, UR11, UR9 ;  /* 0x0000000b3f040299 */ /* 0x000fe40008011609 */
[----:B------:R-:W-:Y:S02]  /*13c0*/  UISETP.GE.AND UP0, UPT, UR7, 0x1, UPT ;  /* 0x000000010700788c */ /* 0x000fe4000bf06270 */
[----:B------:R-:W-:-:S02]  /*13d0*/  UIADD3 UR8, UR10, UR4, URZ ;  /* 0x000000040a087290 */ /* 0x000fc4000fffe03f */
[----:B------:R-:W-:Y:S02]  /*13e0*/  UP2UR UR61, UPR, URZ, 0x1 ;  /* 0x000000013f3d7883 */ /* 0x000fe40008000000 */
[----:B------:R-:W-:Y:S01]  /*13f0*/  PLOP3.LUT P0, PT, PT, PT, UP0, 0x40, 0x0 ;  /* 0x000000000000781c */ /* 0x000fe20003f0e808 */
[----:B------:R-:W-:-:S06]  /*1400*/  UIADD3 UR6, UR8, UR6, URZ ;  /* 0x0000000608067290 */ /* 0x000fcc000fffe03f */
[----:B------:R-:W-:-:S06]  /*1410*/  IMAD.U32 R0, RZ, RZ, UR6 ;  /* 0x00000006ff007e24 */ /* 0x000fcc000f8e00ff */
[----:B------:R-:W-:Y:S05]  /*1420*/  @P0 BRA `(.L_x_1213) ;  /* 0x0000000000400947 */ /* 0x000fea0003800000 */
        /* <DEDUP_REMOVED lines=10> */
.L_x_1214:
[----:B------:R-:W-:-:S11]  /*14d0*/  UISETP.NE.AND UP0, UPT, UR7, 0x1, UPT ;  /* 0x000000010700788c */ /* 0x000fd6000bf05270 */
[----:B------:R-:W-:Y:S02]  /*14e0*/  @UP0 ULDC.64 UR10, c[0x0][0x9e8] ;  /* 0x00027a00000a0ab9 */ /* 0x000fe40000000a00 */
[----:B------:R-:W-:-:S04]  /*14f0*/  UIMAD.WIDE.U32 UR8, UR4, UR10, URZ ;  /* 0x0000000a040872a5 */ /* 0x000fc8000f8e003f */
[----:B------:R-:W-:-:S12]  /*1500*/  @UP0 USHF.R.U32.HI UR4, URZ, UR11, UR9 ;  /* 0x0000000b3f040299 */ /* 0x000fd80008011609 */
.L_x_1215:
[----:B------:R-:W-:-:S06]  /*1510*/  UIMAD UR4, UR4, UR7, UR7 ;  /* 0x00000007040472a4 */ /* 0x000fcc000f8e0207 */
[----:B------:R-:W-:-:S07]  /*1520*/  VIMNMX R0, R0, UR4, PT ;  /* 0x0000000400007c48 */ /* 0x000fce000bfe0100 */
.L_x_1213:
[----:B------:R-:W-:Y:S01]  /*1530*/  R2UR UR6, R19 ;  /* 0x00000000130672ca */ /* 0x000fe200000e0000 */
[----:B------:R-:W-:Y:S01]  /*1540*/  IMAD.IADD R74, R16, 0x1, -R17 ;  /* 0x00000001104a7824 */ /* 0x000fe200078e0a11 */
[----:B------:R-:W-:Y:S01]  /*1550*/  R2UR UR4, R22 ;  /* 0x00000000160472ca */ /* 0x000fe200000e0000 */
[----:B-1----:R-:W-:Y:S02]  /*1560*/  VIADD R2, R0, 0x5f ;  /* 0x0000005f00027836 */ /* 0x002fe40000000000 */
[----:B------:R-:W-:Y:S02]  /*1570*/  VIADD R0, R16, 0x5f ;  /* 0x0000005f10007836 */ /* 0x000fe40000000000 */
[----:B------:R-:W-:-:S04]  /*1580*/  IMAD.HI R2, R2, 0x2aaaaaab, RZ ;  /* 0x2aaaaaab02027827 */ /* 0x000fc800078e02ff */
[----:B------:R-:W-:Y:S01]  /*1590*/  IMAD.HI R0, R0, 0x2aaaaaab, RZ ;  /* 0x2aaaaaab00007827 */ /* 0x000fe200078e02ff */
[----:B------:R-:W-:Y:S01]  /*15a0*/  SHF.R.U32.HI R5, RZ, 0x1f, R2 ;  /* 0x0000001fff057819 */ /* 0x000fe20000011602 */
[----:B------:R-:W-:Y:S01]  /*15b0*/  UISETP.NE.AND UP0, UPT, UR6, URZ, UPT ;  /* 0x0000003f0600728c */ /* 0x000fe2000bf05270 */
[----:B------:R-:W-:Y:S02]  /*15c0*/  R2UR UR6, R74 ;  /* 0x000000004a0672ca */ /* 0x000fe400000e0000 */
[----:B------:R-:W-:Y:S02]  /*15d0*/  SHF.R.U32.HI R3, RZ, 0x1f, R0 ;  /* 0x0000001fff037819 */ /* 0x000fe40000011600 */
[----:B------:R-:W-:Y:S02]  /*15e0*/  LEA.HI.SX32 R2, R2, R5, 0x1c ;  /* 0x0000000502027211 */ /* 0x000fe400078fe2ff */
[----:B------:R-:W-:-:S04]  /*15f0*/  LEA.HI.SX32 R3, R0, R3, 0x1c ;  /* 0x0000000300037211 */ /* 0x000fc800078fe2ff */
[----:B------:R-:W-:Y:S01]  /*1600*/  @UP0 ULDC UR8, c[0x0][0x44c] ;  /* 0x0001130000080ab9 */ /* 0x000fe20000000800 */
[----:B------:R-:W-:Y:S01]  /*1610*/  @UP0 ULDC UR10, c[0x0][0x450] ;  /* 0x00011400000a0ab9 */ /* 0x000fe20000000800 */
[----:B------:R-:W-:Y:S01]  /*1620*/  UIMAD.WIDE.U32 UR8, UR4, UR8, URZ ;  /* 0x00000008040872a5 */ /* 0x000fe2000f8e003f */
[----:B------:R-:W-:-:S03]  /*1630*/  VIMNMX R75, R3, R2, PT ;  /* 0x00000002034b7248 */ /* 0x000fc60003fe0100 */
[----:B------:R-:W-:Y:S02]  /*1640*/  @UP0 USHF.R.U32.HI UR4, URZ, UR10, UR9 ;  /* 0x0000000a3f040299 */ /* 0x000fe40008011609 */
[----:B------:R-:W-:Y:S02]  /*1650*/  UISETP.GE.AND UP0, UPT, UR7, 0x1, UPT ;  /* 0x000000010700788c */ /* 0x000fe4000bf06270 */
[----:B------:R-:W-:-:S03]  /*1660*/  UIADD3 UR4, UR6, UR4, URZ ;  /* 0x0000000406047290 */ /* 0x000fc6000fffe03f */
[----:B------:R-:W-:Y:S01]  /*1670*/  ULDC UR6, c[0x0][0x9dc] ;  /* 0x0002770000067ab9 */ /* 0x000fe20000000800 */
[----:B------:R-:W-:Y:S01]  /*1680*/  PLOP3.LUT P0, PT, PT, PT, UP0, 0x40, 0x0 ;  /* 0x000000000000781c */ /* 0x000fe20003f0e808 */
[----:B------:R-:W-:-:S12]  /*1690*/  UIADD3 UR6, UR4, -UR6, URZ ;  /* 0x8000000604067290 */ /* 0x000fd8000fffe03f */
[----:B------:R-:W-:Y:S05]  /*16a0*/  @P0 BRA `(.L_x_1216) ;  /* 0x0000000000440947 */ /* 0x000fea0003800000 */
        /* <DEDUP_REMOVED lines=10> */
.L_x_1217:
[----:B------:R-:W-:-:S11]  /*1750*/  UISETP.NE.AND UP0, UPT, UR7, 0x1, UPT ;  /* 0x000000010700788c */ /* 0x000fd6000bf05270 */
[----:B------:R-:W-:Y:S02]  /*1760*/  @UP0 ULDC.64 UR10, c[0x0][0x9e8] ;  /* 0x00027a00000a0ab9 */ /* 0x000fe40000000a00 */
[----:B------:R-:W-:-:S04]  /*1770*/  UIMAD.WIDE.U32 UR8, UR4, UR10, URZ ;  /* 0x0000000a040872a5 */ /* 0x000fc8000f8e003f */
[----:B------:R-:W-:-:S12]  /*1780*/  @UP0 USHF.R.U32.HI UR4, URZ, UR11, UR9 ;  /* 0x0000000b3f040299 */ /* 0x000fd80008011609 */
.L_x_1218:
[----:B------:R-:W-:-:S04]  /*1790*/  UIMAD UR4, UR4, UR7, URZ ;  /* 0x00000007040472a4 */ /* 0x000fc8000f8e023f */
[----:B------:R-:W-:-:S04]  /*17a0*/  UISETP.LT.AND UP0, UPT, UR6, UR4, UPT ;  /* 0x000000040600728c */ /* 0x000fc8000bf01270 */
[----:B------:R-:W-:-:S12]  /*17b0*/  USEL UR6, UR6, UR4, !UP0 ;  /* 0x0000000406067287 */ /* 0x000fd8000c000000 */
.L_x_1216:
[----:B------:R-:W-:-:S04]  /*17c0*/  UIMAD.WIDE UR6, UR6, 0x2aaaaaab, URZ ;  /* 0x2aaaaaab060678a5 */ /* 0x000fc8000f8e023f */
[----:B------:R-:W-:-:S04]  /*17d0*/  USHF.R.U32.HI UR4, URZ, 0x1f, UR7 ;  /* 0x0000001f3f047899 */ /* 0x000fc80008011607 */
[----:B------:R-:W-:Y:S02]  /*17e0*/  ULEA.HI.SX32 UR7, UR7, UR4, 0x1c ;  /* 0x0000000407077291 */ /* 0x000fe4000f8fe23f */
[----:B------:R-:W-:Y:S02]  /*17f0*/  ULOP3.LUT UR4, UR5, 0xff000000, URZ, 0xc0, !UPT ;  /* 0xff00000005047892 */ /* 0x000fe4000f8ec03f */
[----:B------:R-:W-:Y:S02]  /*1800*/  UISETP.LT.AND UP0, UPT, URZ, UR7, UPT ;  /* 0x000000073f00728c */ /* 0x000fe4000bf01270 */
[----:B------:R-:W-:Y:S02]  /*1810*/  ULOP3.LUT UR5, UR5, 0xff0000, URZ, 0xc0, !UPT ;  /* 0x00ff000005057892 */ /* 0x000fe4000f8ec03f */
[----:B------:R-:W-:Y:S02]  /*1820*/  USEL UR9, URZ, UR7, !UP0 ;  /* 0x000000073f097287 */ /* 0x000fe4000c000000 */
[----:B------:R-:W-:-:S04]  /*1830*/  USHF.R.U32.HI UR4, URZ, 0x8, UR4 ;  /* 0x000000083f047899 */ /* 0x000fc80008011604 */
[----:B------:R-:W-:Y:S01]  /*1840*/  ISETP.GT.AND P0, PT, R75, UR9, PT ;  /* 0x000000094b007c0c */ /* 0x000fe2000bf04270 */
[----:B------:R-:W-:-:S03]  /*1850*/  ULEA.HI UR5, UR5, UR4, URZ, 0x10 ;  /* 0x0000000405057291 */ /* 0x000fc6000f8f803f */
[----:B------:R-:W-:Y:S01]  /*1860*/  UMOV UR4, URZ ;  /* 0x0000003f00047c82 */ /* 0x000fe20008000000 */
[----:B------:R-:W-:Y:S02]  /*1870*/  ULOP3.LUT UR6, UR5, 0xff, URZ, 0xc0, !UPT ;  /* 0x000000ff05067892 */ /* 0x000fe4000f8ec03f */
[----:B------:R-:W-:-:S04]  /*1880*/  USHF.R.U32.HI UR5, URZ, 0x10, UR5 ;  /* 0x000000103f057899 */ /* 0x000fc80008011605 */
[----:B------:R-:W-:Y:S02]  /*1890*/  IMAD.U32 R165, RZ, RZ, UR6 ;  /* 0x00000006ffa57e24 */ /* 0x000fe4000f8e00ff */
[----:B------:R-:W-:Y:S01]  /*18a0*/  IMAD.U32 R164, RZ, RZ, UR5 ;  /* 0x00000005ffa47e24 */ /* 0x000fe2000f8e00ff */
[----:B------:R-:W-:Y:S06]  /*18b0*/  @!P0 BRA `(.L_x_1219) ;  /* 0x00000000009c8947 */ /* 0x000fec0003800000 */
[----:B------:R-:W-:Y:S01]  /*18c0*/  R2UR UR5, R164 ;  /* 0x00000000a40572ca */ /* 0x000fe200000e0000 */
[----:B------:R-:W-:-:S12]  /*18d0*/  ULDC UR4, c[0x0][0x9f0] ;  /* 0x00027c0000047ab9 */ /* 0x000fd80000000800 */
[----:B------:R-:W-:-:S04]  /*18e0*/  UISETP.NE.AND UP0, UPT, UR5, URZ, UPT ;  /* 0x0000003f0500728c */ /* 0x000fc8000bf05270 */
[----:B------:R-:W-:-:S03]  /*18f0*/  USEL UR10, UR5, UR4, UP0 ;  /* 0x00000004050a7287 */ /* 0x000fc60008000000 */
[----:B------:R-:W-:-:S03]  /*1900*/  UMOV UR4, URZ ;  /* 0x0000003f00047c82 */ /* 0x000fc60008000000 */
[----:B------:R-:W-:-:S05]  /*1910*/  IMAD.U32 R4, RZ, RZ, UR10 ;  /* 0x0000000aff047e24 */ /* 0x000fca000f8e00ff */
[----:B------:R-:W-:-:S04]  /*1920*/  IABS R0, R4 ;  /* 0x0000000400007213 */ /* 0x000fc80000000000 */
[----:B------:R-:W-:Y:S02]  /*1930*/  R2UR UR11, R0 ;  /* 0x00000000000b72ca */ /* 0x000fe400000e0000 */
[----:B------:R-:W-:Y:S02]  /*1940*/  IADD3 R0, R4, -0x1, R75 ;  /* 0xffffffff04007810 */ /* 0x000fe40007ffe04b */
[----:B------:R-:W-:Y:S02]  /*1950*/  IABS R4, R4 ;  /* 0x0000000400047213 */ /* 0x000fe40000000000 */
[----:B------:R-:W-:-:S03]  /*1960*/  R2UR UR6, R0 ;  /* 0x00000000000672ca */ /* 0x000fc600000e0000 */
[----:B------:R-:W-:-:S04]  /*1970*/  IMAD.MOV R4, RZ, RZ, -R4 ;  /* 0x000000ffff047224 */ /* 0x000fc800078e0a04 */
[----:B------:R-:W0:Y:S06]  /*1980*/  I2F.RP R2, UR11 ;  /* 0x0000000b00027d06 */ /* 0x000e2c0008209400 */
[----:B------:R-:W-:-:S06]  /*1990*/  UIADD3 UR6, -UR9, UR6, URZ ;  /* 0x0000000609067290 */ /* 0x000fcc000fffe13f */
[----:B------:R-:W-:Y:S01]  /*19a0*/  IMAD.U32 R0, RZ, RZ, UR6 ;  /* 0x00000006ff007e24 */ /* 0x000fe2000f8e00ff */
[----:B------:R-:W-:Y:S01]  /*19b0*/  ULOP3.LUT UR6, UR6, UR10, URZ, 0x3c, !UPT ;  /* 0x0000000a06067292 */ /* 0x000fe2000f8e3c3f */
[----:B0-----:R-:W0:Y:S03]  /*19c0*/  MUFU.RCP R2, R2 ;  /* 0x0000000200027308 */ /* 0x001e260000001000 */
[----:B------:R-:W-:-:S04]  /*19d0*/  IABS R0, R0 ;  /* 0x0000000000007213 */ /* 0x000fc80000000000 */
[----:B------:R-:W-:Y:S01]  /*19e0*/  R2UR UR8, R0 ;  /* 0x00000000000872ca */ /* 0x000fe200000e0000 */
[----:B------:R-:W-:Y:S02]  /*19f0*/  IMAD.MOV.U32 R0, RZ, RZ, R4 ;  /* 0x000000ffff007224 */ /* 0x000fe400078e0004 */
[----:B0-----:R-:W-:-:S06]  /*1a00*/  VIADD R3, R2, 0xffffffe ;  /* 0x0ffffffe02037836 */ /* 0x001fcc0000000000 */
        /* <DEDUP_REMOVED lines=18> */
.L_x_1219:
[----:B------:R-:W-:Y:S01]  /*1b30*/  R2UR UR5, R165 ;  /* 0x00000000a50572ca */ /* 0x000fe200000e0000 */
[----:B------:R-:W-:Y:S01]  /*1b40*/  IMAD.U32 R0, RZ, RZ, UR4 ;  /* 0x00000004ff007e24 */ /* 0x000fe2000f8e00ff */
[----:B------:R-:W-:Y:S01]  /*1b50*/  PLOP3.LUT P0, PT, PT, PT, PT, 0x80, 0x0 ;  /* 0x000000000000781c */ /* 0x000fe20003f0f070 */
[----:B------:R-:W-:Y:S01]  /*1b60*/  IMAD.MOV.U32 R94, RZ, RZ, RZ ;  /* 0x000000ffff5e7224 */ /* 0x000fe200078e00ff */
        /* <DEDUP_REMOVED lines=9> */
[----:B------:R-:W-:Y:S01]  /*1c00*/  UIMAD UR5, UR5, UR4, UR9 ;  /* 0x00000004050572a4 */ /* 0x000fe2000f8e0209 */
[----:B------:R-:W-:-:S02]  /*1c10*/  CS2R R68, SRZ ;  /* 0x0000000000447805 */ /* 0x000fc4000001ff00 */
[----:B------:R-:W-:Y:S02]  /*1c20*/  CS2R R66, SRZ ;  /* 0x0000000000427805 */ /* 0x000fe4000001ff00 */
[----:B------:R-:W-:Y:S02]  /*1c30*/  CS2R R64, SRZ ;  /* 0x0000000000407805 */ /* 0x000fe4000001ff00 */
[----:B------:R-:W-:Y:S02]  /*1c40*/  CS2R R62, SRZ ;  /* 0x00000000003e7805 */ /* 0x000fe4000001ff00 */
[----:B------:R-:W-:Y:S02]  /*1c50*/  CS2R R60, SRZ ;  /* 0x00000000003c7805 */ /* 0x000fe4000001ff00 */
[----:B------:R-:W-:Y:S01]  /*1c60*/  VIADDMNMX R75, R0, UR5, R75, PT ;  /* 0x00000005004b7c46 */ /* 0x000fe2000b80014b */
[----:B------:R-:W-:Y:S01]  /*1c70*/  IMAD.U32 R161, RZ, RZ, UR5 ;  /* 0x00000005ffa17e24 */ /* 0x000fe2000f8e00ff */
[----:B------:R-:W-:Y:S01]  /*1c80*/  CS2R R58, SRZ ;  /* 0x00000000003a7805 */ /* 0x000fe2000001ff00 */
[----:B------:R-:W-:Y:S01]  /*1c90*/  IMAD.MOV.U32 R0, RZ, RZ, RZ ;  /* 0x000000ffff007224 */ /* 0x000fe200078e00ff */
[----:B------:R-:W-:-:S02]  /*1ca0*/  ISETP.GT.AND P1, PT, R75, UR5, PT ;  /* 0x000000054b007c0c */ /* 0x000fc4000bf24270 */
        /* <DEDUP_REMOVED lines=49> */
.L_x_1221:
[----:B------:R-:W-:Y:S02]  /*1fc0*/  R2UR UR6, R184 ;  /* 0x00000000b80672ca */ /* 0x000fe400000e0000 */
[----:B------:R-:W-:-:S11]  /*1fd0*/  R2UR UR5, R204 ;  /* 0x00000000cc0572ca */ /* 0x000fd600000e0000 */
[----:B------:R-:W-:Y:S02]  /*1fe0*/  ULEA.HI UR4, UR6, UR6, URZ, 0x1 ;  /* 0x0000000606047291 */ /* 0x000fe4000f8f083f */
[----:B------:R-:W-:Y:S02]  /*1ff0*/  IMAD.U32 R2, RZ, RZ, UR5 ;  /* 0x00000005ff027e24 */ /* 0x000fe4000f8e00ff */
[----:B------:R-:W-:-:S03]  /*2000*/  ULOP3.LUT UR4, UR4, 0xfffffffe, URZ, 0xc0, !UPT ;  /* 0xfffffffe04047892 */ /* 0x000fc6000f8ec03f */
[----:B------:R-:W-:Y:S01]  /*2010*/  ISETP.NE.AND P0, PT, R2, 0x3, PT ;  /* 0x000000030200780c */ /* 0x000fe20003f05270 */
[----:B------:R-:W-:-:S06]  /*2020*/  UIADD3 UR4, UR6, -UR4, URZ ;  /* 0x8000000406047290 */ /* 0x000fcc000fffe03f */
[----:B------:R-:W-:-:S05]  /*2030*/  IMAD.U32 R0, RZ, RZ, UR4 ;  /* 0x00000004ff007e24 */ /* 0x000fca000f8e00ff */
[----:B------:R-:W-:-:S04]  /*2040*/  SHF.L.U32 R0, R0, 0x1f, RZ ;  /* 0x0000001f00007819 */ /* 0x000fc800000006ff */
[----:B------:R-:W0:Y:S02]  /*2050*/  SYNCS.PHASECHK.TRANS64.TRYWAIT P1, [UR60+0x2a800], R0 ;  /* 0x02a80000ff0075a7 */ /* 0x000e24000802017c */
[----:B0-----:R-:W-:Y:S05]  /*2060*/  @!P1 BRA `(.L_x_1222) ;  /* 0x0000014800f49947 */ /* 0x001fea0003800000 */
.L_x_1418:
[----:B------:R-:W-:Y:S05]  /*2070*/  @!P0 BRA `(.L_x_1223) ;  /* 0x0000000000048947 */ /* 0x000fea0003800000 */
[----:B------:R-:W-:Y:S01]  /*2080*/  BPT.TRAP 0x1 ;  /* 0x000000040000795c */ /* 0x000fe20000300000 */
.L_x_1223:
[----:B0-----:R-:W-:Y:S02]  /*2090*/  IMAD.U32 R3, RZ, RZ, UR39 ;  /* 0x00000027ff037e24 */ /* 0x001fe4000f8e00ff */
[----:B------:R-:W-:-:S03]  /*20a0*/  IMAD.U32 R0, RZ, RZ, UR38 ;  /* 0x00000026ff007e24 */ /* 0x000fc6000f8e00ff */
[----:B------:R-:W-:Y:S02]  /*20b0*/  LEA R3, R3, UR60, 0x3 ;  /* 0x0000003c03037c11 */ /* 0x000fe4000f8e18ff */
[----:B------:R-:W-:-:S04]  /*20c0*/  SHF.L.U32 R0, R0, 0x1f, RZ ;  /* 0x0000001f00007819 */ /* 0x000fc800000006ff */
[----:B------:R0:W1:Y:S01]  /*20d0*/  SYNCS.PHASECHK.TRANS64.TRYWAIT P1, [R3+URZ+0x2a830], R0 ;  /* 0x02a83000030075a7 */ /* 0x000062000802017f */
[----:B------:R-:W-:Y:S05]  /*20e0*/  @!P0 BRA `(.L_x_1224) ;  /* 0x0000000000048947 */ /* 0x000fea0003800000 */
[----:B------:R-:W-:Y:S01]  /*20f0*/  BPT.TRAP 0x1 ;  /* 0x000000040000795c */ /* 0x000fe20000300000 */
.L_x_1224:
[----:B-1----:R-:W-:Y:S05]  /*2100*/  @P1 BRA `(.L_x_1225) ;  /* 0x0000000000081947 */ /* 0x002fea0003800000 */
[----:B------:R-:W1:Y:S02]  /*2110*/  SYNCS.PHASECHK.TRANS64.TRYWAIT P1, [R3+URZ+0x2a830], R0 ;  /* 0x02a83000030075a7 */ /* 0x000e64000802017f */
[----:B-1----:R-:W-:Y:S05]  /*2120*/  @!P1 BRA `(.L_x_1226) ;  /* 0x0000014800dc9947 */ /* 0x002fea0003800000 */
.L_x_1225:
[----:B------:R-:W-:Y:S05]  /*2130*/  WARPSYNC.ALL ;  /* 0x0000000000007948 */ /* 0x000fea0003800000 */
[----:B------:R-:W-:Y:S01]  /*2140*/  UIADD3 UR4, UR60, 0x18400, URZ ;  /* 0x000184003c047890 */ /* 0x000fe2000fffe03f */
[----:B------:R-:W-:Y:S01]  /*2150*/  WARPGROUP.ARRIVE ;  /* 0x00000000000079c5 */ /* 0x000fe20000000000 */
[----:B------:R-:W-:Y:S01]  /*2160*/  UMOV UR9, 0x40000040 ;  /* 0x4000004000097882 */ /* 0x000fe20000000000 */
[----:B------:R-:W-:Y:S01]  /*2170*/  UMOV UR11, 0x40000040 ;  /* 0x40000040000b7882 */ /* 0x000fe20000000000 */
[----:B------:R-:W-:Y:S01]  /*2180*/  USHF.R.U32.HI UR4, URZ, 0x4, UR4 ;  /* 0x000000043f047899 */ /* 0x000fe20008011604 */
[----:B------:R-:W-:Y:S01]  /*2190*/  IMAD.U32 R5, RZ, RZ, UR9 ;  /* 0x00000009ff057e24 */ /* 0x000fe2000f8e00ff */
[----:B------:R-:W-:Y:S01]  /*21a0*/  UMOV UR57, 0x40000040 ;  /* 0x4000004000397882 */ /* 0x000fe20000000000 */
[----:B------:R-:W-:Y:S01]  /*21b0*/  UMOV UR59, 0x40000040 ;  /* 0x40000040003b7882 */ /* 0x000fe20000000000 */
[----:B------:R-:W-:Y:S01]  /*21c0*/  ULOP3.LUT UR4, UR4, 0x3fff, URZ, 0xc0, !UPT ;  /* 0x00003fff04047892 */ /* 0x000fe2000f8ec03f */
[----:B------:R-:W-:Y:S01]  /*21d0*/  UMOV UR53, 0x40000040 ;  /* 0x4000004000357882 */ /* 0x000fe20000000000 */
[----:B------:R-:W-:-:S02]  /*21e0*/  UMOV UR55, 0x40000040 ;  /* 0x4000004000377882 */ /* 0x000fc40000000000 */
[----:B------:R-:W-:Y:S02]  /*21f0*/  ULOP3.LUT UR5, UR4, 0x10000, URZ, 0xfc, !UPT ;  /* 0x0001000004057892 */ /* 0x000fe4000f8efc3f */
[----:B------:R-:W-:Y:S01]  /*2200*/  ULOP3.LUT UR4, UR40, 0x10000, URZ, 0xfc, !UPT ;  /* 0x0001000028047892 */ /* 0x000fe2000f8efc3f */
[----:B------:R-:W-:Y:S01]  /*2210*/  UMOV UR13, 0x40000040 ;  /* 0x40000040000d7882 */ /* 0x000fe20000000000 */
[----:B------:R-:W-:Y:S02]  /*2220*/  UMOV UR15, 0x40000040 ;  /* 0x40000040000f7882 */ /* 0x000fe40000000000 */
[----:B------:R-:W-:Y:S01]  /*2230*/  IMAD.U32 R9, RZ, RZ, UR5 ;  /* 0x00000005ff097e24 */ /* 0x000fe2000f8e00ff */
[----:B------:R-:W-:Y:S02]  /*2240*/  UIMAD UR5, UR39, 0x900, UR5 ;  /* 0x00000900270578a4 */ /* 0x000fe4000f8e0205 */
[----:B------:R-:W-:Y:S01]  /*2250*/  UMOV UR8, UR4 ;  /* 0x0000000400087c82 */ /* 0x000fe20008000000 */
[----:B------:R-:W-:Y:S01]  /*2260*/  UIADD3 UR56, UR4, 0x2, URZ ;  /* 0x0000000204387890 */ /* 0x000fe2000fffe03f */
[----:B------:R-:W-:Y:S01]  /*2270*/  IMAD.U32 R4, RZ, RZ, UR8 ;  /* 0x00000008ff047e24 */ /* 0x000fe2000f8e00ff */
[----:B------:R-:W-:-:S02]  /*2280*/  UIADD3 UR58, UR5, 0x2, URZ ;  /* 0x00000002053a7890 */ /* 0x000fc4000fffe03f */
[----:B------:R-:W-:Y:S01]  /*2290*/  UMOV UR10, UR5 ;  /* 0x00000005000a7c82 */ /* 0x000fe20008000000 */
[----:B------:R-:W-:Y:S01]  /*22a0*/  UIADD3 UR52, UR4, 0x4, URZ ;  /* 0x0000000404347890 */ /* 0x000fe2000fffe03f */
[----:B------:R-:W-:Y:S01]  /*22b0*/  HGMMA.64x96x16.F32 R24, gdesc[UR8], RZ, !UPT, gsb0 ;  /* 0x01600000081879f0 */ /* 0x000fe2000c0008ff */
[----:B------:R-:W-:Y:S02]  /*22c0*/  UIADD3 UR54, UR5, 0x4, URZ ;  /* 0x0000000405367890 */ /* 0x000fe4000fffe03f */
[----:B------:R-:W-:Y:S02]  /*22d0*/  UIADD3 UR8, UR4, 0x6, URZ ;  /* 0x0000000604087890 */ /* 0x000fe4000fffe03f */
[----:B------:R-:W-:Y:S01]  /*22e0*/  UIADD3 UR10, UR5, 0x6, URZ ;  /* 0x00000006050a7890 */ /* 0x000fe2000fffe03f */
[----:B------:R-:W-:Y:S01]  /*22f0*/  UMOV UR9, 0x40000040 ;  /* 0x4000004000097882 */ /* 0x000fe20000000000 */
[----:B------:R-:W-:Y:S01]  /*2300*/  UMOV UR11, 0x40000040 ;  /* 0x40000040000b7882 */ /* 0x000fe20000000000 */
[----:B------:R-:W-:-:S02]  /*2310*/  UIADD3 UR12, UR4, 0x400, URZ ;  /* 0x00000400040c7890 */ /* 0x000fc4000fffe03f */
        /* <DEDUP_REMOVED lines=65> */
.L_x_1227:
[----:B------:R-:W-:Y:S01]  /*2730*/  R2UR UR4, R19 ;  /* 0x00000000130472ca */ /* 0x000fe200000e0000 */
[----:B------:R-:W2:Y:S01]  /*2740*/  S2UR UR6, SR_CgaCtaId ;  /* 0x00000000000679c3 */ /* 0x000ea20000008800 */
[----:B------:R-:W-:Y:S01]  /*2750*/  R2UR UR5, R22 ;  /* 0x00000000160572ca */ /* 0x000fe200000e0000 */
[----:B------:R-:W-:Y:S01]  /*2760*/  UISETP.NE.AND UP0, UPT, UR61, URZ, UPT ;  /* 0x0000003f3d00728c */ /* 0x000fe2000bf05270 */
[----:B------:R-:W-:Y:S01]  /*2770*/  ULDC UR11, c[0x0][0x9dc] ;  /* 0x00027700000b7ab9 */ /* 0x000fe20000000800 */
[----:B------:R-:W-:-:S08]  /*2780*/  ULDC UR10, c[0x0][0x9e0] ;  /* 0x00027800000a7ab9 */ /* 0x000fd00000000800 */
[----:B------:R-:W-:Y:S01]  /*2790*/  UISETP.NE.AND UP1, UPT, UR4, URZ, UPT ;  /* 0x0000003f0400728c */ /* 0x000fe2000bf25270 */
[----:B------:R-:W-:Y:S01]  /*27a0*/  R2UR UR4, R3 ;  /* 0x00000000030472ca */ /* 0x000fe200000e0000 */
[----:B01----:R-:W-:Y:S02]  /*27b0*/  VIADD R0, R23, UR5 ;  /* 0x0000000517007c36 */ /* 0x003fe40008000000 */
[----:B------:R-:W-:Y:S02]  /*27c0*/  IMAD R3, R75, -0x60, R16 ;  /* 0xffffffa04b037824 */ /* 0x000fe400078e0210 */
[----:B------:R-:W-:Y:S02]  /*27d0*/  PLOP3.LUT P1, PT, PT, PT, UP1, 0x80, 0x0 ;  /* 0x000000000000781c */ /* 0x000fe40003f2f018 */
[----:B------:R-:W-:Y:S02]  /*27e0*/  PLOP3.LUT P2, PT, PT, PT, UP1, 0x80, 0x0 ;  /* 0x000000000000781c */ /* 0x000fe40003f4f018 */
[----:B------:R-:W-:Y:S01]  /*27f0*/  IADD3 R10, -R18, 0x60, R3 ;  /* 0x00000060120a7810 */ /* 0x000fe20007ffe103 */
[----:B------:R-:W-:-:S03]  /*2800*/  @UP1 ULDC UR5, c[0x0][0x44c] ;  /* 0x0001130000051ab9 */ /* 0x000fc60000000800 */
[----:B------:R-:W-:-:S04]  /*2810*/  UIADD3 UR4, UR4, 0x2a840, URZ ;  /* 0x0002a84004047890 */ /* 0x000fc8000fffe03f */
[----:B--2---:R-:W-:Y:S01]  /*2820*/  UPRMT UR4, UR6, 0x654, UR4 ;  /* 0x0000065406047896 */ /* 0x004fe20008000004 */
[----:B------:R-:W-:Y:S01]  /*2830*/  @P1 IMAD.HI.U32 R2, R0, UR5, RZ ;  /* 0x0000000500021c27 */ /* 0x000fe2000f8e00ff */
[----:B------:R-:W-:Y:S01]  /*2840*/  @UP1 ULDC UR5, c[0x0][0x450] ;  /* 0x0001140000051ab9 */ /* 0x000fe20000000800 */
[----:B------:R-:W-:-:S03]  /*2850*/  PLOP3.LUT P1, PT, PT, PT, UP0, 0x40, 0x0 ;  /* 0x000000000000781c */ /* 0x000fc60003f2e808 */
[----:B------:R-:W-:Y:S01]  /*2860*/  @P2 SHF.R.U32.HI R0, RZ, UR5, R2 ;  /* 0x00000005ff002c19 */ /* 0x000fe20008011602 */
[----:B------:R-:W-:Y:S02]  /*2870*/  IMAD.MOV.U32 R2, RZ, RZ, -0x60 ;  /* 0xffffffa0ff027424 */ /* 0x000fe400078e00ff */
[----:B------:R-:W-:Y:S01]  /*2880*/  SYNCS.ARRIVE.TRANS64.RED.A1T0 RZ, [UR4], RZ ;  /* 0x000000ffffff79a7 */ /* 0x000fe20008100404 */
[----:B------:R-:W-:Y:S01]  /*2890*/  ULOP3.LUT UR4, URZ, UR11, URZ, 0x33, !UPT ;  /* 0x0000000b3f047292 */ /* 0x000fe2000f8e333f */
[----:B------:R-:W0:Y:S01]  /*28a0*/  SHFL.IDX PT, R11, R0, RZ, 0x1c1f ;  /* 0x001c1fff000b7589 */ /* 0x000e2200000e0000 */
[----:B------:R-:W-:-:S04]  /*28b0*/  IMAD R7, R75, R2, 0x61 ;  /* 0x000000614b077424 */ /* 0x000fc800078e0202 */
[----:B------:R-:W-:Y:S01]  /*28c0*/  VIADD R73, R7, 0xffffffff ;  /* 0xffffffff07497836 */ /* 0x000fe20000000000 */
[----:B------:R-:W-:-:S03]  /*28d0*/  IADD3 R2, R16, R7, -R18 ;  /* 0x0000000710027210 */ /* 0x000fc60007ffe812 */
[----:B------:R-:W-:Y:S02]  /*28e0*/  IMAD.IADD R14, R73, 0x1, -R18 ;  /* 0x00000001490e7824 */ /* 0x000fe400078e0a12 */
[----:B------:R-:W-:-:S04]  /*28f0*/  IMAD.IADD R2, R2, 0x1, -R17 ;  /* 0x0000000102027824 */ /* 0x000fc800078e0a11 */
[C---:B------:R-:W-:Y:S02]  /*2900*/  VIADD R7, R2.reuse, UR10 ;  /* 0x0000000a02077c36 */ /* 0x040fe40008000000 */
[----:B------:R-:W-:-:S03]  /*2910*/  VIADD R12, R2, UR4 ;  /* 0x00000004020c7c36 */ /* 0x000fc60008000000 */
[----:B0-----:R-:W-:Y:S01]  /*2920*/  VIADDMNMX R2, R11, R7, R10, PT ;  /* 0x000000070b027246 */ /* 0x001fe2000380010a */
[----:B------:R-:W-:Y:S01]  /*2930*/  IMAD.IADD R6, R12, 0x1, R11 ;  /* 0x000000010c067824 */ /* 0x000fe200078e020b */
[----:B------:R-:W-:Y:S06]  /*2940*/  @P1 BRA `(.L_x_1228) ;  /* 0x00000000005c1947 */ /* 0x000fec0003800000 */
[----:B------:R-:W-:Y:S01]  /*2950*/  IADD3 R3, -R17, R16, R11 ;  /* 0x0000001011037210 */ /* 0x000fe20007ffe10b */
        /* <DEDUP_REMOVED lines=12> */
.L_x_1230:
[----:B------:R-:W-:Y:S02]  /*2a20*/  ULDC UR4, c[0x0][0x9e4] ;  /* 0x0002790000047ab9 */ /* 0x000fe40000000800 */
[----:B------:R-:W-:-:S05]  /*2a30*/  IMAD.U32 R11, RZ, RZ, UR4 ;  /* 0x00000004ff0b7e24 */ /* 0x000fca000f8e00ff */
[----:B------:R-:W-:-:S13]  /*2a40*/  ISETP.NE.AND P1, PT, R11, 0x1, PT ;  /* 0x000000010b00780c */ /* 0x000fda0003f25270 */
[----:B------:R-:W0:Y:S02]  /*2a50*/  @P1 LDC.64 R20, c[0x0][0x9e8] ;  /* 0x00027a00ff141b82 */ /* 0x000e240000000a00 */
[----:B0-----:R-:W-:-:S05]  /*2a60*/  @P1 IMAD.HI.U32 R8, R3, R20, RZ ;  /* 0x0000001403081227 */ /* 0x001fca00078e00ff */
[----:B------:R-:W-:-:S07]  /*2a70*/  @P1 SHF.R.U32.HI R3, RZ, R21, R8 ;  /* 0x00000015ff031219 */ /* 0x000fce0000011608 */
.L_x_1231:
[----:B------:R-:W-:Y:S05]  /*2a80*/  BSYNC B0 ;  /* 0x0000000000007941 */ /* 0x000fea0003800000 */
.L_x_1229:
[----:B------:R-:W-:-:S05]  /*2a90*/  IMAD R3, R3, R11, R14 ;  /* 0x0000000b03037224 */ /* 0x000fca00078e020e */
[----:B------:R-:W-:Y:S02]  /*2aa0*/  VIADDMNMX R2, R3, R11, R2, PT ;  /* 0x0000000b03027246 */ /* 0x000fe40003800102 */
[----:B------:R-:W-:-:S07]  /*2ab0*/  VIMNMX R6, R6, R3, !PT ;  /* 0x0000000306067248 */ /* 0x000fce0007fe0100 */
.L_x_1228:
[C---:B------:R-:W-:Y:S01]  /*2ac0*/  ISETP.GE.AND P2, PT, R73.reuse, 0x9, PT ;  /* 0x000000094900780c */ /* 0x040fe20003f46270 */
[----:B------:R-:W-:Y:S01]  /*2ad0*/  UISETP.NE.AND UP0, UPT, UR61, URZ, UPT ;  /* 0x0000003f3d00728c */ /* 0x000fe2000bf05270 */
        /* <DEDUP_REMOVED lines=8> */
[----:B------:R-:W-:Y:S02]  /*2b60*/  ISETP.GE.AND P6, PT, R73, 0xa, PT ;  /* 0x0000000a4900780c */ /* 0x000fe40003fc6270 */
[----:B------:R-:W-:Y:S02]  /*2b70*/  FSEL R103, R25, -INF , !P4 ;  /* 0xff80000019677808 */ /* 0x000fe40006000000 */
[----:B------:R-:W-:-:S02]  /*2b80*/  P2R R76, PR, RZ, 0x20 ;  /* 0x00000020ff4c7803 */ /* 0x000fc40000000000 */
[----:B------:R-:W-:Y:S02]  /*2b90*/  ISETP.LT.OR P3, PT, R2, 0x11, P3 ;  /* 0x000000110200780c */ /* 0x000fe40001f61670 */
[----:B------:R-:W-:Y:S02]  /*2ba0*/  ISETP.GT.AND P4, PT, R6, 0x9, !P6 ;  /* 0x000000090600780c */ /* 0x000fe40007784270 */
[----:B------:R-:W-:Y:S02]  /*2bb0*/  ISETP.GE.AND P5, PT, R73, 0x12, PT ;  /* 0x000000124900780c */ /* 0x000fe40003fa6270 */
[----:B------:R-:W-:Y:S02]  /*2bc0*/  FSEL R99, R32, -INF , !P3 ;  /* 0xff80000020637808 */ /* 0x000fe40005800000 */
[----:B------:R-:W-:Y:S02]  /*2bd0*/  ISETP.LT.OR P4, PT, R2, 0xa, P4 ;  /* 0x0000000a0200780c */ /* 0x000fe40002781670 */
[----:B------:R-:W-:-:S02]  /*2be0*/  ISETP.GT.AND P3, PT, R6, 0x11, !P5 ;  /* 0x000000110600780c */ /* 0x000fc40006f64270 */
[----:B------:R-:W-:Y:S02]  /*2bf0*/  FSEL R85, R29, -INF , !P4 ;  /* 0xff8000001d557808 */ /* 0x000fe40006000000 */
[----:B------:R-:W-:Y:S01]  /*2c00*/  ISETP.LT.OR P3, PT, R2, 0x12, P3 ;  /* 0x000000120200780c */ /* 0x000fe20001f61670 */
[----:B------:R-:W0:Y:S01]  /*2c10*/  SHFL.IDX PT, R29, R0, 0x1, 0x1c1f ;  /* 0x003c1f00001d7f89 */ /* 0x000e2200000e0000 */
        /* <DEDUP_REMOVED lines=72> */
[----:B------:R-:W-:Y:S02]  /*30a0*/  ISETP.GE.AND P3, PT, R73, 0x51, PT ;  /* 0x000000514900780c */ /* 0x000fe40003f66270 */
[----:B------:R-:W-:Y:S02]  /*30b0*/  P2R R72, PR, RZ, 0x40 ;  /* 0x00000040ff487803 */ /* 0x000fe40000000000 */
[----:B------:R-:W-:Y:S02]  /*30c0*/  ISETP.GT.AND P4, PT, R6, 0x50, !P3 ;  /* 0x000000500600780c */ /* 0x000fe40005f84270 */
[----:B0-----:R-:W-:-:S02]  /*30d0*/  VIADDMNMX R0, R29, R7, R10, PT ;  /* 0x000000071d007246 */ /* 0x001fc4000380010a */
        /* <DEDUP_REMOVED lines=17> */
[----:B------:R-:W-:-:S04]  /*31f0*/  ISETP.GT.AND P6, PT, R6, 0x59, !P6 ;  /* 0x000000590600780c */ /* 0x000fc800077c4270 */
[----:B------:R-:W-:Y:S01]  /*3200*/  ISETP.LT.OR P6, PT, R2, 0x5a, P6 ;  /* 0x0000005a0200780c */ /* 0x000fe200037c1670 */
[----:B------:R-:W-:-:S03]  /*3210*/  IMAD.IADD R2, R12, 0x1, R29 ;  /* 0x000000010c027824 */ /* 0x000fc600078e021d */
[----:B------:R-:W-:Y:S02]  /*3220*/  FSEL R69, R69, -INF , !P6 ;  /* 0xff80000045457808 */ /* 0x000fe40007000000 */
[----:B------:R-:W-:-:S13]  /*3230*/  PLOP3.LUT P6, PT, PT, PT, UP0, 0x40, 0x0 ;  /* 0x000000000000781c */ /* 0x000fda0003fce808 */
[----:B------:R-:W-:Y:S05]  /*3240*/  @P6 BRA `(.L_x_1232) ;  /* 0x00000000005c6947 */ /* 0x000fea0003800000 */
        /* <DEDUP_REMOVED lines=13> */
.L_x_1234:
[----:B------:R-:W-:Y:S02]  /*3320*/  ULDC UR4, c[0x0][0x9e4] ;  /* 0x0002790000047ab9 */ /* 0x000fe40000000800 */
[----:B------:R-:W-:-:S05]  /*3330*/  IMAD.U32 R8, RZ, RZ, UR4 ;  /* 0x00000004ff087e24 */ /* 0x000fca000f8e00ff */
[----:B------:R-:W-:-:S13]  /*3340*/  ISETP.NE.AND P6, PT, R8, 0x1, PT ;  /* 0x000000010800780c */ /* 0x000fda0003fc5270 */
[----:B------:R-:W0:Y:S02]  /*3350*/  @P6 LDC.64 R6, c[0x0][0x9e8] ;  /* 0x00027a00ff066b82 */ /* 0x000e240000000a00 */
[----:B0-----:R-:W-:-:S05]  /*3360*/  @P6 IMAD.HI.U32 R6, R29, R6, RZ ;  /* 0x000000061d066227 */ /* 0x001fca00078e00ff */
[----:B------:R-:W-:-:S07]  /*3370*/  @P6 SHF.R.U32.HI R29, RZ, R7, R6 ;  /* 0x00000007ff1d6219 */ /* 0x000fce0000011606 */
.L_x_1235:
[----:B------:R-:W-:Y:S05]  /*3380*/  BSYNC B0 ;  /* 0x0000000000007941 */ /* 0x000fea0003800000 */
.L_x_1233:
[----:B------:R-:W-:-:S05]  /*3390*/  IMAD R29, R29, R8, R14 ;  /* 0x000000081d1d7224 */ /* 0x000fca00078e020e */
[----:B------:R-:W-:Y:S02]  /*33a0*/  VIADDMNMX R0, R29, R8, R0, PT ;  /* 0x000000081d007246 */ /* 0x000fe40003800100 */
[----:B------:R-:W-:-:S07]  /*33b0*/  VIMNMX R2, R2, R29, !PT ;  /* 0x0000001d02027248 */ /* 0x000fce0007fe0100 */
.L_x_1232:
[C---:B------:R-:W-:Y:S01]  /*33c0*/  ISETP.GT.AND P1, PT, R2.reuse, 0x1, !P1 ;  /* 0x000000010200780c */ /* 0x040fe20004f24270 */
[----:B------:R-:W-:Y:S01]  /*33d0*/  UISETP.NE.AND UP0, UPT, UR61, URZ, UPT ;  /* 0x0000003f3d00728c */ /* 0x000fe2000bf05270 */
        /* <DEDUP_REMOVED lines=18> */
[----:B------:R-:W-:Y:S02]  /*3500*/  ISETP.GT.AND P1, PT, R2, 0x11, !P2 ;  /* 0x000000110200780c */ /* 0x000fe40005724270 */
[----:B------:R-:W-:Y:S02]  /*3510*/  ISETP.NE.AND P2, PT, R37, RZ, PT ;  /* 0x000000ff2500720c */ /* 0x000fe40003f45270 */
[----:B------:R-:W-:Y:S02]  /*3520*/  ISETP.LT.OR P1, PT, R0, 0x12, P1 ;  /* 0x000000120000780c */ /* 0x000fe40000f21670 */
[----:B------:R-:W-:Y:S02]  /*3530*/  FMNMX.FTZ R6, R99, R6, !PT ;  /* 0x0000000663067209 */ /* 0x000fe40007810000 */
[----:B------:R-:W-:-:S02]  /*3540*/  FSEL R35, R35, -INF , !P1 ;  /* 0xff80000023237808 */ /* 0x000fc40004800000 */
[----:B------:R-:W-:Y:S02]  /*3550*/  ISETP.GT.AND P1, PT, R2, 0x18, !P6 ;  /* 0x000000180200780c */ /* 0x000fe40007724270 */
[----:B------:R-:W-:Y:S02]  /*3560*/  FMNMX.FTZ R6, R87, R6, !PT ;  /* 0x0000000657067209 */ /* 0x000fe40007810000 */
[----:B------:R-:W-:Y:S02]  /*3570*/  ISETP.LT.OR P1, PT, R0, 0x19, P1 ;  /* 0x000000190000780c */ /* 0x000fe40000f21670 */
[----:B------:R-:W-:Y:S02]  /*3580*/  FMNMX.FTZ R6, R97, R6, !PT ;  /* 0x0000000661067209 */ /* 0x000fe40007810000 */
[----:B------:R-:W-:Y:S02]  /*3590*/  FSEL R37, R38, -INF , !P1 ;  /* 0xff80000026257808 */ /* 0x000fe40004800000 */
[----:B------:R-:W-:-:S02]  /*35a0*/  ISETP.NE.AND P1, PT, R36, RZ, PT ;  /* 0x000000ff2400720c */ /* 0x000fc40003f25270 */
[----:B------:R-:W-:Y:S02]  /*35b0*/  FMNMX.FTZ R6, R89, R6, !PT ;  /* 0x0000000659067209 */ /* 0x000fe40007810000 */
        /* <DEDUP_REMOVED lines=38> */
[----:B------:R-:W-:Y:S01]  /*3820*/  ISETP.NE.AND P6, PT, R20, RZ, PT ;  /* 0x000000ff1400720c */ /* 0x000fe20003fc5270 */
[----:B------:R-:W0:Y:S01]  /*3830*/  SHFL.BFLY PT, R7, R6, 0x2, 0x1f ;  /* 0x0c401f0006077f89 */ /* 0x000e2200000e0000 */
[----:B------:R-:W-:Y:S02]  /*3840*/  FSEL R77, R50, -INF , !P1 ;  /* 0xff800000324d7808 */ /* 0x000fe40004800000 */
[----:B------:R-:W-:-:S02]  /*3850*/  ISETP.NE.AND P1, PT, R48, RZ, PT ;  /* 0x000000ff3000720c */ /* 0x000fc40003f25270 */
[----:B------:R-:W-:Y:S02]  /*3860*/  R2UR UR4, R19 ;  /* 0x00000000130472ca */ /* 0x000fe400000e0000 */
[C---:B------:R-:W-:Y:S02]  /*3870*/  ISETP.GT.AND P1, PT, R2.reuse, 0x31, !P1 ;  /* 0x000000310200780c */ /* 0x040fe40004f24270 */
[----:B------:R-:W-:Y:S02]  /*3880*/  ISETP.GT.AND P3, PT, R2, 0x50, !P3 ;  /* 0x000000500200780c */ /* 0x000fe40005f64270 */
[----:B------:R-:W-:Y:S02]  /*3890*/  ISETP.LT.OR P1, PT, R0, 0x32, P1 ;  /* 0x000000320000780c */ /* 0x000fe40000f21670 */
[----:B------:R-:W-:Y:S02]  /*38a0*/  ISETP.GT.AND P4, PT, R2, 0x51, !P4 ;  /* 0x000000510200780c */ /* 0x000fe40006784270 */
[----:B------:R-:W-:-:S02]  /*38b0*/  FSEL R51, R51, -INF , !P1 ;  /* 0xff80000033337808 */ /* 0x000fc40004800000 */
[----:B------:R-:W-:Y:S01]  /*38c0*/  ISETP.NE.AND P1, PT, R80, RZ, PT ;  /* 0x000000ff5000720c */ /* 0x000fe20003f25270 */
[----:B------:R-:W-:Y:S01]  /*38d0*/  UISETP.NE.AND UP1, UPT, UR4, URZ, UPT ;  /* 0x0000003f0400728c */ /* 0x000fe2000bf25270 */
[----:B------:R-:W-:Y:S02]  /*38e0*/  ISETP.LT.OR P3, PT, R0, 0x51, P3 ;  /* 0x000000510000780c */ /* 0x000fe40001f61670 */
[C---:B------:R-:W-:Y:S01]  /*38f0*/  ISETP.GT.AND P1, PT, R2.reuse, 0x38, !P1 ;  /* 0x000000380200780c */ /* 0x040fe20004f24270 */
[----:B------:R-:W-:Y:S01]  /*3900*/  ULDC UR4, c[0x0][0x988] ;  /* 0x0002620000047ab9 */ /* 0x000fe20000000800 */
[----:B------:R-:W-:Y:S01]  /*3910*/  ISETP.GT.AND P5, PT, R2, 0x58, !P5 ;  /* 0x000000580200780c */ /* 0x000fe20006fa4270 */
[----:B------:R-:W-:Y:S01]  /*3920*/  IMAD.U32 R8, RZ, RZ, UR4 ;  /* 0x00000004ff087e24 */ /* 0x000fe2000f8e00ff */
[----:B------:R-:W-:Y:S02]  /*3930*/  ISETP.LT.OR P1, PT, R0, 0x39, P1 ;  /* 0x000000390000780c */ /* 0x000fe40000f21670 */
[----:B0-----:R-:W-:-:S02]  /*3940*/  FMNMX.FTZ R10, R6, R7, !PT ;  /* 0x00000007060a7209 */ /* 0x001fc40007810000 */
[----:B------:R-:W-:Y:S01]  /*3950*/  FSEL R79, R54, -INF , !P1 ;  /* 0xff800000364f7808 */ /* 0x000fe20004800000 */
[----:B------:R-:W-:Y:S01]  /*3960*/  @UP1 ULDC UR4, c[0x0][0x44c] ;  /* 0x0001130000041ab9 */ /* 0x000fe20000000800 */
[----:B------:R-:W-:Y:S01]  /*3970*/  ISETP.NE.AND P1, PT, R52, RZ, PT ;  /* 0x000000ff3400720c */ /* 0x000fe20003f25270 */
[----:B------:R-:W0:Y:S01]  /*3980*/  SHFL.BFLY PT, R7, R10, 0x1, 0x1f ;  /* 0x0c201f000a077f89 */ /* 0x000e2200000e0000 */
[----:B------:R-:W-:Y:S01]  /*3990*/  ISETP.LT.OR P4, PT, R0, 0x52, P4 ;  /* 0x000000520000780c */ /* 0x000fe20002781670 */
[----:B------:R-:W-:Y:S01]  /*39a0*/  @UP1 ULDC UR14, c[0x0][0x450] ;  /* 0x00011400000e1ab9 */ /* 0x000fe20000000800 */
[----:B------:R-:W-:Y:S02]  /*39b0*/  ISETP.GT.AND P1, PT, R2, 0x39, !P1 ;  /* 0x000000390200780c */ /* 0x000fe40004f24270 */
[C---:B------:R-:W-:Y:S02]  /*39c0*/  ISETP.LT.OR P5, PT, R0.reuse, 0x59, P5 ;  /* 0x000000590000780c */ /* 0x040fe40002fa1670 */
[----:B------:R-:W-:-:S02]  /*39d0*/  ISETP.LT.OR P1, PT, R0, 0x3a, P1 ;  /* 0x0000003a0000780c */ /* 0x000fc40000f21670 */
[----:B------:R-:W-:Y:S02]  /*39e0*/  FSEL R67, R67, -INF , !P4 ;  /* 0xff80000043437808 */ /* 0x000fe40006000000 */
[----:B------:R-:W-:Y:S02]  /*39f0*/  FSEL R55, R55, -INF , !P1 ;  /* 0xff80000037377808 */ /* 0x000fe40004800000 */
[----:B------:R-:W-:Y:S02]  /*3a00*/  ISETP.GT.AND P1, PT, R2, 0x40, !P2 ;  /* 0x000000400200780c */ /* 0x000fe40005724270 */
[----:B------:R-:W-:Y:S02]  /*3a10*/  ISETP.NE.AND P2, PT, R60, RZ, PT ;  /* 0x000000ff3c00720c */ /* 0x000fe40003f45270 */
[----:B------:R-:W-:Y:S02]  /*3a20*/  ISETP.LT.OR P1, PT, R0, 0x41, P1 ;  /* 0x000000410000780c */ /* 0x000fe40000f21670 */
[----:B------:R-:W-:-:S02]  /*3a30*/  ISETP.GT.AND P2, PT, R2, 0x49, !P2 ;  /* 0x000000490200780c */ /* 0x000fc40005744270 */
[----:B------:R-:W-:Y:S02]  /*3a40*/  FSEL R81, R58, -INF , !P1 ;  /* 0xff8000003a517808 */ /* 0x000fe40004800000 */
[----:B------:R-:W-:Y:S02]  /*3a50*/  ISETP.GT.AND P1, PT, R2, RZ, !P6 ;  /* 0x000000ff0200720c */ /* 0x000fe40007724270 */
[----:B0-----:R-:W-:Y:S02]  /*3a60*/  FMNMX.FTZ R7, R10, R7, !PT ;  /* 0x000000070a077209 */ /* 0x001fe40007810000 */
[----:B------:R-:W-:Y:S02]  /*3a70*/  ISETP.LT.OR P1, PT, R0, 0x1, P1 ;  /* 0x000000010000780c */ /* 0x000fe40000f21670 */
[----:B------:R-:W-:Y:S01]  /*3a80*/  ISETP.NE.AND P6, PT, R56, RZ, PT ;  /* 0x000000ff3800720c */ /* 0x000fe20003fc5270 */
[----:B------:R-:W-:Y:S01]  /*3a90*/  FMUL.FTZ R12, R7, R8 ;  /* 0x00000008070c7220 */ /* 0x000fe20000410000 */
[----:B------:R-:W-:-:S02]  /*3aa0*/  FSEL R26, R26, -INF , !P1 ;  /* 0xff8000001a1a7808 */ /* 0x000fc40004800000 */
[----:B------:R-:W-:Y:S02]  /*3ab0*/  FSETP.NEU.FTZ.AND P1, PT, R7, -INF , PT ;  /* 0xff8000000700780b */ /* 0x000fe40003f3d000 */
[----:B------:R-:W-:Y:S02]  /*3ac0*/  FMNMX.FTZ R6, R26, R27, !PT ;  /* 0x0000001b1a067209 */ /* 0x000fe40007810000 */
[----:B------:R-:W-:Y:S02]  /*3ad0*/  FSEL R12, R12, RZ, P1 ;  /* 0x000000ff0c0c7208 */ /* 0x000fe40000800000 */
[----:B------:R-:W-:Y:S02]  /*3ae0*/  FMNMX.FTZ R6, R29, R6, !PT ;  /* 0x000000061d067209 */ /* 0x000fe40007810000 */
[----:B------:R-:W-:Y:S01]  /*3af0*/  ISETP.GT.AND P1, PT, R2, 0x41, !P6 ;  /* 0x000000410200780c */ /* 0x000fe20007724270 */
[--C-:B------:R-:W-:Y:S01]  /*3b00*/  FFMA.FTZ R154, R97, R8, -R12.reuse ;  /* 0x00000008619a7223 */ /* 0x100fe2000001080c */
[----:B------:R-:W-:Y:S01]  /*3b10*/  FMNMX.FTZ R6, R31, R6, !PT ;  /* 0x000000061f067209 */ /* 0x000fe20007810000 */
[-CC-:B------:R-:W-:Y:S01]  /*3b20*/  FFMA.FTZ R148, R95, R8.reuse, -R12.reuse ;  /* 0x000000085f947223 */ /* 0x180fe2000001080c */
[----:B------:R-:W-:Y:S01]  /*3b30*/  ISETP.LT.OR P1, PT, R0, 0x42, P1 ;  /* 0x000000420000780c */ /* 0x000fe20000f21670 */
[--C-:B------:R-:W-:Y:S01]  /*3b40*/  FFMA.FTZ R156, R101, R8, -R12.reuse ;  /* 0x00000008659c7223 */ /* 0x100fe2000001080c */
[----:B------:R-:W-:Y:S01]  /*3b50*/  FMNMX.FTZ R6, R33, R6, !PT ;  /* 0x0000000621067209 */ /* 0x000fe20007810000 */
[-CC-:B------:R-:W-:Y:S01]  /*3b60*/  FFMA.FTZ R158, R105, R8.reuse, -R12.reuse ;  /* 0x00000008699e7223 */ /* 0x180fe2000001080c */
[----:B------:R-:W-:Y:S01]  /*3b70*/  FSEL R83, R59, -INF , !P1 ;  /* 0xff8000003b537808 */ /* 0x000fe20004800000 */
[--C-:B------:R-:W-:Y:S01]  /*3b80*/  FFMA.FTZ R59, R103, R8, -R12.reuse ;  /* 0x00000008673b7223 */ /* 0x100fe2000001080c */
[----:B------:R-:W-:Y:S01]  /*3b90*/  FMNMX.FTZ R6, R35, R6, !PT ;  /* 0x0000000623067209 */ /* 0x000fe20007810000 */
[----:B------:R-:W-:Y:S01]  /*3ba0*/  MUFU.EX2 R156, R156 ;  /* 0x0000009c009c7308 */ /* 0x000fe20000000800 */
[----:B------:R-:W-:Y:S01]  /*3bb0*/  ISETP.NE.AND P1, PT, R82, RZ, PT ;  /* 0x000000ff5200720c */ /* 0x000fe20003f25270 */
[--C-:B------:R-:W-:Y:S01]  /*3bc0*/  FFMA.FTZ R152, R99, R8, -R12.reuse ;  /* 0x0000000863987223 */ /* 0x100fe2000001080c */
[----:B------:R-:W-:Y:S01]  /*3bd0*/  FMNMX.FTZ R6, R37, R6, !PT ;  /* 0x0000000625067209 */ /* 0x000fe20007810000 */
[-CC-:B------:R-:W-:Y:S01]  /*3be0*/  FFMA.FTZ R85, R85, R8.reuse, -R12.reuse ;  /* 0x0000000855557223 */ /* 0x180fe2000001080c */
[----:B------:R-:W-:Y:S01]  /*3bf0*/  ISETP.GT.AND P1, PT, R2, 0x48, !P1 ;  /* 0x000000480200780c */ /* 0x000fe20004f24270 */
[--C-:B------:R-:W-:Y:S01]  /*3c00*/  FFMA.FTZ R87, R87, R8, -R12.reuse ;  /* 0x0000000857577223 */ /* 0x100fe2000001080c */
[----:B------:R-:W-:Y:S01]  /*3c10*/  FMNMX.FTZ R6, R39, R6, !PT ;  /* 0x0000000627067209 */ /* 0x000fe20007810000 */
[----:B------:R-:W-:Y:S01]  /*3c20*/  MUFU.EX2 R59, R59 ;  /* 0x0000003b003b7308 */ /* 0x000fe20000000800 */
[C---:B------:R-:W-:Y:S01]  /*3c30*/  ISETP.LT.OR P1, PT, R0.reuse, 0x49, P1 ;  /* 0x000000490000780c */ /* 0x040fe20000f21670 */
[--C-:B------:R-:W-:Y:S01]  /*3c40*/  FFMA.FTZ R89, R89, R8, -R12.reuse ;  /* 0x0000000859597223 */ /* 0x100fe2000001080c */
[----:B------:R-:W-:Y:S01]  /*3c50*/  FMNMX.FTZ R6, R41, R6, !PT ;  /* 0x0000000629067209 */ /* 0x000fe20007810000 */
[-CC-:B------:R-:W-:Y:S01]  /*3c60*/  FFMA.FTZ R91, R91, R8.reuse, -R12.reuse ;  /* 0x000000085b5b7223 */ /* 0x180fe2000001080c */
[----:B------:R-:W-:Y:S01]  /*3c70*/  ISETP.LT.OR P2, PT, R0, 0x4a, P2 ;  /* 0x0000004a0000780c */ /* 0x000fe20001741670 */
[--C-:B------:R-:W-:Y:S01]  /*3c80*/  FFMA.FTZ R3, R3, R8, -R12.reuse ;  /* 0x0000000803037223 */ /* 0x100fe2000001080c */
[----:B------:R-:W-:Y:S01]  /*3c90*/  FMNMX.FTZ R6, R43, R6, !PT ;  /* 0x000000062b067209 */ /* 0x000fe20007810000 */
[----:B------:R-:W-:Y:S01]  /*3ca0*/  MUFU.EX2 R158, R158 ;  /* 0x0000009e009e7308 */ /* 0x000fe20000000800 */
[----:B------:R-:W-:Y:S01]  /*3cb0*/  FSEL R97, R62, -INF , !P1 ;  /* 0xff8000003e617808 */ /* 0x000fe20004800000 */
        /* <DEDUP_REMOVED lines=11> */
[----:B------:R-:W-:Y:S01]  /*3d70*/  FSEL R95, R66, -INF , !P3 ;  /* 0xff800000425f7808 */ /* 0x000fe20005800000 */
[--C-:B------:R-:W-:Y:S01]  /*3d80*/  FFMA.FTZ R15, R15, R8, -R12.reuse ;  /* 0x000000080f0f7223 */ /* 0x100fe2000001080c */
[----:B------:R-:W-:Y:S01]  /*3d90*/  FMNMX.FTZ R6, R51, R6, !PT ;  /* 0x0000000633067209 */ /* 0x000fe20007810000 */
[----:B------:R-:W-:Y:S01]  /*3da0*/  MUFU.EX2 R152, R152 ;  /* 0x0000009800987308 */ /* 0x000fe20000000800 */
[----:B------:R-:W-:Y:S01]  /*3db0*/  ISETP.GT.AND P6, PT, R2, 0x59, !P6 ;  /* 0x000000590200780c */ /* 0x000fe200077c4270 */
        /* <DEDUP_REMOVED lines=15> */
[----:B------:R-:W-:Y:S01]  /*3eb0*/  FFMA.FTZ R12, R69, R8, -R12 ;  /* 0x00000008450c7223 */ /* 0x000fe2000001080c */
[----:B------:R-:W-:-:S02]  /*3ec0*/  R2UR UR6, R22 ;  /* 0x00000000160672ca */ /* 0x000fc400000e0000 */
[----:B------:R-:W-:Y:S02]  /*3ed0*/  FMNMX.FTZ R6, R97, R6, !PT ;  /* 0x0000000661067209 */ /* 0x000fe40007810000 */
[----:B------:R-:W-:Y:S02]  /*3ee0*/  R2UR UR7, R74 ;  /* 0x000000004a0772ca */ /* 0x000fe400000e0000 */
[----:B------:R-:W-:Y:S01]  /*3ef0*/  FMNMX.FTZ R6, R63, R6, !PT ;  /* 0x000000063f067209 */ /* 0x000fe20007810000 */
[----:B------:R-:W-:Y:S03]  /*3f00*/  MUFU.EX2 R154, R154 ;  /* 0x0000009a009a7308 */ /* 0x000fe60000000800 */
[----:B------:R-:W-:-:S03]  /*3f10*/  FMNMX.FTZ R6, R95, R6, !PT ;  /* 0x000000065f067209 */ /* 0x000fc60007810000 */
[----:B------:R-:W-:Y:S01]  /*3f20*/  UIMAD.WIDE.U32 UR4, UR6, UR4, URZ ;  /* 0x00000004060472a5 */ /* 0x000fe2000f8e003f */
[----:B------:R-:W-:Y:S01]  /*3f30*/  FMNMX.FTZ R6, R67, R6, !PT ;  /* 0x0000000643067209 */ /* 0x000fe20007810000 */
[----:B------:R-:W-:Y:S02]  /*3f40*/  MUFU.EX2 R89, R89 ;  /* 0x0000005900597308 */ /* 0x000fe40000000800 */
[----:B------:R-:W-:Y:S01]  /*3f50*/  @UP1 USHF.R.U32.HI UR6, URZ, UR14, UR5 ;  /* 0x0000000e3f061299 */ /* 0x000fe20008011605 */
[----:B------:R-:W-:-:S03]  /*3f60*/  FMNMX.FTZ R6, R93, R6, !PT ;  /* 0x000000065d067209 */ /* 0x000fc60007810000 */
[----:B------:R-:W-:Y:S01]  /*3f70*/  UIADD3 UR4, UR7, UR6, URZ ;  /* 0x0000000607047290 */ /* 0x000fe2000fffe03f */
[----:B------:R-:W-:Y:S01]  /*3f80*/  FMNMX.FTZ R6, R71, R6, !PT ;  /* 0x0000000647067209 */ /* 0x000fe20007810000 */
[----:B------:R-:W-:Y:S02]  /*3f90*/  MUFU.EX2 R148, R148 ;  /* 0x0000009400947308 */ /* 0x000fe40000000800 */
[----:B------:R-:W-:Y:S02]  /*3fa0*/  UIADD3 UR10, UR4, UR10, URZ ;  /* 0x0000000a040a7290 */ /* 0x000fe4000fffe03f */
[----:B------:R-:W0:Y:S04]  /*3fb0*/  SHFL.BFLY PT, R45, R6, 0x2, 0x1f ;  /* 0x0c401f00062d7f89 */ /* 0x000e2800000e0000 */
[----:B------:R-:W-:Y:S08]  /*3fc0*/  MUFU.EX2 R91, R91 ;  /* 0x0000005b005b7308 */ /* 0x000ff00000000800 */
[----:B------:R-:W1:Y:S08]  /*3fd0*/  MUFU.EX2 R0, R0 ;  /* 0x0000000000007308 */ /* 0x000e700000000800 */
[----:B------:R-:W-:Y:S01]  /*3fe0*/  MUFU.EX2 R3, R3 ;  /* 0x0000000300037308 */ /* 0x000fe20000000800 */
[----:B0-----:R-:W-:-:S07]  /*3ff0*/  FMNMX.FTZ R45, R6, R45, !PT ;  /* 0x0000002d062d7209 */ /* 0x001fce0007810000 */
[----:B------:R-:W-:Y:S01]  /*4000*/  MUFU.EX2 R144, R49 ;  /* 0x0000003100907308 */ /* 0x000fe20000000800 */
[----:B------:R-:W0:Y:S01]  /*4010*/  SHFL.BFLY PT, R10, R45, 0x1, 0x1f ;  /* 0x0c201f002d0a7f89 */ /* 0x000e2200000e0000 */
[----:B-1----:R-:W-:-:S06]  /*4020*/  F2FP.F16.F32.PACK_AB R150, R0, R91 ;  /* 0x0000005b0096723e */ /* 0x002fcc00000000ff */
[----:B------:R-:W-:Y:S08]  /*4030*/  MUFU.EX2 R11, R11 ;  /* 0x0000000b000b7308 */ /* 0x000ff00000000800 */
[----:B------:R-:W-:Y:S08]  /*4040*/  MUFU.EX2 R146, R53 ;  /* 0x0000003500927308 */ /* 0x000ff00000000800 */
[----:B------:R-:W-:Y:S01]  /*4050*/  MUFU.EX2 R13, R13 ;  /* 0x0000000d000d7308 */ /* 0x000fe20000000800 */
[----:B0-----:R-:W-:-:S04]  /*4060*/  FMNMX.FTZ R10, R45, R10, !PT ;  /* 0x0000000a2d0a7209 */ /* 0x001fc80007810000 */
        /* <DEDUP_REMOVED lines=9> */
[----:B------:R0:W-:Y:S01]  /*4100*/  MUFU.EX2 R14, R31 ;  /* 0x0000001f000e7308 */ /* 0x0001e20000000800 */
        /* <DEDUP_REMOVED lines=8> */
[----:B0-----:R-:W-:Y:S01]  /*4190*/  FADD.FTZ R31, R156, R59 ;  /* 0x0000003b9c1f7221 */ /* 0x001fe20000010000 */
[-CC-:B------:R-:W-:Y:S01]  /*41a0*/  FFMA.FTZ R47, R47, R8.reuse, -R2.reuse ;  /* 0x000000082f2f7223 */ /* 0x180fe20000010802 */
[-CC-:B------:R-:W-:Y:S01]  /*41b0*/  FFMA.FTZ R77, R77, R8.reuse, -R2.reuse ;  /* 0x000000084d4d7223 */ /* 0x180fe20000010802 */
[-CC-:B------:R-:W-:Y:S01]  /*41c0*/  FFMA.FTZ R51, R51, R8.reuse, -R2.reuse ;  /* 0x0000000833337223 */ /* 0x180fe20000010802 */
[----:B------:R-:W-:Y:S01]  /*41d0*/  FADD.FTZ R6, R158, R31 ;  /* 0x0000001f9e067221 */ /* 0x000fe20000010000 */
[-CC-:B------:R-:W-:Y:S01]  /*41e0*/  FFMA.FTZ R79, R79, R8.reuse, -R2.reuse ;  /* 0x000000084f4f7223 */ /* 0x180fe20000010802 */
[-C--:B------:R-:W-:Y:S01]  /*41f0*/  FFMA.FTZ R55, R55, R8.reuse, -R2 ;  /* 0x0000000837377223 */ /* 0x080fe20000010802 */
[----:B------:R-:W0:Y:S01]  /*4200*/  MUFU.EX2 R27, R27 ;  /* 0x0000001b001b7308 */ /* 0x000e220000000800 */
[----:B------:R-:W-:Y:S01]  /*4210*/  FADD.FTZ R31, R85, R6 ;  /* 0x00000006551f7221 */ /* 0x000fe20000010000 */
[-CC-:B------:R-:W-:Y:S01]  /*4220*/  FFMA.FTZ R81, R81, R8.reuse, -R2.reuse ;  /* 0x0000000851517223 */ /* 0x180fe20000010802 */
[-CC-:B------:R-:W-:Y:S01]  /*4230*/  FFMA.FTZ R83, R83, R8.reuse, -R2.reuse ;  /* 0x0000000853537223 */ /* 0x180fe20000010802 */
[-CC-:B------:R-:W-:Y:S01]  /*4240*/  FFMA.FTZ R97, R97, R8.reuse, -R2.reuse ;  /* 0x0000000861617223 */ /* 0x180fe20000010802 */
[----:B------:R-:W-:Y:S01]  /*4250*/  FADD.FTZ R6, R152, R31 ;  /* 0x0000001f98067221 */ /* 0x000fe20000010000 */
[-CC-:B------:R-:W-:Y:S01]  /*4260*/  FFMA.FTZ R63, R63, R8.reuse, -R2.reuse ;  /* 0x000000083f3f7223 */ /* 0x180fe20000010802 */
[-C--:B------:R-:W-:Y:S01]  /*4270*/  FFMA.FTZ R95, R95, R8.reuse, -R2 ;  /* 0x000000085f5f7223 */ /* 0x080fe20000010802 */
[----:B------:R-:W1:Y:S01]  /*4280*/  MUFU.EX2 R29, R29 ;  /* 0x0000001d001d7308 */ /* 0x000e620000000800 */
[----:B------:R-:W-:Y:S01]  /*4290*/  FADD.FTZ R31, R87, R6 ;  /* 0x00000006571f7221 */ /* 0x000fe20000010000 */
[-CC-:B------:R-:W-:Y:S01]  /*42a0*/  FFMA.FTZ R67, R67, R8.reuse, -R2.reuse ;  /* 0x0000000843437223 */ /* 0x180fe20000010802 */
[-CC-:B------:R-:W-:Y:S01]  /*42b0*/  FFMA.FTZ R93, R93, R8.reuse, -R2.reuse ;  /* 0x000000085d5d7223 */ /* 0x180fe20000010802 */
[----:B------:R-:W-:Y:S01]  /*42c0*/  FFMA.FTZ R71, R71, R8, -R2 ;  /* 0x0000000847477223 */ /* 0x000fe20000010802 */
[----:B------:R-:W-:Y:S01]  /*42d0*/  FADD.FTZ R6, R154, R31 ;  /* 0x0000001f9a067221 */ /* 0x000fe20000010000 */
[----:B------:R-:W-:-:S02]  /*42e0*/  F2FP.F16.F32.PACK_AB R156, R59, R156 ;  /* 0x0000009c3b9c723e */ /* 0x000fc400000000ff */
[----:B------:R-:W2:Y:S01]  /*42f0*/  MUFU.EX2 R33, R33 ;  /* 0x0000002100217308 */ /* 0x000ea20000000800 */
[----:B------:R-:W-:Y:S01]  /*4300*/  FADD.FTZ R31, R89, R6 ;  /* 0x00000006591f7221 */ /* 0x000fe20000010000 */
[----:B0-----:R-:W-:Y:S01]  /*4310*/  FADD.FTZ R6, R26, R27 ;  /* 0x0000001b1a067221 */ /* 0x001fe20000010000 */
[----:B------:R-:W-:Y:S02]  /*4320*/  F2FP.F16.F32.PACK_AB R158, R85, R158 ;  /* 0x0000009e559e723e */ /* 0x000fe400000000ff */
[----:B------:R-:W-:Y:S01]  /*4330*/  FADD.FTZ R34, R148, R31 ;  /* 0x0000001f94227221 */ /* 0x000fe20000010000 */
[----:B------:R-:W-:Y:S02]  /*4340*/  F2FP.F16.F32.PACK_AB R152, R87, R152 ;  /* 0x000000985798723e */ /* 0x000fe400000000ff */
[----:B------:R0:W3:Y:S01]  /*4350*/  MUFU.EX2 R20, R35 ;  /* 0x0000002300147308 */ /* 0x0000e20000000800 */
[----:B------:R-:W-:Y:S01]  /*4360*/  FADD.FTZ R34, R99, R34 ;  /* 0x0000002263227221 */ /* 0x000fe20000010000 */
[----:B-1----:R-:W-:Y:S01]  /*4370*/  FADD.FTZ R31, R29, R6 ;  /* 0x000000061d1f7221 */ /* 0x002fe20000010000 */
[----:B------:R-:W-:-:S02]  /*4380*/  F2FP.F16.F32.PACK_AB R159, R14, R29 ;  /* 0x0000001d0e9f723e */ /* 0x000fc400000000ff */
[----:B------:R-:W-:Y:S01]  /*4390*/  F2FP.F16.F32.PACK_AB R154, R89, R154 ;  /* 0x0000009a599a723e */ /* 0x000fe200000000ff */
[----:B------:R-:W-:Y:S01]  /*43a0*/  FADD.FTZ R6, R14, R31 ;  /* 0x0000001f0e067221 */ /* 0x000fe20000010000 */
[----:B------:R-:W-:Y:S01]  /*43b0*/  F2FP.F16.F32.PACK_AB R148, R99, R148 ;  /* 0x000000946394723e */ /* 0x000fe200000000ff */
[----:B------:R-:W1:Y:S01]  /*43c0*/  MUFU.EX2 R37, R37 ;  /* 0x0000002500257308 */ /* 0x000e620000000800 */
[----:B0-----:R-:W-:Y:S01]  /*43d0*/  FADD.FTZ R35, R91, R34 ;  /* 0x000000225b237221 */ /* 0x001fe20000010000 */
[----:B--2---:R-:W-:Y:S01]  /*43e0*/  FADD.FTZ R31, R33, R6 ;  /* 0x00000006211f7221 */ /* 0x004fe20000010000 */
[----:B------:R-:W-:Y:S02]  /*43f0*/  F2FP.F16.F32.PACK_AB R157, R27, R26 ;  /* 0x0000001a1b9d723e */ /* 0x000fe400000000ff */
[----:B------:R-:W-:-:S03]  /*4400*/  FADD.FTZ R36, R0, R35 ;  /* 0x0000002300247221 */ /* 0x000fc60000010000 */
[----:B------:R-:W0:Y:S01]  /*4410*/  MUFU.EX2 R24, R39 ;  /* 0x0000002700187308 */ /* 0x000e220000000800 */
[----:B------:R-:W-:Y:S01]  /*4420*/  FADD.FTZ R35, R3, R36 ;  /* 0x0000002403237221 */ /* 0x000fe20000010000 */
[C---:B---3--:R-:W-:Y:S01]  /*4430*/  FADD.FTZ R6, R20.reuse, R31 ;  /* 0x0000001f14067221 */ /* 0x048fe20000010000 */
[----:B------:R-:W-:Y:S02]  /*4440*/  F2FP.F16.F32.PACK_AB R153, R20, R33 ;  /* 0x000000211499723e */ /* 0x000fe400000000ff */
[C---:B------:R-:W-:Y:S01]  /*4450*/  FADD.FTZ R36, R144.reuse, R35 ;  /* 0x0000002390247221 */ /* 0x040fe20000010000 */
[----:B------:R-:W-:Y:S02]  /*4460*/  F2FP.F16.F32.PACK_AB R144, R144, R3 ;  /* 0x000000039090723e */ /* 0x000fe400000000ff */
[----:B------:R-:W2:Y:S01]  /*4470*/  MUFU.EX2 R41, R41 ;  /* 0x0000002900297308 */ /* 0x000ea20000000800 */
[----:B-1----:R-:W-:Y:S01]  /*4480*/  FADD.FTZ R31, R37, R6 ;  /* 0x00000006251f7221 */ /* 0x002fe20000010000 */
[----:B------:R-:W-:-:S04]  /*4490*/  FADD.FTZ R35, R11, R36 ;  /* 0x000000240b237221 */ /* 0x000fc80000010000 */
[C---:B------:R-:W-:Y:S01]  /*44a0*/  FADD.FTZ R38, R146.reuse, R35 ;  /* 0x0000002392267221 */ /* 0x040fe20000010000 */
[----:B------:R-:W-:Y:S01]  /*44b0*/  F2FP.F16.F32.PACK_AB R146, R146, R11 ;  /* 0x0000000b9292723e */ /* 0x000fe200000000ff */
[----:B------:R-:W1:Y:S01]  /*44c0*/  MUFU.EX2 R28, R43 ;  /* 0x0000002b001c7308 */ /* 0x000e620000000800 */
[C---:B0-----:R-:W-:Y:S01]  /*44d0*/  FADD.FTZ R6, R24.reuse, R31 ;  /* 0x0000001f18067221 */ /* 0x041fe20000010000 */
[----:B------:R-:W-:Y:S01]  /*44e0*/  FADD.FTZ R35, R13, R38 ;  /* 0x000000260d237221 */ /* 0x000fe20000010000 */
[----:B------:R-:W-:-:S05]  /*44f0*/  F2FP.F16.F32.PACK_AB R155, R24, R37 ;  /* 0x00000025189b723e */ /* 0x000fca00000000ff */
[----:B------:R-:W0:Y:S01]  /*4500*/  MUFU.EX2 R73, R73 ;  /* 0x0000004900497308 */ /* 0x000e220000000800 */
[----:B--2---:R-:W-:Y:S01]  /*4510*/  FADD.FTZ R31, R41, R6 ;  /* 0x00000006291f7221 */ /* 0x004fe20000010000 */
[C---:B------:R-:W-:Y:S01]  /*4520*/  FADD.FTZ R6, R140.reuse, R35 ;  /* 0x000000238c067221 */ /* 0x040fe20000010000 */
[----:B------:R-:W-:-:S05]  /*4530*/  F2FP.F16.F32.PACK_AB R140, R140, R13 ;  /* 0x0000000d8c8c723e */ /* 0x000fca00000000ff */
[----:B------:R-:W2:Y:S01]  /*4540*/  MUFU.EX2 R15, R15 ;  /* 0x0000000f000f7308 */ /* 0x000ea20000000800 */
[C---:B-1----:R-:W-:Y:S01]  /*4550*/  FADD.FTZ R2, R28.reuse, R31 ;  /* 0x0000001f1c027221 */ /* 0x042fe20000010000 */
[----:B------:R-:W-:-:S06]  /*4560*/  F2FP.F16.F32.PACK_AB R149, R28, R41 ;  /* 0x000000291c95723e */ /* 0x000fcc00000000ff */
[----:B------:R-:W1:Y:S01]  /*4570*/  MUFU.EX2 R30, R47 ;  /* 0x0000002f001e7308 */ /* 0x000e620000000800 */
[----:B0-----:R-:W-:-:S07]  /*4580*/  FADD.FTZ R31, R73, R2 ;  /* 0x00000002491f7221 */ /* 0x001fce0000010000 */
[----:B------:R-:W0:Y:S01]  /*4590*/  MUFU.EX2 R77, R77 ;  /* 0x0000004d004d7308 */ /* 0x000e220000000800 */
[----:B--2---:R-:W-:-:S07]  /*45a0*/  FADD.FTZ R35, R15, R6 ;  /* 0x000000060f237221 */ /* 0x004fce0000010000 */
[----:B------:R-:W2:Y:S01]  /*45b0*/  MUFU.EX2 R142, R61 ;  /* 0x0000003d008e7308 */ /* 0x000ea20000000800 */
[C---:B-1----:R-:W-:Y:S01]  /*45c0*/  FADD.FTZ R6, R30.reuse, R31 ;  /* 0x0000001f1e067221 */ /* 0x042fe20000010000 */
[----:B------:R-:W-:-:S06]  /*45d0*/  F2FP.F16.F32.PACK_AB R151, R30, R73 ;  /* 0x000000491e97723e */ /* 0x000fcc00000000ff */
[----:B------:R-:W1:Y:S01]  /*45e0*/  MUFU.EX2 R32, R51 ;  /* 0x0000003300207308 */ /* 0x000e620000000800 */
[----:B0-----:R-:W-:-:S07]  /*45f0*/  FADD.FTZ R3, R77, R6 ;  /* 0x000000064d037221 */ /* 0x001fce0000010000 */
[----:B------:R-:W0:Y:S01]  /*4600*/  MUFU.EX2 R21, R21 ;  /* 0x0000001500157308 */ /* 0x000e220000000800 */
[C---:B--2---:R-:W-:Y:S01]  /*4610*/  FADD.FTZ R38, R142.reuse, R35 ;  /* 0x000000238e267221 */ /* 0x044fe20000010000 */
[----:B------:R-:W-:-:S06]  /*4620*/  F2FP.F16.F32.PACK_AB R142, R142, R15 ;  /* 0x0000000f8e8e723e */ /* 0x000fcc00000000ff */
        /* <DEDUP_REMOVED lines=11> */
[C---:B0-----:R-:W-:Y:S01]  /*46e0*/  FADD.FTZ R38, R34.reuse, R3 ;  /* 0x0000000322267221 */ /* 0x041fe20000010000 */
[----:B------:R-:W-:-:S06]  /*46f0*/  F2FP.F16.F32.PACK_AB R147, R34, R79 ;  /* 0x0000004f2293723e */ /* 0x000fcc00000000ff */
[----:B------:R-:W0:Y:S01]  /*4700*/  MUFU.EX2 R12, R12 ;  /* 0x0000000c000c7308 */ /* 0x000e220000000800 */
[----:B--2---:R-:W-:-:S07]  /*4710*/  FADD.FTZ R11, R25, R6 ;  /* 0x00000006190b7221 */ /* 0x004fce0000010000 */
[----:B------:R-:W2:Y:S01]  /*4720*/  MUFU.EX2 R36, R83 ;  /* 0x0000005300247308 */ /* 0x000ea20000000800 */
[----:B-1----:R-:W-:-:S07]  /*4730*/  FADD.FTZ R3, R81, R38 ;  /* 0x0000002651037221 */ /* 0x002fce0000010000 */
[----:B------:R-:W1:Y:S01]  /*4740*/  MUFU.EX2 R97, R97 ;  /* 0x0000006100617308 */ /* 0x000e620000000800 */
[C---:B0-----:R-:W-:Y:S01]  /*4750*/  FADD.FTZ R6, R12.reuse, R11 ;  /* 0x0000000b0c067221 */ /* 0x041fe20000010000 */
[----:B------:R-:W-:-:S06]  /*4760*/  F2FP.F16.F32.PACK_AB R138, R12, R25 ;  /* 0x000000190c8a723e */ /* 0x000fcc00000000ff */
[----:B------:R-:W0:Y:S01]  /*4770*/  MUFU.EX2 R2, R63 ;  /* 0x0000003f00027308 */ /* 0x000e220000000800 */
[C---:B--2---:R-:W-:Y:S01]  /*4780*/  FADD.FTZ R12, R36.reuse, R3 ;  /* 0x00000003240c7221 */ /* 0x044fe20000010000 */
[----:B------:R-:W-:-:S06]  /*4790*/  F2FP.F16.F32.PACK_AB R141, R36, R81 ;  /* 0x00000051248d723e */ /* 0x000fcc00000000ff */
[----:B------:R-:W2:Y:S01]  /*47a0*/  MUFU.EX2 R95, R95 ;  /* 0x0000005f005f7308 */ /* 0x000ea20000000800 */
[----:B-1----:R-:W-:-:S07]  /*47b0*/  FADD.FTZ R3, R97, R12 ;  /* 0x0000000c61037221 */ /* 0x002fce0000010000 */
[----:B------:R-:W1:Y:S01]  /*47c0*/  MUFU.EX2 R0, R67 ;  /* 0x0000004300007308 */ /* 0x000e620000000800 */
[C---:B0-----:R-:W-:Y:S01]  /*47d0*/  FADD.FTZ R14, R2.reuse, R3 ;  /* 0x00000003020e7221 */ /* 0x041fe20000010000 */
[----:B------:R-:W-:-:S06]  /*47e0*/  F2FP.F16.F32.PACK_AB R143, R2, R97 ;  /* 0x00000061028f723e */ /* 0x000fcc00000000ff */
[----:B------:R-:W0:Y:S01]  /*47f0*/  MUFU.EX2 R93, R93 ;  /* 0x0000005d005d7308 */ /* 0x000e220000000800 */
[----:B--2---:R-:W-:-:S07]  /*4800*/  FADD.FTZ R3, R95, R14 ;  /* 0x0000000e5f037221 */ /* 0x004fce0000010000 */
[----:B------:R-:W2:Y:S01]  /*4810*/  MUFU.EX2 R12, R71 ;  /* 0x00000047000c7308 */ /* 0x000ea20000000800 */
[C---:B-1----:R-:W-:Y:S01]  /*4820*/  FADD.FTZ R14, R0.reuse, R3 ;  /* 0x00000003000e7221 */ /* 0x042fe20000010000 */
[----:B------:R-:W-:-:S03]  /*4830*/  F2FP.F16.F32.PACK_AB R137, R0, R95 ;  /* 0x0000005f0089723e */ /* 0x000fc600000000ff */
[----:B0-----:R-:W-:Y:S01]  /*4840*/  FADD.FTZ R3, R93, R14 ;  /* 0x0000000e5d037221 */ /* 0x001fe20000010000 */
[----:B------:R-:W-:-:S03]  /*4850*/  VIADD R14, R75, 0xfffffffe ;  /* 0xfffffffe4b0e7836 */ /* 0x000fc60000000000 */
[C---:B--2---:R-:W-:Y:S01]  /*4860*/  FADD.FTZ R3, R12.reuse, R3 ;  /* 0x000000030c037221 */ /* 0x044fe20000010000 */
[----:B------:R-:W-:Y:S01]  /*4870*/  F2FP.F16.F32.PACK_AB R139, R12, R93 ;  /* 0x0000005d0c8b723e */ /* 0x000fe200000000ff */
[----:B------:R-:W-:Y:S06]  /*4880*/  @P1 BRA `(.L_x_1236) ;  /* 0x00000000004c1947 */ /* 0x000fec0003800000 */
[----:B------:R-:W-:Y:S01]  /*4890*/  ISETP.LT.AND P1, PT, RZ, UR4, PT ;  /* 0x00000004ff007c0c */ /* 0x000fe2000bf21270 */
[----:B------:R-:W-:-:S12]  /*48a0*/  UIADD3 UR14, UR4, -0x1, URZ ;  /* 0xffffffff040e7890 */ /* 0x000fd8000fffe03f */
[----:B------:R-:W-:Y:S05]  /*48b0*/  @P1 BRA `(.L_x_1237) ;  /* 0x0000000000201947 */ /* 0x000fea0003800000 */
[----:B------:R-:W-:Y:S01]  /*48c0*/  ULDC UR15, c[0x0][0x9e4] ;  /* 0x00027900000f7ab9 */ /* 0x000fe20000000800 */
[----:B------:R-:W-:Y:S02]  /*48d0*/  UIADD3 UR14, -UR4, URZ, URZ ;  /* 0x0000003f040e7290 */ /* 0x000fe4000fffe13f */
[----:B------:R-:W-:-:S11]  /*48e0*/  UISETP.NE.AND UP0, UPT, UR15, 0x1, UPT ;  /* 0x000000010f00788c */ /* 0x000fd6000bf05270 */
[----:B------:R-:W-:Y:S02]  /*48f0*/  @UP0 ULDC.64 UR4, c[0x0][0x9e8] ;  /* 0x00027a0000040ab9 */ /* 0x000fe40000000a00 */
[----:B------:R-:W-:-:S04]  /*4900*/  UIMAD.WIDE.U32 UR6, UR14, UR4, URZ ;  /* 0x000000040e0672a5 */ /* 0x000fc8000f8e003f */
[----:B------:R-:W-:-:S04]  /*4910*/  @UP0 USHF.R.U32.HI UR14, URZ, UR5, UR7 ;  /* 0x000000053f0e0299 */ /* 0x000fc80008011607 */
[----:B------:R-:W-:Y:S01]  /*4920*/  ULOP3.LUT UR14, URZ, UR14, URZ, 0x33, !UPT ;  /* 0x0000000e3f0e7292 */ /* 0x000fe2000f8e333f */
[----:B------:R-:W-:Y:S11]  /*4930*/  BRA `(.L_x_1238) ;  /* 0x0000000000147947 */ /* 0x000ff60003800000 */
.L_x_1237:
[----:B------:R-:W-:Y:S02]  /*4940*/  ULDC UR15, c[0x0][0x9e4] ;  /* 0x00027900000f7ab9 */ /* 0x000fe40000000800 */
[----:B------:R-:W-:-:S11]  /*4950*/  UISETP.NE.AND UP0, UPT, UR15, 0x1, UPT ;  /* 0x000000010f00788c */ /* 0x000fd6000bf05270 */
[----:B------:R-:W-:Y:S02]  /*4960*/  @UP0 ULDC.64 UR4, c[0x0][0x9e8] ;  /* 0x00027a0000040ab9 */ /* 0x000fe40000000a00 */
[----:B------:R-:W-:-:S04]  /*4970*/  UIMAD.WIDE.U32 UR6, UR14, UR4, URZ ;  /* 0x000000040e0672a5 */ /* 0x000fc8000f8e003f */
[----:B------:R-:W-:-:S12]  /*4980*/  @UP0 USHF.R.U32.HI UR14, URZ, UR5, UR7 ;  /* 0x000000053f0e0299 */ /* 0x000fd80008011607 */
.L_x_1238:
[----:B------:R-:W-:-:S04]  /*4990*/  UIMAD UR14, UR14, UR15, UR15 ;  /* 0x0000000f0e0e72a4 */ /* 0x000fc8000f8e020f */
[----:B------:R-:W-:-:S04]  /*49a0*/  UISETP.LT.AND UP0, UPT, UR10, UR14, UPT ;  /* 0x0000000e0a00728c */ /* 0x000fc8000bf01270 */
[----:B------:R-:W-:-:S12]  /*49b0*/  USEL UR10, UR10, UR14, UP0 ;  /* 0x0000000e0a0a7287 */ /* 0x000fd80008000000 */
.L_x_1236:
[----:B------:R-:W-:Y:S01]  /*49c0*/  R2UR UR6, R161 ;  /* 0x00000000a10672ca */ /* 0x000fe200000e0000 */
[----:B------:R-:W-:Y:S01]  /*49d0*/  UIMAD.WIDE UR4, UR10, 0x2aaaaaab, URZ ;  /* 0x2aaaaaab0a0478a5 */ /* 0x000fe2000f8e023f */
[----:B------:R-:W-:Y:S01]  /*49e0*/  IMAD.MOV.U32 R2, RZ, RZ, 0x3f800000 ;  /* 0x3f800000ff027424 */ /* 0x000fe200078e00ff */
[----:B------:R-:W-:Y:S01]  /*49f0*/  CS2R R86, SRZ ;  /* 0x0000000000567805 */ /* 0x000fe2000001ff00 */
[----:B------:R-:W-:Y:S01]  /*4a00*/  IMAD.MOV.U32 R0, RZ, RZ, 0x3f800000 ;  /* 0x3f800000ff007424 */ /* 0x000fe200078e00ff */
[----:B------:R-:W-:Y:S01]  /*4a10*/  USHF.R.U32.HI UR4, URZ, 0x1f, UR5 ;  /* 0x0000001f3f047899 */ /* 0x000fe20008011605 */
[----:B------:R-:W-:Y:S02]  /*4a20*/  CS2R R84, SRZ ;  /* 0x0000000000547805 */ /* 0x000fe4000001ff00 */
[----:B------:R-:W-:Y:S02]  /*4a30*/  CS2R R82, SRZ ;  /* 0x0000000000527805 */ /* 0x000fe4000001ff00 */
[----:B------:R-:W-:Y:S01]  /*4a40*/  CS2R R80, SRZ ;  /* 0x0000000000507805 */ /* 0x000fe2000001ff00 */
[----:B------:R-:W-:Y:S01]  /*4a50*/  ULEA.HI.SX32 UR4, UR5, UR4, 0x1c ;  /* 0x0000000405047291 */ /* 0x000fe2000f8fe23f */
[----:B------:R-:W-:-:S02]  /*4a60*/  CS2R R78, SRZ ;  /* 0x00000000004e7805 */ /* 0x000fc4000001ff00 */
[----:B------:R-:W-:Y:S02]  /*4a70*/  CS2R R76, SRZ ;  /* 0x00000000004c7805 */ /* 0x000fe4000001ff00 */
[----:B------:R-:W-:Y:S01]  /*4a80*/  CS2R R74, SRZ ;  /* 0x00000000004a7805 */ /* 0x000fe2000001ff00 */
[----:B------:R-:W-:Y:S01]  /*4a90*/  UISETP.LT.AND UP0, UPT, UR6, UR4, UPT ;  /* 0x000000040600728c */ /* 0x000fe2000bf01270 */
[----:B------:R-:W-:Y:S02]  /*4aa0*/  CS2R R72, SRZ ;  /* 0x0000000000487805 */ /* 0x000fe4000001ff00 */
[----:B------:R-:W-:Y:S02]  /*4ab0*/  CS2R R70, SRZ ;  /* 0x0000000000467805 */ /* 0x000fe4000001ff00 */
[----:B------:R-:W-:Y:S01]  /*4ac0*/  CS2R R68, SRZ ;  /* 0x0000000000447805 */ /* 0x000fe2000001ff00 */
[----:B------:R-:W-:Y:S01]  /*4ad0*/  USEL UR50, UR6, UR4, !UP0 ;  /* 0x0000000406327287 */ /* 0x000fe2000c000000 */
[----:B------:R-:W-:-:S02]  /*4ae0*/  CS2R R66, SRZ ;  /* 0x0000000000427805 */ /* 0x000fc4000001ff00 */
[----:B------:R-:W-:Y:S02]  /*4af0*/  CS2R R64, SRZ ;  /* 0x0000000000407805 */ /* 0x000fe4000001ff00 */
[----:B------:R-:W-:Y:S02]  /*4b00*/  CS2R R62, SRZ ;  /* 0x00000000003e7805 */ /* 0x000fe4000001ff00 */
[----:B------:R-:W-:Y:S02]  /*4b10*/  CS2R R60, SRZ ;  /* 0x00000000003c7805 */ /* 0x000fe4000001ff00 */
[----:B------:R-:W-:Y:S02]  /*4b20*/  CS2R R58, SRZ ;  /* 0x00000000003a7805 */ /* 0x000fe4000001ff00 */
[----:B------:R-:W-:Y:S02]  /*4b30*/  ISETP.GE.AND P1, PT, R14, UR50, PT ;  /* 0x000000320e007c0c */ /* 0x000fe4000bf26270 */
        /* <DEDUP_REMOVED lines=16> */
[----:B------:R-:W-:Y:S01]  /*4c40*/  CS2R R24, SRZ ;  /* 0x0000000000187805 */ /* 0x000fe2000001ff00 */
[----:B------:R-:W-:Y:S06]  /*4c50*/  @!P1 BRA `(.L_x_1239) ;  /* 0x0000002c00989947 */ /* 0x000fec0003800000 */
[----:B------:R-:W-:Y:S01]  /*4c60*/  IMAD.MOV.U32 R13, RZ, RZ, R10 ;  /* 0x000000ffff0d7224 */ /* 0x000fe200078e000a */
[----:B------:R-:W-:Y:S01]  /*4c70*/  UMOV UR7, UR38 ;  /* 0x0000002600077c82 */ /* 0x000fe20008000000 */
[----:B------:R-:W-:Y:S01]  /*4c80*/  IMAD.MOV.U32 R12, RZ, RZ, R7 ;  /* 0x000000ffff0c7224 */ /* 0x000fe200078e0007 */
[----:B------:R-:W-:Y:S01]  /*4c90*/  UMOV UR4, UR39 ;  /* 0x0000002700047c82 */ /* 0x000fe20008000000 */
[----:B------:R-:W-:Y:S01]  /*4ca0*/  IMAD.MOV.U32 R2, RZ, RZ, 0x3f800000 ;  /* 0x3f800000ff027424 */ /* 0x000fe200078e00ff */
[----:B------:R-:W-:Y:S01]  /*4cb0*/  ULDC UR51, c[0x0][0x9e4] ;  /* 0x0002790000337ab9 */ /* 0x000fe20000000800 */
[----:B------:R-:W-:Y:S01]  /*4cc0*/  IMAD.MOV.U32 R87, RZ, RZ, RZ ;  /* 0x000000ffff577224 */ /* 0x000fe200078e00ff */
[----:B------:R-:W-:Y:S01]  /*4cd0*/  ULDC UR54, c[0x0][0x9dc] ;  /* 0x0002770000367ab9 */ /* 0x000fe20000000800 */
[----:B------:R-:W-:-:S05]  /*4ce0*/  ULDC UR55, c[0x0][0x9e0] ;  /* 0x0002780000377ab9 */ /* 0x000fca0000000800 */
.L_x_1258:
[----:B------:R-:W-:-:S04]  /*4cf0*/  UISETP.NE.AND UP0, UPT, UR4, 0x1, UPT ;  /* 0x000000010400788c */ /* 0x000fc8000bf05270 */
[----:B------:R-:W-:-:S04]  /*4d00*/  USEL UR38, URZ, 0x1, UP0 ;  /* 0x000000013f267887 */ /* 0x000fc80008000000 */
[----:B------:R-:W-:Y:S01]  /*4d10*/  ULOP3.LUT UR38, UR7, UR38, URZ, 0x3c, !UPT ;  /* 0x0000002607267292 */ /* 0x000fe2000f8e3c3f */
[----:B------:R-:W-:Y:S11]  /*4d20*/  @!P0 BRA `(.L_x_1240) ;  /* 0x0000000000048947 */ /* 0x000ff60003800000 */
[----:B------:R-:W-:Y:S01]  /*4d30*/  BPT.TRAP 0x1 ;  /* 0x000000040000795c */ /* 0x000fe20000300000 */
.L_x_1240:
[----:B------:R-:W-:Y:S01]  /*4d40*/  UIADD3 UR39, UR4, 0x1, URZ ;  /* 0x0000000104277890 */ /* 0x000fe2000fffe03f */
[----:B------:R-:W-:-:S03]  /*4d50*/  IMAD.U32 R7, RZ, RZ, UR38 ;  /* 0x00000026ff077e24 */ /* 0x000fc6000f8e00ff */
[----:B------:R-:W-:Y:S02]  /*4d60*/  UISETP.NE.AND UP0, UPT, UR39, 0x2, UPT ;  /* 0x000000022700788c */ /* 0x000fe4000bf05270 */
[----:B------:R-:W-:Y:S02]  /*4d70*/  SHF.L.U32 R7, R7, 0x1f, RZ ;  /* 0x0000001f07077819 */ /* 0x000fe400000006ff */
[----:B------:R-:W-:-:S04]  /*4d80*/  USEL UR39, UR39, URZ, UP0 ;  /* 0x0000003f27277287 */ /* 0x000fc80008000000 */
[----:B------:R-:W-:-:S09]  /*4d90*/  ULEA UR5, UR39, UR60, 0x3 ;  /* 0x0000003c27057291 */ /* 0x000fd2000f8e183f */
[----:B------:R0:W1:Y:S01]  /*4da0*/  SYNCS.PHASECHK.TRANS64.TRYWAIT P1, [UR5+0x2a830], R7 ;  /* 0x02a83007ff0075a7 */ /* 0x0000620008020145 */
[----:B------:R-:W-:Y:S05]  /*4db0*/  @!P0 BRA `(.L_x_1241) ;  /* 0x0000000000048947 */ /* 0x000fea0003800000 */
[----:B------:R-:W-:Y:S01]  /*4dc0*/  BPT.TRAP 0x1 ;  /* 0x000000040000795c */ /* 0x000fe20000300000 */
.L_x_1241:
[----:B-1----:R-:W-:Y:S05]  /*4dd0*/  @P1 BRA `(.L_x_1242) ;  /* 0x0000000000081947 */ /* 0x002fea0003800000 */
[----:B------:R-:W1:Y:S02]  /*4de0*/  SYNCS.PHASECHK.TRANS64.TRYWAIT P1, [UR5+0x2a830], R7 ;  /* 0x02a83007ff0075a7 */ /* 0x000e640008020145 */
[----:B-1----:R-:W-:Y:S05]  /*4df0*/  @!P1 BRA `(.L_x_1243) ;  /* 0x0000011c00bc9947 */ /* 0x002fea0003800000 */
.L_x_1242:
        /* <DEDUP_REMOVED lines=15> */
[-C--:B------:R-:W-:Y:S01]  /*4ef0*/  FMUL.FTZ R25, R25, R0.reuse ;  /* 0x0000000019197220 */ /* 0x080fe20000410000 */
[-C--:B------:R-:W-:Y:S01]  /*4f00*/  FMUL.FTZ R28, R28, R0.reuse ;  /* 0x000000001c1c7220 */ /* 0x080fe20000410000 */
[----:B------:R-:W-:Y:S01]  /*4f10*/  UIADD3 UR10, UR6, 0x6, URZ ;  /* 0x00000006060a7890 */ /* 0x000fe2000fffe03f */
[-C--:B------:R-:W-:Y:S01]  /*4f20*/  FMUL.FTZ R29, R29, R0.reuse ;  /* 0x000000001d1d7220 */ /* 0x080fe20000410000 */
[----:B------:R-:W-:Y:S01]  /*4f30*/  UIADD3 UR14, UR6, 0x300, URZ ;  /* 0x00000300060e7890 */ /* 0x000fe2000fffe03f */
[-C--:B------:R-:W-:Y:S01]  /*4f40*/  FMUL.FTZ R32, R32, R0.reuse ;  /* 0x0000000020207220 */ /* 0x080fe20000410000 */
[----:B------:R-:W-:Y:S01]  /*4f50*/  UMOV UR46, UR6 ;  /* 0x00000006002e7c82 */ /* 0x000fe20008000000 */
[----:B------:R-:W-:Y:S01]  /*4f60*/  UIADD3 UR18, UR6, 0x302, URZ ;  /* 0x0000030206127890 */ /* 0x000fe2000fffe03f */
[----:B------:R-:W-:Y:S01]  /*4f70*/  HGMMA.64x96x16.F32 R88, gdesc[UR44], RZ, !UPT, gsb0 ;  /* 0x016000002c5879f0 */ /* 0x000fe2000c0008ff */
[----:B------:R-:W-:Y:S01]  /*4f80*/  UIADD3 UR46, UR6, 0x2, URZ ;  /* 0x00000002062e7890 */ /* 0x000fe2000fffe03f */
[-C--:B------:R-:W-:Y:S01]  /*4f90*/  FMUL.FTZ R33, R33, R0.reuse ;  /* 0x0000000021217220 */ /* 0x080fe20000410000 */
[----:B------:R-:W-:Y:S01]  /*4fa0*/  UMOV UR44, UR56 ;  /* 0x00000038002c7c82 */ /* 0x000fe20008000000 */
[----:B------:R-:W-:Y:S01]  /*4fb0*/  UMOV UR45, UR57 ;  /* 0x00000039002d7c82 */ /* 0x000fe20008000000 */
[----:B------:R-:W-:Y:S01]  /*4fc0*/  UMOV UR47, 0x40000040 ;  /* 0x40000040002f7882 */ /* 0x000fe20000000000 */
        /* <DEDUP_REMOVED lines=107> */
.L_x_1244:
[----:B------:R-:W-:Y:S01]  /*5680*/  ULEA UR10, UR4, UR60, 0x3 ;  /* 0x0000003c040a7291 */ /* 0x000fe2000f8e183f */
[----:B------:R-:W-:-:S05]  /*5690*/  IMAD.U32 R0, RZ, RZ, UR7 ;  /* 0x00000007ff007e24 */ /* 0x000fca000f8e00ff */
[----:B------:R-:W-:-:S04]  /*56a0*/  SHF.L.U32 R0, R0, 0x1f, RZ ;  /* 0x0000001f00007819 */ /* 0x000fc800000006ff */
[----:B------:R2:W3:Y:S01]  /*56b0*/  SYNCS.PHASECHK.TRANS64.TRYWAIT P1, [UR10+0x2a850], R0 ;  /* 0x02a85000ff0075a7 */ /* 0x0004e2000802014a */
[----:B------:R-:W-:Y:S05]  /*56c0*/  @!P0 BRA `(.L_x_1245) ;  /* 0x0000000000048947 */ /* 0x000fea0003800000 */
[----:B------:R-:W-:Y:S01]  /*56d0*/  BPT.TRAP 0x1 ;  /* 0x000000040000795c */ /* 0x000fe20000300000 */
.L_x_1245:
[----:B---3--:R-:W-:Y:S05]  /*56e0*/  @P1 BRA `(.L_x_1246) ;  /* 0x0000000000081947 */ /* 0x008fea0003800000 */
[----:B------:R-:W3:Y:S02]  /*56f0*/  SYNCS.PHASECHK.TRANS64.TRYWAIT P1, [UR10+0x2a850], R0 ;  /* 0x02a85000ff0075a7 */ /* 0x000ee4000802014a */
[----:B---3--:R-:W-:Y:S05]  /*5700*/  @!P1 BRA `(.L_x_1247) ;  /* 0x0000011400909947 */ /* 0x008fea0003800000 */
.L_x_1246:
        /* <DEDUP_REMOVED lines=37> */
.L_x_1248:
[----:B------:R-:W-:Y:S01]  /*5960*/  R2UR UR6, R19 ;  /* 0x00000000130672ca */ /* 0x000fe200000e0000 */
[----:B------:R-:W-:Y:S01]  /*5970*/  UISETP.NE.AND UP0, UPT, UR61, URZ, UPT ;  /* 0x0000003f3d00728c */ /* 0x000fe2000bf05270 */
[----:B------:R-:W-:Y:S01]  /*5980*/  R2UR UR4, R22 ;  /* 0x00000000160472ca */ /* 0x000fe200000e0000 */
[----:B------:R-:W-:Y:S01]  /*5990*/  IMAD R155, R14, -0x60, RZ ;  /* 0xffffffa00e9b7824 */ /* 0x000fe200078e02ff */
[----:B------:R-:W-:Y:S01]  /*59a0*/  UIADD3 UR5, UR5, 0x2a840, URZ ;  /* 0x0002a84005057890 */ /* 0x000fe2000fffe03f */
[----:B------:R-:W-:-:S08]  /*59b0*/  UMOV UR11, UR54 ;  /* 0x00000036000b7c82 */ /* 0x000fd00008000000 */
[----:B------:R-:W-:Y:S01]  /*59c0*/  UISETP.NE.AND UP1, UPT, UR6, URZ, UPT ;  /* 0x0000003f0600728c */ /* 0x000fe2000bf25270 */
[----:B------:R-:W3:Y:S01]  /*59d0*/  S2UR UR6, SR_CgaCtaId ;  /* 0x00000000000679c3 */ /* 0x000ee20000008800 */
[----:B01----:R-:W-:-:S04]  /*59e0*/  VIADD R7, R23, UR4 ;  /* 0x0000000417077c36 */ /* 0x003fc80008000000 */
[----:B------:R-:W-:Y:S02]  /*59f0*/  PLOP3.LUT P1, PT, PT, PT, UP1, 0x80, 0x0 ;  /* 0x000000000000781c */ /* 0x000fe40003f2f018 */
[----:B------:R-:W-:-:S03]  /*5a00*/  PLOP3.LUT P2, PT, PT, PT, UP1, 0x80, 0x0 ;  /* 0x000000000000781c */ /* 0x000fc60003f4f018 */
[----:B------:R-:W-:-:S08]  /*5a10*/  @UP1 ULDC UR4, c[0x0][0x44c] ;  /* 0x0001130000041ab9 */ /* 0x000fd00000000800 */
[----:B--2---:R-:W-:Y:S01]  /*5a20*/  @P1 IMAD.HI.U32 R0, R7, UR4, RZ ;  /* 0x0000000407001c27 */ /* 0x004fe2000f8e00ff */
[----:B------:R-:W-:Y:S01]  /*5a30*/  @UP1 ULDC UR4, c[0x0][0x450] ;  /* 0x0001140000041ab9 */ /* 0x000fe20000000800 */
[----:B------:R-:W-:-:S03]  /*5a40*/  PLOP3.LUT P1, PT, PT, PT, UP0, 0x40, 0x0 ;  /* 0x000000000000781c */ /* 0x000fc60003f2e808 */
[----:B------:R-:W-:Y:S01]  /*5a50*/  @P2 SHF.R.U32.HI R7, RZ, UR4, R0 ;  /* 0x00000004ff072c19 */ /* 0x000fe20008011600 */
[----:B---3--:R-:W-:Y:S01]  /*5a60*/  UPRMT UR5, UR6, 0x654, UR5 ;  /* 0x0000065406057896 */ /* 0x008fe20008000005 */
[----:B------:R-:W-:Y:S01]  /*5a70*/  IADD3 R0, -R18, 0x1, R155 ;  /* 0x0000000112007810 */ /* 0x000fe20007ffe19b */
[----:B------:R-:W-:Y:S02]  /*5a80*/  ULOP3.LUT UR4, URZ, UR11, URZ, 0x33, !UPT ;  /* 0x0000000b3f047292 */ /* 0x000fe4000f8e333f */
[----:B------:R-:W0:Y:S01]  /*5a90*/  SHFL.IDX PT, R15, R7, RZ, 0x1c1f ;  /* 0x001c1fff070f7589 */ /* 0x000e2200000e0000 */
[----:B------:R-:W-:-:S04]  /*5aa0*/  IADD3 R0, -R17, R0, R16 ;  /* 0x0000000011007210 */ /* 0x000fc80007ffe110 */
[----:B------:R-:W-:Y:S01]  /*5ab0*/  SYNCS.ARRIVE.TRANS64.RED.A1T0 RZ, [UR5], RZ ;  /* 0x000000ffffff79a7 */ /* 0x000fe20008100405 */
[C---:B------:R-:W-:Y:S02]  /*5ac0*/  VIADD R2, R0.reuse, UR55 ;  /* 0x0000003700027c36 */ /* 0x040fe40008000000 */
[----:B------:R-:W-:Y:S02]  /*5ad0*/  VIADD R20, R0, UR4 ;  /* 0x0000000400147c36 */ /* 0x000fe40008000000 */
[----:B------:R-:W-:Y:S02]  /*5ae0*/  IMAD.IADD R0, R155, 0x1, -R18 ;  /* 0x000000019b007824 */ /* 0x000fe400078e0a12 */
[--C-:B0-----:R-:W-:Y:S02]  /*5af0*/  IMAD.IADD R136, R2, 0x1, R15.reuse ;  /* 0x0000000102887824 */ /* 0x101fe400078e020f */
[----:B------:R-:W-:Y:S01]  /*5b00*/  IMAD.IADD R8, R20, 0x1, R15 ;  /* 0x0000000114087824 */ /* 0x000fe200078e020f */
[----:B------:R-:W-:Y:S06]  /*5b10*/  @P1 BRA `(.L_x_1249) ;  /* 0x0000000000541947 */ /* 0x000fec0003800000 */
[----:B------:R-:W-:Y:S01]  /*5b20*/  IADD3 R15, -R17, R16, R15 ;  /* 0x00000010110f7210 */ /* 0x000fe20007ffe10f */
[----:B------:R-:W-:Y:S03]  /*5b30*/  BSSY B0, `(.L_x_1250) ;  /* 0x0000010000007945 */ /* 0x000fe60003800000 */
        /* <DEDUP_REMOVED lines=10> */
.L_x_1251:
[----:B------:R-:W-:-:S05]  /*5be0*/  IMAD.U32 R21, RZ, RZ, UR51 ;  /* 0x00000033ff157e24 */ /* 0x000fca000f8e00ff */
[----:B------:R-:W-:-:S13]  /*5bf0*/  ISETP.NE.AND P1, PT, R21, 0x1, PT ;  /* 0x000000011500780c */ /* 0x000fda0003f25270 */
[----:B------:R-:W0:Y:S02]  /*5c00*/  @P1 LDC.64 R10, c[0x0][0x9e8] ;  /* 0x00027a00ff0a1b82 */ /* 0x000e240000000a00 */
[----:B0-----:R-:W-:-:S05]  /*5c10*/  @P1 IMAD.HI.U32 R10, R15, R10, RZ ;  /* 0x0000000a0f0a1227 */ /* 0x001fca00078e00ff */
[----:B------:R-:W-:-:S07]  /*5c20*/  @P1 SHF.R.U32.HI R15, RZ, R11, R10 ;  /* 0x0000000bff0f1219 */ /* 0x000fce000001160a */
.L_x_1252:
[----:B------:R-:W-:Y:S05]  /*5c30*/  BSYNC B0 ;  /* 0x0000000000007941 */ /* 0x000fea0003800000 */
.L_x_1250:
[----:B------:R-:W-:-:S05]  /*5c40*/  IMAD R15, R15, R21, R0 ;  /* 0x000000150f0f7224 */ /* 0x000fca00078e0200 */
[----:B------:R-:W-:Y:S02]  /*5c50*/  VIADDMNMX R136, R15, R21, R136, PT ;  /* 0x000000150f887246 */ /* 0x000fe40003800188 */
[----:B------:R-:W-:-:S07]  /*5c60*/  VIMNMX R8, R8, R15, !PT ;  /* 0x0000000f08087248 */ /* 0x000fce0007fe0100 */
.L_x_1249:
[C---:B------:R-:W-:Y:S01]  /*5c70*/  ISETP.GE.AND P2, PT, R155.reuse, 0x9, PT ;  /* 0x000000099b00780c */ /* 0x040fe20003f46270 */
[----:B------:R-:W0:Y:S01]  /*5c80*/  SHFL.IDX PT, R7, R7, 0x1, 0x1c1f ;  /* 0x003c1f0007077f89 */ /* 0x000e2200000e0000 */
[C---:B------:R-:W-:Y:S01]  /*5c90*/  ISETP.GE.AND P1, PT, R155.reuse, 0x2, PT ;  /* 0x000000029b00780c */ /* 0x040fe20003f26270 */
[----:B------:R-:W-:Y:S01]  /*5ca0*/  UISETP.NE.AND UP0, UPT, UR61, URZ, UPT ;  /* 0x0000003f3d00728c */ /* 0x000fe2000bf05270 */
        /* <DEDUP_REMOVED lines=10> */
[----:B------:R-:W-:Y:S01]  /*5d50*/  ISETP.LT.OR P3, PT, R136, 0x11, P3 ;  /* 0x000000118800780c */ /* 0x000fe20001f61670 */
[--C-:B0-----:R-:W-:Y:S01]  /*5d60*/  IMAD.IADD R2, R2, 0x1, R7.reuse ;  /* 0x0000000102027824 */ /* 0x101fe200078e0207 */
[----:B------:R-:W-:Y:S01]  /*5d70*/  ISETP.GT.AND P4, PT, R8, 0x9, !P6 ;  /* 0x000000090800780c */ /* 0x000fe20007784270 */
[----:B------:R-:W-:Y:S01]  /*5d80*/  IMAD.IADD R20, R20, 0x1, R7 ;  /* 0x0000000114147824 */ /* 0x000fe200078e0207 */
[----:B------:R-:W-:Y:S02]  /*5d90*/  ISETP.GE.AND P5, PT, R155, 0x12, PT ;  /* 0x000000129b00780c */ /* 0x000fe40003fa6270 */
[----:B------:R-:W-:Y:S02]  /*5da0*/  FSEL R21, R96, -INF , !P3 ;  /* 0xff80000060157808 */ /* 0x000fe40005800000 */
[----:B------:R-:W-:Y:S02]  /*5db0*/  ISETP.LT.OR P4, PT, R136, 0xa, P4 ;  /* 0x0000000a8800780c */ /* 0x000fe40002781670 */
[----:B------:R-:W-:-:S02]  /*5dc0*/  ISETP.GT.AND P3, PT, R8, 0x11, !P5 ;  /* 0x000000110800780c */ /* 0x000fc40006f64270 */
[----:B------:R-:W-:Y:S02]  /*5dd0*/  FSEL R93, R93, -INF , !P4 ;  /* 0xff8000005d5d7808 */ /* 0x000fe40006000000 */
        /* <DEDUP_REMOVED lines=94> */
[----:B------:R-:W-:-:S04]  /*63c0*/  ISETP.LT.OR P6, PT, R136, 0x5a, P6 ;  /* 0x0000005a8800780c */ /* 0x000fc800037c1670 */
[----:B------:R-:W-:Y:S02]  /*63d0*/  FSEL R133, R133, -INF , !P6 ;  /* 0xff80000085857808 */ /* 0x000fe40007000000 */
[----:B------:R-:W-:-:S13]  /*63e0*/  PLOP3.LUT P6, PT, PT, PT, UP0, 0x40, 0x0 ;  /* 0x000000000000781c */ /* 0x000fda0003fce808 */
[----:B------:R-:W-:Y:S05]  /*63f0*/  @P6 BRA `(.L_x_1253) ;  /* 0x0000000000546947 */ /* 0x000fea0003800000 */
        /* <DEDUP_REMOVED lines=12> */
.L_x_1255:
[----:B------:R-:W-:-:S05]  /*64c0*/  IMAD.U32 R8, RZ, RZ, UR51 ;  /* 0x00000033ff087e24 */ /* 0x000fca000f8e00ff */
[----:B------:R-:W-:-:S13]  /*64d0*/  ISETP.NE.AND P6, PT, R8, 0x1, PT ;  /* 0x000000010800780c */ /* 0x000fda0003fc5270 */
[----:B------:R-:W0:Y:S02]  /*64e0*/  @P6 LDC.64 R10, c[0x0][0x9e8] ;  /* 0x00027a00ff0a6b82 */ /* 0x000e240000000a00 */
[----:B0-----:R-:W-:-:S05]  /*64f0*/  @P6 IMAD.HI.U32 R10, R7, R10, RZ ;  /* 0x0000000a070a6227 */ /* 0x001fca00078e00ff */
[----:B------:R-:W-:-:S07]  /*6500*/  @P6 SHF.R.U32.HI R7, RZ, R11, R10 ;  /* 0x0000000bff076219 */ /* 0x000fce000001160a */
.L_x_1256:
[----:B------:R-:W-:Y:S05]  /*6510*/  BSYNC B0 ;  /* 0x0000000000007941 */ /* 0x000fea0003800000 */
.L_x_1254:
[----:B------:R-:W-:-:S05]  /*6520*/  IMAD R7, R7, R8, R0 ;  /* 0x0000000807077224 */ /* 0x000fca00078e0200 */
[----:B------:R-:W-:Y:S02]  /*6530*/  VIADDMNMX R2, R7, R8, R2, PT ;  /* 0x0000000807027246 */ /* 0x000fe40003800102 */
[----:B------:R-:W-:-:S07]  /*6540*/  VIMNMX R20, R20, R7, !PT ;  /* 0x0000000714147248 */ /* 0x000fce0007fe0100 */
.L_x_1253:
[C---:B------:R-:W-:Y:S01]  /*6550*/  ISETP.GT.AND P1, PT, R20.reuse, 0x1, !P1 ;  /* 0x000000011400780c */ /* 0x040fe20004f24270 */
[----:B------:R-:W0:Y:S01]  /*6560*/  LDC R8, c[0x0][0x988] ;  /* 0x00026200ff087b82 */ /* 0x000e220000000800 */
        /* <DEDUP_REMOVED lines=64> */
[----:B------:R-:W-:-:S02]  /*6970*/  ISETP.NE.AND P2, PT, R154, RZ, PT ;  /* 0x000000ff9a00720c */ /* 0x000fc40003f45270 */
[----:B------:R-:W-:Y:S02]  /*6980*/  ISETP.GT.AND P1, PT, R20, 0x30, !P1 ;  /* 0x000000301400780c */ /* 0x000fe40004f24270 */
[----:B------:R-:W-:Y:S02]  /*6990*/  FMNMX.FTZ R0, R153, R0, !PT ;  /* 0x0000000099007209 */ /* 0x000fe40007810000 */
[----:B------:R-:W-:Y:S02]  /*69a0*/  ISETP.LT.OR P1, PT, R2, 0x31, P1 ;  /* 0x000000310200780c */ /* 0x000fe40000f21670 */
[----:B------:R-:W-:Y:S02]  /*69b0*/  FMNMX.FTZ R10, R133, R0, !PT ;  /* 0x00000000850a7209 */ /* 0x000fe40007810000 */
[----:B------:R-:W-:Y:S02]  /*69c0*/  FSEL R211, R114, -INF , !P1 ;  /* 0xff80000072d37808 */ /* 0x000fe40004800000 */
[----:B------:R-:W-:Y:S01]  /*69d0*/  ISETP.NE.AND P1, PT, R112, RZ, PT ;  /* 0x000000ff7000720c */ /* 0x000fe20003f25270 */
[----:B------:R-:W1:Y:S01]  /*69e0*/  SHFL.BFLY PT, R7, R10, 0x2, 0x1f ;  /* 0x0c401f000a077f89 */ /* 0x000e6200000e0000 */
[----:B------:R-:W-:-:S02]  /*69f0*/  ISETP.NE.AND P6, PT, R156, RZ, PT ;  /* 0x000000ff9c00720c */ /* 0x000fc40003fc5270 */
[C---:B------:R-:W-:Y:S02]  /*6a00*/  ISETP.GT.AND P1, PT, R20.reuse, 0x31, !P1 ;  /* 0x000000311400780c */ /* 0x040fe40004f24270 */
[----:B------:R-:W-:Y:S02]  /*6a10*/  ISETP.GT.AND P3, PT, R20, 0x50, !P3 ;  /* 0x000000501400780c */ /* 0x000fe40005f64270 */
[----:B------:R-:W-:Y:S02]  /*6a20*/  ISETP.LT.OR P1, PT, R2, 0x32, P1 ;  /* 0x000000320200780c */ /* 0x000fe40000f21670 */
[----:B------:R-:W-:Y:S02]  /*6a30*/  ISETP.GT.AND P4, PT, R20, 0x51, !P4 ;  /* 0x000000511400780c */ /* 0x000fe40006784270 */
[----:B------:R-:W-:Y:S02]  /*6a40*/  FSEL R115, R115, -INF , !P1 ;  /* 0xff80000073737808 */ /* 0x000fe40004800000 */
[----:B------:R-:W-:-:S02]  /*6a50*/  ISETP.NE.AND P1, PT, R146, RZ, PT ;  /* 0x000000ff9200720c */ /* 0x000fc40003f25270 */
[----:B------:R-:W-:Y:S02]  /*6a60*/  ISETP.LT.OR P3, PT, R2, 0x51, P3 ;  /* 0x000000510200780c */ /* 0x000fe40001f61670 */
[C---:B------:R-:W-:Y:S02]  /*6a70*/  ISETP.GT.AND P1, PT, R20.reuse, 0x38, !P1 ;  /* 0x000000381400780c */ /* 0x040fe40004f24270 */
[----:B------:R-:W-:Y:S02]  /*6a80*/  ISETP.GT.AND P5, PT, R20, 0x58, !P5 ;  /* 0x000000581400780c */ /* 0x000fe40006fa4270 */
[C---:B------:R-:W-:Y:S02]  /*6a90*/  ISETP.LT.OR P1, PT, R2.reuse, 0x39, P1 ;  /* 0x000000390200780c */ /* 0x040fe40000f21670 */
[----:B------:R-:W-:Y:S02]  /*6aa0*/  ISETP.LT.OR P4, PT, R2, 0x52, P4 ;  /* 0x000000520200780c */ /* 0x000fe40002781670 */
[----:B------:R-:W-:-:S02]  /*6ab0*/  FSEL R213, R118, -INF , !P1 ;  /* 0xff80000076d57808 */ /* 0x000fc40004800000 */
[----:B------:R-:W-:Y:S02]  /*6ac0*/  ISETP.NE.AND P1, PT, R116, RZ, PT ;  /* 0x000000ff7400720c */ /* 0x000fe40003f25270 */
[----:B-1----:R-:W-:Y:S02]  /*6ad0*/  FMNMX.FTZ R94, R10, R7, !PT ;  /* 0x000000070a5e7209 */ /* 0x002fe40007810000 */
[----:B------:R-:W-:Y:S02]  /*6ae0*/  ISETP.GT.AND P1, PT, R20, 0x39, !P1 ;  /* 0x000000391400780c */ /* 0x000fe40004f24270 */
[C---:B------:R-:W-:Y:S01]  /*6af0*/  ISETP.LT.OR P5, PT, R2.reuse, 0x59, P5 ;  /* 0x000000590200780c */ /* 0x040fe20002fa1670 */
[----:B------:R-:W1:Y:S01]  /*6b00*/  SHFL.BFLY PT, R7, R94, 0x1, 0x1f ;  /* 0x0c201f005e077f89 */ /* 0x000e6200000e0000 */
[----:B------:R-:W-:Y:S02]  /*6b10*/  ISETP.LT.OR P1, PT, R2, 0x3a, P1 ;  /* 0x0000003a0200780c */ /* 0x000fe40000f21670 */
[----:B------:R-:W-:-:S02]  /*6b20*/  FSEL R131, R131, -INF , !P4 ;  /* 0xff80000083837808 */ /* 0x000fc40006000000 */
[----:B------:R-:W-:Y:S02]  /*6b30*/  FSEL R119, R119, -INF , !P1 ;  /* 0xff80000077777808 */ /* 0x000fe40004800000 */
[----:B------:R-:W-:-:S04]  /*6b40*/  ISETP.NE.AND P1, PT, R148, RZ, PT ;  /* 0x000000ff9400720c */ /* 0x000fc80003f25270 */
        /* <DEDUP_REMOVED lines=8> */
[----:B------:R-:W-:Y:S01]  /*6bd0*/  ISETP.GT.AND P1, PT, R20, 0x48, !P6 ;  /* 0x000000481400780c */ /* 0x000fe20007724270 */
[----:B0-----:R-:W-:Y:S01]  /*6be0*/  FMUL.FTZ R0, R7, R8 ;  /* 0x0000000807007220 */ /* 0x001fe20000410000 */
[----:B------:R-:W-:Y:S02]  /*6bf0*/  ISETP.NE.AND P6, PT, R120, RZ, PT ;  /* 0x000000ff7800720c */ /* 0x000fe40003fc5270 */
[----:B------:R-:W-:Y:S02]  /*6c00*/  ISETP.LT.OR P1, PT, R2, 0x49, P1 ;  /* 0x000000490200780c */ /* 0x000fe40000f21670 */
[----:B------:R-:W-:Y:S02]  /*6c10*/  ISETP.GT.AND P2, PT, R20, 0x49, !P2 ;  /* 0x000000491400780c */ /* 0x000fe40005744270 */
[----:B------:R-:W-:Y:S02]  /*6c20*/  FSEL R217, R126, -INF , !P1 ;  /* 0xff8000007ed97808 */ /* 0x000fe40004800000 */
[----:B------:R-:W-:-:S02]  /*6c30*/  ISETP.GT.AND P1, PT, R20, RZ, !P6 ;  /* 0x000000ff1400720c */ /* 0x000fc40007724270 */
[C---:B------:R-:W-:Y:S02]  /*6c40*/  ISETP.LT.OR P2, PT, R2.reuse, 0x4a, P2 ;  /* 0x0000004a0200780c */ /* 0x040fe40001741670 */
[----:B------:R-:W-:Y:S02]  /*6c50*/  ISETP.LT.OR P1, PT, R2, 0x1, P1 ;  /* 0x000000010200780c */ /* 0x000fe40000f21670 */
[----:B------:R-:W-:Y:S02]  /*6c60*/  FSEL R127, R127, -INF , !P2 ;  /* 0xff8000007f7f7808 */ /* 0x000fe40005000000 */
[----:B------:R-:W-:Y:S02]  /*6c70*/  FSEL R90, R90, -INF , !P1 ;  /* 0xff8000005a5a7808 */ /* 0x000fe40004800000 */
[----:B------:R-:W-:Y:S02]  /*6c80*/  FSETP.NEU.FTZ.AND P1, PT, R7, -INF , PT ;  /* 0xff8000000700780b */ /* 0x000fe40003f3d000 */
[----:B------:R-:W-:-:S02]  /*6c90*/  FMNMX.FTZ R10, R90, R13, !PT ;  /* 0x0000000d5a0a7209 */ /* 0x000fc40007810000 */
[----:B------:R-:W-:Y:S02]  /*6ca0*/  FSEL R0, R0, RZ, P1 ;  /* 0x000000ff00007208 */ /* 0x000fe40000800000 */
[----:B------:R-:W-:Y:S02]  /*6cb0*/  FMNMX.FTZ R10, R91, R10, !PT ;  /* 0x0000000a5b0a7209 */ /* 0x000fe40007810000 */
[----:B------:R-:W-:Y:S01]  /*6cc0*/  ISETP.NE.AND P6, PT, R88, RZ, PT ;  /* 0x000000ff5800720c */ /* 0x000fe20003fc5270 */
[--C-:B------:R-:W-:Y:S01]  /*6cd0*/  FFMA.FTZ R152, R21, R8, -R0.reuse ;  /* 0x0000000815987223 */ /* 0x100fe20000010800 */
[----:B------:R-:W-:Y:S01]  /*6ce0*/  FMNMX.FTZ R10, R11, R10, !PT ;  /* 0x0000000a0b0a7209 */ /* 0x000fe20007810000 */
[-CC-:B------:R-:W-:Y:S01]  /*6cf0*/  FFMA.FTZ R21, R97, R8.reuse, -R0.reuse ;  /* 0x0000000861157223 */ /* 0x180fe20000010800 */
[----:B------:R-:W-:Y:S01]  /*6d00*/  FSEL R97, R130, -INF , !P3 ;  /* 0xff80000082617808 */ /* 0x000fe20005800000 */
[--C-:B------:R-:W-:Y:S01]  /*6d10*/  FFMA.FTZ R154, R137, R8, -R0.reuse ;  /* 0x00000008899a7223 */ /* 0x100fe20000010800 */
[----:B------:R-:W-:Y:S01]  /*6d20*/  FMNMX.FTZ R10, R95, R10, !PT ;  /* 0x0000000a5f0a7209 */ /* 0x000fe20007810000 */
[-CC-:B------:R-:W-:Y:S01]  /*6d30*/  FFMA.FTZ R148, R139, R8.reuse, -R0.reuse ;  /* 0x000000088b947223 */ /* 0x180fe20000010800 */
        /* <DEDUP_REMOVED lines=23> */
[-CC-:B------:R-:W-:Y:S01]  /*6eb0*/  FFMA.FTZ R219, R219, R8.reuse, -R0.reuse ;  /* 0x00000008dbdb7223 */ /* 0x180fe20000010800 */
[-CC-:B------:R-:W-:Y:S01]  /*6ec0*/  FFMA.FTZ R150, R141, R8.reuse, -R0.reuse ;  /* 0x000000088d967223 */ /* 0x180fe20000010800 */
[--C-:B------:R-:W-:Y:S01]  /*6ed0*/  FFMA.FTZ R144, R143, R8, -R0.reuse ;  /* 0x000000088f907223 */ /* 0x100fe20000010800 */
[----:B------:R-:W-:Y:S01]  /*6ee0*/  FMNMX.FTZ R10, R209, R10, !PT ;  /* 0x0000000ad10a7209 */ /* 0x000fe20007810000 */
[-CC-:B------:R-:W-:Y:S01]  /*6ef0*/  FFMA.FTZ R146, R145, R8.reuse, -R0.reuse ;  /* 0x0000000891927223 */ /* 0x180fe20000010800 */
[-CC-:B------:R-:W-:Y:S01]  /*6f00*/  FFMA.FTZ R140, R147, R8.reuse, -R0.reuse ;  /* 0x00000008938c7223 */ /* 0x180fe20000010800 */
[--C-:B------:R-:W-:Y:S01]  /*6f10*/  FFMA.FTZ R142, R149, R8, -R0.reuse ;  /* 0x00000008958e7223 */ /* 0x100fe20000010800 */
[----:B------:R-:W-:Y:S01]  /*6f20*/  FMNMX.FTZ R10, R111, R10, !PT ;  /* 0x0000000a6f0a7209 */ /* 0x000fe20007810000 */
[-CC-:B------:R-:W-:Y:S01]  /*6f30*/  FFMA.FTZ R136, R151, R8.reuse, -R0.reuse ;  /* 0x0000000897887223 */ /* 0x180fe20000010800 */
[-CC-:B------:R-:W-:Y:S01]  /*6f40*/  FFMA.FTZ R138, R153, R8.reuse, -R0.reuse ;  /* 0x00000008998a7223 */ /* 0x180fe20000010800 */
[----:B------:R-:W-:Y:S01]  /*6f50*/  FFMA.FTZ R125, R133, R8, -R0 ;  /* 0x00000008857d7223 */ /* 0x000fe20000010800 */
[----:B------:R-:W-:Y:S01]  /*6f60*/  FMNMX.FTZ R10, R211, R10, !PT ;  /* 0x0000000ad30a7209 */ /* 0x000fe20007810000 */
[----:B------:R-:W-:Y:S01]  /*6f70*/  FMUL.FTZ R0, R129, R8 ;  /* 0x0000000881007220 */ /* 0x000fe20000410000 */
[----:B------:R-:W-:Y:S02]  /*6f80*/  MUFU.EX2 R219, R219 ;  /* 0x000000db00db7308 */ /* 0x000fe40000000800 */
[----:B------:R-:W-:-:S04]  /*6f90*/  FMNMX.FTZ R10, R115, R10, !PT ;  /* 0x0000000a730a7209 */ /* 0x000fc80007810000 */
[----:B------:R-:W-:Y:S02]  /*6fa0*/  FMNMX.FTZ R10, R213, R10, !PT ;  /* 0x0000000ad50a7209 */ /* 0x000fe40007810000 */
[----:B------:R-:W0:Y:S02]  /*6fb0*/  MUFU.EX2 R0, R0 ;  /* 0x0000000000007308 */ /* 0x000e240000000800 */
[----:B------:R-:W-:-:S04]  /*6fc0*/  FMNMX.FTZ R10, R119, R10, !PT ;  /* 0x0000000a770a7209 */ /* 0x000fc80007810000 */
[----:B------:R-:W-:Y:S02]  /*6fd0*/  FMNMX.FTZ R10, R215, R10, !PT ;  /* 0x0000000ad70a7209 */ /* 0x000fe40007810000 */
[----:B------:R-:W1:Y:S02]  /*6fe0*/  MUFU.EX2 R156, R156 ;  /* 0x0000009c009c7308 */ /* 0x000e640000000800 */
[----:B------:R-:W-:-:S04]  /*6ff0*/  FMNMX.FTZ R10, R123, R10, !PT ;  /* 0x0000000a7b0a7209 */ /* 0x000fc80007810000 */
[----:B------:R-:W-:Y:S02]  /*7000*/  FMNMX.FTZ R10, R217, R10, !PT ;  /* 0x0000000ad90a7209 */ /* 0x000fe40007810000 */
[----:B------:R-:W2:Y:S02]  /*7010*/  MUFU.EX2 R158, R158 ;  /* 0x0000009e009e7308 */ /* 0x000ea40000000800 */
[----:B------:R-:W-:-:S04]  /*7020*/  FMNMX.FTZ R10, R127, R10, !PT ;  /* 0x0000000a7f0a7209 */ /* 0x000fc80007810000 */
[----:B------:R-:W-:Y:S02]  /*7030*/  FMNMX.FTZ R10, R97, R10, !PT ;  /* 0x0000000a610a7209 */ /* 0x000fe40007810000 */
[----:B------:R-:W3:Y:S02]  /*7040*/  MUFU.EX2 R89, R89 ;  /* 0x0000005900597308 */ /* 0x000ee40000000800 */
[----:B------:R-:W-:-:S04]  /*7050*/  FMNMX.FTZ R10, R131, R10, !PT ;  /* 0x0000000a830a7209 */ /* 0x000fc80007810000 */
[----:B------:R-:W-:Y:S02]  /*7060*/  FMNMX.FTZ R10, R137, R10, !PT ;  /* 0x0000000a890a7209 */ /* 0x000fe40007810000 */
[----:B------:R-:W4:Y:S02]  /*7070*/  MUFU.EX2 R152, R152 ;  /* 0x0000009800987308 */ /* 0x000f240000000800 */
[----:B------:R-:W-:-:S05]  /*7080*/  FMNMX.FTZ R10, R135, R10, !PT ;  /* 0x0000000a870a7209 */ /* 0x000fca0007810000 */
[----:B------:R-:W5:Y:S01]  /*7090*/  SHFL.BFLY PT, R139, R10, 0x2, 0x1f ;  /* 0x0c401f000a8b7f89 */ /* 0x000f6200000e0000 */
[----:B------:R-:W-:Y:S08]  /*70a0*/  MUFU.EX2 R21, R21 ;  /* 0x0000001500157308 */ /* 0x000ff00000000800 */
[----:B------:R-:W-:Y:S08]  /*70b0*/  MUFU.EX2 R154, R154 ;  /* 0x0000009a009a7308 */ /* 0x000ff00000000800 */
[----:B------:R-:W-:Y:S01]  /*70c0*/  MUFU.EX2 R15, R15 ;  /* 0x0000000f000f7308 */ /* 0x000fe20000000800 */
[----:B-----5:R-:W-:-:S07]  /*70d0*/  FMNMX.FTZ R139, R10, R139, !PT ;  /* 0x0000008b0a8b7209 */ /* 0x020fce0007810000 */
[----:B------:R-:W-:Y:S01]  /*70e0*/  MUFU.EX2 R148, R148 ;  /* 0x0000009400947308 */ /* 0x000fe20000000800 */
[----:B------:R-:W5:Y:S07]  /*70f0*/  SHFL.BFLY PT, R10, R139, 0x1, 0x1f ;  /* 0x0c201f008b0a7f89 */ /* 0x000f6e00000e0000 */
[----:B------:R-:W-:Y:S08]  /*7100*/  MUFU.EX2 R93, R93 ;  /* 0x0000005d005d7308 */ /* 0x000ff00000000800 */
[----:B------:R-:W-:Y:S08]  /*7110*/  MUFU.EX2 R150, R150 ;  /* 0x0000009600967308 */ /* 0x000ff00000000800 */
[----:B------:R-:W-:Y:S01]  /*7120*/  MUFU.EX2 R101, R101 ;  /* 0x0000006500657308 */ /* 0x000fe20000000800 */
[----:B-----5:R-:W-:-:S04]  /*7130*/  FMNMX.FTZ R10, R139, R10, !PT ;  /* 0x0000000a8b0a7209 */ /* 0x020fc80007810000 */
[C---:B------:R-:W-:Y:S01]  /*7140*/  FSETP.NEU.FTZ.AND P1, PT, R10.reuse, -INF , PT ;  /* 0xff8000000a00780b */ /* 0x040fe20003f3d000 */
[C---:B------:R-:W-:Y:S02]  /*7150*/  FMUL.FTZ R12, R10.reuse, R8 ;  /* 0x000000080a0c7220 */ /* 0x040fe40000410000 */
[----:B------:R-:W-:Y:S01]  /*7160*/  MUFU.EX2 R144, R144 ;  /* 0x0000009000907308 */ /* 0x000fe20000000800 */
[----:B------:R-:W-:Y:S02]  /*7170*/  FSEL R2, R10, RZ, P1 ;  /* 0x000000ff0a027208 */ /* 0x000fe40000800000 */
[----:B------:R-:W-:-:S03]  /*7180*/  FSEL R12, R12, RZ, P1 ;  /* 0x000000ff0c0c7208 */ /* 0x000fc60000800000 */
[----:B------:R-:W-:Y:S02]  /*7190*/  FADD.FTZ R13, -R2, R13 ;  /* 0x0000000d020d7221 */ /* 0x000fe40000010100 */
[----:B------:R-:W-:Y:S01]  /*71a0*/  MUFU.EX2 R105, R105 ;  /* 0x0000006900697308 */ /* 0x000fe20000000800 */
[-CC-:B------:R-:W-:Y:S01]  /*71b0*/  FFMA.FTZ R129, R90, R8.reuse, -R12.reuse ;  /* 0x000000085a817223 */ /* 0x180fe2000001080c */
[-CC-:B------:R-:W-:Y:S01]  /*71c0*/  FFMA.FTZ R20, R91, R8.reuse, -R12.reuse ;  /* 0x000000085b147223 */ /* 0x180fe2000001080c */
[-C--:B------:R-:W-:Y:S01]  /*71d0*/  FMUL.FTZ R13, R13, R8.reuse ;  /* 0x000000080d0d7220 */ /* 0x080fe20000410000 */
[-CC-:B------:R-:W-:Y:S01]  /*71e0*/  FFMA.FTZ R11, R11, R8.reuse, -R12.reuse ;  /* 0x000000080b0b7223 */ /* 0x180fe2000001080c */
[-CC-:B------:R-:W-:Y:S01]  /*71f0*/  FFMA.FTZ R88, R95, R8.reuse, -R12.reuse ;  /* 0x000000085f587223 */ /* 0x180fe2000001080c */
[-CC-:B------:R-:W-:Y:S01]  /*7200*/  FFMA.FTZ R153, R155, R8.reuse, -R12.reuse ;  /* 0x000000089b997223 */ /* 0x180fe2000001080c */
[--C-:B------:R-:W-:Y:S01]  /*7210*/  FFMA.FTZ R90, R99, R8, -R12.reuse ;  /* 0x00000008635a7223 */ /* 0x100fe2000001080c */
[----:B------:R-:W-:Y:S01]  /*7220*/  MUFU.EX2 R129, R129 ;  /* 0x0000008100817308 */ /* 0x000fe20000000800 */
[----:B0-----:R-:W-:Y:S01]  /*7230*/  FFMA.FTZ R91, R0, R6, R219 ;  /* 0x00000006005b7223 */ /* 0x001fe200000100db */
[-CC-:B------:R-:W-:Y:S01]  /*7240*/  FFMA.FTZ R155, R157, R8.reuse, -R12.reuse ;  /* 0x000000089d9b7223 */ /* 0x180fe2000001080c */
[-CC-:B------:R-:W-:Y:S01]  /*7250*/  FFMA.FTZ R92, R103, R8.reuse, -R12.reuse ;  /* 0x00000008675c7223 */ /* 0x180fe2000001080c */
[-CC-:B------:R-:W-:Y:S01]  /*7260*/  FFMA.FTZ R149, R159, R8.reuse, -R12.reuse ;  /* 0x000000089f957223 */ /* 0x180fe2000001080c */
[----:B-1----:R-:W-:Y:S01]  /*7270*/  FADD.FTZ R91, R156, R91 ;  /* 0x0000005b9c5b7221 */ /* 0x002fe20000010000 */
[-CC-:B------:R-:W-:Y:S01]  /*7280*/  FFMA.FTZ R94, R107, R8.reuse, -R12.reuse ;  /* 0x000000086b5e7223 */ /* 0x180fe2000001080c */
[-CC-:B------:R-:W-:Y:S01]  /*7290*/  FFMA.FTZ R151, R209, R8.reuse, -R12.reuse ;  /* 0x00000008d1977223 */ /* 0x180fe2000001080c */
[----:B------:R3:W0:Y:S01]  /*72a0*/  MUFU.EX2 R2, R13 ;  /* 0x0000000d00027308 */ /* 0x0006220000000800 */
[----:B--2---:R-:W-:Y:S01]  /*72b0*/  FADD.FTZ R102, R158, R91 ;  /* 0x0000005b9e667221 */ /* 0x004fe20000010000 */
[-CC-:B------:R-:W-:Y:S01]  /*72c0*/  FFMA.FTZ R96, R111, R8.reuse, -R12.reuse ;  /* 0x000000086f607223 */ /* 0x180fe2000001080c */
[-CC-:B------:R-:W-:Y:S01]  /*72d0*/  FFMA.FTZ R145, R211, R8.reuse, -R12.reuse ;  /* 0x00000008d3917223 */ /* 0x180fe2000001080c */
[-CC-:B------:R-:W-:Y:S01]  /*72e0*/  FFMA.FTZ R98, R115, R8.reuse, -R12.reuse ;  /* 0x0000000873627223 */ /* 0x180fe2000001080c */
[-CC-:B------:R-:W-:Y:S01]  /*72f0*/  FFMA.FTZ R147, R213, R8.reuse, -R12.reuse ;  /* 0x00000008d5937223 */ /* 0x180fe2000001080c */
[-CC-:B------:R-:W-:Y:S01]  /*7300*/  FFMA.FTZ R100, R119, R8.reuse, -R12.reuse ;  /* 0x0000000877647223 */ /* 0x180fe2000001080c */
[-C--:B------:R-:W-:Y:S01]  /*7310*/  FFMA.FTZ R141, R215, R8.reuse, -R12 ;  /* 0x00000008d78d7223 */ /* 0x080fe2000001080c */
[----:B------:R-:W1:Y:S01]  /*7320*/  MUFU.EX2 R20, R20 ;  /* 0x0000001400147308 */ /* 0x000e620000000800 */
[----:B---3--:R-:W-:Y:S01]  /*7330*/  FADD.FTZ R13, R89, R102 ;  /* 0x00000066590d7221 */ /* 0x008fe20000010000 */
[-CC-:B------:R-:W-:Y:S01]  /*7340*/  FFMA.FTZ R143, R217, R8.reuse, -R12.reuse ;  /* 0x00000008d98f7223 */ /* 0x180fe2000001080c */
[-CC-:B------:R-:W-:Y:S01]  /*7350*/  FFMA.FTZ R97, R97, R8.reuse, -R12.reuse ;  /* 0x0000000861617223 */ /* 0x180fe2000001080c */
[-CC-:B------:R-:W-:Y:S01]  /*7360*/  FFMA.FTZ R131, R131, R8.reuse, -R12.reuse ;  /* 0x0000000883837223 */ /* 0x180fe2000001080c */
[----:B----4-:R-:W-:Y:S01]  /*7370*/  FADD.FTZ R102, R152, R13 ;  /* 0x0000000d98667221 */ /* 0x010fe20000010000 */
[----:B------:R-:W-:-:S02]  /*7380*/  FFMA.FTZ R137, R137, R8, -R12 ;  /* 0x0000000889897223 */ /* 0x000fc4000001080c */
[----:B------:R-:W2:Y:S01]  /*7390*/  MUFU.EX2 R11, R11 ;  /* 0x0000000b000b7308 */ /* 0x000ea20000000800 */
[----:B0-----:R-:W-:Y:S01]  /*73a0*/  FFMA.FTZ R3, R2, R3, R129 ;  /* 0x0000000302037223 */ /* 0x001fe20000010081 */
[----:B------:R-:W-:Y:S01]  /*73b0*/  FADD.FTZ R13, R21, R102 ;  /* 0x00000066150d7221 */ /* 0x000fe20000010000 */
[----:B------:R-:W-:-:S03]  /*73c0*/  FFMA.FTZ R102, R123, R8, -R12 ;  /* 0x000000087b667223 */ /* 0x000fc6000001080c */
[----:B------:R-:W-:Y:S02]  /*73d0*/  FADD.FTZ R104, R154, R13 ;  /* 0x0000000d9a687221 */ /* 0x000fe40000010000 */
[----:B------:R-:W0:Y:S01]  /*73e0*/  MUFU.EX2 R88, R88 ;  /* 0x0000005800587308 */ /* 0x000e220000000800 */
[----:B-1----:R-:W-:Y:S01]  /*73f0*/  FADD.FTZ R6, R20, R3 ;  /* 0x0000000314067221 */ /* 0x002fe20000010000 */
[----:B------:R-:W-:-:S04]  /*7400*/  FADD.FTZ R13, R15, R104 ;  /* 0x000000680f0d7221 */ /* 0x000fc80000010000 */
[----:B------:R-:W-:Y:S02]  /*7410*/  FADD.FTZ R104, R148, R13 ;  /* 0x0000000d94687221 */ /* 0x000fe40000010000 */
[----:B------:R-:W1:Y:S01]  /*7420*/  MUFU.EX2 R153, R153 ;  /* 0x0000009900997308 */ /* 0x000e620000000800 */
[----:B--2---:R-:W-:Y:S01]  /*7430*/  FADD.FTZ R3, R11, R6 ;  /* 0x000000060b037221 */ /* 0x004fe20000010000 */
[----:B------:R-:W-:Y:S01]  /*7440*/  FADD.FTZ R13, R93, R104 ;  /* 0x000000685d0d7221 */ /* 0x000fe20000010000 */
[-CC-:B------:R-:W-:Y:S01]  /*7450*/  FFMA.FTZ R104, R127, R8.reuse, -R12.reuse ;  /* 0x000000087f687223 */ /* 0x180fe2000001080c */
[----:B------:R-:W-:Y:S02]  /*7460*/  FFMA.FTZ R12, R135, R8, -R12 ;  /* 0x00000008870c7223 */ /* 0x000fe4000001080c */
[----:B------:R-:W-:Y:S02]  /*7470*/  FADD.FTZ R106, R150, R13 ;  /* 0x0000000d966a7221 */ /* 0x000fe40000010000 */
[----:B------:R-:W2:Y:S01]  /*7480*/  MUFU.EX2 R90, R90 ;  /* 0x0000005a005a7308 */ /* 0x000ea20000000800 */
[----:B0-----:R-:W-:Y:S01]  /*7490*/  FADD.FTZ R6, R88, R3 ;  /* 0x0000000358067221 */ /* 0x001fe20000010000 */
[----:B------:R-:W-:-:S04]  /*74a0*/  FADD.FTZ R13, R101, R106 ;  /* 0x0000006a650d7221 */ /* 0x000fc80000010000 */
[----:B------:R-:W-:Y:S02]  /*74b0*/  FADD.FTZ R106, R144, R13 ;  /* 0x0000000d906a7221 */ /* 0x000fe40000010000 */
[----:B------:R-:W0:Y:S01]  /*74c0*/  MUFU.EX2 R155, R155 ;  /* 0x0000009b009b7308 */ /* 0x000e220000000800 */
[----:B-1----:R-:W-:Y:S01]  /*74d0*/  FADD.FTZ R3, R153, R6 ;  /* 0x0000000699037221 */ /* 0x002fe20000010000 */
[----:B------:R-:W-:-:S06]  /*74e0*/  FADD.FTZ R13, R105, R106 ;  /* 0x0000006a690d7221 */ /* 0x000fcc0000010000 */
        /* <DEDUP_REMOVED lines=58> */
.L_x_1257:
[----:B------:R-:W0:Y:S01]  /*7890*/  S2UR UR4, SR_CgaCtaId ;  /* 0x00000000000479c3 */ /* 0x000e220000008800 */
[----:B------:R-:W-:Y:S01]  /*78a0*/  UIADD3 UR10, UR10, 0x2a860, URZ ;  /* 0x0002a8600a0a7890 */ /* 0x000fe2000fffe03f */
[----:B------:R-:W-:Y:S01]  /*78b0*/  ISETP.GT.AND P1, PT, R14, UR50, PT ;  /* 0x000000320e007c0c */ /* 0x000fe2000bf24270 */
[----:B------:R-:W-:Y:S01]  /*78c0*/  UMOV UR7, UR38 ;  /* 0x0000002600077c82 */ /* 0x000fe20008000000 */
[----:B------:R-:W-:Y:S01]  /*78d0*/  F2FP.F16.F32.PACK_AB R139, R12, R110 ;  /* 0x0000006e0c8b723e */ /* 0x000fe200000000ff */
[----:B------:R-:W-:Y:S01]  /*78e0*/  VIADD R14, R14, 0xffffffff ;  /* 0xffffffff0e0e7836 */ /* 0x000fe20000000000 */
[----:B------:R-:W-:Y:S01]  /*78f0*/  F2FP.F16.F32.PACK_AB R156, R156, R219 ;  /* 0x000000db9c9c723e */ /* 0x000fe200000000ff */
[----:B------:R-:W-:Y:S01]  /*7900*/  IMAD.MOV.U32 R13, RZ, RZ, R10 ;  /* 0x000000ffff0d7224 */ /* 0x000fe200078e000a */
[----:B------:R-:W-:Y:S01]  /*7910*/  F2FP.F16.F32.PACK_AB R157, R20, R129 ;  /* 0x00000081149d723e */ /* 0x000fe200000000ff */
[----:B------:R-:W-:Y:S01]  /*7920*/  IMAD.MOV.U32 R12, RZ, RZ, R7 ;  /* 0x000000ffff0c7224 */ /* 0x000fe200078e0007 */
[----:B------:R-:W-:-:S02]  /*7930*/  F2FP.F16.F32.PACK_AB R158, R89, R158 ;  /* 0x0000009e599e723e */ /* 0x000fc400000000ff */
[----:B------:R-:W-:Y:S02]  /*7940*/  F2FP.F16.F32.PACK_AB R159, R88, R11 ;  /* 0x0000000b589f723e */ /* 0x000fe400000000ff */
[----:B------:R-:W-:Y:S02]  /*7950*/  F2FP.F16.F32.PACK_AB R152, R21, R152 ;  /* 0x000000981598723e */ /* 0x000fe400000000ff */
[----:B------:R-:W-:Y:S02]  /*7960*/  F2FP.F16.F32.PACK_AB R153, R90, R153 ;  /* 0x000000995a99723e */ /* 0x000fe400000000ff */
[----:B------:R-:W-:Y:S02]  /*7970*/  F2FP.F16.F32.PACK_AB R154, R15, R154 ;  /* 0x0000009a0f9a723e */ /* 0x000fe400000000ff */
[----:B------:R-:W-:Y:S02]  /*7980*/  F2FP.F16.F32.PACK_AB R155, R92, R155 ;  /* 0x0000009b5c9b723e */ /* 0x000fe400000000ff */
[----:B------:R-:W-:Y:S01]  /*7990*/  F2FP.F16.F32.PACK_AB R148, R93, R148 ;  /* 0x000000945d94723e */ /* 0x000fe200000000ff */
[----:B0-----:R-:W-:Y:S01]  /*79a0*/  UPRMT UR10, UR4, 0x654, UR10 ;  /* 0x00000654040a7896 */ /* 0x001fe2000800000a */
[----:B------:R-:W-:-:S02]  /*79b0*/  F2FP.F16.F32.PACK_AB R149, R94, R149 ;  /* 0x000000955e95723e */ /* 0x000fc400000000ff */
[----:B------:R-:W-:Y:S01]  /*79c0*/  UMOV UR4, UR39 ;  /* 0x0000002700047c82 */ /* 0x000fe20008000000 */
[----:B------:R-:W-:Y:S02]  /*79d0*/  F2FP.F16.F32.PACK_AB R150, R101, R150 ;  /* 0x000000966596723e */ /* 0x000fe400000000ff */
[----:B------:R-:W-:Y:S02]  /*79e0*/  F2FP.F16.F32.PACK_AB R151, R96, R151 ;  /* 0x000000976097723e */ /* 0x000fe400000000ff */
[----:B------:R-:W-:Y:S01]  /*79f0*/  F2FP.F16.F32.PACK_AB R144, R105, R144 ;  /* 0x000000906990723e */ /* 0x000fe200000000ff */
[----:B------:R-:W-:Y:S01]  /*7a00*/  SYNCS.ARRIVE.TRANS64.RED.A1T0 RZ, [UR10], RZ ;  /* 0x000000ffffff79a7 */ /* 0x000fe2000810040a */
        /* <DEDUP_REMOVED lines=11> */
.L_x_1239:
[----:B------:R-:W-:Y:S01]  /*7ac0*/  R2UR UR5, R19 ;  /* 0x00000000130572ca */ /* 0x000fe200000e0000 */
[----:B------:R-:W-:Y:S01]  /*7ad0*/  UISETP.NE.AND UP0, UPT, UR61, URZ, UPT ;  /* 0x0000003f3d00728c */ /* 0x000fe2000bf05270 */
[----:B------:R-:W-:Y:S02]  /*7ae0*/  R2UR UR4, R22 ;  /* 0x00000000160472ca */ /* 0x000fe400000e0000 */
[----:B------:R-:W-:-:S03]  /*7af0*/  IADD3 R11, R16, 0x1, -R17 ;  /* 0x00000001100b7810 */ /* 0x000fc60007ffe811 */
[----:B------:R-:W-:Y:S02]  /*7b00*/  PLOP3.LUT P1, PT, PT, PT, UP0, 0x40, 0x0 ;  /* 0x000000000000781c */ /* 0x000fe40003f2e808 */
[----:B------:R-:W-:-:S04]  /*7b10*/  R2UR UR7, R11 ;  /* 0x000000000b0772ca */ /* 0x000fc800000e0000 */
[----:B------:R-:W-:Y:S02]  /*7b20*/  UISETP.NE.AND UP1, UPT, UR5, URZ, UPT ;  /* 0x0000003f0500728c */ /* 0x000fe4000bf25270 */
[----:B------:R-:W-:-:S09]  /*7b30*/  UIADD3 UR6, UR4, 0x7f, URZ ;  /* 0x0000007f04067890 */ /* 0x000fd2000fffe03f */
[----:B------:R-:W-:Y:S01]  /*7b40*/  @UP1 ULDC UR4, c[0x0][0x44c] ;  /* 0x0001130000041ab9 */ /* 0x000fe20000000800 */
[----:B------:R-:W-:Y:S01]  /*7b50*/  @UP1 ULDC UR10, c[0x0][0x450] ;  /* 0x00011400000a1ab9 */ /* 0x000fe20000000800 */
[----:B------:R-:W-:-:S04]  /*7b60*/  UIMAD.WIDE.U32 UR4, UR6, UR4, URZ ;  /* 0x00000004060472a5 */ /* 0x000fc8000f8e003f */
[----:B------:R-:W-:-:S04]  /*7b70*/  @UP1 USHF.R.U32.HI UR6, URZ, UR10, UR5 ;  /* 0x0000000a3f061299 */ /* 0x000fc80008011605 */
[----:B------:R-:W-:-:S04]  /*7b80*/  UIADD3 UR6, UR7, UR6, URZ ;  /* 0x0000000607067290 */ /* 0x000fc8000fffe03f */
[----:B------:R-:W-:Y:S01]  /*7b90*/  UIADD3 UR11, UR6, -UR11, URZ ;  /* 0x8000000b060b7290 */ /* 0x000fe2000fffe03f */
[----:B------:R-:W-:Y:S11]  /*7ba0*/  @P1 BRA `(.L_x_1259) ;  /* 0x0000000000501947 */ /* 0x000ff60003800000 */
[----:B------:R-:W-:Y:S02]  /*7bb0*/  UMOV UR10, UR6 ;  /* 0x00000006000a7c82 */ /* 0x000fe40008000000 */
[----:B------:R-:W-:-:S06]  /*7bc0*/  UISETP.GT.AND UP0, UPT, UR10, -0x1, UPT ;  /* 0xffffffff0a00788c */ /* 0x000fcc000bf04270 */
[----:B------:R-:W-:-:S13]  /*7bd0*/  PLOP3.LUT P1, PT, PT, PT, UP0, 0x80, 0x0 ;  /* 0x000000000000781c */ /* 0x000fda0003f2f008 */
[----:B------:R-:W-:Y:S05]  /*7be0*/  @P1 BRA `(.L_x_1260) ;  /* 0x0000000000201947 */ /* 0x000fea0003800000 */
[----:B------:R-:W-:Y:S01]  /*7bf0*/  ULDC UR14, c[0x0][0x9e4] ;  /* 0x00027900000e7ab9 */ /* 0x000fe20000000800 */
[----:B------:R-:W-:Y:S02]  /*7c00*/  ULOP3.LUT UR10, URZ, UR10, URZ, 0x33, !UPT ;  /* 0x0000000a3f0a7292 */ /* 0x000fe4000f8e333f */
[----:B------:R-:W-:-:S11]  /*7c10*/  UISETP.NE.AND UP0, UPT, UR14, 0x1, UPT ;  /* 0x000000010e00788c */ /* 0x000fd6000bf05270 */
[----:B------:R-:W-:Y:S02]  /*7c20*/  @UP0 ULDC.64 UR4, c[0x0][0x9e8] ;  /* 0x00027a0000040ab9 */ /* 0x000fe40000000a00 */
[----:B------:R-:W-:-:S04]  /*7c30*/  UIMAD.WIDE.U32 UR6, UR10, UR4, URZ ;  /* 0x000000040a0672a5 */ /* 0x000fc8000f8e003f */
[----:B------:R-:W-:-:S04]  /*7c40*/  @UP0 USHF.R.U32.HI UR10, URZ, UR5, UR7 ;  /* 0x000000053f0a0299 */ /* 0x000fc80008011607 */
[----:B------:R-:W-:Y:S01]  /*7c50*/  ULOP3.LUT UR10, URZ, UR10, URZ, 0x33, !UPT ;  /* 0x0000000a3f0a7292 */ /* 0x000fe2000f8e333f */
[----:B------:R-:W-:Y:S11]  /*7c60*/  BRA `(.L_x_1261) ;  /* 0x0000000000147947 */ /* 0x000ff60003800000 */
.L_x_1260:
[----:B------:R-:W-:Y:S02]  /*7c70*/  ULDC UR14, c[0x0][0x9e4] ;  /* 0x00027900000e7ab9 */ /* 0x000fe40000000800 */
[----:B------:R-:W-:-:S11]  /*7c80*/  UISETP.NE.AND UP0, UPT, UR14, 0x1, UPT ;  /* 0x000000010e00788c */ /* 0x000fd6000bf05270 */
[----:B------:R-:W-:Y:S02]  /*7c90*/  @UP0 ULDC.64 UR4, c[0x0][0x9e8] ;  /* 0x00027a0000040ab9 */ /* 0x000fe40000000a00 */
[----:B------:R-:W-:-:S04]  /*7ca0*/  UIMAD.WIDE.U32 UR6, UR10, UR4, URZ ;  /* 0x000000040a0672a5 */ /* 0x000fc8000f8e003f */
[----:B------:R-:W-:-:S12]  /*7cb0*/  @UP0 USHF.R.U32.HI UR10, URZ, UR5, UR7 ;  /* 0x000000053f0a0299 */ /* 0x000fd80008011607 */
.L_x_1261:
[----:B------:R-:W-:-:S04]  /*7cc0*/  UIMAD UR10, UR10, UR14, URZ ;  /* 0x0000000e0a0a72a4 */ /* 0x000fc8000f8e023f */
[----:B------:R-:W-:-:S04]  /*7cd0*/  UISETP.LT.AND UP0, UPT, UR11, UR10, UPT ;  /* 0x0000000a0b00728c */ /* 0x000fc8000bf01270 */
[----:B------:R-:W-:-:S12]  /*7ce0*/  USEL UR11, UR11, UR10, !UP0 ;  /* 0x0000000a0b0b7287 */ /* 0x000fd8000c000000 */
.L_x_1259:
[----:B------:R-:W-:Y:S01]  /*7cf0*/  UIADD3 UR4, UR11, 0x5f, URZ ;  /* 0x0000005f0b047890 */ /* 0x000fe2000fffe03f */
[----:B------:R-:W-:-:S03]  /*7d00*/  R2UR UR6, R161 ;  /* 0x00000000a10672ca */ /* 0x000fc600000e0000 */
[----:B------:R-:W-:-:S04]  /*7d10*/  UIMAD.WIDE UR4, UR4, 0x2aaaaaab, URZ ;  /* 0x2aaaaaab040478a5 */ /* 0x000fc8000f8e023f */
[----:B------:R-:W-:-:S04]  /*7d20*/  USHF.R.U32.HI UR4, URZ, 0x1f, UR5 ;  /* 0x0000001f3f047899 */ /* 0x000fc80008011605 */
[----:B------:R-:W-:-:S04]  /*7d30*/  ULEA.HI.SX32 UR4, UR5, UR4, 0x1c ;  /* 0x0000000405047291 */ /* 0x000fc8000f8fe23f */
[----:B------:R-:W-:-:S04]  /*7d40*/  UISETP.LT.AND UP0, UPT, UR6, UR4, UPT ;  /* 0x000000040600728c */ /* 0x000fc8000bf01270 */
[----:B------:R-:W-:-:S06]  /*7d50*/  USEL UR50, UR6, UR4, !UP0 ;  /* 0x0000000406327287 */ /* 0x000fcc000c000000 */
[----:B------:R-:W-:-:S13]  /*7d60*/  ISETP.GE.AND P1, PT, R14, UR50, PT ;  /* 0x000000320e007c0c */ /* 0x000fda000bf26270 */
[----:B------:R-:W-:Y:S05]  /*7d70*/  @!P1 BRA `(.L_x_1262) ;  /* 0x0000001c00149947 */ /* 0x000fea0003800000 */
[----:B------:R-:W-:Y:S01]  /*7d80*/  IMAD.MOV.U32 R13, RZ, RZ, R10 ;  /* 0x000000ffff0d7224 */ /* 0x000fe200078e000a */
[----:B------:R-:W-:Y:S01]  /*7d90*/  UMOV UR7, UR38 ;  /* 0x0000002600077c82 */ /* 0x000fe20008000000 */
[----:B------:R-:W-:Y:S01]  /*7da0*/  IMAD.MOV.U32 R11, RZ, RZ, R7 ;  /* 0x000000ffff0b7224 */ /* 0x000fe200078e0007 */
[----:B------:R-:W-:-:S06]  /*7db0*/  UMOV UR4, UR39 ;  /* 0x0000002700047c82 */ /* 0x000fcc0008000000 */
.L_x_1273:
[----:B------:R-:W-:-:S04]  /*7dc0*/  UISETP.NE.AND UP0, UPT, UR4, 0x1, UPT ;  /* 0x000000010400788c */ /* 0x000fc8000bf05270 */
[----:B------:R-:W-:-:S04]  /*7dd0*/  USEL UR38, URZ, 0x1, UP0 ;  /* 0x000000013f267887 */ /* 0x000fc80008000000 */
[----:B------:R-:W-:Y:S01]  /*7de0*/  ULOP3.LUT UR38, UR7, UR38, URZ, 0x3c, !UPT ;  /* 0x0000002607267292 */ /* 0x000fe2000f8e3c3f */
[----:B------:R-:W-:Y:S11]  /*7df0*/  @!P0 BRA `(.L_x_1263) ;  /* 0x0000000000048947 */ /* 0x000ff60003800000 */
[----:B------:R-:W-:Y:S01]  /*7e00*/  BPT.TRAP 0x1 ;  /* 0x000000040000795c */ /* 0x000fe20000300000 */
.L_x_1263:
        /* <DEDUP_REMOVED lines=9> */
.L_x_1264:
[----:B-1----:R-:W-:Y:S05]  /*7ea0*/  @P1 BRA `(.L_x_1265) ;  /* 0x0000000000081947 */ /* 0x002fea0003800000 */
[----:B------:R-:W1:Y:S02]  /*7eb0*/  SYNCS.PHASECHK.TRANS64.TRYWAIT P1, [UR5+0x2a830], R7 ;  /* 0x02a83007ff0075a7 */ /* 0x000e640008020145 */
[----:B-1----:R-:W-:Y:S05]  /*7ec0*/  @!P1 BRA `(.L_x_1266) ;  /* 0x000000ec00b89947 */ /* 0x002fea0003800000 */
.L_x_1265:
        /* <DEDUP_REMOVED lines=136> */
.L_x_1267:
[----:B------:R-:W-:Y:S01]  /*8750*/  ULEA UR10, UR4, UR60, 0x3 ;  /* 0x0000003c040a7291 */ /* 0x000fe2000f8e183f */
[----:B------:R-:W-:-:S05]  /*8760*/  IMAD.U32 R0, RZ, RZ, UR7 ;  /* 0x00000007ff007e24 */ /* 0x000fca000f8e00ff */
[----:B------:R-:W-:-:S04]  /*8770*/  SHF.L.U32 R0, R0, 0x1f, RZ ;  /* 0x0000001f00007819 */ /* 0x000fc800000006ff */
[----:B------:R2:W3:Y:S01]  /*8780*/  SYNCS.PHASECHK.TRANS64.TRYWAIT P1, [UR10+0x2a850], R0 ;  /* 0x02a85000ff0075a7 */ /* 0x0004e2000802014a */
[----:B------:R-:W-:Y:S05]  /*8790*/  @!P0 BRA `(.L_x_1268) ;  /* 0x0000000000048947 */ /* 0x000fea0003800000 */
[----:B------:R-:W-:Y:S01]  /*87a0*/  BPT.TRAP 0x1 ;  /* 0x000000040000795c */ /* 0x000fe20000300000 */
.L_x_1268:
[----:B---3--:R-:W-:Y:S05]  /*87b0*/  @P1 BRA `(.L_x_1269) ;  /* 0x0000000000081947 */ /* 0x008fea0003800000 */
[----:B------:R-:W3:Y:S02]  /*87c0*/  SYNCS.PHASECHK.TRANS64.TRYWAIT P1, [UR10+0x2a850], R0 ;  /* 0x02a85000ff0075a7 */ /* 0x000ee4000802014a */
[----:B---3--:R-:W-:Y:S05]  /*87d0*/  @!P1 BRA `(.L_x_1270) ;  /* 0x000000e4008c9947 */ /* 0x008fea0003800000 */
.L_x_1269:
        /* <DEDUP_REMOVED lines=37> */
.L_x_1271:
[----:B0-2---:R-:W-:Y:S01]  /*8a30*/  FMNMX.FTZ R0, R88, R11, !PT ;  /* 0x0000000b58007209 */ /* 0x005fe20007810000 */
[----:B-1----:R-:W0:Y:S01]  /*8a40*/  LDC R8, c[0x0][0x988] ;  /* 0x00026200ff087b82 */ /* 0x002e220000000800 */
[----:B------:R-:W-:Y:S01]  /*8a50*/  FMNMX.FTZ R2, R90, R13, !PT ;  /* 0x0000000d5a027209 */ /* 0x000fe20007810000 */
[----:B------:R-:W-:Y:S01]  /*8a60*/  UIADD3 UR5, UR5, 0x2a840, URZ ;  /* 0x0002a84005057890 */ /* 0x000fe2000fffe03f */
[----:B------:R-:W-:Y:S02]  /*8a70*/  FMNMX.FTZ R7, R89, R0, !PT ;  /* 0x0000000059077209 */ /* 0x000fe40007810000 */
[----:B------:R-:W-:Y:S02]  /*8a80*/  FMNMX.FTZ R15, R91, R2, !PT ;  /* 0x000000025b0f7209 */ /* 0x000fe40007810000 */
[----:B------:R-:W-:Y:S01]  /*8a90*/  FMNMX.FTZ R0, R92, R7, !PT ;  /* 0x000000075c007209 */ /* 0x000fe20007810000 */
[----:B------:R-:W1:Y:S01]  /*8aa0*/  S2UR UR4, SR_CgaCtaId ;  /* 0x00000000000479c3 */ /* 0x000e620000008800 */
        /* <DEDUP_REMOVED lines=11> */
[----:B------:R-:W-:Y:S01]  /*8b60*/  FMNMX.FTZ R0, R104, R7, !PT ;  /* 0x0000000768007209 */ /* 0x000fe20007810000 */
[----:B-1----:R-:W-:Y:S01]  /*8b70*/  UPRMT UR5, UR4, 0x654, UR5 ;  /* 0x0000065404057896 */ /* 0x002fe20008000005 */
        /* <DEDUP_REMOVED lines=43> */
[-C--:B------:R-:W-:Y:S01]  /*8e30*/  FMUL.FTZ R20, R11, R8.reuse ;  /* 0x000000080b147220 */ /* 0x080fe20000410000 */
[-C--:B------:R-:W-:Y:S01]  /*8e40*/  FFMA.FTZ R89, R105, R8.reuse, -R137 ;  /* 0x0000000869597223 */ /* 0x080fe20000010889 */
[C---:B------:R-:W-:Y:S01]  /*8e50*/  FADD.FTZ R11, -R10.reuse, R13 ;  /* 0x0000000d0a0b7221 */ /* 0x040fe20000010100 */
[-CC-:B------:R-:W-:Y:S01]  /*8e60*/  FFMA.FTZ R105, R121, R8.reuse, -R137.reuse ;  /* 0x0000000879697223 */ /* 0x180fe20000010889 */
[-C--:B------:R-:W-:Y:S01]  /*8e70*/  FMUL.FTZ R121, R10, R8.reuse ;  /* 0x000000080a797220 */ /* 0x080fe20000410000 */
[----:B------:R0:W-:Y:S01]  /*8e80*/  MUFU.EX2 R0, R20 ;  /* 0x0000001400007308 */ /* 0x0001e20000000800 */
[-C--:B------:R-:W-:Y:S01]  /*8e90*/  FMUL.FTZ R2, R11, R8.reuse ;  /* 0x000000080b027220 */ /* 0x080fe20000410000 */
[-C--:B------:R-:W-:Y:S01]  /*8ea0*/  FFMA.FTZ R11, R88, R8.reuse, -R137 ;  /* 0x00000008580b7223 */ /* 0x080fe20000010889 */
[-CC-:B------:R-:W-:Y:S01]  /*8eb0*/  FFMA.FTZ R157, R90, R8.reuse, -R121.reuse ;  /* 0x000000085a9d7223 */ /* 0x180fe20000010879 */
[-C--:B------:R-:W-:Y:S01]  /*8ec0*/  FFMA.FTZ R12, R91, R8.reuse, -R121 ;  /* 0x000000085b0c7223 */ /* 0x080fe20000010879 */
[-C--:B------:R-:W-:Y:S01]  /*8ed0*/  FFMA.FTZ R158, R92, R8.reuse, -R137 ;  /* 0x000000085c9e7223 */ /* 0x080fe20000010889 */
[-C--:B------:R-:W-:Y:S01]  /*8ee0*/  FFMA.FTZ R159, R94, R8.reuse, -R121 ;  /* 0x000000085e9f7223 */ /* 0x080fe20000010879 */
[-C--:B------:R-:W-:Y:S01]  /*8ef0*/  FFMA.FTZ R13, R93, R8.reuse, -R137 ;  /* 0x000000085d0d7223 */ /* 0x080fe20000010889 */
[----:B------:R-:W-:Y:S01]  /*8f00*/  MUFU.EX2 R2, R2 ;  /* 0x0000000200027308 */ /* 0x000fe20000000800 */
[-C--:B0-----:R-:W-:Y:S01]  /*8f10*/  FFMA.FTZ R20, R95, R8.reuse, -R121 ;  /* 0x000000085f147223 */ /* 0x081fe20000010879 */
        /* <DEDUP_REMOVED lines=10> */
[-CC-:B------:R-:W-:Y:S01]  /*8fc0*/  FFMA.FTZ R149, R106, R8.reuse, -R121.reuse ;  /* 0x000000086a957223 */ /* 0x180fe20000010879 */
        /* <DEDUP_REMOVED lines=22> */
[-CC-:B------:R-:W-:Y:S01]  /*9130*/  FFMA.FTZ R109, R125, R8.reuse, -R137.reuse ;  /* 0x000000087d6d7223 */ /* 0x180fe20000010889 */
        /* <DEDUP_REMOVED lines=8> */
[----:B------:R-:W-:-:S04]  /*91c0*/  FFMA.FTZ R117, R133, R8, -R137 ;  /* 0x0000000885757223 */ /* 0x000fc80000010889 */
        /* <DEDUP_REMOVED lines=93> */
.L_x_1272:
        /* <DEDUP_REMOVED lines=35> */
.L_x_1262:
[----:B------:R-:W-:-:S13]  /*99d0*/  R2UR UR4, R161 ;  /* 0x00000000a10472ca */ /* 0x000fda00000e0000 */
[----:B------:R-:W-:-:S13]  /*99e0*/  ISETP.GE.AND P1, PT, R14, UR4, PT ;  /* 0x000000040e007c0c */ /* 0x000fda000bf26270 */
[----:B------:R-:W-:Y:S05]  /*99f0*/  @!P1 BRA `(.L_x_1274) ;  /* 0x0000002c00909947 */ /* 0x000fea0003800000 */
[----:B------:R-:W-:Y:S01]  /*9a00*/  IMAD.MOV.U32 R13, RZ, RZ, R10 ;  /* 0x000000ffff0d7224 */ /* 0x000fe200078e000a */
[----:B------:R-:W-:Y:S01]  /*9a10*/  UMOV UR7, UR38 ;  /* 0x0000002600077c82 */ /* 0x000fe20008000000 */
[----:B------:R-:W-:Y:S01]  /*9a20*/  IMAD.MOV.U32 R12, RZ, RZ, R7 ;  /* 0x000000ffff0c7224 */ /* 0x000fe200078e0007 */
[----:B------:R-:W-:Y:S01]  /*9a30*/  UMOV UR4, UR39 ;  /* 0x0000002700047c82 */ /* 0x000fe20008000000 */
[----:B------:R-:W-:Y:S01]  /*9a40*/  ULDC UR50, c[0x0][0x9e4] ;  /* 0x0002790000327ab9 */ /* 0x000fe20000000800 */
[----:B------:R-:W-:Y:S01]  /*9a50*/  ULDC UR51, c[0x0][0x9dc] ;  /* 0x0002770000337ab9 */ /* 0x000fe20000000800 */
[----:B------:R-:W-:-:S05]  /*9a60*/  ULDC UR54, c[0x0][0x9e0] ;  /* 0x0002780000367ab9 */ /* 0x000fca0000000800 */
.L_x_1293:
[----:B------:R-:W-:-:S04]  /*9a70*/  UISETP.NE.AND UP0, UPT, UR4, 0x1, UPT ;  /* 0x000000010400788c */ /* 0x000fc8000bf05270 */
[----:B------:R-:W-:-:S04]  /*9a80*/  USEL UR38, URZ, 0x1, UP0 ;  /* 0x000000013f267887 */ /* 0x000fc80008000000 */
[----:B------:R-:W-:Y:S01]  /*9a90*/  ULOP3.LUT UR38, UR7, UR38, URZ, 0x3c, !UPT ;  /* 0x0000002607267292 */ /* 0x000fe2000f8e3c3f */
[----:B------:R-:W-:Y:S11]  /*9aa0*/  @!P0 BRA `(.L_x_1275) ;  /* 0x0000000000048947 */ /* 0x000ff60003800000 */
[----:B------:R-:W-:Y:S01]  /*9ab0*/  BPT.TRAP 0x1 ;  /* 0x000000040000795c */ /* 0x000fe20000300000 */
.L_x_1275:
        /* <DEDUP_REMOVED lines=9> */
.L_x_1276:
[----:B-1----:R-:W-:Y:S05]  /*9b50*/  @P1 BRA `(.L_x_1277) ;  /* 0x0000000000081947 */ /* 0x002fea0003800000 */
[----:B------:R-:W1:Y:S02]  /*9b60*/  SYNCS.PHASECHK.TRANS64.TRYWAIT P1, [UR5+0x2a830], R7 ;  /* 0x02a83007ff0075a7 */ /* 0x000e640008020145 */
[----:B-1----:R-:W-:Y:S05]  /*9b70*/  @!P1 BRA `(.L_x_1278) ;  /* 0x000000d000bc9947 */ /* 0x002fea0003800000 */
.L_x_1277:
        /* <DEDUP_REMOVED lines=136> */
.L_x_1279:
[----:B------:R-:W-:Y:S01]  /*a400*/  ULEA UR10, UR4, UR60, 0x3 ;  /* 0x0000003c040a7291 */ /* 0x000fe2000f8e183f */
[----:B------:R-:W-:-:S05]  /*a410*/  IMAD.U32 R0, RZ, RZ, UR7 ;  /* 0x00000007ff007e24 */ /* 0x000fca000f8e00ff */
[----:B------:R-:W-:-:S04]  /*a420*/  SHF.L.U32 R0, R0, 0x1f, RZ ;  /* 0x0000001f00007819 */ /* 0x000fc800000006ff */
[----:B------:R2:W3:Y:S01]  /*a430*/  SYNCS.PHASECHK.TRANS64.TRYWAIT P1, [UR10+0x2a850], R0 ;  /* 0x02a85000ff0075a7 */ /* 0x0004e2000802014a */
[----:B------:R-:W-:Y:S05]  /*a440*/  @!P0 BRA `(.L_x_1280) ;  /* 0x0000000000048947 */ /* 0x000fea0003800000 */
[----:B------:R-:W-:Y:S01]  /*a450*/  BPT.TRAP 0x1 ;  /* 0x000000040000795c */ /* 0x000fe20000300000 */
.L_x_1280:
[----:B---3--:R-:W-:Y:S05]  /*a460*/  @P1 BRA `(.L_x_1281) ;  /* 0x0000000000081947 */ /* 0x008fea0003800000 */
[----:B------:R-:W3:Y:S02]  /*a470*/  SYNCS.PHASECHK.TRANS64.TRYWAIT P1, [UR10+0x2a850], R0 ;  /* 0x02a85000ff0075a7 */ /* 0x000ee4000802014a */
[----:B---3--:R-:W-:Y:S05]  /*a480*/  @!P1 BRA `(.L_x_1282) ;  /* 0x000000c800909947 */ /* 0x008fea0003800000 */
.L_x_1281:
        /* <DEDUP_REMOVED lines=37> */
.L_x_1283:
[----:B------:R-:W-:Y:S01]  /*a6e0*/  R2UR UR6, R19 ;  /* 0x00000000130672ca */ /* 0x000fe200000e0000 */
[----:B------:R-:W-:Y:S01]  /*a6f0*/  UISETP.NE.AND UP0, UPT, UR61, URZ, UPT ;  /* 0x0000003f3d00728c */ /* 0x000fe2000bf05270 */
[----:B------:R-:W-:Y:S01]  /*a700*/  R2UR UR4, R22 ;  /* 0x00000000160472ca */ /* 0x000fe200000e0000 */
[----:B------:R-:W-:Y:S01]  /*a710*/  IMAD R155, R14, -0x60, RZ ;  /* 0xffffffa00e9b7824 */ /* 0x000fe200078e02ff */
[----:B------:R-:W-:-:S09]  /*a720*/  UIADD3 UR5, UR5, 0x2a840, URZ ;  /* 0x0002a84005057890 */ /* 0x000fd2000fffe03f */
        /* <DEDUP_REMOVED lines=34> */
.L_x_1286:
[----:B------:R-:W-:-:S05]  /*a950*/  IMAD.U32 R21, RZ, RZ, UR50 ;  /* 0x00000032ff157e24 */ /* 0x000fca000f8e00ff */
[----:B------:R-:W-:-:S13]  /*a960*/  ISETP.NE.AND P1, PT, R21, 0x1, PT ;  /* 0x000000011500780c */ /* 0x000fda0003f25270 */
[----:B------:R-:W0:Y:S02]  /*a970*/  @P1 LDC.64 R10, c[0x0][0x9e8] ;  /* 0x00027a00ff0a1b82 */ /* 0x000e240000000a00 */
[----:B0-----:R-:W-:-:S05]  /*a980*/  @P1 IMAD.HI.U32 R10, R15, R10, RZ ;  /* 0x0000000a0f0a1227 */ /* 0x001fca00078e00ff */
[----:B------:R-:W-:-:S07]  /*a990*/  @P1 SHF.R.U32.HI R15, RZ, R11, R10 ;  /* 0x0000000bff0f1219 */ /* 0x000fce000001160a */
.L_x_1287:
[----:B------:R-:W-:Y:S05]  /*a9a0*/  BSYNC B0 ;  /* 0x0000000000007941 */ /* 0x000fea0003800000 */
.L_x_1285:
[----:B------:R-:W-:-:S05]  /*a9b0*/  IMAD R15, R15, R21, R0 ;  /* 0x000000150f0f7224 */ /* 0x000fca00078e0200 */
[----:B------:R-:W-:Y:S02]  /*a9c0*/  VIADDMNMX R136, R15, R21, R136, PT ;  /* 0x000000150f887246 */ /* 0x000fe40003800188 */
[----:B------:R-:W-:-:S07]  /*a9d0*/  VIMNMX R8, R8, R15, !PT ;  /* 0x0000000f08087248 */ /* 0x000fce0007fe0100 */
.L_x_1284:
        /* <DEDUP_REMOVED lines=133> */
.L_x_1290:
[----:B------:R-:W-:-:S05]  /*b230*/  IMAD.U32 R8, RZ, RZ, UR50 ;  /* 0x00000032ff087e24 */ /* 0x000fca000f8e00ff */
[----:B------:R-:W-:-:S13]  /*b240*/  ISETP.NE.AND P6, PT, R8, 0x1, PT ;  /* 0x000000010800780c */ /* 0x000fda0003fc5270 */
[----:B------:R-:W0:Y:S02]  /*b250*/  @P6 LDC.64 R10, c[0x0][0x9e8] ;  /* 0x00027a00ff0a6b82 */ /* 0x000e240000000a00 */
[----:B0-----:R-:W-:-:S05]  /*b260*/  @P6 IMAD.HI.U32 R10, R7, R10, RZ ;  /* 0x0000000a070a6227 */ /* 0x001fca00078e00ff */
[----:B------:R-:W-:-:S07]  /*b270*/  @P6 SHF.R.U32.HI R7, RZ, R11, R10 ;  /* 0x0000000bff076219 */ /* 0x000fce000001160a */
.L_x_1291:
[----:B------:R-:W-:Y:S05]  /*b280*/  BSYNC B0 ;  /* 0x0000000000007941 */ /* 0x000fea0003800000 */
.L_x_1289:
[----:B------:R-:W-:-:S05]  /*b290*/  IMAD R7, R7, R8, R0 ;  /* 0x0000000807077224 */ /* 0x000fca00078e0200 */
[----:B------:R-:W-:Y:S02]  /*b2a0*/  VIADDMNMX R2, R7, R8, R2, PT ;  /* 0x0000000807027246 */ /* 0x000fe40003800102 */
[----:B------:R-:W-:-:S07]  /*b2b0*/  VIMNMX R20, R20, R7, !PT ;  /* 0x0000000714147248 */ /* 0x000fce0007fe0100 */
.L_x_1288:
        /* <DEDUP_REMOVED lines=308> */
.L_x_1292:
[----:B------:R-:W0:Y:S01]  /*c600*/  S2UR UR5, SR_CgaCtaId ;  /* 0x00000000000579c3 */ /* 0x000e220000008800 */
[----:B------:R-:W-:Y:S01]  /*c610*/  R2UR UR4, R161 ;  /* 0x00000000a10472ca */ /* 0x000fe200000e0000 */
[----:B------:R-:W-:Y:S01]  /*c620*/  UIADD3 UR10, UR10, 0x2a860, URZ ;  /* 0x0002a8600a0a7890 */ /* 0x000fe2000fffe03f */
[----:B------:R-:W-:Y:S01]  /*c630*/  F2FP.F16.F32.PACK_AB R139, R12, R110 ;  /* 0x0000006e0c8b723e */ /* 0x000fe200000000ff */
[----:B------:R-:W-:Y:S01]  /*c640*/  UMOV UR7, UR38 ;  /* 0x0000002600077c82 */ /* 0x000fe20008000000 */
[----:B------:R-:W-:Y:S01]  /*c650*/  F2FP.F16.F32.PACK_AB R156, R156, R219 ;  /* 0x000000db9c9c723e */ /* 0x000fe200000000ff */
[----:B------:R-:W-:Y:S01]  /*c660*/  IMAD.MOV.U32 R13, RZ, RZ, R10 ;  /* 0x000000ffff0d7224 */ /* 0x000fe200078e000a */
[----:B------:R-:W-:Y:S01]  /*c670*/  F2FP.F16.F32.PACK_AB R157, R20, R129 ;  /* 0x00000081149d723e */ /* 0x000fe200000000ff */
[----:B------:R-:W-:Y:S01]  /*c680*/  IMAD.MOV.U32 R12, RZ, RZ, R7 ;  /* 0x000000ffff0c7224 */ /* 0x000fe200078e0007 */
[----:B------:R-:W-:Y:S02]  /*c690*/  F2FP.F16.F32.PACK_AB R158, R89, R158 ;  /* 0x0000009e599e723e */ /* 0x000fe400000000ff */
[----:B------:R-:W-:-:S02]  /*c6a0*/  F2FP.F16.F32.PACK_AB R159, R88, R11 ;  /* 0x0000000b589f723e */ /* 0x000fc400000000ff */
[----:B------:R-:W-:Y:S02]  /*c6b0*/  F2FP.F16.F32.PACK_AB R152, R21, R152 ;  /* 0x000000981598723e */ /* 0x000fe400000000ff */
[----:B------:R-:W-:Y:S01]  /*c6c0*/  ISETP.GT.AND P1, PT, R14, UR4, PT ;  /* 0x000000040e007c0c */ /* 0x000fe2000bf24270 */
[----:B------:R-:W-:Y:S01]  /*c6d0*/  UMOV UR4, UR39 ;  /* 0x0000002700047c82 */ /* 0x000fe20008000000 */
[----:B------:R-:W-:Y:S01]  /*c6e0*/  F2FP.F16.F32.PACK_AB R153, R90, R153 ;  /* 0x000000995a99723e */ /* 0x000fe200000000ff */
[----:B------:R-:W-:Y:S01]  /*c6f0*/  VIADD R14, R14, 0xffffffff ;  /* 0xffffffff0e0e7836 */ /* 0x000fe20000000000 */
[----:B------:R-:W-:Y:S02]  /*c700*/  F2FP.F16.F32.PACK_AB R154, R15, R154 ;  /* 0x0000009a0f9a723e */ /* 0x000fe400000000ff */
[----:B------:R-:W-:Y:S02]  /*c710*/  F2FP.F16.F32.PACK_AB R155, R92, R155 ;  /* 0x0000009b5c9b723e */ /* 0x000fe400000000ff */
[----:B------:R-:W-:Y:S01]  /*c720*/  F2FP.F16.F32.PACK_AB R148, R93, R148 ;  /* 0x000000945d94723e */ /* 0x000fe200000000ff */
[----:B0-----:R-:W-:Y:S01]  /*c730*/  UPRMT UR10, UR5, 0x654, UR10 ;  /* 0x00000654050a7896 */ /* 0x001fe2000800000a */
[----:B------:R-:W-:-:S02]  /*c740*/  F2FP.F16.F32.PACK_AB R149, R94, R149 ;  /* 0x000000955e95723e */ /* 0x000fc400000000ff */
[----:B------:R-:W-:Y:S02]  /*c750*/  F2FP.F16.F32.PACK_AB R150, R101, R150 ;  /* 0x000000966596723e */ /* 0x000fe400000000ff */
[----:B------:R-:W-:Y:S02]  /*c760*/  F2FP.F16.F32.PACK_AB R151, R96, R151 ;  /* 0x000000976097723e */ /* 0x000fe400000000ff */
[----:B------:R-:W-:Y:S02]  /*c770*/  F2FP.F16.F32.PACK_AB R144, R105, R144 ;  /* 0x000000906990723e */ /* 0x000fe400000000ff */
        /* <DEDUP_REMOVED lines=12> */
.L_x_1274:
        /* <DEDUP_REMOVED lines=67> */
.L_x_1294:
[----:B------:R-:W-:Y:S01]  /*cc70*/  ULEA UR5, UR39, UR60, 0x3 ;  /* 0x0000003c27057291 */ /* 0x000fe2000f8e183f */
[----:B------:R-:W-:-:S05]  /*cc80*/  IMAD.U32 R0, RZ, RZ, UR38 ;  /* 0x00000026ff007e24 */ /* 0x000fca000f8e00ff */
[----:B------:R-:W-:-:S04]  /*cc90*/  SHF.L.U32 R0, R0, 0x1f, RZ ;  /* 0x0000001f00007819 */ /* 0x000fc800000006ff */
[----:B------:R0:W1:Y:S01]  /*cca0*/  SYNCS.PHASECHK.TRANS64.TRYWAIT P1, [UR5+0x2a850], R0 ;  /* 0x02a85000ff0075a7 */ /* 0x0000620008020145 */
[----:B------:R-:W-:Y:S05]  /*ccb0*/  @!P0 BRA `(.L_x_1295) ;  /* 0x0000000000048947 */ /* 0x000fea0003800000 */
[----:B------:R-:W-:Y:S01]  /*ccc0*/  BPT.TRAP 0x1 ;  /* 0x000000040000795c */ /* 0x000fe20000300000 */
.L_x_1295:
[----:B-1----:R-:W-:Y:S05]  /*ccd0*/  @P1 BRA `(.L_x_1296) ;  /* 0x0000000000081947 */ /* 0x002fea0003800000 */
[----:B------:R-:W1:Y:S02]  /*cce0*/  SYNCS.PHASECHK.TRANS64.TRYWAIT P1, [UR5+0x2a850], R0 ;  /* 0x02a85000ff0075a7 */ /* 0x000e640008020145 */
[----:B-1----:R-:W-:Y:S05]  /*ccf0*/  @!P1 BRA `(.L_x_1297) ;  /* 0x000000a0008c9947 */ /* 0x002fea0003800000 */
.L_x_1296:
[----:B------:R-:W-:Y:S01]  /*cd00*/  UIADD3 UR60, UR60, 0x400, URZ ;  /* 0x000004003c3c7890 */ /* 0x000fe2000fffe03f */
[----:B------:R-:W-:Y:S01]  /*cd10*/  WARPGROUP.ARRIVE ;  /* 0x00000000000079c5 */ /* 0x000fe20000000000 */
[----:B------:R-:W-:Y:S01]  /*cd20*/  UMOV UR7, 0x40000040 ;  /* 0x4000004000077882 */ /* 0x000fe20000000000 */
[----:B-1----:R-:W1:Y:S01]  /*cd30*/  SHFL.BFLY PT, R5, R6, 0x2, 0x1f ;  /* 0x0c401f0006057f89 */ /* 0x002e6200000e0000 */
[----:B------:R-:W-:Y:S01]  /*cd40*/  USHF.R.U32.HI UR60, URZ, 0x4, UR60 ;  /* 0x000000043f3c7899 */ /* 0x000fe2000801163c */
[----:B------:R-:W-:Y:S02]  /*cd50*/  IMAD.MOV.U32 R4, RZ, RZ, RZ ;  /* 0x000000ffff047224 */ /* 0x000fe400078e00ff */
[----:B0-----:R-:W0:Y:S01]  /*cd60*/  SHFL.BFLY PT, R0, R3, 0x2, 0x1f ;  /* 0x0c401f0003007f89 */ /* 0x001e2200000e0000 */
[----:B------:R-:W-:Y:S01]  /*cd70*/  ULOP3.LUT UR60, UR60, 0x3fff, URZ, 0xc0, !UPT ;  /* 0x00003fff3c3c7892 */ /* 0x000fe2000f8ec03f */
[----:B------:R-:W-:-:S03]  /*cd80*/  IMAD.MOV.U32 R94, RZ, RZ, -0x800000 ;  /* 0xff800000ff5e7424 */ /* 0x000fc600078e00ff */
        /* <DEDUP_REMOVED lines=8> */
[----:B0-----:R-:W-:Y:S02]  /*ce10*/  FADD.FTZ R2, R0, R3 ;  /* 0x0000000300027221 */ /* 0x001fe40000010000 */
        /* <DEDUP_REMOVED lines=44> */
.L_x_1298:
[----:B------:R-:W-:Y:S01]  /*d0e0*/  R2UR UR6, R184 ;  /* 0x00000000b80672ca */ /* 0x000fe200000e0000 */
[----:B------:R-:W-:Y:S01]  /*d0f0*/  UIADD3 UR4, UR5, 0x2a860, URZ ;  /* 0x0002a86005047890 */ /* 0x000fe2000fffe03f */
[-C--:B------:R-:W-:Y:S01]  /*d100*/  FMUL.FTZ R2, R24, R4.reuse ;  /* 0x0000000418027220 */ /* 0x080fe20000410000 */
[----:B------:R-:W-:Y:S01]  /*d110*/  UIADD3 UR39, UR39, 0x1, URZ ;  /* 0x0000000127277890 */ /* 0x000fe2000fffe03f */
[-C--:B------:R-:W-:Y:S01]  /*d120*/  FMUL.FTZ R3, R25, R4.reuse ;  /* 0x0000000419037220 */ /* 0x080fe20000410000 */
[-C--:B------:R-:W-:Y:S01]  /*d130*/  FMUL.FTZ R20, R28, R4.reuse ;  /* 0x000000041c147220 */ /* 0x080fe20000410000 */
        /* <DEDUP_REMOVED lines=8> */
[-C--:B------:R-:W-:Y:S01]  /*d1c0*/  FMUL.FTZ R41, R41, R4.reuse ;  /* 0x0000000429297220 */ /* 0x080fe20000410000 */
[-C--:B------:R-:W-:Y:S01]  /*d1d0*/  FMUL.FTZ R44, R44, R4.reuse ;  /* 0x000000042c2c7220 */ /* 0x080fe20000410000 */
[-C--:B------:R-:W-:Y:S01]  /*d1e0*/  FMUL.FTZ R45, R45, R4.reuse ;  /* 0x000000042d2d7220 */ /* 0x080fe20000410000 */
[-C--:B------:R-:W-:Y:S01]  /*d1f0*/  FMUL.FTZ R48, R48, R4.reuse ;  /* 0x0000000430307220 */ /* 0x080fe20000410000 */
[----:B------:R-:W-:Y:S01]  /*d200*/  FMUL.FTZ R49, R49, R4 ;  /* 0x0000000431317220 */ /* 0x000fe20000410000 */
[----:B------:R-:W-:-:S02]  /*d210*/  IMAD.U32 R184, RZ, RZ, UR6 ;  /* 0x00000006ffb87e24 */ /* 0x000fc4000f8e00ff */
[-C--:B------:R-:W-:Y:S01]  /*d220*/  FMUL.FTZ R52, R52, R4.reuse ;  /* 0x0000000434347220 */ /* 0x080fe20000410000 */
[-C--:B------:R-:W-:Y:S01]  /*d230*/  FMUL.FTZ R53, R53, R4.reuse ;  /* 0x0000000435357220 */ /* 0x080fe20000410000 */
[-C--:B------:R-:W-:Y:S01]  /*d240*/  FMUL.FTZ R56, R56, R4.reuse ;  /* 0x0000000438387220 */ /* 0x080fe20000410000 */
[-C--:B------:R-:W-:Y:S01]  /*d250*/  FMUL.FTZ R57, R57, R4.reuse ;  /* 0x0000000439397220 */ /* 0x080fe20000410000 */
[----:B------:R-:W0:Y:S01]  /*d260*/  S2UR UR6, SR_CgaCtaId ;  /* 0x00000000000679c3 */ /* 0x000e220000008800 */
        /* <DEDUP_REMOVED lines=23> */
[----:B0-----:R-:W-:Y:S01]  /*d3e0*/  UPRMT UR4, UR6, 0x654, UR4 ;  /* 0x0000065406047896 */ /* 0x001fe20008000004 */
        /* <DEDUP_REMOVED lines=28> */
.L_x_1220:
[----:B------:R-:W0:Y:S01]  /*d5b0*/  S2R R4, SR_CgaCtaId ;  /* 0x0000000000047919 */ /* 0x000e220000008800 */
[----:B------:R-:W-:Y:S01]  /*d5c0*/  MOV R19, 0x400 ;  /* 0x0000040000137802 */ /* 0x000fe20000000f00 */
[----:B------:R-:W-:Y:S01]  /*d5d0*/  BSSY B0, `(.L_x_1299) ;  /* 0x0000304000007945 */ /* 0x000fe20003800000 */
[----:B------:R-:W-:Y:S02]  /*d5e0*/  BAR.SYNC.DEFER_BLOCKING 0x5, 0x180 ;  /* 0x0146000000007b1d */ /* 0x000fe40000010000 */
[----:B0-----:R-:W-:-:S05]  /*d5f0*/  LEA R19, R4, R19, 0x18 ;  /* 0x0000001304137211 */ /* 0x001fca00078ec0ff */
[----:B------:R-:W0:Y:S02]  /*d600*/  LDS.128 R4, [R19+0x2a8d0] ;  /* 0x02a8d00013047984 */ /* 0x000e240000000c00 */
[----:B0-----:R-:W-:Y:S02]  /*d610*/  R2UR UR6, R5 ;  /* 0x00000000050672ca */ /* 0x001fe400000e0000 */
[----:B------:R-:W-:Y:S02]  /*d620*/  R2UR UR5, R6 ;  /* 0x00000000060572ca */ /* 0x000fe400000e0000 */
[----:B------:R-:W-:Y:S01]  /*d630*/  R2UR UR7, R7 ;  /* 0x00000000070772ca */ /* 0x000fe200000e0000 */
[----:B------:R-:W-:Y:S06]  /*d640*/  BAR.ARV 0x4, 0x180 ;  /* 0x0106000000007b1d */ /* 0x000fec0000002000 */
[----:B------:R-:W-:Y:S08]  /*d650*/  @P0 BRA `(.L_x_1300) ;  /* 0x0000002000880947 */ /* 0x000ff00003800000 */
[----:B------:R-:W0:Y:S01]  /*d660*/  S2R R4, SR_SWINHI ;  /* 0x0000000000047919 */ /* 0x000e220000002f00 */
[----:B------:R-:W-:Y:S01]  /*d670*/  R2UR UR13, R183 ;  /* 0x00000000b70d72ca */ /* 0x000fe200000e0000 */
[----:B------:R-:W-:Y:S01]  /*d680*/  ULDC.64 UR10, c[0x0][0xc00] ;  /* 0x00030000000a7ab9 */ /* 0x000fe20000000a00 */
[----:B------:R-:W-:Y:S01]  /*d690*/  ULDC.64 UR8, c[0x0][0xc00] ;  /* 0x0003000000087ab9 */ /* 0x000fe20000000a00 */
[----:B------:R-:W-:Y:S02]  /*d6a0*/  R2UR UR15, R164 ;  /* 0x00000000a40f72ca */ /* 0x000fe400000e0000 */
[----:B------:R-:W-:Y:S02]  /*d6b0*/  R2UR UR12, R22 ;  /* 0x00000000160c72ca */ /* 0x000fe400000e0000 */
[----:B------:R-:W-:Y:S02]  /*d6c0*/  R2UR UR14, R165 ;  /* 0x00000000a50e72ca */ /* 0x000fe400000e0000 */
[----:B------:R-:W-:-:S04]  /*d6d0*/  R2UR UR20, R166 ;  /* 0x00000000a61472ca */ /* 0x000fc800000e0000 */
[----:B------:R-:W-:Y:S01]  /*d6e0*/  UIMAD.WIDE UR8, UR13, 0x4, UR8 ;  /* 0x000000040d0878a5 */ /* 0x000fe2000f8e0208 */
        /* <DEDUP_REMOVED lines=15> */
[----:B------:R-:W-:Y:S01]  /*d7e0*/  BAR.SYNC.DEFER_BLOCKING 0x1, 0x100 ;  /* 0x0044000000007b1d */ /* 0x000fe20000010000 */
        /* <DEDUP_REMOVED lines=9> */
[----:B------:R-:W-:Y:S02]  /*d880*/  LOP3.LUT R12, R95, 0x380, RZ, 0xc0, !PT ;  /* 0x000003805f0c7812 */ /* 0x000fe400078ec0ff */
[----:B------:R-:W-:Y:S02]  /*d890*/  SHF.R.U64 R10, R10, 0x3, RZ ;  /* 0x000000030a0a7819 */ /* 0x000fe400000012ff */
[----:B------:R-:W-:Y:S02]  /*d8a0*/  LOP3.LUT R26, R7, R8, RZ, 0x3c, !PT ;  /* 0x00000008071a7212 */ /* 0x000fe400078e3cff */
[----:B------:R-:W-:-:S02]  /*d8b0*/  SHF.R.U64 R6, R6, 0x3, RZ ;  /* 0x0000000306067819 */ /* 0x000fc400000012ff */
[----:B------:R-:W-:Y:S02]  /*d8c0*/  LOP3.LUT R8, R97, 0x380, RZ, 0xc0, !PT ;  /* 0x0000038061087812 */ /* 0x000fe400078ec0ff */
[----:B------:R-:W-:Y:S02]  /*d8d0*/  SHF.R.U64 R12, R12, 0x3, RZ ;  /* 0x000000030c0c7819 */ /* 0x000fe400000012ff */
[----:B------:R-:W-:Y:S02]  /*d8e0*/  LOP3.LUT R14, R10, R75, RZ, 0x3c, !PT ;  /* 0x0000004b0a0e7212 */ /* 0x000fe400078e3cff */
[----:B------:R-:W-:Y:S02]  /*d8f0*/  LOP3.LUT R28, R6, R31, RZ, 0x3c, !PT ;  /* 0x0000001f061c7212 */ /* 0x000fe400078e3cff */
[----:B------:R-:W-:Y:S02]  /*d900*/  LOP3.LUT R10, R99, 0x380, RZ, 0xc0, !PT ;  /* 0x00000380630a7812 */ /* 0x000fe400078ec0ff */
[----:B------:R-:W-:-:S02]  /*d910*/  SHF.R.U64 R8, R8, 0x3, RZ ;  /* 0x0000000308087819 */ /* 0x000fc400000012ff */
[----:B------:R-:W-:Y:S02]  /*d920*/  LOP3.LUT R31, R74, 0x380, RZ, 0xc0, !PT ;  /* 0x000003804a1f7812 */ /* 0x000fe400078ec0ff */
[----:B------:R-:W-:Y:S02]  /*d930*/  LOP3.LUT R24, R12, R95, RZ, 0x3c, !PT ;  /* 0x0000005f0c187212 */ /* 0x000fe400078e3cff */
[----:B------:R-:W-:Y:S02]  /*d940*/  SHF.R.U64 R10, R10, 0x3, RZ ;  /* 0x000000030a0a7819 */ /* 0x000fe400000012ff */
[----:B------:R-:W-:Y:S02]  /*d950*/  LOP3.LUT R12, R8, R97, RZ, 0x3c, !PT ;  /* 0x00000061080c7212 */ /* 0x000fe400078e3cff */
[----:B------:R-:W-:Y:S02]  /*d960*/  MOV R30, R4 ;  /* 0x00000004001e7202 */ /* 0x000fe40000000f00 */
[----:B------:R-:W-:-:S02]  /*d970*/  SHF.R.U64 R31, R31, 0x3, RZ ;  /* 0x000000031f1f7819 */ /* 0x000fc400000012ff */
        /* <DEDUP_REMOVED lines=23> */
[----:B------:R1:W-:Y:S01]  /*daf0*/  STSM.16.M88.4 [R98], R24 ;  /* 0x0000001862007844 */ /* 0x0003e20000000200 */
[----:B0-----:R-:W-:Y:S02]  /*db00*/  F2FP.F16.F32.PACK_AB R30, R53, R52 ;  /* 0x00000034351e723e */ /* 0x001fe400000000ff */
[----:B------:R-:W-:Y:S02]  /*db10*/  F2FP.F16.F32.PACK_AB R31, R55, R54 ;  /* 0x00000036371f723e */ /* 0x000fe400000000ff */
[----:B------:R-:W-:Y:S02]  /*db20*/  MOV R75, R10 ;  /* 0x0000000a004b7202 */ /* 0x000fe40000000f00 */
[----:B------:R-:W-:Y:S01]  /*db30*/  MOV R74, R8 ;  /* 0x00000008004a7202 */ /* 0x000fe20000000f00 */
[----:B------:R0:W-:Y:S01]  /*db40*/  STSM.16.M88.4 [R97], R28 ;  /* 0x0000001c61007844 */ /* 0x0001e20000000200 */
[----:B------:R-:W-:-:S02]  /*db50*/  F2FP.F16.F32.PACK_AB R4, R57, R56 ;  /* 0x000000383904723e */ /* 0x000fc400000000ff */
[----:B------:R-:W-:Y:S02]  /*db60*/  F2FP.F16.F32.PACK_AB R5, R59, R58 ;  /* 0x0000003a3b05723e */ /* 0x000fe400000000ff */
[----:B------:R-:W-:Y:S02]  /*db70*/  F2FP.F16.F32.PACK_AB R6, R61, R60 ;  /* 0x0000003c3d06723e */ /* 0x000fe400000000ff */
[----:B------:R-:W-:Y:S01]  /*db80*/  F2FP.F16.F32.PACK_AB R7, R63, R62 ;  /* 0x0000003e3f07723e */ /* 0x000fe200000000ff */
[----:B-1----:R-:W1:Y:S01]  /*db90*/  LDC.64 R98, c[0x0][0xc08] ;  /* 0x00030200ff627b82 */ /* 0x002e620000000a00 */
        /* <DEDUP_REMOVED lines=10> */
[----:B------:R-:W-:Y:S02]  /*dc40*/  F2FP.F16.F32.PACK_AB R14, R77, R76 ;  /* 0x0000004c4d0e723e */ /* 0x000fe400000000ff */
[----:B------:R-:W-:Y:S02]  /*dc50*/  F2FP.F16.F32.PACK_AB R15, R79, R78 ;  /* 0x0000004e4f0f723e */ /* 0x000fe400000000ff */
[----:B------:R-:W-:-:S02]  /*dc60*/  F2FP.F16.F32.PACK_AB R24, R81, R80 ;  /* 0x000000505118723e */ /* 0x000fc400000000ff */
[----:B------:R-:W-:Y:S01]  /*dc70*/  F2FP.F16.F32.PACK_AB R25, R83, R82 ;  /* 0x000000525319723e */ /* 0x000fe200000000ff */
[----:B------:R0:W-:Y:S01]  /*dc80*/  STSM.16.M88.4 [R75], R12 ;  /* 0x0000000c4b007844 */ /* 0x0001e20000000200 */
[----:B------:R-:W-:Y:S02]  /*dc90*/  F2FP.F16.F32.PACK_AB R26, R85, R84 ;  /* 0x00000054551a723e */ /* 0x000fe400000000ff */
[----:B------:R-:W-:Y:S02]  /*dca0*/  F2FP.F16.F32.PACK_AB R27, R87, R86 ;  /* 0x00000056571b723e */ /* 0x000fe400000000ff */
[----:B------:R-:W-:-:S03]  /*dcb0*/  ISETP.NE.U32.AND P0, PT, RZ, UR10, PT ;  /* 0x0000000aff007c0c */ /* 0x000fc6000bf05070 */
[----:B------:R2:W-:Y:S01]  /*dcc0*/  STSM.16.M88.4 [R74], R24 ;  /* 0x000000184a007844 */ /* 0x0005e20000000200 */
[----:B------:R-:W-:Y:S01]  /*dcd0*/  BAR.SYNC.DEFER_BLOCKING 0x1, 0x100 ;  /* 0x0044000000007b1d */ /* 0x000fe20000010000 */
[----:B------:R-:W-:-:S07]  /*dce0*/  ISETP.NE.AND.EX P0, PT, RZ, UR11, PT, P0 ;  /* 0x0000000bff007c0c */ /* 0x000fce000bf05300 */
[----:B0-----:R-:W0:Y:S06]  /*dcf0*/  LDC R75, c[0x0][0xbe8] ;  /* 0x0002fa00ff4b7b82 */ /* 0x001e2c0000000800 */
[----:B------:R-:W3:Y:S01]  /*dd00*/  @P0 LDG.E R30, desc[UR36][R28.64] ;  /* 0x000000241c1e0981 */ /* 0x000ee2000c1e1900 */
[----:B-1----:R-:W-:Y:S02]  /*dd10*/  ISETP.NE.U32.AND P1, PT, R98, RZ, PT ;  /* 0x000000ff6200720c */ /* 0x002fe40003f25070 */
[----:B------:R-:W-:-:S11]  /*dd20*/  R2UR UR4, R99 ;  /* 0x00000000630472ca */ /* 0x000fd600000e0000 */
[----:B------:R-:W-:Y:S02]  /*dd30*/  VOTEU.ANY UP0, P1 ;  /* 0x00000000003f7886 */ /* 0x000fe40000800100 */
[----:B------:R-:W-:Y:S01]  /*dd40*/  UISETP.NE.AND.EX UP0, UPT, UR4, URZ, UPT, UP0 ;  /* 0x0000003f0400728c */ /* 0x000fe2000bf05300 */
[----:B0-----:R-:W-:Y:S02]  /*dd50*/  ISETP.NE.AND P1, PT, R75, 0x1, PT ;  /* 0x000000014b00780c */ /* 0x001fe40003f25270 */
[----:B------:R-:W-:Y:S02]  /*dd60*/  ULDC UR4, c[0x0][0xa88] ;  /* 0x0002a20000047ab9 */ /* 0x000fe40000000800 */
[----:B--2---:R-:W-:Y:S01]  /*dd70*/  IMAD.U32 R74, RZ, RZ, UR4 ;  /* 0x00000004ff4a7e24 */ /* 0x004fe2000f8e00ff */
[----:B------:R-:W-:Y:S01]  /*dd80*/  PLOP3.LUT P4, PT, PT, PT, UP0, 0x80, 0x0 ;  /* 0x000000000000781c */ /* 0x000fe20003f8f008 */
[----:B------:R-:W-:-:S04]  /*dd90*/  ULDC UR4, c[0x0][0xad4] ;  /* 0x0002b50000047ab9 */ /* 0x000fc80000000800 */
[----:B------:R-:W-:Y:S02]  /*dda0*/  @UP0 ULDC.64 UR8, c[0x0][0xc08] ;  /* 0x0003020000080ab9 */ /* 0x000fe40000000a00 */
[----:B------:R-:W-:Y:S01]  /*ddb0*/  @UP0 UIMAD.WIDE UR8, UR13, 0x4, UR8 ;  /* 0x000000040d0808a5 */ /* 0x000fe2000f8e0208 */
[----:B------:R-:W0:Y:S01]  /*ddc0*/  @P1 LDC R6, c[0x0][0xbec] ;  /* 0x0002fb00ff061b82 */ /* 0x000e220000000800 */
[----:B------:R-:W-:-:S04]  /*ddd0*/  UISETP.NE.AND UP0, UPT, UR15, URZ, UPT ;  /* 0x0000003f0f00728c */ /* 0x000fc8000bf05270 */
[----:B------:R-:W-:Y:S01]  /*dde0*/  USEL UR4, UR15, UR4, UP0 ;  /* 0x000000040f047287 */ /* 0x000fe20008000000 */
[----:B------:R-:W-:Y:S02]  /*ddf0*/  IMAD.U32 R4, RZ, RZ, UR8 ;  /* 0x00000008ff047e24 */ /* 0x000fe4000f8e00ff */
[----:B------:R-:W1:Y:S01]  /*de00*/  @P1 LDC R9, c[0x0][0xbf0] ;  /* 0x0002fc00ff091b82 */ /* 0x000e620000000800 */
[----:B------:R-:W-:Y:S01]  /*de10*/  UISETP.GT.AND UP1, UPT, UR4, 0x1, UPT ;  /* 0x000000010400788c */ /* 0x000fe2000bf24270 */
[----:B------:R-:W-:Y:S01]  /*de20*/  IMAD.U32 R5, RZ, RZ, UR9 ;  /* 0x00000009ff057e24 */ /* 0x000fe2000f8e00ff */
[----:B------:R-:W-:Y:S02]  /*de30*/  UMOV UR19, 0x9b8 ;  /* 0x000009b800137882 */ /* 0x000fe40000000000 */
[----:B------:R-:W-:Y:S02]  /*de40*/  USEL UR19, UR19, 0x978, UP1 ;  /* 0x0000097813137887 */ /* 0x000fe40008800000 */
[----:B------:R-:W-:Y:S01]  /*de50*/  UISETP.NE.U32.AND UP0, UPT, UR10, URZ, UPT ;  /* 0x0000003f0a00728c */ /* 0x000fe2000bf05070 */
[----:B------:R-:W-:Y:S01]  /*de60*/  VIADD R13, R23, UR12 ;  /* 0x0000000c170d7c36 */ /* 0x000fe20008000000 */
[----:B------:R-:W-:Y:S01]  /*de70*/  USHF.R.S32.HI UR10, URZ, 0x1f, UR13 ;  /* 0x0000001f3f0a7899 */ /* 0x000fe2000801140d */
[----:B------:R0:W5:Y:S01]  /*de80*/  @P4 LDG.E R74, desc[UR36][R4.64] ;  /* 0x00000024044a4981 */ /* 0x000162000c1e1900 */
[----:B------:R-:W-:Y:S01]  /*de90*/  UISETP.NE.AND.EX UP0, UPT, UR11, URZ, UPT, UP0 ;  /* 0x0000003f0b00728c */ /* 0x000fe2000bf05300 */
[----:B------:R-:W-:Y:S01]  /*dea0*/  IMAD.MOV.U32 R7, RZ, RZ, R13 ;  /* 0x000000ffff077224 */ /* 0x000fe200078e000d */
[----:B------:R-:W-:Y:S01]  /*deb0*/  UMOV UR4, URZ ;  /* 0x0000003f00047c82 */ /* 0x000fe20008000000 */
[----:B------:R-:W-:-:S02]  /*dec0*/  USEL UR9, UR14, URZ, UP1 ;  /* 0x0000003f0e097287 */ /* 0x000fc40008800000 */
[----:B------:R-:W-:Y:S02]  /*ded0*/  USEL UR8, UR13, URZ, !UP0 ;  /* 0x0000003f0d087287 */ /* 0x000fe4000c000000 */
[----:B------:R-:W-:Y:S01]  /*dee0*/  USEL UR18, UR10, URZ, !UP0 ;  /* 0x0000003f0a127287 */ /* 0x000fe2000c000000 */
[----:B------:R-:W-:Y:S02]  /*def0*/  ULDC.64 UR12, c[0x0][UR19+0x220] ;  /* 0x00008800130c7abb */ /* 0x000fe40008000a00 */
[----:B------:R-:W-:Y:S01]  /*df00*/  ULDC.64 UR10, c[0x0][UR19+0x218] ;  /* 0x00008600130a7abb */ /* 0x000fe20008000a00 */
[----:B0-----:R-:W-:Y:S01]  /*df10*/  @P1 IMAD.HI.U32 R4, R13, R6, RZ ;  /* 0x000000060d041227 */ /* 0x001fe200078e00ff */
[----:B------:R-:W-:Y:S01]  /*df20*/  ULDC.64 UR14, c[0x0][UR19+0x228] ;  /* 0x00008a00130e7abb */ /* 0x000fe20008000a00 */
[----:B------:R-:W-:Y:S02]  /*df30*/  UIMAD.WIDE.U32 UR16, UR10, UR20, URZ ;  /* 0x000000140a1072a5 */ /* 0x000fe4000f8e003f */
[----:B------:R-:W-:Y:S01]  /*df40*/  UIMAD UR13, UR13, UR8, URZ ;  /* 0x000000080d0d72a4 */ /* 0x000fe2000f8e023f */
[----:B-1----:R-:W-:Y:S01]  /*df50*/  @P1 SHF.R.U32.HI R7, RZ, R9, R4 ;  /* 0x00000009ff071219 */ /* 0x002fe20000011604 */
[----:B------:R-:W-:-:S02]  /*df60*/  UIMAD UR20, UR11, UR20, URZ ;  /* 0x000000140b1472a4 */ /* 0x000fc4000f8e023f */
[----:B------:R-:W-:Y:S02]  /*df70*/  UIMAD.WIDE.U32 UR10, UR12, UR8, URZ ;  /* 0x000000080c0a72a5 */ /* 0x000fe4000f8e003f */
[----:B------:R-:W-:Y:S01]  /*df80*/  UIMAD.WIDE.U32 UR22, UR14, UR9, URZ ;  /* 0x000000090e1672a5 */ /* 0x000fe2000f8e003f */
[----:B------:R-:W-:Y:S01]  /*df90*/  IMAD.MOV R6, RZ, RZ, -R7 ;  /* 0x000000ffff067224 */ /* 0x000fe200078e0a07 */
[----:B------:R-:W-:Y:S02]  /*dfa0*/  UIMAD UR9, UR15, UR9, URZ ;  /* 0x000000090f0972a4 */ /* 0x000fe4000f8e023f */
[----:B------:R-:W-:Y:S01]  /*dfb0*/  UIMAD UR13, UR12, UR18, UR13 ;  /* 0x000000120c0d72a4 */ /* 0x000fe2000f8e020d */
[----:B------:R-:W-:Y:S01]  /*dfc0*/  IMAD R9, R75, R6, R13 ;  /* 0x000000064b097224 */ /* 0x000fe200078e020d */
[----:B------:R-:W-:Y:S01]  /*dfd0*/  UIADD3 UR20, UR17, UR20, URZ ;  /* 0x0000001411147290 */ /* 0x000fe2000fffe03f */
[----:B------:R-:W-:Y:S02]  /*dfe0*/  IMAD.U32 R4, RZ, RZ, UR22 ;  /* 0x00000016ff047e24 */ /* 0x000fe4000f8e00ff */
[----:B------:R-:W-:Y:S01]  /*dff0*/  IMAD.U32 R5, RZ, RZ, UR23 ;  /* 0x00000017ff057e24 */ /* 0x000fe2000f8e00ff */
[----:B------:R-:W-:-:S02]  /*e000*/  SHF.R.S32.HI R5, RZ, 0x1f, R7 ;  /* 0x0000001fff057819 */ /* 0x000fc40000011407 */
[----:B------:R-:W-:Y:S02]  /*e010*/  SHF.R.S32.HI R6, RZ, 0x1f, R9 ;  /* 0x0000001fff067819 */ /* 0x000fe40000011409 */
[----:B---3--:R-:W-:-:S13]  /*e020*/  @P0 R2UR UR4, R30 ;  /* 0x000000001e0402ca */ /* 0x008fda00000e0000 */
        /* <DEDUP_REMOVED lines=22> */
[----:B--2---:R-:W-:-:S07]  /*e190*/  IMAD.IADD R74, R74, 0x1, -R5 ;  /* 0x000000014a4a7824 */ /* 0x004fce00078e0a05 */
.L_x_1301:
[----:B------:R-:W-:Y:S01]  /*e1a0*/  R2UR UR9, R22 ;  /* 0x00000000160972ca */ /* 0x000fe200000e0000 */
[----:B------:R-:W-:Y:S01]  /*e1b0*/  SHFL.IDX PT, R4, R8, RZ, 0x1c1f ;  /* 0x001c1fff08047589 */ /* 0x000fe200000e0000 */
[----:B-----5:R-:W-:Y:S01]  /*e1c0*/  IMAD R74, R74, R75, RZ ;  /* 0x0000004b4a4a7224 */ /* 0x020fe200078e02ff */
[----:B------:R-:W-:Y:S02]  /*e1d0*/  LOP3.LUT P0, RZ, R185, 0x3, RZ, 0xc0, !PT ;  /* 0x00000003b9ff7812 */ /* 0x000fe4000780c0ff */
[----:B------:R-:W0:Y:S01]  /*e1e0*/  SHFL.IDX PT, R5, R10, RZ, 0x1c1f ;  /* 0x001c1fff0a057589 */ /* 0x000e2200000e0000 */
[----:B------:R-:W-:-:S03]  /*e1f0*/  PLOP3.LUT P3, PT, PT, PT, UP1, 0x80, 0x0 ;  /* 0x000000000000781c */ /* 0x000fc60003f6f018 */
[----:B------:R-:W-:Y:S04]  /*e200*/  SHFL.IDX PT, R6, R8, 0x1, 0x1c1f ;  /* 0x003c1f0008067f89 */ /* 0x000fe800000e0000 */
[----:B------:R-:W1:Y:S01]  /*e210*/  SHFL.IDX PT, R7, R10, 0x1, 0x1c1f ;  /* 0x003c1f000a077f89 */ /* 0x000e6200000e0000 */
[----:B------:R-:W-:-:S04]  /*e220*/  VIADD R11, R202, UR9 ;  /* 0x00000009ca0b7c36 */ /* 0x000fc80008000000 */
        /* <DEDUP_REMOVED lines=8> */
[----:B------:R-:W-:Y:S01]  /*e2b0*/  IMAD R3, R182, 0x40, R160 ;  /* 0x00000040b6037824 */ /* 0x000fe200078e02a0 */
[----:B------:R-:W-:Y:S01]  /*e2c0*/  ULDC.64 UR12, c[0x0][0xaa0] ;  /* 0x0002a800000c7ab9 */ /* 0x000fe20000000a00 */
[----:B------:R-:W-:Y:S01]  /*e2d0*/  R2UR UR16, R166 ;  /* 0x00000000a61072ca */ /* 0x000fe200000e0000 */
[----:B------:R-:W1:Y:S01]  /*e2e0*/  @P1 LDC R21, c[0x0][0xbf0] ;  /* 0x0002fc00ff151b82 */ /* 0x000e620000000800 */
[----:B------:R-:W-:Y:S01]  /*e2f0*/  IMAD.WIDE R16, R3, 0x2, R16 ;  /* 0x0000000203107825 */ /* 0x000fe200078e0210 */
[----:B------:R-:W-:Y:S02]  /*e300*/  R2UR UR15, R22 ;  /* 0x00000000160f72ca */ /* 0x000fe400000e0000 */
[C---:B------:R-:W-:Y:S01]  /*e310*/  IADD3 R9, P6, R16.reuse, 0x1000, RZ ;  /* 0x0000100010097810 */ /* 0x040fe20007fde0ff */
[----:B------:R-:W-:Y:S01]  /*e320*/  UIMAD UR9, UR14, UR12, URZ ;  /* 0x0000000c0e0972a4 */ /* 0x000fe2000f8e023f */
[C---:B------:R-:W-:Y:S02]  /*e330*/  IADD3 R13, P5, R16.reuse, 0x2000, RZ ;  /* 0x00002000100d7810 */ /* 0x040fe40007fbe0ff */
[----:B------:R-:W-:Y:S01]  /*e340*/  LOP3.LUT R8, R9, 0x380, RZ, 0xc0, !PT ;  /* 0x0000038009087812 */ /* 0x000fe200078ec0ff */
[----:B------:R-:W-:Y:S01]  /*e350*/  UIMAD.WIDE.U32 UR10, UR4, UR12, URZ ;  /* 0x0000000c040a72a5 */ /* 0x000fe2000f8e003f */
[----:B------:R-:W-:-:S02]  /*e360*/  IADD3 R25, P4, R16, 0x3000, RZ ;  /* 0x0000300010197810 */ /* 0x000fc40007f9e0ff */
[----:B------:R-:W-:Y:S01]  /*e370*/  SHF.R.U64 R8, R8, 0x3, RZ ;  /* 0x0000000308087819 */ /* 0x000fe200000012ff */
[----:B------:R-:W-:Y:S01]  /*e380*/  UIMAD UR9, UR4, UR13, UR9 ;  /* 0x0000000d040972a4 */ /* 0x000fe2000f8e0209 */
[----:B------:R-:W-:Y:S02]  /*e390*/  IADD3 R29, P3, R16, 0x4000, RZ ;  /* 0x00004000101d7810 */ /* 0x000fe40007f7e0ff */
[----:B------:R-:W-:Y:S01]  /*e3a0*/  LOP3.LUT R8, R8, R9, RZ, 0x3c, !PT ;  /* 0x0000000908087212 */ /* 0x000fe200078e3cff */
[----:B------:R-:W-:Y:S01]  /*e3b0*/  IMAD.X R9, RZ, RZ, R17, P6 ;  /* 0x000000ffff097224 */ /* 0x000fe200030e0611 */
[C---:B------:R-:W-:Y:S01]  /*e3c0*/  IADD3 R3, P6, R16.reuse, 0x7000, RZ ;  /* 0x0000700010037810 */ /* 0x040fe20007fde0ff */
[----:B------:R-:W-:Y:S01]  /*e3d0*/  UIADD3 UR11, UR11, UR9, URZ ;  /* 0x000000090b0b7290 */ /* 0x000fe2000fffe03f */
[----:B------:R-:W-:Y:S01]  /*e3e0*/  IADD3 R33, P2, R16, 0x5000, RZ ;  /* 0x0000500010217810 */ /* 0x000fe20007f5e0ff */
[----:B------:R-:W-:Y:S01]  /*e3f0*/  ULDC.64 UR12, c[0x0][0xae8] ;  /* 0x0002ba00000c7ab9 */ /* 0x000fe20000000a00 */
[----:B0-----:R-:W-:-:S02]  /*e400*/  LOP3.LUT R0, R3, 0x380, RZ, 0xc0, !PT ;  /* 0x0000038003007812 */ /* 0x001fc400078ec0ff */
[C---:B------:R-:W-:Y:S02]  /*e410*/  IADD3 R37, P0, R16.reuse, 0x6000, RZ ;  /* 0x0000600010257810 */ /* 0x040fe40007f1e0ff */
[----:B------:R-:W-:Y:S02]  /*e420*/  LOP3.LUT R5, R16, 0x380, RZ, 0xc0, !PT ;  /* 0x0000038010057812 */ /* 0x000fe400078ec0ff */
[----:B------:R-:W-:Y:S02]  /*e430*/  LOP3.LUT R12, R13, 0x380, RZ, 0xc0, !PT ;  /* 0x000003800d0c7812 */ /* 0x000fe400078ec0ff */
[----:B------:R-:W-:Y:S01]  /*e440*/  LOP3.LUT R24, R25, 0x380, RZ, 0xc0, !PT ;  /* 0x0000038019187812 */ /* 0x000fe200078ec0ff */
[----:B------:R-:W-:Y:S01]  /*e450*/  USHF.R.S32.HI UR4, URZ, 0x1f, UR8 ;  /* 0x0000001f3f047899 */ /* 0x000fe20008011408 */
[----:B------:R-:W-:Y:S01]  /*e460*/  SHF.R.U64 R0, R0, 0x3, RZ ;  /* 0x0000000300007819 */ /* 0x000fe200000012ff */
[----:B------:R-:W-:Y:S01]  /*e470*/  UIMAD.WIDE.U32 UR10, UR16, UR12, UR10 ;  /* 0x0000000c100a72a5 */ /* 0x000fe2000f8e000a */
[----:B------:R-:W-:Y:S01]  /*e480*/  LOP3.LUT R28, R29, 0x380, RZ, 0xc0, !PT ;  /* 0x000003801d1c7812 */ /* 0x000fe200078ec0ff */
[----:B------:R-:W-:Y:S01]  /*e490*/  IMAD.X R41, RZ, RZ, R17, P6 ;  /* 0x000000ffff297224 */ /* 0x000fe200030e0611 */
[----:B------:R-:W-:Y:S01]  /*e4a0*/  LOP3.LUT R40, R0, R3, RZ, 0x3c, !PT ;  /* 0x0000000300287212 */ /* 0x000fe200078e3cff */
[----:B------:R-:W5:Y:S01]  /*e4b0*/  LD.E.128 R8, desc[UR36][R8.64] ;  /* 0x0000002408087980 */ /* 0x000f62000c101d00 */
[----:B------:R-:W0:Y:S01]  /*e4c0*/  @P1 LDC R3, c[0x0][0xbec] ;  /* 0x0002fb00ff031b82 */ /* 0x000e220000000800 */
[----:B------:R-:W-:Y:S01]  /*e4d0*/  IMAD R0, R163, 0x20, R182 ;  /* 0x00000020a3007824 */ /* 0x000fe200078e02b6 */
[----:B------:R-:W-:-:S02]  /*e4e0*/  LOP3.LUT R32, R33, 0x380, RZ, 0xc0, !PT ;  /* 0x0000038021207812 */ /* 0x000fc400078ec0ff */
[----:B------:R-:W-:Y:S02]  /*e4f0*/  LOP3.LUT R36, R37, 0x380, RZ, 0xc0, !PT ;  /* 0x0000038025247812 */ /* 0x000fe400078ec0ff */
[----:B------:R-:W-:Y:S01]  /*e500*/  SHF.R.U64 R5, R5, 0x3, RZ ;  /* 0x0000000305057819 */ /* 0x000fe200000012ff */
[----:B------:R-:W-:Y:S01]  /*e510*/  VIADD R20, R0, UR15 ;  /* 0x0000000f00147c36 */ /* 0x000fe20008000000 */
[----:B------:R-:W-:Y:S01]  /*e520*/  SHF.R.U64 R12, R12, 0x3, RZ ;  /* 0x000000030c0c7819 */ /* 0x000fe200000012ff */
[----:B------:R-:W-:Y:S01]  /*e530*/  UIMAD UR11, UR16, UR13, UR11 ;  /* 0x0000000d100b72a4 */ /* 0x000fe2000f8e020b */
[----:B------:R-:W-:Y:S01]  /*e540*/  SHF.R.U64 R24, R24, 0x3, RZ ;  /* 0x0000000318187819 */ /* 0x000fe200000012ff */
[----:B------:R-:W5:Y:S01]  /*e550*/  LD.E.128 R40, desc[UR36][R40.64] ;  /* 0x0000002428287980 */ /* 0x000f62000c101d00 */
[----:B------:R-:W-:Y:S01]  /*e560*/  SHF.R.U64 R28, R28, 0x3, RZ ;  /* 0x000000031c1c7819 */ /* 0x000fe200000012ff */
[----:B------:R-:W-:Y:S01]  /*e570*/  ULDC.64 UR12, c[0x0][0xaf0] ;  /* 0x0002bc00000c7ab9 */ /* 0x000fe20000000a00 */
[----:B------:R-:W-:-:S02]  /*e580*/  SHF.R.U64 R32, R32, 0x3, RZ ;  /* 0x0000000320207819 */ /* 0x000fc400000012ff */
[----:B------:R-:W-:Y:S02]  /*e590*/  SHF.R.U64 R36, R36, 0x3, RZ ;  /* 0x0000000324247819 */ /* 0x000fe400000012ff */
[----:B------:R-:W-:Y:S01]  /*e5a0*/  LOP3.LUT R16, R5, R16, RZ, 0x3c, !PT ;  /* 0x0000001005107212 */ /* 0x000fe200078e3cff */
[----:B------:R-:W-:Y:S01]  /*e5b0*/  UIMAD UR4, UR4, UR12, URZ ;  /* 0x0000000c040472a4 */ /* 0x000fe2000f8e023f */
[----:B------:R-:W-:Y:S01]  /*e5c0*/  LOP3.LUT R12, R12, R13, RZ, 0x3c, !PT ;  /* 0x0000000d0c0c7212 */ /* 0x000fe200078e3cff */
[--C-:B------:R-:W-:Y:S01]  /*e5d0*/  IMAD.X R13, RZ, RZ, R17.reuse, P5 ;  /* 0x000000ffff0d7224 */ /* 0x100fe200028e0611 */
[----:B------:R-:W-:Y:S01]  /*e5e0*/  LOP3.LUT R24, R24, R25, RZ, 0x3c, !PT ;  /* 0x0000001918187212 */ /* 0x000fe200078e3cff */
[--C-:B------:R-:W-:Y:S01]  /*e5f0*/  IMAD.X R25, RZ, RZ, R17.reuse, P4 ;  /* 0x000000ffff197224 */ /* 0x100fe200020e0611 */
[----:B------:R-:W-:Y:S01]  /*e600*/  LOP3.LUT R28, R28, R29, RZ, 0x3c, !PT ;  /* 0x0000001d1c1c7212 */ /* 0x000fe200078e3cff */
[----:B0-----:R-:W-:Y:S01]  /*e610*/  @P1 IMAD.HI.U32 R0, R20, R3, RZ ;  /* 0x0000000314001227 */ /* 0x001fe200078e00ff */
[----:B------:R-:W-:Y:S01]  /*e620*/  LOP3.LUT R32, R32, R33, RZ, 0x3c, !PT ;  /* 0x0000002120207212 */ /* 0x000fe200078e3cff */
[----:B------:R0:W5:Y:S01]  /*e630*/  LD.E.128 R4, desc[UR36][R16.64] ;  /* 0x0000002410047980 */ /* 0x000162000c101d00 */
[----:B------:R-:W-:Y:S01]  /*e640*/  LOP3.LUT R36, R36, R37, RZ, 0x3c, !PT ;  /* 0x0000002524247212 */ /* 0x000fe200078e3cff */
[----:B------:R-:W-:-:S02]  /*e650*/  IMAD.X R29, RZ, RZ, R17, P3 ;  /* 0x000000ffff1d7224 */ /* 0x000fc400018e0611 */
[--C-:B------:R-:W-:Y:S01]  /*e660*/  IMAD.X R33, RZ, RZ, R17.reuse, P2 ;  /* 0x000000ffff217224 */ /* 0x100fe200010e0611 */
[----:B------:R-:W-:Y:S01]  /*e670*/  UIMAD UR4, UR8, UR13, UR4 ;  /* 0x0000000d080472a4 */ /* 0x000fe2000f8e0204 */
[----:B------:R-:W-:Y:S01]  /*e680*/  IMAD.X R37, RZ, RZ, R17, P0 ;  /* 0x000000ffff257224 */ /* 0x000fe200000e0611 */
[----:B------:R-:W-:Y:S01]  /*e690*/  UIMAD.WIDE.U32 UR8, UR8, UR12, UR10 ;  /* 0x0000000c080872a5 */ /* 0x000fe2000f8e000a */
[----:B------:R-:W5:Y:S01]  /*e6a0*/  LD.E.128 R12, desc[UR36][R12.64] ;  /* 0x000000240c0c7980 */ /* 0x000f62000c101d00 */
[----:B0-----:R-:W-:Y:S01]  /*e6b0*/  IMAD.MOV.U32 R17, RZ, RZ, R20 ;  /* 0x000000ffff117224 */ /* 0x001fe200078e0014 */
[----:B-1----:R-:W-:Y:S01]  /*e6c0*/  @P1 SHF.R.U32.HI R17, RZ, R21, R0 ;  /* 0x00000015ff111219 */ /* 0x002fe20000011600 */
[----:B------:R-:W-:Y:S01]  /*e6d0*/  UIADD3 UR4, UR9, UR4, URZ ;  /* 0x0000000409047290 */ /* 0x000fe2000fffe03f */
[----:B------:R-:W5:Y:S01]  /*e6e0*/  LD.E.128 R24, desc[UR36][R24.64] ;  /* 0x0000002418187980 */ /* 0x000f62000c101d00 */
[----:B------:R-:W-:Y:S01]  /*e6f0*/  ULDC.64 UR10, c[0x0][0xae0] ;  /* 0x0002b800000a7ab9 */ /* 0x000fe20000000a00 */
[--C-:B------:R-:W-:Y:S01]  /*e700*/  SHF.R.S32.HI R0, RZ, 0x1f, R17.reuse ;  /* 0x0000001fff007819 */ /* 0x100fe20000011411 */
[----:B------:R-:W-:Y:S01]  /*e710*/  IMAD.MOV R16, RZ, RZ, -R17 ;  /* 0x000000ffff107224 */ /* 0x000fe200078e0a11 */
[----:B------:R-:W5:Y:S01]  /*e720*/  LD.E.128 R28, desc[UR36][R28.64] ;  /* 0x000000241c1c7980 */ /* 0x000f62000c101d00 */
[----:B------:R-:W-:-:S02]  /*e730*/  IMAD.U32 R3, RZ, RZ, UR9 ;  /* 0x00000009ff037e24 */ /* 0x000fc4000f8e00ff */
[----:B------:R-:W-:Y:S01]  /*e740*/  IMAD R0, R0, UR10, RZ ;  /* 0x0000000a00007c24 */ /* 0x000fe2000f8e02ff */
[----:B------:R-:W5:Y:S01]  /*e750*/  LD.E.128 R32, desc[UR36][R32.64] ;  /* 0x0000002420207980 */ /* 0x000f62000c101d00 */
[----:B------:R-:W-:Y:S02]  /*e760*/  IMAD R75, R75, R16, R20 ;  /* 0x000000104b4b7224 */ /* 0x000fe400078e0214 */
[----:B------:R-:W-:Y:S01]  /*e770*/  IMAD.U32 R2, RZ, RZ, UR8 ;  /* 0x00000008ff027e24 */ /* 0x000fe2000f8e00ff */
[----:B------:R-:W5:Y:S01]  /*e780*/  LD.E.128 R36, desc[UR36][R36.64] ;  /* 0x0000002424247980 */ /* 0x000f62000c101d00 */
[----:B------:R-:W-:Y:S01]  /*e790*/  IMAD.U32 R3, RZ, RZ, UR4 ;  /* 0x00000004ff037e24 */ /* 0x000fe2000f8e00ff */
[----:B------:R-:W-:Y:S01]  /*e7a0*/  ULDC.64 UR8, c[0x0][0xad8] ;  /* 0x0002b60000087ab9 */ /* 0x000fe20000000a00 */
[C---:B------:R-:W-:Y:S01]  /*e7b0*/  IMAD R21, R17.reuse, UR11, R0 ;  /* 0x0000000b11157c24 */ /* 0x040fe2000f8e0200 */
[----:B------:R-:W-:Y:S01]  /*e7c0*/  @!PT LDS RZ, [RZ] ;  /* 0x00000000fffff984 */ /* 0x000fe20000000800 */
[----:B------:R-:W-:Y:S01]  /*e7d0*/  @!PT LDS RZ, [RZ] ;  /* 0x00000000fffff984 */ /* 0x000fe20000000800 */
[----:B------:R-:W-:Y:S01]  /*e7e0*/  @!PT LDS RZ, [RZ] ;  /* 0x00000000fffff984 */ /* 0x000fe20000000800 */
[----:B------:R-:W-:Y:S01]  /*e7f0*/  @!PT LDS RZ, [RZ] ;  /* 0x00000000fffff984 */ /* 0x000fe20000000800 */
[----:B------:R0:W-:Y:S06]  /*e800*/  MEMBAR.ALL.CTA ;  /* 0x0000000000007992 */ /* 0x0001ec0000008000 */
[----:B0-----:R-:W0:Y:S01]  /*e810*/  FENCE.VIEW.ASYNC.S ;  /* 0x00000000000073c6 */ /* 0x001e220000000000 */
[----:B------:R-:W-:Y:S01]  /*e820*/  SHF.R.S32.HI R0, RZ, 0x1f, R75 ;  /* 0x0000001fff007819 */ /* 0x000fe2000001144b */
[----:B------:R-:W-:-:S04]  /*e830*/  IMAD.WIDE.U32 R2, R17, UR10, R2 ;  /* 0x0000000a11027c25 */ /* 0x000fc8000f8e0002 */
[----:B------:R-:W-:Y:S02]  /*e840*/  IMAD.IADD R3, R3, 0x1, R21 ;  /* 0x0000000103037824 */ /* 0x000fe400078e0215 */
[----:B------:R-:W-:Y:S02]  /*e850*/  IMAD R0, R0, UR8, RZ ;  /* 0x0000000800007c24 */ /* 0x000fe4000f8e02ff */
[----:B------:R-:W-:Y:S02]  /*e860*/  VIADD R45, R182, UR15 ;  /* 0x0000000fb62d7c36 */ /* 0x000fe40008000000 */
[C---:B------:R-:W-:Y:S02]  /*e870*/  IMAD R21, R75.reuse, UR9, R0 ;  /* 0x000000094b157c24 */ /* 0x040fe4000f8e0200 */
[----:B------:R-:W-:Y:S01]  /*e880*/  IMAD.WIDE.U32 R2, R75, UR8, R2 ;  /* 0x000000084b027c25 */ /* 0x000fe2000f8e0002 */
[----:B------:R-:W-:Y:S01]  /*e890*/  ISETP.GE.AND P2, PT, R45, R74, PT ;  /* 0x0000004a2d00720c */ /* 0x000fe20003f46270 */
[----:B------:R-:W-:-:S02]  /*e8a0*/  ULDC.64 UR8, c[0x0][0xa80] ;  /* 0x0002a00000087ab9 */ /* 0x000fc40000000a00 */
[----:B------:R-:W-:Y:S01]  /*e8b0*/  VIADD R17, R45, 0x20 ;  /* 0x000000202d117836 */ /* 0x000fe20000000000 */
[C---:B------:R-:W-:Y:S01]  /*e8c0*/  LEA R0, P3, R2.reuse, UR8, 0x1 ;  /* 0x0000000802007c11 */ /* 0x040fe2000f8608ff */
[----:B------:R-:W-:Y:S02]  /*e8d0*/  IMAD.IADD R3, R3, 0x1, R21 ;  /* 0x0000000103037824 */ /* 0x000fe400078e0215 */
[----:B------:R-:W-:Y:S01]  /*e8e0*/  VIADD R19, R19, 0x2a820 ;  /* 0x0002a82013137836 */ /* 0x000fe20000000000 */
[-C--:B------:R-:W-:Y:S01]  /*e8f0*/  ISETP.GE.AND P0, PT, R17, R74.reuse, PT ;  /* 0x0000004a1100720c */ /* 0x080fe20003f06270 */
[----:B------:R-:W-:Y:S01]  /*e900*/  VIADD R17, R45, 0x40 ;  /* 0x000000402d117836 */ /* 0x000fe20000000000 */
[----:B------:R-:W-:Y:S02]  /*e910*/  LEA.HI.X R20, R2, UR9, R3, 0x1, P3 ;  /* 0x0000000902147c11 */ /* 0x000fe400098f0c03 */
[----:B------:R-:W-:Y:S01]  /*e920*/  PRMT R19, RZ, 0x654, R19 ;  /* 0x00000654ff137816 */ /* 0x000fe20000000013 */
[----:B0-----:R0:W1:Y:S01]  /*e930*/  SHFL.IDX PT, R3, R0, RZ, 0x181f ;  /* 0x00181fff00037589 */ /* 0x00106200000e0000 */
[----:B------:R-:W-:Y:S01]  /*e940*/  ISETP.GE.AND P1, PT, R17, R74, PT ;  /* 0x0000004a1100720c */ /* 0x000fe20003f26270 */
[----:B------:R-:W-:Y:S01]  /*e950*/  BSSY B1, `(.L_x_1303) ;  /* 0x000000d000017945 */ /* 0x000fe20003800000 */
[----:B------:R0:W-:Y:S01]  /*e960*/  SYNCS.ARRIVE.TRANS64.RED.A1T0 RZ, [R19+URZ], RZ ;  /* 0x000000ff13ff79a7 */ /* 0x0001e2000810043f */
[----:B------:R0:W2:Y:S02]  /*e970*/  SHFL.IDX PT, R17, R20, RZ, 0x181f ;  /* 0x00181fff14117589 */ /* 0x0000a400000e0000 */
[----:B------:R-:W-:Y:S08]  /*e980*/  @P2 BRA `(.L_x_1304) ;  /* 0x0000000000242947 */ /* 0x000ff00003800000 */
        /* <DEDUP_REMOVED lines=9> */
.L_x_1304:
[----:B------:R-:W-:Y:S05]  /*ea20*/  BSYNC B1 ;  /* 0x0000000000017941 */ /* 0x000fea0003800000 */
.L_x_1303:
[----:B---3-5:R3:W4:Y:S01]  /*ea30*/  SHFL.IDX PT, R5, R20, 0x1, 0x181f ;  /* 0x00381f0014057f89 */ /* 0x02872200000e0000 */
        /* <DEDUP_REMOVED lines=10> */
[----:B------:R1:W-:Y:S04]  /*eae0*/  @!P3 ST.E.128 desc[UR36][R2.64], R8 ;  /* 0x000000080200b985 */ /* 0x0003e8000c101d24 */
[----:B------:R1:W-:Y:S02]  /*eaf0*/  @!P4 ST.E.128 desc[UR36][R4.64], R32 ;  /* 0x000000200400c985 */ /* 0x0003e4000c101d24 */
.L_x_1306:
[----:B------:R-:W-:Y:S05]  /*eb00*/  BSYNC B1 ;  /* 0x0000000000017941 */ /* 0x000fea0003800000 */
.L_x_1305:
[----:B-1--4-:R1:W4:Y:S01]  /*eb10*/  SHFL.IDX PT, R5, R20, 0x2, 0x181f ;  /* 0x00581f0014057f89 */ /* 0x01232200000e0000 */
        /* <DEDUP_REMOVED lines=12> */
.L_x_1308:
[----:B------:R-:W-:Y:S05]  /*ebe0*/  BSYNC B1 ;  /* 0x0000000000017941 */ /* 0x000fea0003800000 */
.L_x_1307:
[----:B0-----:R-:W-:Y:S01]  /*ebf0*/  VIADD R3, R45, 0x60 ;  /* 0x000000602d037836 */ /* 0x001fe20000000000 */
[----:B----4-:R0:W4:Y:S04]  /*ec00*/  SHFL.IDX PT, R5, R20, 0x3, 0x181f ;  /* 0x00781f0014057f89 */ /* 0x01012800000e0000 */
[----:B------:R-:W-:Y:S01]  /*ec10*/  ISETP.GE.AND P0, PT, R3, R74, PT ;  /* 0x0000004a0300720c */ /* 0x000fe20003f06270 */
[----:B------:R0:W0:-:S12]  /*ec20*/  SHFL.IDX PT, R7, R0, 0x3, 0x181f ;  /* 0x00781f0000077f89 */ /* 0x00001800000e0000 */
[----:B------:R-:W-:Y:S05]  /*ec30*/  @P0 BRA `(.L_x_1309) ;  /* 0x0000001800740947 */ /* 0x000fea0003800000 */
[----:B------:R-:W-:Y:S02]  /*ec40*/  ULDC UR4, c[0x0][0xac8] ;  /* 0x0002b20000047ab9 */ /* 0x000fe40000000800 */
[----:B------:R-:W-:-:S13]  /*ec50*/  ISETP.GE.AND P1, PT, R160, UR4, PT ;  /* 0x00000004a0007c0c */ /* 0x000fda000bf26270 */
[----:B0-----:R-:W-:-:S04]  /*ec60*/  @!P1 LEA R2, P0, R160, R7, 0x1 ;  /* 0x00000007a0029211 */ /* 0x001fc800078008ff */
[----:B----4-:R-:W-:Y:S02]  /*ec70*/  @!P1 LEA.HI.X R3, R160, R5, R206, 0x1, P0 ;  /* 0x00000005a0039211 */ /* 0x010fe400000f0cce */
[----:B------:R-:W-:-:S03]  /*ec80*/  ISETP.GE.AND P0, PT, R162, UR4, PT ;  /* 0x00000004a2007c0c */ /* 0x000fc6000bf06270 */
[----:B------:R0:W-:Y:S10]  /*ec90*/  @!P1 ST.E.128 desc[UR36][R2.64], R24 ;  /* 0x0000001802009985 */ /* 0x0001f4000c101d24 */
[----:B------:R-:W-:Y:S05]  /*eca0*/  @P0 BRA `(.L_x_1309) ;  /* 0x0000001800580947 */ /* 0x000fea0003800000 */
[----:B0-----:R-:W-:-:S04]  /*ecb0*/  LEA R2, P0, R162, R7, 0x1 ;  /* 0x00000007a2027211 */ /* 0x001fc800078008ff */
[----:B------:R-:W-:-:S05]  /*ecc0*/  LEA.HI.X R3, R162, R5, R205, 0x1, P0 ;  /* 0x00000005a2037211 */ /* 0x000fca00000f0ccd */
[----:B------:R0:W-:Y:S01]  /*ecd0*/  ST.E.128 desc[UR36][R2.64], R40 ;  /* 0x0000002802007985 */ /* 0x0001e2000c101d24 */
[----:B------:R-:W-:Y:S05]  /*ece0*/  BRA `(.L_x_1309) ;  /* 0x0000001800487947 */ /* 0x000fea0003800000 */
.L_x_1302:
        /* <DEDUP_REMOVED lines=9> */
[----:B------:R-:W-:Y:S01]  /*ed80*/  VIADD R19, R19, 0x2a820 ;  /* 0x0002a82013137836 */ /* 0x000fe20000000000 */
[----:B------:R-:W-:Y:S01]  /*ed90*/  UIADD3 UR11, UR11, UR9, URZ ;  /* 0x000000090b0b7290 */ /* 0x000fe2000fffe03f */
[----:B------:R-:W1:Y:S01]  /*eda0*/  @P1 LDC R5, c[0x0][0xbf0] ;  /* 0x0002fc00ff051b82 */ /* 0x000e620000000800 */
[----:B------:R-:W-:Y:S01]  /*edb0*/  ULDC.64 UR12, c[0x0][0xb38] ;  /* 0x0002ce00000c7ab9 */ /* 0x000fe20000000a00 */
[----:B------:R-:W-:Y:S01]  /*edc0*/  BSSY B1, `(.L_x_1310) ;  /* 0x0000066000017945 */ /* 0x000fe20003800000 */
[----:B------:R-:W-:Y:S01]  /*edd0*/  UIMAD.WIDE.U32 UR10, UR16, UR12, UR10 ;  /* 0x0000000c100a72a5 */ /* 0x000fe2000f8e000a */
[----:B------:R-:W-:-:S03]  /*ede0*/  PRMT R19, RZ, 0x654, R19 ;  /* 0x00000654ff137816 */ /* 0x000fc60000000013 */
[----:B------:R-:W-:Y:S01]  /*edf0*/  UIMAD UR11, UR16, UR13, UR11 ;  /* 0x0000000d100b72a4 */ /* 0x000fe2000f8e020b */
[----:B------:R2:W-:Y:S02]  /*ee00*/  SYNCS.ARRIVE.TRANS64.RED.A1T0 RZ, [R19+URZ], RZ ;  /* 0x000000ff13ff79a7 */ /* 0x0005e4000810043f */
[----:B------:R-:W-:Y:S02]  /*ee10*/  ULDC.64 UR12, c[0x0][0xb40] ;  /* 0x0002d000000c7ab9 */ /* 0x000fe40000000a00 */
[----:B------:R-:W-:-:S04]  /*ee20*/  UIMAD UR4, UR4, UR12, URZ ;  /* 0x0000000c040472a4 */ /* 0x000fc8000f8e023f */
[----:B------:R-:W-:Y:S01]  /*ee30*/  UIMAD UR4, UR8, UR13, UR4 ;  /* 0x0000000d080472a4 */ /* 0x000fe2000f8e0204 */
[----:B0-----:R-:W-:Y:S01]  /*ee40*/  @P1 IMAD.HI.U32 R0, R13, R0, RZ ;  /* 0x000000000d001227 */ /* 0x001fe200078e00ff */
[----:B------:R-:W-:-:S03]  /*ee50*/  UIMAD.WIDE.U32 UR8, UR8, UR12, UR10 ;  /* 0x0000000c080872a5 */ /* 0x000fc6000f8e000a */
[----:B------:R-:W-:Y:S01]  /*ee60*/  ULDC.64 UR10, c[0x0][0xb48] ;  /* 0x0002d200000a7ab9 */ /* 0x000fe20000000a00 */
[----:B------:R-:W-:Y:S01]  /*ee70*/  UIADD3 UR9, UR9, UR4, URZ ;  /* 0x0000000409097290 */ /* 0x000fe2000fffe03f */
[----:B-1----:R-:W-:-:S03]  /*ee80*/  @P1 SHF.R.U32.HI R7, RZ, R5, R0 ;  /* 0x00000005ff071219 */ /* 0x002fc60000011600 */
[----:B------:R-:W-:Y:S01]  /*ee90*/  UIMAD.WIDE.U32 UR8, UR15, UR10, UR8 ;  /* 0x0000000a0f0872a5 */ /* 0x000fe2000f8e0008 */
[--C-:B------:R-:W-:Y:S01]  /*eea0*/  SHF.R.S32.HI R0, RZ, 0x1f, R7.reuse ;  /* 0x0000001fff007819 */ /* 0x100fe20000011407 */
[----:B------:R-:W-:Y:S02]  /*eeb0*/  IMAD.MOV R4, RZ, RZ, -R7 ;  /* 0x000000ffff047224 */ /* 0x000fe400078e0a07 */
[----:B------:R-:W-:Y:S02]  /*eec0*/  UIMAD UR4, UR15, UR11, UR9 ;  /* 0x0000000b0f0472a4 */ /* 0x000fe4000f8e0209 */
[----:B------:R-:W-:Y:S01]  /*eed0*/  IMAD.U32 R5, RZ, RZ, UR9 ;  /* 0x00000009ff057e24 */ /* 0x000fe2000f8e00ff */
[----:B------:R-:W-:Y:S01]  /*eee0*/  ULDC.64 UR10, c[0x0][0xb30] ;  /* 0x0002cc00000a7ab9 */ /* 0x000fe20000000a00 */
[----:B------:R-:W-:Y:S02]  /*eef0*/  IMAD R75, R75, R4, R13 ;  /* 0x000000044b4b7224 */ /* 0x000fe400078e020d */
[----:B------:R-:W-:-:S02]  /*ef00*/  IMAD R0, R0, UR10, RZ ;  /* 0x0000000a00007c24 */ /* 0x000fc4000f8e02ff */
[----:B------:R-:W-:Y:S01]  /*ef10*/  IMAD.U32 R4, RZ, RZ, UR8 ;  /* 0x00000008ff047e24 */ /* 0x000fe2000f8e00ff */
[----:B------:R-:W-:Y:S01]  /*ef20*/  ULDC.64 UR8, c[0x0][0xb28] ;  /* 0x0002ca0000087ab9 */ /* 0x000fe20000000a00 */
[----:B------:R-:W-:Y:S02]  /*ef30*/  IMAD.U32 R5, RZ, RZ, UR4 ;  /* 0x00000004ff057e24 */ /* 0x000fe4000f8e00ff */
[C---:B------:R-:W-:Y:S01]  /*ef40*/  IMAD R9, R7.reuse, UR11, R0 ;  /* 0x0000000b07097c24 */ /* 0x040fe2000f8e0200 */
[----:B------:R-:W-:Y:S01]  /*ef50*/  SHF.R.S32.HI R0, RZ, 0x1f, R75 ;  /* 0x0000001fff007819 */ /* 0x000fe2000001144b */
[----:B------:R-:W-:-:S04]  /*ef60*/  IMAD.WIDE.U32 R4, R7, UR10, R4 ;  /* 0x0000000a07047c25 */ /* 0x000fc8000f8e0004 */
[----:B------:R-:W-:Y:S02]  /*ef70*/  IMAD R0, R0, UR8, RZ ;  /* 0x0000000800007c24 */ /* 0x000fe4000f8e02ff */
[----:B------:R-:W-:Y:S02]  /*ef80*/  IMAD.IADD R5, R5, 0x1, R9 ;  /* 0x0000000105057824 */ /* 0x000fe400078e0209 */
[C---:B------:R-:W-:Y:S02]  /*ef90*/  IMAD R7, R75.reuse, UR9, R0 ;  /* 0x000000094b077c24 */ /* 0x040fe4000f8e0200 */
[----:B------:R-:W-:Y:S01]  /*efa0*/  IMAD.WIDE.U32 R4, R75, UR8, R4 ;  /* 0x000000084b047c25 */ /* 0x000fe2000f8e0004 */
[----:B------:R-:W-:-:S03]  /*efb0*/  ULDC.64 UR8, c[0x0][0xb00] ;  /* 0x0002c00000087ab9 */ /* 0x000fc60000000a00 */
[----:B------:R-:W-:Y:S01]  /*efc0*/  IMAD.IADD R5, R5, 0x1, R7 ;  /* 0x0000000105057824 */ /* 0x000fe200078e0207 */
[----:B------:R-:W-:-:S04]  /*efd0*/  LEA R0, P1, R4, UR8, 0x2 ;  /* 0x0000000804007c11 */ /* 0x000fc8000f8210ff */
[----:B------:R-:W-:Y:S01]  /*efe0*/  LEA.HI.X R16, R4, UR9, R5, 0x2, P1 ;  /* 0x0000000904107c11 */ /* 0x000fe200088f1405 */
[----:B------:R2:W0:Y:S04]  /*eff0*/  SHFL.IDX PT, R6, R0, RZ, 0x1c1f ;  /* 0x001c1fff00067589 */ /* 0x00042800000e0000 */
[----:B------:R2:W1:Y:S01]  /*f000*/  SHFL.IDX PT, R7, R16, RZ, 0x1c1f ;  /* 0x001c1fff10077589 */ /* 0x00046200000e0000 */
[----:B------:R-:W-:Y:S05]  /*f010*/  @P2 BRA `(.L_x_1311) ;  /* 0x0000000400002947 */ /* 0x000fea0003800000 */
[----:B------:R-:W-:Y:S02]  /*f020*/  ULDC UR4, c[0x0][0xac8] ;  /* 0x0002b20000047ab9 */ /* 0x000fe40000000800 */
[----:B------:R-:W-:Y:S02]  /*f030*/  ISETP.GE.AND P3, PT, R181, UR4, PT ;  /* 0x00000004b5007c0c */ /* 0x000fe4000bf66270 */
[----:B------:R-:W-:Y:S02]  /*f040*/  ISETP.GE.AND P1, PT, R18, UR4, PT ;  /* 0x0000000412007c0c */ /* 0x000fe4000bf26270 */
[----:B------:R-:W-:Y:S02]  /*f050*/  ISETP.GE.AND P4, PT, R180, UR4, PT ;  /* 0x00000004b4007c0c */ /* 0x000fe4000bf86270 */
[----:B------:R-:W-:-:S07]  /*f060*/  ISETP.GE.AND P2, PT, R179, UR4, PT ;  /* 0x00000004b3007c0c */ /* 0x000fce000bf46270 */
[CC--:B0-----:R-:W-:Y:S02]  /*f070*/  @!P3 LEA R8, P5, R181.reuse, R6.reuse, 0x2 ;  /* 0x00000006b508b211 */ /* 0x0c1fe400078a10ff */
[----:B-1----:R-:W-:Y:S02]  /*f080*/  @!P1 IMAD.WIDE R4, R18, 0x4, R6 ;  /* 0x0000000412049825 */ /* 0x002fe400078e0206 */
        /* <DEDUP_REMOVED lines=18> */
[----:B------:R-:W-:Y:S01]  /*f1b0*/  @!P1 ST.E.64 desc[UR36][R14.64], R40 ;  /* 0x000000280e009985 */ /* 0x000fe2000c101b24 */
[----:B------:R-:W-:-:S03]  /*f1c0*/  @!P5 LEA R4, P1, R176, R6, 0x2 ;  /* 0x00000006b004d211 */ /* 0x000fc600078210ff */
[----:B------:R0:W-:Y:S01]  /*f1d0*/  @!P3 ST.E.64 desc[UR36][R2.64], R44 ;  /* 0x0000002c0200b985 */ /* 0x0001e2000c101b24 */
[-C--:B-1----:R-:W-:Y:S02]  /*f1e0*/  @!P2 LEA R8, P6, R175, R6.reuse, 0x2 ;  /* 0x00000006af08a211 */ /* 0x082fe400078c10ff */
[----:B------:R-:W-:Y:S02]  /*f1f0*/  ISETP.GE.AND P3, PT, R173, UR4, PT ;  /* 0x00000004ad007c0c */ /* 0x000fe4000bf66270 */
[-C--:B------:R-:W-:Y:S02]  /*f200*/  @!P5 LEA.HI.X R5, R176, R7.reuse, R195, 0x2, P1 ;  /* 0x00000007b005d211 */ /* 0x080fe400008f14c3 */
[----:B------:R-:W-:Y:S02]  /*f210*/  ISETP.GE.AND P1, PT, R172, UR4, PT ;  /* 0x00000004ac007c0c */ /* 0x000fe4000bf26270 */
[----:B------:R-:W-:Y:S01]  /*f220*/  @!P2 LEA.HI.X R9, R175, R7, R194, 0x2, P6 ;  /* 0x00000007af09a211 */ /* 0x000fe200030f14c2 */
[----:B------:R1:W-:Y:S01]  /*f230*/  @!P5 ST.E.64 desc[UR36][R4.64], R48 ;  /* 0x000000300400d985 */ /* 0x0003e2000c101b24 */
[----:B---3--:R-:W-:-:S03]  /*f240*/  @!P4 LEA R10, P6, R174, R6, 0x2 ;  /* 0x00000006ae0ac211 */ /* 0x008fc600078c10ff */
[----:B------:R3:W-:Y:S01]  /*f250*/  @!P2 ST.E.64 desc[UR36][R8.64], R52 ;  /* 0x000000340800a985 */ /* 0x0007e2000c101b24 */
[----:B------:R-:W-:Y:S02]  /*f260*/  ISETP.GE.AND P2, PT, R171, UR4, PT ;  /* 0x00000004ab007c0c */ /* 0x000fe4000bf46270 */
[-C--:B------:R-:W-:Y:S02]  /*f270*/  @!P4 LEA.HI.X R11, R174, R7.reuse, R193, 0x2, P6 ;  /* 0x00000007ae0bc211 */ /* 0x080fe400030f14c1 */
[CC--:B----4-:R-:W-:Y:S02]  /*f280*/  @!P3 LEA R12, P5, R173.reuse, R6.reuse, 0x2 ;  /* 0x00000006ad0cb211 */ /* 0x0d0fe400078a10ff */
[----:B0-----:R-:W-:Y:S01]  /*f290*/  @!P1 LEA R2, P6, R172, R6, 0x2 ;  /* 0x00000006ac029211 */ /* 0x001fe200078c10ff */
[----:B------:R0:W-:Y:S01]  /*f2a0*/  @!P4 ST.E.64 desc[UR36][R10.64], R56 ;  /* 0x000000380a00c985 */ /* 0x0001e2000c101b24 */
[----:B------:R-:W-:Y:S02]  /*f2b0*/  @!P3 LEA.HI.X R13, R173, R7, R192, 0x2, P5 ;  /* 0x00000007ad0db211 */ /* 0x000fe400028f14c0 */
[----:B------:R-:W-:-:S02]  /*f2c0*/  ISETP.GE.AND P4, PT, R170, UR4, PT ;  /* 0x00000004aa007c0c */ /* 0x000fc4000bf86270 */
[-C--:B------:R-:W-:Y:S01]  /*f2d0*/  @!P1 LEA.HI.X R3, R172, R7.reuse, R191, 0x2, P6 ;  /* 0x00000007ac039211 */ /* 0x080fe200030f14bf */
[----:B------:R4:W-:Y:S01]  /*f2e0*/  @!P3 ST.E.64 desc[UR36][R12.64], R60 ;  /* 0x0000003c0c00b985 */ /* 0x0009e2000c101b24 */
[----:B------:R-:W-:Y:S02]  /*f2f0*/  ISETP.GE.AND P5, PT, R169, UR4, PT ;  /* 0x00000004a9007c0c */ /* 0x000fe4000bfa6270 */
[----:B-1----:R-:W-:Y:S01]  /*f300*/  @!P2 LEA R4, P6, R171, R6, 0x2 ;  /* 0x00000006ab04a211 */ /* 0x002fe200078c10ff */
[----:B------:R1:W-:Y:S01]  /*f310*/  @!P1 ST.E.64 desc[UR36][R2.64], R64 ;  /* 0x0000004002009985 */ /* 0x0003e2000c101b24 */
[----:B------:R-:W-:Y:S02]  /*f320*/  ISETP.GE.AND P3, PT, R168, UR4, PT ;  /* 0x00000004a8007c0c */ /* 0x000fe4000bf66270 */
[----:B------:R-:W-:Y:S02]  /*f330*/  ISETP.GE.AND P1, PT, R167, UR4, PT ;  /* 0x00000004a7007c0c */ /* 0x000fe4000bf26270 */
[----:B------:R-:W-:-:S02]  /*f340*/  @!P2 LEA.HI.X R5, R171, R7, R190, 0x2, P6 ;  /* 0x00000007ab05a211 */ /* 0x000fc400030f14be */
[----:B---3--:R-:W-:-:S03]  /*f350*/  @!P4 LEA R8, P6, R170, R6, 0x2 ;  /* 0x00000006aa08c211 */ /* 0x008fc600078c10ff */
[----:B------:R1:W-:Y:S01]  /*f360*/  @!P2 ST.E.64 desc[UR36][R4.64], R68 ;  /* 0x000000440400a985 */ /* 0x0003e2000c101b24 */
[CC--:B0-----:R-:W-:Y:S02]  /*f370*/  @!P5 LEA R10, P2, R169.reuse, R6.reuse, 0x2 ;  /* 0x00000006a90ad211 */ /* 0x0c1fe400078410ff */
[-C--:B------:R-:W-:Y:S02]  /*f380*/  @!P4 LEA.HI.X R9, R170, R7.reuse, R189, 0x2, P6 ;  /* 0x00000007aa09c211 */ /* 0x080fe400030f14bd */
[CC--:B----4-:R-:W-:Y:S02]  /*f390*/  @!P3 LEA R12, P6, R168.reuse, R6.reuse, 0x2 ;  /* 0x00000006a80cb211 */ /* 0x0d0fe400078c10ff */
        /* <DEDUP_REMOVED lines=8> */
.L_x_1311:
[----:B------:R-:W-:Y:S05]  /*f420*/  BSYNC B1 ;  /* 0x0000000000017941 */ /* 0x000fea0003800000 */
.L_x_1310:
[----:B-1----:R1:W3:Y:S04]  /*f430*/  SHFL.IDX PT, R5, R16, 0x1, 0x1c1f ;  /* 0x003c1f0010057f89 */ /* 0x0022e800000e0000 */
[----:B------:R1:W4:Y:S01]  /*f440*/  SHFL.IDX PT, R4, R0, 0x1, 0x1c1f ;  /* 0x003c1f0000047f89 */ /* 0x00032200000e0000 */
[----:B------:R-:W-:Y:S05]  /*f450*/  @P0 BRA `(.L_x_1309) ;  /* 0x00000010006c0947 */ /* 0x000fea0003800000 */
[----:B------:R-:W-:Y:S02]  /*f460*/  ULDC UR4, c[0x0][0xac8] ;  /* 0x0002b20000047ab9 */ /* 0x000fe40000000800 */
[----:B------:R-:W-:Y:S02]  /*f470*/  ISETP.GE.AND P1, PT, R181, UR4, PT ;  /* 0x00000004b5007c0c */ /* 0x000fe4000bf26270 */
[----:B------:R-:W-:Y:S02]  /*f480*/  ISETP.GE.AND P0, PT, R180, UR4, PT ;  /* 0x00000004b4007c0c */ /* 0x000fe4000bf06270 */
[----:B------:R-:W-:Y:S02]  /*f490*/  ISETP.GE.AND P2, PT, R18, UR4, PT ;  /* 0x0000000412007c0c */ /* 0x000fe4000bf46270 */
[----:B------:R-:W-:Y:S02]  /*f4a0*/  ISETP.GE.AND P4, PT, R178, UR4, PT ;  /* 0x00000004b2007c0c */ /* 0x000fe4000bf86270 */
[----:B------:R-:W-:-:S05]  /*f4b0*/  ISETP.GE.AND P3, PT, R179, UR4, PT ;  /* 0x00000004b3007c0c */ /* 0x000fca000bf66270 */
[CC--:B0---4-:R-:W-:Y:S02]  /*f4c0*/  @!P1 LEA R6, P5, R181.reuse, R4.reuse, 0x2 ;  /* 0x00000004b5069211 */ /* 0x0d1fe400078a10ff */
        /* <DEDUP_REMOVED lines=59> */
.L_x_1300:
[----:B------:R-:W0:Y:S01]  /*f880*/  LDC.64 R2, c[0x0][0xc00] ;  /* 0x00030000ff027b82 */ /* 0x000e220000000a00 */
[----:B------:R-:W-:Y:S01]  /*f890*/  R2UR UR11, R183 ;  /* 0x00000000b70b72ca */ /* 0x000fe200000e0000 */
[----:B------:R-:W-:Y:S01]  /*f8a0*/  ULDC.64 UR8, c[0x0][0xc00] ;  /* 0x0003000000087ab9 */ /* 0x000fe20000000a00 */
[----:B------:R-:W-:Y:S01]  /*f8b0*/  IMAD.MOV.U32 R7, RZ, RZ, RZ ;  /* 0x000000ffff077224 */ /* 0x000fe200078e00ff */
[----:B------:R-:W-:-:S04]  /*f8c0*/  R2UR UR10, R164 ;  /* 0x00000000a40a72ca */ /* 0x000fc800000e0000 */
[----:B------:R-:W1:Y:S06]  /*f8d0*/  LDC.64 R4, c[0x0][0xc08] ;  /* 0x00030200ff047b82 */ /* 0x000e6c0000000a00 */
[----:B------:R-:W-:Y:S01]  /*f8e0*/  UIMAD.WIDE UR8, UR11, 0x4, UR8 ;  /* 0x000000040b0878a5 */ /* 0x000fe2000f8e0208 */
[----:B0-----:R-:W-:-:S05]  /*f8f0*/  ISETP.NE.U32.AND P0, PT, R2, RZ, PT ;  /* 0x000000ff0200720c */ /* 0x001fca0003f05070 */
[----:B------:R-:W-:Y:S01]  /*f900*/  IMAD.U32 R2, RZ, RZ, UR8 ;  /* 0x00000008ff027e24 */ /* 0x000fe2000f8e00ff */
[----:B------:R-:W-:Y:S01]  /*f910*/  R2UR UR4, R3 ;  /* 0x00000000030472ca */ /* 0x000fe200000e0000 */
[----:B------:R-:W-:Y:S01]  /*f920*/  IMAD.U32 R3, RZ, RZ, UR9 ;  /* 0x00000009ff037e24 */ /* 0x000fe2000f8e00ff */
[----:B-1----:R-:W-:-:S05]  /*f930*/  ISETP.NE.U32.AND P1, PT, R4, RZ, PT ;  /* 0x000000ff0400720c */ /* 0x002fca0003f25070 */
[----:B------:R-:W-:-:S06]  /*f940*/  VOTEU.ANY UP0, P0 ;  /* 0x00000000003f7886 */ /* 0x000fcc0000000100 */
[----:B------:R-:W-:Y:S01]  /*f950*/  UISETP.NE.AND.EX UP0, UPT, UR4, URZ, UPT, UP0 ;  /* 0x0000003f0400728c */ /* 0x000fe2000bf05300 */
[----:B------:R-:W-:Y:S01]  /*f960*/  R2UR UR4, R5 ;  /* 0x00000000050472ca */ /* 0x000fe200000e0000 */
[----:B------:R-:W-:-:S04]  /*f970*/  VOTEU.ANY UP1, P1 ;  /* 0x00000000003f7886 */ /* 0x000fc80000820100 */
[----:B------:R-:W-:-:S08]  /*f980*/  PLOP3.LUT P0, PT, PT, PT, UP0, 0x80, 0x0 ;  /* 0x000000000000781c */ /* 0x000fd00003f0f008 */
[----:B------:R-:W-:-:S06]  /*f990*/  UISETP.NE.AND.EX UP1, UPT, UR4, URZ, UPT, UP1 ;  /* 0x0000003f0400728c */ /* 0x000fcc000bf25310 */
[----:B------:R-:W-:Y:S01]  /*f9a0*/  PLOP3.LUT P1, PT, PT, PT, UP1, 0x80, 0x0 ;  /* 0x000000000000781c */ /* 0x000fe20003f2f018 */
[----:B------:R0:W5:Y:S01]  /*f9b0*/  @P0 LDG.E R7, desc[UR36][R2.64] ;  /* 0x0000002402070981 */ /* 0x000162000c1e1900 */
[----:B------:R-:W-:Y:S02]  /*f9c0*/  ULDC UR4, c[0x0][0xa88] ;  /* 0x0002a20000047ab9 */ /* 0x000fe40000000800 */
[----:B------:R-:W-:Y:S01]  /*f9d0*/  IMAD.U32 R0, RZ, RZ, UR4 ;  /* 0x00000004ff007e24 */ /* 0x000fe2000f8e00ff */
[----:B------:R-:W-:Y:S02]  /*f9e0*/  @UP1 ULDC.64 UR8, c[0x0][0xc08] ;  /* 0x0003020000081ab9 */ /* 0x000fe40000000a00 */
[----:B------:R-:W-:-:S06]  /*f9f0*/  @UP1 UIMAD.WIDE UR8, UR11, 0x4, UR8 ;  /* 0x000000040b0818a5 */ /* 0x000fcc000f8e0208 */
[----:B------:R-:W-:Y:S02]  /*fa00*/  IMAD.U32 R4, RZ, RZ, UR8 ;  /* 0x00000008ff047e24 */ /* 0x000fe4000f8e00ff */
[----:B------:R-:W-:-:S05]  /*fa10*/  IMAD.U32 R5, RZ, RZ, UR9 ;  /* 0x00000009ff057e24 */ /* 0x000fca000f8e00ff */
[----:B------:R0:W5:Y:S01]  /*fa20*/  @P1 LDG.E R0, desc[UR36][R4.64] ;  /* 0x0000002404001981 */ /* 0x000162000c1e1900 */
[----:B------:R-:W-:-:S11]  /*fa30*/  UISETP.NE.AND UP1, UPT, UR10, URZ, UPT ;  /* 0x0000003f0a00728c */ /* 0x000fd6000bf25270 */
[----:B------:R-:W-:Y:S02]  /*fa40*/  @!UP1 ULDC UR10, c[0x0][0xad4] ;  /* 0x0002b500000a9ab9 */ /* 0x000fe40000000800 */
[----:B------:R-:W-:Y:S01]  /*fa50*/  IMAD.U32 R164, RZ, RZ, UR10 ;  /* 0x0000000affa47e24 */ /* 0x000fe2000f8e00ff */
[----:B0-----:R-:W-:Y:S06]  /*fa60*/  @P1 BRA `(.L_x_1312) ;  /* 0x0000000000101947 */ /* 0x001fec0003800000 */
[----:B------:R-:W-:Y:S05]  /*fa70*/  @!P0 BRA `(.L_x_1312) ;  /* 0x00000000000c8947 */ /* 0x000fea0003800000 */
[----:B------:R-:W2:Y:S04]  /*fa80*/  LDG.E R5, desc[UR36][R2.64] ;  /* 0x0000002402057981 */ /* 0x000ea8000c1e1900 */
[----:B-----5:R-:W2:Y:S02]  /*fa90*/  LDG.E R0, desc[UR36][R2.64+0x4] ;  /* 0x0000042402007981 */ /* 0x020ea4000c1e1900 */
[----:B--2---:R-:W-:-:S07]  /*faa0*/  IMAD.IADD R0, R0, 0x1, -R5 ;  /* 0x0000000100007824 */ /* 0x004fce00078e0a05 */
.L_x_1312:
[----:B------:R-:W-:Y:S01]  /*fab0*/  R2UR UR4, R183 ;  /* 0x00000000b70472ca */ /* 0x000fe200000e0000 */
[----:B------:R-:W-:Y:S01]  /*fac0*/  BSSY B1, `(.L_x_1313) ;  /* 0x0000042000017945 */ /* 0x000fe20003800000 */
[----:B-----5:R-:W-:Y:S02]  /*fad0*/  R2UR UR20, R7 ;  /* 0x00000000071472ca */ /* 0x020fe400000e0000 */
[----:B------:R-:W-:-:S09]  /*fae0*/  ISETP.GT.AND P0, PT, R207, 0x7f, PT ;  /* 0x0000007fcf00780c */ /* 0x000fd20003f04270 */
[----:B------:R-:W-:Y:S02]  /*faf0*/  USHF.R.S32.HI UR8, URZ, 0x1f, UR4 ;  /* 0x0000001f3f087899 */ /* 0x000fe40008011404 */
[----:B------:R-:W-:Y:S02]  /*fb00*/  USEL UR4, UR4, URZ, !UP0 ;  /* 0x0000003f04047287 */ /* 0x000fe4000c000000 */
[----:B------:R-:W-:Y:S02]  /*fb10*/  USEL UR8, UR8, URZ, !UP0 ;  /* 0x0000003f08087287 */ /* 0x000fe4000c000000 */
[----:B------:R-:W-:Y:S01]  /*fb20*/  USHF.R.S32.HI UR20, URZ, 0x1f, UR20 ;  /* 0x0000001f3f147899 */ /* 0x000fe20008011414 */
[----:B------:R-:W-:Y:S11]  /*fb30*/  @P0 BRA `(.L_x_1314) ;  /* 0x0000000000e80947 */ /* 0x000ff60003800000 */
[----:B------:R-:W0:Y:S01]  /*fb40*/  S2R R6, SR_TID.X ;  /* 0x0000000000067919 */ /* 0x000e220000002100 */
[----:B------:R-:W1:Y:S01]  /*fb50*/  LDC R9, c[0x0][0xbe8] ;  /* 0x0002fa00ff097b82 */ /* 0x000e620000000800 */
[----:B------:R-:W-:-:S13]  /*fb60*/  R2UR UR9, R22 ;  /* 0x00000000160972ca */ /* 0x000fda00000e0000 */
[----:B------:R-:W-:Y:S02]  /*fb70*/  IMAD.U32 R3, RZ, RZ, UR9 ;  /* 0x00000009ff037e24 */ /* 0x000fe4000f8e00ff */
[----:B-1----:R-:W-:-:S03]  /*fb80*/  IMAD R2, R0, R9, RZ ;  /* 0x0000000900027224 */ /* 0x002fc600078e02ff */
[----:B0-----:R-:W-:-:S04]  /*fb90*/  IADD3 R6, R3, -0x80, R6 ;  /* 0xffffff8003067810 */ /* 0x001fc80007ffe006 */
[----:B------:R-:W-:-:S13]  /*fba0*/  ISETP.GE.AND P0, PT, R6, R2, PT ;  /* 0x000000020600720c */ /* 0x000fda0003f06270 */
[----:B------:R-:W-:Y:S05]  /*fbb0*/  @P0 BRA `(.L_x_1314) ;  /* 0x0000000000c80947 */ /* 0x000fea0003800000 */
[----:B------:R-:W-:Y:S01]  /*fbc0*/  ISETP.NE.AND P0, PT, R9, 0x1, PT ;  /* 0x000000010900780c */ /* 0x000fe20003f05270 */
[----:B------:R-:W-:Y:S01]  /*fbd0*/  UMOV UR18, 0x9b8 ;  /* 0x000009b800127882 */ /* 0x000fe20000000000 */
[----:B------:R-:W-:Y:S01]  /*fbe0*/  R2UR UR10, R164 ;  /* 0x00000000a40a72ca */ /* 0x000fe200000e0000 */
[----:B------:R-:W-:Y:S01]  /*fbf0*/  IMAD.MOV.U32 R4, RZ, RZ, R6 ;  /* 0x000000ffff047224 */ /* 0x000fe200078e0006 */
        /* <DEDUP_REMOVED lines=9> */
[----:B------:R-:W-:Y:S02]  /*fc90*/  UIMAD.WIDE.U32 UR16, UR10, UR19, URZ ;  /* 0x000000130a1072a5 */ /* 0x000fe4000f8e003f */
[----:B------:R-:W-:Y:S01]  /*fca0*/  UIMAD UR19, UR11, UR19, URZ ;  /* 0x000000130b1372a4 */ /* 0x000fe2000f8e023f */
[----:B0-----:R-:W-:Y:S01]  /*fcb0*/  @P0 IMAD.HI.U32 R5, R6, R5, RZ ;  /* 0x0000000506050227 */ /* 0x001fe200078e00ff */
[----:B------:R-:W-:Y:S02]  /*fcc0*/  UIMAD UR13, UR13, UR4, URZ ;  /* 0x000000040d0d72a4 */ /* 0x000fe4000f8e023f */
[----:B------:R-:W-:Y:S01]  /*fcd0*/  UIMAD.WIDE.U32 UR10, UR12, UR4, URZ ;  /* 0x000000040c0a72a5 */ /* 0x000fe2000f8e003f */
[----:B------:R-:W-:Y:S01]  /*fce0*/  IMAD.U32 R2, RZ, RZ, UR16 ;  /* 0x00000010ff027e24 */ /* 0x000fe2000f8e00ff */
[----:B------:R-:W-:-:S02]  /*fcf0*/  UIADD3 UR19, UR17, UR19, URZ ;  /* 0x0000001311137290 */ /* 0x000fc4000fffe03f */
[----:B------:R-:W-:Y:S01]  /*fd00*/  IMAD.U32 R3, RZ, RZ, UR17 ;  /* 0x00000011ff037e24 */ /* 0x000fe2000f8e00ff */
[----:B------:R-:W-:Y:S01]  /*fd10*/  UIMAD UR13, UR12, UR8, UR13 ;  /* 0x000000080c0d72a4 */ /* 0x000fe2000f8e020d */
[----:B-1----:R-:W-:Y:S01]  /*fd20*/  @P0 SHF.R.U32.HI R4, RZ, R8, R5 ;  /* 0x00000008ff040219 */ /* 0x002fe20000011605 */
[----:B------:R-:W-:Y:S01]  /*fd30*/  ULDC.64 UR14, c[0x0][UR18+0x228] ;  /* 0x00008a00120e7abb */ /* 0x000fe20008000a00 */
[----:B------:R-:W-:Y:S01]  /*fd40*/  IADD3 R3, P0, P1, R2, UR10, R7 ;  /* 0x0000000a02037c10 */ /* 0x000fe2000f91e007 */
[----:B------:R-:W-:Y:S01]  /*fd50*/  UIADD3 UR13, UR11, UR13, URZ ;  /* 0x0000000d0b0d7290 */ /* 0x000fe2000fffe03f */
[----:B------:R-:W-:Y:S01]  /*fd60*/  IMAD.U32 R2, RZ, RZ, UR20 ;  /* 0x00000014ff027e24 */ /* 0x000fe2000f8e00ff */
[----:B------:R-:W-:Y:S01]  /*fd70*/  UIMAD.WIDE.U32 UR16, UR14, UR9, URZ ;  /* 0x000000090e1072a5 */ /* 0x000fe2000f8e003f */
[----:B------:R-:W-:Y:S01]  /*fd80*/  IMAD.MOV R5, RZ, RZ, -R4 ;  /* 0x000000ffff057224 */ /* 0x000fe200078e0a04 */
[----:B------:R-:W-:Y:S01]  /*fd90*/  UIMAD UR9, UR15, UR9, URZ ;  /* 0x000000090f0972a4 */ /* 0x000fe2000f8e023f */
[----:B------:R-:W-:Y:S01]  /*fda0*/  IMAD.U32 R11, RZ, RZ, UR19 ;  /* 0x00000013ff0b7e24 */ /* 0x000fe2000f8e00ff */
[----:B------:R-:W-:Y:S01]  /*fdb0*/  ULDC.64 UR10, c[0x0][UR18+0x210] ;  /* 0x00008400120a7abb */ /* 0x000fe20008000a00 */
[----:B------:R-:W-:Y:S01]  /*fdc0*/  IMAD R5, R9, R5, R6 ;  /* 0x0000000509057224 */ /* 0x000fe200078e0206 */
[----:B------:R-:W-:-:S02]  /*fdd0*/  UIADD3 UR9, UR17, UR9, URZ ;  /* 0x0000000911097290 */ /* 0x000fc4000fffe03f */
[----:B------:R-:W-:Y:S01]  /*fde0*/  IADD3.X R6, R11, UR13, R2, P0, P1 ;  /* 0x0000000d0b067c10 */ /* 0x000fe200087e2402 */
[----:B------:R-:W-:Y:S01]  /*fdf0*/  IMAD R9, R5, UR11, RZ ;  /* 0x0000000b05097c24 */ /* 0x000fe2000f8e02ff */
[----:B------:R-:W-:Y:S01]  /*fe00*/  IADD3 R2, P0, P1, R4, UR16, R3 ;  /* 0x0000001004027c10 */ /* 0x000fe2000f91e003 */
[----:B------:R-:W-:Y:S01]  /*fe10*/  ULDC.64 UR12, c[0x0][0xba8] ;  /* 0x0002ea00000c7ab9 */ /* 0x000fe20000000a00 */
[----:B------:R-:W-:Y:S01]  /*fe20*/  SHF.R.S32.HI R3, RZ, 0x1f, R4 ;  /* 0x0000001fff037819 */ /* 0x000fe20000011404 */
[----:B------:R-:W-:Y:S01]  /*fe30*/  @!UP0 ULDC UR12, c[0x0][0xb50] ;  /* 0x0002d400000c8ab9 */ /* 0x000fe20000000800 */
[----:B------:R-:W-:Y:S01]  /*fe40*/  SHF.R.S32.HI R4, RZ, 0x1f, R5 ;  /* 0x0000001fff047819 */ /* 0x000fe20000011405 */
[----:B------:R-:W-:Y:S01]  /*fe50*/  @!UP0 ULDC UR13, c[0x0][0xb54] ;  /* 0x0002d500000d8ab9 */ /* 0x000fe20000000800 */
[----:B------:R-:W-:-:S03]  /*fe60*/  IADD3.X R3, R3, UR9, R6, P0, P1 ;  /* 0x0000000903037c10 */ /* 0x000fc600087e2406 */
[----:B------:R-:W-:Y:S02]  /*fe70*/  IMAD R9, R4, UR10, R9 ;  /* 0x0000000a04097c24 */ /* 0x000fe4000f8e0209 */
[----:B------:R-:W-:-:S04]  /*fe80*/  IMAD.WIDE.U32 R2, R5, UR10, R2 ;  /* 0x0000000a05027c25 */ /* 0x000fc8000f8e0002 */
[----:B------:R-:W-:Y:S01]  /*fe90*/  IMAD.IADD R3, R3, 0x1, R9 ;  /* 0x0000000103037824 */ /* 0x000fe200078e0209 */
[----:B------:R-:W-:-:S04]  /*fea0*/  LEA R4, P0, R2, UR12, 0x2 ;  /* 0x0000000c02047c11 */ /* 0x000fc8000f8010ff */
[----:B------:R-:W-:Y:S01]  /*feb0*/  LEA.HI.X R5, R2, UR13, R3, 0x2, P0 ;  /* 0x0000000d02057c11 */ /* 0x000fe200080f1403 */
[----:B------:R-:W-:-:S05]  /*fec0*/  IMAD.MOV.U32 R3, RZ, RZ, -0x800000 ;  /* 0xff800000ff037424 */ /* 0x000fca00078e00ff */
[----:B------:R0:W-:Y:S03]  /*fed0*/  STG.E desc[UR36][R4.64], R3 ;  /* 0x0000000304007986 */ /* 0x0001e6000c101924 */
.L_x_1314:
[----:B------:R-:W-:Y:S05]  /*fee0*/  BSYNC B1 ;  /* 0x0000000000017941 */ /* 0x000fea0003800000 */
.L_x_1313:
[----:B------:R-:W-:-:S13]  /*fef0*/  R2UR UR9, R164 ;  /* 0x00000000a40972ca */ /* 0x000fda00000e0000 */
[----:B------:R-:W-:-:S06]  /*ff00*/  UISETP.GT.AND UP0, UPT, UR9, 0x1, UPT ;  /* 0x000000010900788c */ /* 0x000fcc000bf04270 */
[----:B------:R-:W-:-:S13]  /*ff10*/  PLOP3.LUT P0, PT, PT, PT, UP0, 0x80, 0x0 ;  /* 0x000000000000781c */ /* 0x000fda0003f0f008 */
[----:B------:R-:W-:Y:S05]  /*ff20*/  @P0 BRA `(.L_x_1309) ;  /* 0x0000000400b80947 */ /* 0x000fea0003800000 */
[----:B------:R-:W1:Y:S01]  /*ff30*/  LDC R11, c[0x0][0xbe8] ;  /* 0x0002fa00ff0b7b82 */ /* 0x000e620000000800 */
[C---:B------:R-:W-:Y:S01]  /*ff40*/  R2UR UR10, R7.reuse ;  /* 0x00000000070a72ca */ /* 0x040fe200000e0000 */
[----:B------:R-:W-:Y:S01]  /*ff50*/  ULDC.64 UR12, c[0x0][0xaa0] ;  /* 0x0002a800000c7ab9 */ /* 0x000fe20000000a00 */
[----:B------:R-:W-:Y:S01]  /*ff60*/  R2UR UR14, R7 ;  /* 0x00000000070e72ca */ /* 0x000fe200000e0000 */
[----:B------:R-:W-:Y:S01]  /*ff70*/  UIMAD UR9, UR20, UR12, URZ ;  /* 0x0000000c140972a4 */ /* 0x000fe2000f8e023f */
[----:B------:R-:W-:Y:S01]  /*ff80*/  R2UR UR16, R166 ;  /* 0x00000000a61072ca */ /* 0x000fe200000e0000 */
[----:B------:R-:W-:Y:S01]  /*ff90*/  IMAD R2, R163, 0x20, R182 ;  /* 0x00000020a3027824 */ /* 0x000fe200078e02b6 */
[----:B------:R-:W-:Y:S01]  /*ffa0*/  R2UR UR15, R22 ;  /* 0x00000000160f72ca */ /* 0x000fe200000e0000 */
[----:B------:R-:W-:Y:S06]  /*ffb0*/  BSSY B1, `(.L_x_1315) ;  /* 0x000003b000017945 */ /* 0x000fec0003800000 */
[----:B------:R-:W-:-:S02]  /*ffc0*/  UIMAD.WIDE.U32 UR10, UR10, UR12, URZ ;  /* 0x0000000c0a0a72a5 */ /* 0x000fc4000f8e003f */
[----:B------:R-:W-:-:S03]  /*ffd0*/  UIMAD UR9, UR14, UR13, UR9 ;  /* 0x0000000d0e0972a4 */ /* 0x000fc6000f8e0209 */
[----:B------:R-:W-:Y:S01]  /*ffe0*/  ULDC.64 UR12, c[0x0][0xae8] ;  /* 0x0002ba00000c7ab9 */ /* 0x000fe20000000a00 */
[----:B------:R-:W-:Y:S01]  /*fff0*/  UIADD3 UR11, UR11, UR9, URZ ;  /* 0x000000090b0b7290 */ /* 0x000fe2000fffe03f */
[----:B------:R-:W-:Y:S01]  /*10000*/  VIADD R6, R2, UR15 ;  /* 0x0000000f02067c36 */ /* 0x000fe20008000000 */
[----:B-1----:R-:W-:Y:S02]  /*10010*/  ISETP.NE.AND P0, PT, R11, 0x1, PT ;  /* 0x000000010b00780c */ /* 0x002fe40003f05270 */
[----:B------:R-:W-:Y:S01]  /*10020*/  UIMAD.WIDE.U32 UR10, UR16, UR12, UR10 ;  /* 0x0000000c100a72a5 */ /* 0x000fe2000f8e000a */
[----:B0-----:R-:W-:-:S03]  /*10030*/  IMAD.MOV.U32 R5, RZ, RZ, R6 ;  /* 0x000000ffff057224 */ /* 0x001fc600078e0006 */
[----:B------:R-:W-:-:S03]  /*10040*/  UIMAD UR9, UR16, UR13, UR11 ;  /* 0x0000000d100972a4 */ /* 0x000fc6000f8e020b */
[----:B------:R-:W-:Y:S02]  /*10050*/  ULDC.64 UR12, c[0x0][0xaf0] ;  /* 0x0002bc00000c7ab9 */ /* 0x000fe40000000a00 */
[----:B------:R-:W-:Y:S02]  /*10060*/  UIMAD UR8, UR8, UR12, URZ ;  /* 0x0000000c080872a4 */ /* 0x000fe4000f8e023f */
[----:B------:R-:W0:Y:S02]  /*10070*/  @P0 LDC R3, c[0x0][0xbec] ;  /* 0x0002fb00ff030b82 */ /* 0x000e240000000800 */
[----:B------:R-:W-:-:S03]  /*10080*/  UIMAD UR11, UR4, UR13, UR8 ;  /* 0x0000000d040b72a4 */ /* 0x000fc6000f8e0208 */
[----:B------:R-:W-:Y:S02]  /*10090*/  UMOV UR8, UR10 ;  /* 0x0000000a00087c82 */ /* 0x000fe40008000000 */
[----:B------:R-:W-:Y:S01]  /*100a0*/  UIMAD.WIDE.U32 UR8, UR4, UR12, UR8 ;  /* 0x0000000c040872a5 */ /* 0x000fe2000f8e0008 */
[----:B------:R-:W1:Y:S03]  /*100b0*/  @P0 LDC R7, c[0x0][0xbf0] ;  /* 0x0002fc00ff070b82 */ /* 0x000e660000000800 */
[----:B------:R-:W-:-:S03]  /*100c0*/  UIADD3 UR4, UR9, UR11, URZ ;  /* 0x0000000b09047290 */ /* 0x000fc6000fffe03f */
[----:B------:R-:W-:Y:S01]  /*100d0*/  ULDC.64 UR10, c[0x0][0xae0] ;  /* 0x0002b800000a7ab9 */ /* 0x000fe20000000a00 */
[----:B0-----:R-:W-:-:S04]  /*100e0*/  @P0 IMAD.HI.U32 R2, R6, R3, RZ ;  /* 0x0000000306020227 */ /* 0x001fc800078e00ff */
[----:B------:R-:W-:Y:S02]  /*100f0*/  IMAD.U32 R3, RZ, RZ, UR9 ;  /* 0x00000009ff037e24 */ /* 0x000fe4000f8e00ff */
[----:B------:R-:W-:Y:S01]  /*10100*/  IMAD.U32 R3, RZ, RZ, UR4 ;  /* 0x00000004ff037e24 */ /* 0x000fe2000f8e00ff */
[----:B-1----:R-:W-:-:S04]  /*10110*/  @P0 SHF.R.U32.HI R5, RZ, R7, R2 ;  /* 0x00000007ff050219 */ /* 0x002fc80000011602 */
[--C-:B------:R-:W-:Y:S01]  /*10120*/  SHF.R.S32.HI R2, RZ, 0x1f, R5.reuse ;  /* 0x0000001fff027819 */ /* 0x100fe20000011405 */
[----:B------:R-:W-:-:S04]  /*10130*/  IMAD.MOV R7, RZ, RZ, -R5 ;  /* 0x000000ffff077224 */ /* 0x000fc800078e0a05 */
[----:B------:R-:W-:Y:S02]  /*10140*/  IMAD R4, R2, UR10, RZ ;  /* 0x0000000a02047c24 */ /* 0x000fe4000f8e02ff */
[----:B------:R-:W-:Y:S02]  /*10150*/  IMAD R7, R11, R7, R6 ;  /* 0x000000070b077224 */ /* 0x000fe400078e0206 */
[----:B------:R-:W-:Y:S01]  /*10160*/  IMAD.U32 R2, RZ, RZ, UR8 ;  /* 0x00000008ff027e24 */ /* 0x000fe2000f8e00ff */
[----:B------:R-:W-:Y:S01]  /*10170*/  ULDC.64 UR8, c[0x0][0xad8] ;  /* 0x0002b60000087ab9 */ /* 0x000fe20000000a00 */
[C---:B------:R-:W-:Y:S01]  /*10180*/  IMAD R9, R5.reuse, UR11, R4 ;  /* 0x0000000b05097c24 */ /* 0x040fe2000f8e0204 */
[----:B------:R-:W-:Y:S01]  /*10190*/  SHF.R.S32.HI R4, RZ, 0x1f, R7 ;  /* 0x0000001fff047819 */ /* 0x000fe20000011407 */
[----:B------:R-:W-:-:S04]  /*101a0*/  IMAD.WIDE.U32 R2, R5, UR10, R2 ;  /* 0x0000000a05027c25 */ /* 0x000fc8000f8e0002 */
[----:B------:R-:W-:Y:S02]  /*101b0*/  IMAD.IADD R3, R3, 0x1, R9 ;  /* 0x0000000103037824 */ /* 0x000fe400078e0209 */
[----:B------:R-:W-:Y:S02]  /*101c0*/  IMAD R4, R4, UR8, RZ ;  /* 0x0000000804047c24 */ /* 0x000fe4000f8e02ff */
[----:B------:R-:W-:Y:S02]  /*101d0*/  VIADD R6, R182, UR15 ;  /* 0x0000000fb6067c36 */ /* 0x000fe40008000000 */
[----:B------:R-:W-:Y:S02]  /*101e0*/  IMAD R11, R0, R11, RZ ;  /* 0x0000000b000b7224 */ /* 0x000fe400078e02ff */
[C---:B------:R-:W-:Y:S02]  /*101f0*/  IMAD R5, R7.reuse, UR9, R4 ;  /* 0x0000000907057c24 */ /* 0x040fe4000f8e0204 */
[----:B------:R-:W-:Y:S01]  /*10200*/  IMAD.WIDE.U32 R2, R7, UR8, R2 ;  /* 0x0000000807027c25 */ /* 0x000fe2000f8e0002 */
[----:B------:R-:W-:Y:S01]  /*10210*/  ISETP.GE.AND P2, PT, R6, R11, PT ;  /* 0x0000000b0600720c */ /* 0x000fe20003f46270 */
[----:B------:R-:W-:-:S02]  /*10220*/  ULDC.64 UR8, c[0x0][0xa80] ;  /* 0x0002a00000087ab9 */ /* 0x000fc40000000a00 */
[----:B------:R-:W-:Y:S01]  /*10230*/  IMAD.IADD R3, R3, 0x1, R5 ;  /* 0x0000000103037824 */ /* 0x000fe200078e0205 */
[----:B------:R-:W-:Y:S01]  /*10240*/  LEA R4, P3, R2, UR8, 0x1 ;  /* 0x0000000802047c11 */ /* 0x000fe2000f8608ff */
[----:B------:R-:W-:-:S03]  /*10250*/  VIADD R0, R6, 0x20 ;  /* 0x0000002006007836 */ /* 0x000fc60000000000 */
[----:B------:R-:W-:Y:S01]  /*10260*/  LEA.HI.X R5, R2, UR9, R3, 0x1, P3 ;  /* 0x0000000902057c11 */ /* 0x000fe200098f0c03 */
[----:B------:R0:W1:Y:S01]  /*10270*/  SHFL.IDX PT, R7, R4, RZ, 0x181f ;  /* 0x00181fff04077589 */ /* 0x00006200000e0000 */
[-C--:B------:R-:W-:Y:S01]  /*10280*/  ISETP.GE.AND P1, PT, R0, R11.reuse, PT ;  /* 0x0000000b0000720c */ /* 0x080fe20003f26270 */
[----:B------:R-:W-:Y:S02]  /*10290*/  VIADD R0, R6, 0x40 ;  /* 0x0000004006007836 */ /* 0x000fe40000000000 */
[----:B------:R0:W2:Y:S03]  /*102a0*/  SHFL.IDX PT, R3, R5, RZ, 0x181f ;  /* 0x00181fff05037589 */ /* 0x0000a600000e0000 */
        /* <DEDUP_REMOVED lines=11> */
.L_x_1316:
[----:B------:R-:W-:Y:S05]  /*10360*/  BSYNC B1 ;  /* 0x0000000000017941 */ /* 0x000fea0003800000 */
.L_x_1315:
        /* <DEDUP_REMOVED lines=13> */
.L_x_1318:
[----:B------:R-:W-:Y:S05]  /*10440*/  BSYNC B1 ;  /* 0x0000000000017941 */ /* 0x000fea0003800000 */
.L_x_1317:
        /* <DEDUP_REMOVED lines=13> */
.L_x_1320:
[----:B------:R-:W-:Y:S05]  /*10520*/  BSYNC B1 ;  /* 0x0000000000017941 */ /* 0x000fea0003800000 */
.L_x_1319:
        /* <DEDUP_REMOVED lines=14> */
.L_x_1309:
[----:B------:R-:W-:Y:S05]  /*10610*/  BSYNC B0 ;  /* 0x0000000000007941 */ /* 0x000fea0003800000 */
.L_x_1299:
[----:B------:R-:W-:Y:S02]  /*10620*/  ULDC UR4, c[0x0][0xc3c] ;  /* 0x00030f0000047ab9 */ /* 0x000fe40000000800 */
[----:B------:R-:W-:-:S06]  /*10630*/  UISETP.GE.AND UP0, UPT, UR7, UR4, UPT ;  /* 0x000000040700728c */ /* 0x000fcc000bf06270 */
[----:B------:R-:W-:-:S13]  /*10640*/  PLOP3.LUT P0, PT, PT, PT, UP0, 0x80, 0x0 ;  /* 0x000000000000781c */ /* 0x000fda0003f0f008 */
[----:B------:R-:W-:Y:S05]  /*10650*/  @!P0 BRA `(.L_x_1321) ;  /* 0xffffff08003c8947 */ /* 0x000fea000383ffff */
[----:B------:R-:W-:Y:S05]  /*10660*/  EXIT ;  /* 0x000000000000794d */ /* 0x000fea0003800000 */
.L_x_1208:
[----:B------:R-:W-:-:S08]  /*10670*/  NOP ;  /* 0x0000000000007918 */ /* 0x000fd00000000000 */
[----:B0-----:R-:W0:-:S00]  /*10680*/  USETMAXREG.DEALLOC.CTAPOOL 0x28 ;  /* 0x00000028000079c8 */ /* 0x001e0000080e0500 */
[----:B0-----:R-:W-:Y:S01]  /*10690*/  LOP3.LUT R2, R2, 0x3, RZ, 0xc0, !PT ;  /* 0x0000000302027812 */ /* 0x001fe200078ec0ff */
[----:B------:R-:W-:Y:S01]  /*106a0*/  IMAD.MOV.U32 R6, RZ, RZ, RZ ;  /* 0x000000ffff067224 */ /* 0x000fe200078e00ff */
[----:B------:R-:W-:-:S04]  /*106b0*/  LOP3.LUT R23, R23, 0xfffffeff, RZ, 0xc0, !PT ;  /* 0xfffffeff17177812 */ /* 0x000fc800078ec0ff */
[----:B------:R-:W0:Y:S02]  /*106c0*/  SHFL.IDX PT, R2, R2, RZ, 0x1f ;  /* 0x00001fff02027589 */ /* 0x000e2400000e0000 */
[----:B0-----:R-:W-:-:S13]  /*106d0*/  ISETP.NE.AND P0, PT, R2, RZ, PT ;  /* 0x000000ff0200720c */ /* 0x001fda0003f05270 */
[----:B------:R-:W-:Y:S01]  /*106e0*/  @P0 LOP3.LUT R23, R23, 0x100, RZ, 0xfc, !PT ;  /* 0x0000010017170812 */ /* 0x000fe200078efcff */
[----:B------:R-:W-:Y:S06]  /*106f0*/  @!P0 BRA `(.L_x_1322) ;  /* 0x00000000001c8947 */ /* 0x000fec0003800000 */
[----:B------:R-:W0:Y:S08]  /*10700*/  S2UR UR5, SR_CgaCtaId ;  /* 0x00000000000579c3 */ /* 0x000e300000008800 */
[----:B------:R-:W-:Y:S06]  /*10710*/  BAR.SYNC.DEFER_BLOCKING 0x5, 0x180 ;  /* 0x0146000000007b1d */ /* 0x000fec0000010000 */
[----:B------:R-:W-:-:S02]  /*10720*/  UMOV UR4, 0x400 ;  /* 0x0000040000047882 */ /* 0x000fc40000000000 */
[----:B0-----:R-:W-:-:S09]  /*10730*/  ULEA UR4, UR5, UR4, 0x18 ;  /* 0x0000000405047291 */ /* 0x001fd2000f8ec03f */
[----:B------:R-:W1:Y:S01]  /*10740*/  LDS.128 R16, [UR4+0x2a8d0] ;  /* 0x02a8d004ff107984 */ /* 0x000e620008000c00 */
[----:B------:R-:W-:Y:S06]  /*10750*/  BAR.ARV 0x4, 0x180 ;  /* 0x0106000000007b1d */ /* 0x000fec0000002000 */
[----:B------:R-:W-:Y:S05]  /*10760*/  BRA `(.L_x_1323) ;  /* 0x0000000c00907947 */ /* 0x000fea0003800000 */
.L_x_1322:
[----:B------:R-:W-:Y:S01]  /*10770*/  LOP3.LUT R7, R0, 0x1f, RZ, 0xc0, !PT ;  /* 0x0000001f00077812 */ /* 0x000fe200078ec0ff */
[----:B------:R-:W-:Y:S01]  /*10780*/  ULDC UR4, c[0x0][0xc3c] ;  /* 0x00030f0000047ab9 */ /* 0x000fe20000000800 */
[----:B------:R-:W-:Y:S01]  /*10790*/  IMAD.MOV.U32 R9, RZ, RZ, RZ ;  /* 0x000000ffff097224 */ /* 0x000fe200078e00ff */
[----:B------:R-:W0:Y:S01]  /*107a0*/  S2UR UR6, SR_CTAID.X ;  /* 0x00000000000679c3 */ /* 0x000e220000002500 */
[----:B------:R-:W-:Y:S01]  /*107b0*/  ISETP.NE.AND P0, PT, R7, 0x1f, PT ;  /* 0x0000001f0700780c */ /* 0x000fe20003f05270 */
[----:B------:R-:W-:-:S03]  /*107c0*/  ULDC UR5, c[0x0][0xc38] ;  /* 0x00030e0000057ab9 */ /* 0x000fc60000000800 */
[----:B------:R-:W-:-:S13]  /*107d0*/  ISETP.GE.OR P1, PT, R7, UR4, !P0 ;  /* 0x0000000407007c0c */ /* 0x000fda000c726670 */
[----:B------:R-:W1:Y:S08]  /*107e0*/  @!P1 LDC.64 R4, c[0x0][0xc80] ;  /* 0x00032000ff049b82 */ /* 0x000e700000000a00 */
[----:B------:R-:W2:Y:S01]  /*107f0*/  @!P1 LDC.64 R2, c[0x0][0xc78] ;  /* 0x00031e00ff029b82 */ /* 0x000ea20000000a00 */
[----:B-1----:R-:W-:-:S05]  /*10800*/  @!P1 IMAD.WIDE.U32 R4, R7, 0x4, R4 ;  /* 0x0000000407049825 */ /* 0x002fca00078e0004 */
        /* <DEDUP_REMOVED lines=10> */
[----:B------:R-:W1:Y:S02]  /*108b0*/  SHFL.UP PT, R10, R8, 0x1, RZ ;  /* 0x04200000080a7989 */ /* 0x000e6400000e00ff */
[----:B-1----:R-:W-:-:S05]  /*108c0*/  SEL R11, R10, RZ, P1 ;  /* 0x000000ff0a0b7207 */ /* 0x002fca0000800000 */
[----:B------:R-:W-:-:S05]  /*108d0*/  IMAD.IADD R11, R8, 0x1, R11 ;  /* 0x00000001080b7824 */ /* 0x000fca00078e020b */
        /* <DEDUP_REMOVED lines=12> */
[----:B------:R-:W1:Y:S02]  /*109a0*/  SHFL.IDX PT, R8, R5, 0x1f, 0x1f ;  /* 0x03e01f0005087f89 */ /* 0x000e6400000e0000 */
[----:B-1----:R-:W-:-:S05]  /*109b0*/  IMAD R8, R8, UR5, RZ ;  /* 0x0000000508087c24 */ /* 0x002fca000f8e02ff */
[----:B0-----:R-:W-:Y:S01]  /*109c0*/  ISETP.GT.AND P6, PT, R8, UR6, PT ;  /* 0x0000000608007c0c */ /* 0x001fe2000bfc4270 */
[----:B------:R-:W-:-:S12]  /*109d0*/  IMAD.MOV.U32 R3, RZ, RZ, R8 ;  /* 0x000000ffff037224 */ /* 0x000fd800078e0008 */
[----:B------:R-:W-:Y:S05]  /*109e0*/  @P6 BRA `(.L_x_1324) ;  /* 0x0000000000986947 */ /* 0x000fea0003800000 */
[----:B------:R-:W-:Y:S01]  /*109f0*/  IMAD.MOV.U32 R8, RZ, RZ, R3 ;  /* 0x000000ffff087224 */ /* 0x000fe200078e0003 */
[----:B------:R-:W-:Y:S01]  /*10a00*/  UMOV UR4, URZ ;  /* 0x0000003f00047c82 */ /* 0x000fe20008000000 */
[----:B------:R-:W-:-:S05]  /*10a10*/  ULDC UR5, c[0x0][0xc38] ;  /* 0x00030e0000057ab9 */ /* 0x000fca0000000800 */
.L_x_1326:
[----:B------:R-:W0:Y:S01]  /*10a20*/  LDC R2, c[0x0][0xc3c] ;  /* 0x00030f00ff027b82 */ /* 0x000e220000000800 */
[----:B------:R-:W-:-:S06]  /*10a30*/  UIADD3 UR4, UR4, 0x1f, URZ ;  /* 0x0000001f04047890 */ /* 0x000fcc000fffe03f */
        /* <DEDUP_REMOVED lines=33> */
.L_x_1324:
        /* <DEDUP_REMOVED lines=9> */
[----:B0-----:R-:W-:-:S07]  /*10ce0*/  ISETP.NE.AND P1, PT, R9, 0x1, PT ;  /* 0x000000010900780c */ /* 0x001fce0003f25270 */
[----:B-1----:R-:W-:Y:S06]  /*10cf0*/  @!P0 BRA `(.L_x_1327) ;  /* 0x0000000000088947 */ /* 0x002fec0003800000 */
[----:B------:R-:W-:-:S06]  /*10d00*/  VIADD R16, R19, 0xffffffff ;  /* 0xffffffff13107836 */ /* 0x000fcc0000000000 */
[----:B------:R0:W1:Y:S02]  /*10d10*/  SHFL.IDX PT, R16, R5, R16, 0x1f ;  /* 0x00001f1005107589 */ /* 0x00006400000e0000 */
.L_x_1327:
[----:B-1----:R-:W-:Y:S02]  /*10d20*/  IMAD R16, R16, UR5, R3 ;  /* 0x0000000510107c24 */ /* 0x002fe4000f8e0203 */
[----:B------:R-:W-:-:S03]  /*10d30*/  VIADD R19, R19, UR4 ;  /* 0x0000000413137c36 */ /* 0x000fc60008000000 */
[----:B0-----:R-:W-:Y:S01]  /*10d40*/  IADD3 R5, -R16, UR6, RZ ;  /* 0x0000000610057c10 */ /* 0x001fe2000fffe1ff */
[----:B------:R-:W-:Y:S06]  /*10d50*/  @!P1 BRA `(.L_x_1328) ;  /* 0x0000000000e89947 */ /* 0x000fec0003800000 */
[-C--:B--2---:R-:W-:Y:S02]  /*10d60*/  IABS R12, R6.reuse ;  /* 0x00000006000c7213 */ /* 0x084fe40000000000 */
[----:B------:R-:W-:Y:S02]  /*10d70*/  IABS R4, R9 ;  /* 0x0000000900047213 */ /* 0x000fe40000000000 */
[----:B------:R-:W0:Y:S01]  /*10d80*/  I2F.RP R8, R12 ;  /* 0x0000000c00087306 */ /* 0x000e220000209400 */
[----:B------:R-:W-:-:S07]  /*10d90*/  IABS R13, R6 ;  /* 0x00000006000d7213 */ /* 0x000fce0000000000 */
[----:B------:R-:W1:Y:S08]  /*10da0*/  I2F.RP R10, R4 ;  /* 0x00000004000a7306 */ /* 0x000e700000209400 */
[----:B0-----:R-:W0:Y:S08]  /*10db0*/  MUFU.RCP R8, R8 ;  /* 0x0000000800087308 */ /* 0x001e300000001000 */
[----:B-1----:R-:W-:Y:S01]  /*10dc0*/  MUFU.RCP R10, R10 ;  /* 0x0000000a000a7308 */ /* 0x002fe20000001000 */
[----:B0-----:R-:W-:Y:S01]  /*10dd0*/  VIADD R2, R8, 0xffffffe ;  /* 0x0ffffffe08027836 */ /* 0x001fe20000000000 */
[----:B------:R-:W-:-:S06]  /*10de0*/  IABS R8, R5 ;  /* 0x0000000500087213 */ /* 0x000fcc0000000000 */
[----:B------:R0:W1:Y:S02]  /*10df0*/  F2I.FTZ.U32.TRUNC.NTZ R3, R2 ;  /* 0x0000000200037305 */ /* 0x000064000021f000 */
[----:B0-----:R-:W-:Y:S02]  /*10e00*/  IMAD.MOV.U32 R2, RZ, RZ, RZ ;  /* 0x000000ffff027224 */ /* 0x001fe400078e00ff */
[----:B-1----:R-:W-:-:S04]  /*10e10*/  IMAD.MOV R11, RZ, RZ, -R3 ;  /* 0x000000ffff0b7224 */ /* 0x002fc800078e0a03 */
[----:B------:R-:W-:-:S04]  /*10e20*/  IMAD R11, R11, R12, RZ ;  /* 0x0000000c0b0b7224 */ /* 0x000fc800078e02ff */
[----:B------:R-:W-:-:S04]  /*10e30*/  IMAD.HI.U32 R3, R3, R11, R2 ;  /* 0x0000000b03037227 */ /* 0x000fc800078e0002 */
[----:B------:R-:W-:Y:S02]  /*10e40*/  IMAD.MOV R11, RZ, RZ, -R13 ;  /* 0x000000ffff0b7224 */ /* 0x000fe400078e0a0d */
[----:B------:R-:W-:-:S04]  /*10e50*/  IMAD.HI.U32 R2, R3, R8, RZ ;  /* 0x0000000803027227 */ /* 0x000fc800078e00ff */
[----:B------:R-:W-:Y:S01]  /*10e60*/  IMAD R3, R2, R11, R8 ;  /* 0x0000000b02037224 */ /* 0x000fe200078e0208 */
[----:B------:R-:W-:Y:S01]  /*10e70*/  LOP3.LUT R8, R5, R6, RZ, 0x3c, !PT ;  /* 0x0000000605087212 */ /* 0x000fe200078e3cff */
[----:B------:R-:W-:-:S03]  /*10e80*/  VIADD R11, R10, 0xffffffe ;  /* 0x0ffffffe0a0b7836 */ /* 0x000fc60000000000 */
[----:B------:R-:W-:Y:S02]  /*10e90*/  ISETP.GT.U32.AND P1, PT, R12, R3, PT ;  /* 0x000000030c00720c */ /* 0x000fe40003f24070 */
[----:B------:R-:W-:-:S11]  /*10ea0*/  ISETP.GE.AND P2, PT, R8, RZ, PT ;  /* 0x000000ff0800720c */ /* 0x000fd60003f46270 */
[----:B------:R-:W-:Y:S02]  /*10eb0*/  @!P1 IMAD.IADD R3, R3, 0x1, -R12 ;  /* 0x0000000103039824 */ /* 0x000fe400078e0a0c */
[----:B------:R-:W-:Y:S01]  /*10ec0*/  @!P1 VIADD R2, R2, 0x1 ;  /* 0x0000000102029836 */ /* 0x000fe20000000000 */
[----:B------:R-:W-:Y:S02]  /*10ed0*/  ISETP.NE.AND P1, PT, R6, RZ, PT ;  /* 0x000000ff0600720c */ /* 0x000fe40003f25270 */
[----:B------:R-:W-:Y:S02]  /*10ee0*/  ISETP.GE.U32.AND P0, PT, R3, R12, PT ;  /* 0x0000000c0300720c */ /* 0x000fe40003f06070 */
[----:B------:R-:W0:Y:S11]  /*10ef0*/  F2I.FTZ.U32.TRUNC.NTZ R3, R11 ;  /* 0x0000000b00037305 */ /* 0x000e36000021f000 */
[----:B------:R-:W-:-:S04]  /*10f00*/  @P0 VIADD R2, R2, 0x1 ;  /* 0x0000000102020836 */ /* 0x000fc80000000000 */
[----:B------:R-:W-:Y:S01]  /*10f10*/  IMAD.MOV.U32 R10, RZ, RZ, R2 ;  /* 0x000000ffff0a7224 */ /* 0x000fe200078e0002 */
[----:B------:R-:W-:Y:S01]  /*10f20*/  IABS R2, R9 ;  /* 0x0000000900027213 */ /* 0x000fe20000000000 */
[----:B0-----:R-:W-:Y:S02]  /*10f30*/  IMAD.MOV R13, RZ, RZ, -R3 ;  /* 0x000000ffff0d7224 */ /* 0x001fe400078e0a03 */
[----:B------:R-:W-:Y:S01]  /*10f40*/  @!P2 IMAD.MOV R10, RZ, RZ, -R10 ;  /* 0x000000ffff0aa224 */ /* 0x000fe200078e0a0a */
[----:B------:R-:W-:Y:S01]  /*10f50*/  @!P1 LOP3.LUT R10, RZ, R6, RZ, 0x33, !PT ;  /* 0x00000006ff0a9212 */ /* 0x000fe200078e33ff */
[----:B------:R-:W-:Y:S02]  /*10f60*/  IMAD.MOV R12, RZ, RZ, -R2 ;  /* 0x000000ffff0c7224 */ /* 0x000fe400078e0a02 */
[----:B------:R-:W-:Y:S01]  /*10f70*/  IMAD R11, R13, R4, RZ ;  /* 0x000000040d0b7224 */ /* 0x000fe200078e02ff */
[----:B------:R-:W-:Y:S01]  /*10f80*/  IABS R8, R10 ;  /* 0x0000000a00087213 */ /* 0x000fe20000000000 */
[----:B------:R-:W-:-:S04]  /*10f90*/  IMAD.MOV.U32 R2, RZ, RZ, RZ ;  /* 0x000000ffff027224 */ /* 0x000fc800078e00ff */
[----:B------:R-:W-:-:S04]  /*10fa0*/  IMAD.HI.U32 R2, R3, R11, R2 ;  /* 0x0000000b03027227 */ /* 0x000fc800078e0002 */
[----:B------:R-:W-:Y:S02]  /*10fb0*/  IMAD.MOV.U32 R3, RZ, RZ, R8 ;  /* 0x000000ffff037224 */ /* 0x000fe400078e0008 */
[----:B------:R-:W-:Y:S02]  /*10fc0*/  IMAD.MOV.U32 R8, RZ, RZ, R12 ;  /* 0x000000ffff087224 */ /* 0x000fe400078e000c */
[----:B------:R-:W-:-:S04]  /*10fd0*/  IMAD.HI.U32 R2, R2, R3, RZ ;  /* 0x0000000302027227 */ /* 0x000fc800078e00ff */
[----:B------:R-:W-:-:S05]  /*10fe0*/  IMAD R3, R2, R8, R3 ;  /* 0x0000000802037224 */ /* 0x000fca00078e0203 */
[----:B------:R-:W-:-:S13]  /*10ff0*/  ISETP.GT.U32.AND P1, PT, R4, R3, PT ;  /* 0x000000030400720c */ /* 0x000fda0003f24070 */
[----:B------:R-:W-:Y:S02]  /*11000*/  @!P1 IMAD.IADD R3, R3, 0x1, -R4 ;  /* 0x0000000103039824 */ /* 0x000fe400078e0a04 */
[----:B------:R-:W-:Y:S01]  /*11010*/  @!P1 VIADD R2, R2, 0x1 ;  /* 0x0000000102029836 */ /* 0x000fe20000000000 */
[----:B------:R-:W-:Y:S02]  /*11020*/  ISETP.NE.AND P1, PT, R9, RZ, PT ;  /* 0x000000ff0900720c */ /* 0x000fe40003f25270 */
[----:B------:R-:W-:Y:S02]  /*11030*/  ISETP.GE.U32.AND P0, PT, R3, R4, PT ;  /* 0x000000040300720c */ /* 0x000fe40003f06070 */
[----:B------:R-:W-:-:S04]  /*11040*/  LOP3.LUT R3, R10, R9, RZ, 0x3c, !PT ;  /* 0x000000090a037212 */ /* 0x000fc800078e3cff */
[----:B------:R-:W-:Y:S01]  /*11050*/  ISETP.GE.AND P2, PT, R3, RZ, PT ;  /* 0x000000ff0300720c */ /* 0x000fe20003f46270 */
[----:B------:R-:W-:-:S06]  /*11060*/  IMAD.MOV R3, RZ, RZ, -R10 ;  /* 0x000000ffff037224 */ /* 0x000fcc00078e0a0a */
[----:B------:R-:W-:-:S06]  /*11070*/  @P0 VIADD R2, R2, 0x1 ;  /* 0x0000000102020836 */ /* 0x000fcc0000000000 */
[----:B------:R-:W-:Y:S01]  /*11080*/  @!P2 IMAD.MOV R2, RZ, RZ, -R2 ;  /* 0x000000ffff02a224 */ /* 0x000fe200078e0a02 */
[----:B------:R-:W-:-:S05]  /*11090*/  @!P1 LOP3.LUT R2, RZ, R9, RZ, 0x33, !PT ;  /* 0x00000009ff029212 */ /* 0x000fca00078e33ff */
[----:B------:R-:W-:-:S04]  /*110a0*/  IMAD.MOV R18, RZ, RZ, -R2 ;  /* 0x000000ffff127224 */ /* 0x000fc800078e0a02 */
[C---:B------:R-:W-:Y:S02]  /*110b0*/  IMAD R18, R9.reuse, R18, R10 ;  /* 0x0000001209127224 */ /* 0x040fe400078e020a */
[----:B------:R-:W-:Y:S02]  /*110c0*/  IMAD R9, R9, 0x1000000, R2 ;  /* 0x0100000009097824 */ /* 0x000fe400078e0202 */
[----:B------:R-:W-:Y:S02]  /*110d0*/  IMAD R2, R6, R3, R5 ;  /* 0x0000000306027224 */ /* 0x000fe400078e0205 */
[----:B------:R-:W-:Y:S01]  /*110e0*/  IMAD R18, R18, 0x10000, R9 ;  /* 0x0001000012127824 */ /* 0x000fe200078e0209 */
[----:B------:R-:W-:Y:S06]  /*110f0*/  BRA `(.L_x_1329) ;  /* 0x0000000000f47947 */ /* 0x000fec0003800000 */
.L_x_1328:
[----:B------:R-:W0:Y:S02]  /*11100*/  LDC.64 R2, c[0x0][0xc90] ;  /* 0x00032400ff027b82 */ /* 0x000e240000000a00 */
[----:B0-----:R-:W-:-:S05]  /*11110*/  IMAD.WIDE R2, R19, 0x4, R2 ;  /* 0x0000000413027825 */ /* 0x001fca00078e0202 */
[----:B------:R0:W2:Y:S01]  /*11120*/  LDG.E R13, desc[UR36][R2.64] ;  /* 0x00000024020d7981 */ /* 0x0000a2000c1e1900 */
[----:B------:R-:W-:Y:S01]  /*11130*/  IABS R15, R5 ;  /* 0x00000005000f7213 */ /* 0x000fe20000000000 */
[----:B0-----:R-:W-:Y:S02]  /*11140*/  IMAD.MOV.U32 R2, RZ, RZ, RZ ;  /* 0x000000ffff027224 */ /* 0x001fe400078e00ff */
[----:B--2---:R-:W-:-:S05]  /*11150*/  IMAD R4, R6, R13, RZ ;  /* 0x0000000d06047224 */ /* 0x004fca00078e02ff */
[-C--:B------:R-:W-:Y:S02]  /*11160*/  IABS R10, R4.reuse ;  /* 0x00000004000a7213 */ /* 0x080fe40000000000 */
[----:B------:R-:W-:Y:S02]  /*11170*/  IABS R12, R4 ;  /* 0x00000004000c7213 */ /* 0x000fe40000000000 */
[----:B------:R-:W0:Y:S08]  /*11180*/  I2F.RP R8, R10 ;  /* 0x0000000a00087306 */ /* 0x000e300000209400 */
[----:B0-----:R-:W0:Y:S02]  /*11190*/  MUFU.RCP R8, R8 ;  /* 0x0000000800087308 */ /* 0x001e240000001000 */
[----:B0-----:R-:W-:-:S06]  /*111a0*/  VIADD R9, R8, 0xffffffe ;  /* 0x0ffffffe08097836 */ /* 0x001fcc0000000000 */
[----:B------:R-:W0:Y:S02]  /*111b0*/  F2I.FTZ.U32.TRUNC.NTZ R3, R9 ;  /* 0x0000000900037305 */ /* 0x000e24000021f000 */
[----:B0-----:R-:W-:-:S04]  /*111c0*/  IMAD.MOV R11, RZ, RZ, -R3 ;  /* 0x000000ffff0b7224 */ /* 0x001fc800078e0a03 */
[----:B------:R-:W-:-:S04]  /*111d0*/  IMAD R11, R11, R10, RZ ;  /* 0x0000000a0b0b7224 */ /* 0x000fc800078e02ff */
[----:B------:R-:W-:-:S04]  /*111e0*/  IMAD.HI.U32 R2, R3, R11, R2 ;  /* 0x0000000b03027227 */ /* 0x000fc800078e0002 */
[----:B------:R-:W-:Y:S02]  /*111f0*/  IMAD.MOV R3, RZ, RZ, -R12 ;  /* 0x000000ffff037224 */ /* 0x000fe400078e0a0c */
        /* <DEDUP_REMOVED lines=8> */
[----:B------:R-:W-:-:S07]  /*11280*/  ISETP.GE.AND P2, PT, R3, RZ, PT ;  /* 0x000000ff0300720c */ /* 0x000fce0003f46270 */
[----:B------:R-:W-:-:S06]  /*11290*/  @P0 VIADD R2, R2, 0x1 ;  /* 0x0000000102020836 */ /* 0x000fcc0000000000 */
[----:B------:R-:W-:Y:S01]  /*112a0*/  @!P2 IMAD.MOV R2, RZ, RZ, -R2 ;  /* 0x000000ffff02a224 */ /* 0x000fe200078e0a02 */
[----:B------:R-:W-:-:S05]  /*112b0*/  @!P1 LOP3.LUT R2, RZ, R4, RZ, 0x33, !PT ;  /* 0x00000004ff029212 */ /* 0x000fca00078e33ff */
[----:B------:R-:W-:Y:S02]  /*112c0*/  IMAD R11, R13, R2, RZ ;  /* 0x000000020d0b7224 */ /* 0x000fe400078e02ff */
[----:B------:R-:W-:Y:S02]  /*112d0*/  IMAD.MOV R2, RZ, RZ, -R2 ;  /* 0x000000ffff027224 */ /* 0x000fe400078e0a02 */
[----:B------:R-:W-:Y:S02]  /*112e0*/  IMAD.MOV R3, RZ, RZ, -R11 ;  /* 0x000000ffff037224 */ /* 0x000fe400078e0a0b */
[----:B------:R-:W-:Y:S02]  /*112f0*/  IMAD R4, R4, R2, R5 ;  /* 0x0000000204047224 */ /* 0x000fe400078e0205 */
[----:B------:R-:W-:Y:S01]  /*11300*/  IMAD.MOV.U32 R2, RZ, RZ, RZ ;  /* 0x000000ffff027224 */ /* 0x000fe200078e00ff */
[----:B------:R-:W-:-:S04]  /*11310*/  VIADDMNMX R13, R3, UR5, R13, PT ;  /* 0x00000005030d7c46 */ /* 0x000fc8000b80010d */
[-C--:B------:R-:W-:Y:S01]  /*11320*/  IABS R10, R13.reuse ;  /* 0x0000000d000a7213 */ /* 0x080fe20000000000 */
[----:B------:R-:W-:Y:S01]  /*11330*/  IMAD.MOV R18, RZ, RZ, -R13 ;  /* 0x000000ffff127224 */ /* 0x000fe200078e0a0d */
[----:B------:R-:W-:Y:S02]  /*11340*/  IABS R12, R13 ;  /* 0x0000000d000c7213 */ /* 0x000fe40000000000 */
[----:B------:R-:W0:Y:S08]  /*11350*/  I2F.RP R8, R10 ;  /* 0x0000000a00087306 */ /* 0x000e300000209400 */
[----:B0-----:R-:W0:Y:S02]  /*11360*/  MUFU.RCP R8, R8 ;  /* 0x0000000800087308 */ /* 0x001e240000001000 */
[----:B0-----:R-:W-:-:S06]  /*11370*/  VIADD R3, R8, 0xffffffe ;  /* 0x0ffffffe08037836 */ /* 0x001fcc0000000000 */
[----:B------:R-:W0:Y:S02]  /*11380*/  F2I.FTZ.U32.TRUNC.NTZ R3, R3 ;  /* 0x0000000300037305 */ /* 0x000e24000021f000 */
[----:B0-----:R-:W-:-:S04]  /*11390*/  IMAD.MOV R9, RZ, RZ, -R3 ;  /* 0x000000ffff097224 */ /* 0x001fc800078e0a03 */
[----:B------:R-:W-:Y:S01]  /*113a0*/  IMAD.MOV.U32 R5, RZ, RZ, R9 ;  /* 0x000000ffff057224 */ /* 0x000fe200078e0009 */
[----:B------:R-:W-:-:S03]  /*113b0*/  IABS R9, R4 ;  /* 0x0000000400097213 */ /* 0x000fc60000000000 */
        /* <DEDUP_REMOVED lines=11> */
[----:B------:R-:W-:Y:S02]  /*11470*/  ISETP.GE.AND P2, PT, R3, RZ, PT ;  /* 0x000000ff0300720c */ /* 0x000fe40003f46270 */
[----:B------:R-:W-:-:S05]  /*11480*/  IADD3 R3, R11, 0x1000000, R4 ;  /* 0x010000000b037810 */ /* 0x000fca0007ffe004 */
[----:B------:R-:W-:-:S06]  /*11490*/  @P0 VIADD R2, R2, 0x1 ;  /* 0x0000000102020836 */ /* 0x000fcc0000000000 */
[----:B------:R-:W-:Y:S01]  /*114a0*/  @!P2 IMAD.MOV R2, RZ, RZ, -R2 ;  /* 0x000000ffff02a224 */ /* 0x000fe200078e0a02 */
[----:B------:R-:W-:-:S05]  /*114b0*/  @!P1 LOP3.LUT R2, RZ, R13, RZ, 0x33, !PT ;  /* 0x0000000dff029212 */ /* 0x000fca00078e33ff */
[----:B------:R-:W-:-:S07]  /*114c0*/  IMAD R18, R2, R18, R3 ;  /* 0x0000001202127224 */ /* 0x000fce00078e0203 */
.L_x_1329:
[----:B------:R-:W-:-:S05]  /*114d0*/  LOP3.LUT R17, RZ, R2, RZ, 0x33, !PT ;  /* 0x00000002ff117212 */ /* 0x000fca00078e33ff */
[----:B------:R-:W-:Y:S01]  /*114e0*/  IMAD.IADD R17, R6, 0x1, R17 ;  /* 0x0000000106117824 */ /* 0x000fe200078e0211 */
[----:B------:R-:W-:Y:S06]  /*114f0*/  BRA `(.L_x_1330) ;  /* 0x0000000000147947 */ /* 0x000fec0003800000 */
.L_x_1325:
[----:B------:R-:W-:Y:S01]  /*11500*/  ULDC UR4, c[0x0][0xc3c] ;  /* 0x00030f0000047ab9 */ /* 0x000fe20000000800 */
[----:B------:R-:W-:Y:S02]  /*11510*/  IMAD.MOV.U32 R17, RZ, RZ, RZ ;  /* 0x000000ffff117224 */ /* 0x000fe400078e00ff */
[----:B------:R-:W-:Y:S02]  /*11520*/  IMAD.U32 R16, RZ, RZ, UR6 ;  /* 0x00000006ff107e24 */ /* 0x000fe4000f8e00ff */
[----:B------:R-:W-:Y:S02]  /*11530*/  IMAD.MOV.U32 R18, RZ, RZ, RZ ;  /* 0x000000ffff127224 */ /* 0x000fe400078e00ff */
[----:B------:R-:W-:-:S07]  /*11540*/  IMAD.U32 R19, RZ, RZ, UR4 ;  /* 0x00000004ff137e24 */ /* 0x000fce000f8e00ff */
.L_x_1330:
[----:B------:R-:W-:-:S13]  /*11550*/  ISETP.NE.AND P0, PT, R7, RZ, PT ;  /* 0x000000ff0700720c */ /* 0x000fda0003f05270 */
[----:B------:R-:W0:Y:S01]  /*11560*/  @!P0 S2R R3, SR_CgaCtaId ;  /* 0x0000000000038919 */ /* 0x000e220000008800 */
[----:B------:R-:W-:-:S04]  /*11570*/  @!P0 MOV R2, 0x400 ;  /* 0x0000040000028802 */ /* 0x000fc80000000f00 */
[----:B0-----:R-:W-:-:S05]  /*11580*/  @!P0 LEA R2, R3, R2, 0x18 ;  /* 0x0000000203028211 */ /* 0x001fca00078ec0ff */
[----:B------:R0:W-:Y:S01]  /*11590*/  @!P0 STS.128 [R2+0x2a8d0], R16 ;  /* 0x02a8d01002008388 */ /* 0x0001e20000000c00 */
[----:B------:R-:W-:Y:S06]  /*115a0*/  BAR.ARV 0x5, 0x180 ;  /* 0x0146000000007b1d */ /* 0x000fec0000002000 */
.L_x_1323:
[----:B------:R2:W-:Y:S01]  /*115b0*/  STL [R1+0x10], RZ ;  /* 0x000010ff01007387 */ /* 0x0005e20000100800 */
[----:B------:R-:W-:Y:S01]  /*115c0*/  ULDC UR4, c[0x0][0xc3c] ;  /* 0x00030f0000047ab9 */ /* 0x000fe20000000800 */
[----:B------:R-:W-:Y:S01]  /*115d0*/  IMAD.MOV.U32 R28, RZ, RZ, 0x1 ;  /* 0x00000001ff1c7424 */ /* 0x000fe200078e00ff */
[----:B-1----:R-:W-:Y:S01]  /*115e0*/  ISETP.GE.AND P0, PT, R19, UR4, PT ;  /* 0x0000000413007c0c */ /* 0x002fe2000bf06270 */
[----:B------:R-:W-:-:S12]  /*115f0*/  IMAD.MOV.U32 R26, RZ, RZ, RZ ;  /* 0x000000ffff1a7224 */ /* 0x000fd800078e00ff */
[----:B--2---:R-:W-:Y:S05]  /*11600*/  @P0 BRA `(.L_x_1331) ;  /* 0x00000050009c0947 */ /* 0x004fea0003800000 */
[----:B0-----:R-:W2:Y:S01]  /*11610*/  LDL R2, [R1+0x14] ;  /* 0x0000140001027983 */ /* 0x001ea20000100800 */
[----:B------:R-:W0:Y:S01]  /*11620*/  S2UR UR5, SR_CgaCtaId ;  /* 0x00000000000579c3 */ /* 0x000e220000008800 */
[----:B------:R-:W-:Y:S01]  /*11630*/  LOP3.LUT R4, R0, 0x7f, RZ, 0xc0, !PT ;  /* 0x0000007f00047812 */ /* 0x000fe200078ec0ff */
[----:B------:R-:W-:Y:S01]  /*11640*/  BSSY B8, `(.L_x_1331) ;  /* 0x0000523000087945 */ /* 0x000fe20003800000 */
[----:B------:R1:W-:Y:S01]  /*11650*/  STL [R1+0x10], RZ ;  /* 0x000010ff01007387 */ /* 0x0003e20000100800 */
[----:B------:R-:W-:Y:S01]  /*11660*/  IMAD.MOV.U32 R28, RZ, RZ, 0x1 ;  /* 0x00000001ff1c7424 */ /* 0x000fe200078e00ff */
[----:B------:R-:W-:Y:S01]  /*11670*/  SHF.R.U32.HI R5, RZ, 0x3, R4 ;  /* 0x00000003ff057819 */ /* 0x000fe20000011604 */
[----:B------:R-:W-:Y:S01]  /*11680*/  IMAD.MOV.U32 R26, RZ, RZ, RZ ;  /* 0x000000ffff1a7224 */ /* 0x000fe200078e00ff */
[----:B------:R-:W-:Y:S01]  /*11690*/  ULDC UR39, c[0x0][0xc] ;  /* 0x0000030000277ab9 */ /* 0x000fe20000000800 */
[----:B--2---:R-:W-:Y:S01]  /*116a0*/  R2UR UR4, R2 ;  /* 0x00000000020472ca */ /* 0x004fe200000e0000 */
[----:B------:R-:W-:-:S05]  /*116b0*/  IMAD.SHL.U32 R2, R0, 0x8, RZ ;  /* 0x0000000800027824 */ /* 0x000fca00078e00ff */
[C---:B------:R-:W-:Y:S02]  /*116c0*/  LOP3.LUT R3, R2.reuse, 0x1f8, RZ, 0xc0, !PT ;  /* 0x000001f802037812 */ /* 0x040fe400078ec0ff */
[----:B------:R-:W-:Y:S02]  /*116d0*/  LOP3.LUT R4, R2, 0x38, RZ, 0xc0, !PT ;  /* 0x0000003802047812 */ /* 0x000fe400078ec0ff */
[----:B------:R-:W-:Y:S01]  /*116e0*/  LOP3.LUT R3, R3, 0x38, R0, 0x78, !PT ;  /* 0x0000003803037812 */ /* 0x000fe200078e7800 */
[----:B------:R-:W-:Y:S02]  /*116f0*/  IMAD.SHL.U32 R0, R0, 0x10, RZ ;  /* 0x0000001000007824 */ /* 0x000fe400078e00ff */
[----:B------:R-:W-:Y:S01]  /*11700*/  ULOP3.LUT UR38, UR4, 0x2, URZ, 0xfc, !UPT ;  /* 0x0000000204267892 */ /* 0x000fe2000f8efc3f */
[----:B------:R-:W-:Y:S02]  /*11710*/  LOP3.LUT R32, R3, 0x200, R2, 0xf8, !PT ;  /* 0x0000020003207812 */ /* 0x000fe400078ef802 */
[----:B------:R-:W-:Y:S01]  /*11720*/  UMOV UR4, 0x400 ;  /* 0x0000040000047882 */ /* 0x000fe20000000000 */
[----:B------:R-:W-:Y:S01]  /*11730*/  LOP3.LUT R3, R5, 0x70, R0, 0xf8, !PT ;  /* 0x0000007005037812 */ /* 0x000fe200078ef800 */
[----:B0-----:R-:W-:Y:S01]  /*11740*/  ULEA UR4, UR5, UR4, 0x18 ;  /* 0x0000000405047291 */ /* 0x001fe2000f8ec03f */
[----:B------:R-:W-:-:S02]  /*11750*/  LOP3.LUT R2, R4, 0x40, RZ, 0xfc, !PT ;  /* 0x0000004004027812 */ /* 0x000fc400078efcff */
[----:B------:R-:W-:-:S03]  /*11760*/  LOP3.LUT R0, R4, 0x80, RZ, 0xfc, !PT ;  /* 0x0000008004007812 */ /* 0x000fc600078efcff */
[----:B------:R-:W-:-:S04]  /*11770*/  IMAD.U32 R22, RZ, RZ, UR4 ;  /* 0x00000004ff167e24 */ /* 0x000fc8000f8e00ff */
[----:B-1----:R-:W-:-:S07]  /*11780*/  IMAD R33, R32, 0x2, R22 ;  /* 0x0000000220217824 */ /* 0x002fce00078e0216 */
.L_x_1404:
[----:B------:R-:W-:Y:S05]  /*11790*/  YIELD ;  /* 0x0000000000007946 */ /* 0x000fea0003800000 */
[----:B------:R-:W-:Y:S01]  /*117a0*/  ULDC.64 UR4, c[0x0][0xa28] ;  /* 0x00028a0000047ab9 */ /* 0x000fe20000000a00 */
[----:B------:R-:W-:Y:S01]  /*117b0*/  IMAD.MOV.U32 R37, RZ, RZ, RZ ;  /* 0x000000ffff257224 */ /* 0x000fe200078e00ff */
[----:B------:R-:W-:-:S04]  /*117c0*/  ISETP.NE.U32.AND P0, PT, RZ, UR4, PT ;  /* 0x00000004ff007c0c */ /* 0x000fc8000bf05070 */
[----:B------:R-:W-:Y:S01]  /*117d0*/  ISETP.NE.AND.EX P0, PT, RZ, UR5, PT, P0 ;  /* 0x00000005ff007c0c */ /* 0x000fe2000bf05300 */
[----:B------:R-:W-:-:S12]  /*117e0*/  ULDC.64 UR4, c[0x0][0xa18] ;  /* 0x0002860000047ab9 */ /* 0x000fd80000000a00 */
[----:B0-----:R-:W0:Y:S02]  /*117f0*/  @P0 LDC.64 R2, c[0x0][0xa28] ;  /* 0x00028a00ff020b82 */ /* 0x001e240000000a00 */
[----:B0-----:R-:W-:-:S05]  /*11800*/  @P0 IMAD.WIDE R2, R19, 0x4, R2 ;  /* 0x0000000413020825 */ /* 0x001fca00078e0202 */
[----:B------:R0:W5:Y:S01]  /*11810*/  @P0 LDG.E R37, desc[UR36][R2.64] ;  /* 0x0000002402250981 */ /* 0x000162000c1e1900 */
[----:B------:R-:W-:Y:S01]  /*11820*/  ISETP.NE.U32.AND P0, PT, RZ, UR4, PT ;  /* 0x00000004ff007c0c */ /* 0x000fe2000bf05070 */
[----:B------:R-:W-:Y:S01]  /*11830*/  IMAD.MOV.U32 R35, RZ, RZ, RZ ;  /* 0x000000ffff237224 */ /* 0x000fe200078e00ff */
[----:B------:R-:W-:Y:S02]  /*11840*/  LOP3.LUT R23, R23, 0xffffff7f, RZ, 0xc0, !PT ;  /* 0xffffff7f17177812 */ /* 0x000fe400078ec0ff */
[----:B------:R-:W-:Y:S01]  /*11850*/  ISETP.NE.AND.EX P1, PT, RZ, UR5, PT, P0 ;  /* 0x00000005ff007c0c */ /* 0x000fe2000bf25300 */
[----:B------:R-:W-:Y:S02]  /*11860*/  ULDC.64 UR4, c[0x0][0xa00] ;  /* 0x0002800000047ab9 */ /* 0x000fe40000000a00 */
[----:B------:R-:W-:Y:S01]  /*11870*/  ISETP.NE.U32.AND P0, PT, RZ, UR4, PT ;  /* 0x00000004ff007c0c */ /* 0x000fe2000bf05070 */
[----:B0-----:R-:W0:Y:S03]  /*11880*/  LDC.64 R2, c[0x0][0xa00] ;  /* 0x00028000ff027b82 */ /* 0x001e260000000a00 */
[----:B------:R-:W-:Y:S01]  /*11890*/  ISETP.NE.AND.EX P2, PT, RZ, UR5, PT, P0 ;  /* 0x00000005ff007c0c */ /* 0x000fe2000bf45300 */
[----:B------:R-:W-:-:S05]  /*118a0*/  ULDC.64 UR4, c[0x0][0x418] ;  /* 0x0001060000047ab9 */ /* 0x000fca0000000a00 */
[----:B------:R-:W1:Y:S07]  /*118b0*/  @P1 LDC.64 R30, c[0x0][0xa18] ;  /* 0x00028600ff1e1b82 */ /* 0x000e6e0000000a00 */
[----:B------:R-:W-:Y:S01]  /*118c0*/  @P2 LOP3.LUT R23, R23, 0x80, RZ, 0xfc, !PT ;  /* 0x0000008017172812 */ /* 0x000fe200078efcff */
[----:B0-----:R-:W-:-:S05]  /*118d0*/  IMAD.WIDE R2, R19, 0x4, R2 ;  /* 0x0000000413027825 */ /* 0x001fca00078e0202 */
[----:B------:R0:W5:Y:S01]  /*118e0*/  @P2 LDG.E R35, desc[UR36][R2.64] ;  /* 0x0000002402232981 */ /* 0x000162000c1e1900 */
[----:B-1----:R-:W-:-:S06]  /*118f0*/  @P1 IMAD.WIDE R30, R19, 0x4, R30 ;  /* 0x00000004131e1825 */ /* 0x002fcc00078e021e */
[----:B------:R0:W5:Y:S01]  /*11900*/  @P1 LDG.E R30, desc[UR36][R30.64] ;  /* 0x000000241e1e1981 */ /* 0x000162000c1e1900 */
[----:B------:R-:W-:-:S03]  /*11910*/  UISETP.NE.U32.AND UP0, UPT, UR4, URZ, UPT ;  /* 0x0000003f0400728c */ /* 0x000fc6000bf05070 */
[----:B------:R-:W-:Y:S01]  /*11920*/  ULDC UR4, c[0x0][0x424] ;  /* 0x0001090000047ab9 */ /* 0x000fe20000000800 */
[----:B------:R-:W-:-:S03]  /*11930*/  UISETP.NE.AND.EX UP0, UPT, UR5, URZ, UPT, UP0 ;  /* 0x0000003f0500728c */ /* 0x000fc6000bf05300 */
[----:B------:R-:W-:Y:S01]  /*11940*/  ULDC UR5, c[0x0][0x2f0] ;  /* 0x0000bc0000057ab9 */ /* 0x000fe20000000800 */
[----:B------:R-:W-:-:S04]  /*11950*/  USEL UR4, UR4, 0x1, UP0 ;  /* 0x0000000104047887 */ /* 0x000fc80008000000 */
[----:B------:R-:W-:-:S06]  /*11960*/  UIMAD UR4, UR4, UR5, URZ ;  /* 0x00000005040472a4 */ /* 0x000fcc000f8e023f */
[----:B------:R-:W-:Y:S01]  /*11970*/  IMAD.U32 R34, RZ, RZ, UR4 ;  /* 0x00000004ff227e24 */ /* 0x000fe2000f8e00ff */
[----:B0-2---:R-:W-:Y:S06]  /*11980*/  @P1 BRA `(.L_x_1332) ;  /* 0x0000000000181947 */ /* 0x005fec0003800000 */
[----:B------:R-:W-:Y:S02]  /*11990*/  ULDC UR4, c[0x0][0x288] ;  /* 0x0000a20000047ab9 */ /* 0x000fe40000000800 */
[----:B-----5:R-:W-:Y:S01]  /*119a0*/  IMAD.U32 R30, RZ, RZ, UR4 ;  /* 0x00000004ff1e7e24 */ /* 0x020fe2000f8e00ff */
[----:B------:R-:W-:Y:S06]  /*119b0*/  @!P2 BRA `(.L_x_1332) ;  /* 0x00000000000ca947 */ /* 0x000fec0003800000 */
[----:B------:R-:W2:Y:S04]  /*119c0*/  LDG.E R5, desc[UR36][R2.64] ;  /* 0x0000002402057981 */ /* 0x000ea8000c1e1900 */
[----:B------:R-:W2:Y:S02]  /*119d0*/  LDG.E R30, desc[UR36][R2.64+0x4] ;  /* 0x00000424021e7981 */ /* 0x000ea4000c1e1900 */
[----:B--2---:R-:W-:-:S07]  /*119e0*/  IMAD.IADD R30, R30, 0x1, -R5 ;  /* 0x000000011e1e7824 */ /* 0x004fce00078e0a05 */
.L_x_1332:
[----:B------:R-:W-:Y:S02]  /*119f0*/  ULDC.64 UR4, c[0x0][0xa20] ;  /* 0x0002880000047ab9 */ /* 0x000fe40000000a00 */
[----:B------:R-:W-:-:S04]  /*11a00*/  ISETP.NE.U32.AND P0, PT, RZ, UR4, PT ;  /* 0x00000004ff007c0c */ /* 0x000fc8000bf05070 */
[----:B------:R-:W-:-:S13]  /*11a10*/  ISETP.NE.AND.EX P0, PT, RZ, UR5, PT, P0 ;  /* 0x00000005ff007c0c */ /* 0x000fda000bf05300 */
[----:B------:R-:W-:Y:S05]  /*11a20*/  @!P0 BRA `(.L_x_1333) ;  /* 0x0000000000108947 */ /* 0x000fea0003800000 */
[----:B------:R-:W0:Y:S02]  /*11a30*/  LDC.64 R2, c[0x0][0xa20] ;  /* 0x00028800ff027b82 */ /* 0x000e240000000a00 */
[----:B0-----:R-:W-:-:S05]  /*11a40*/  IMAD.WIDE R2, R19, 0x4, R2 ;  /* 0x0000000413027825 */ /* 0x001fca00078e0202 */
[----:B------:R0:W5:Y:S01]  /*11a50*/  LDG.E R34, desc[UR36][R2.64] ;  /* 0x0000002402227981 */ /* 0x000162000c1e1900 */
[----:B------:R-:W-:Y:S05]  /*11a60*/  BRA `(.L_x_1334) ;  /* 0x0000000000247947 */ /* 0x000fea0003800000 */
.L_x_1333:
        /* <DEDUP_REMOVED lines=8> */
[----:B--2---:R-:W-:-:S07]  /*11af0*/  IMAD.IADD R34, R5, 0x1, -R34 ;  /* 0x0000000105227824 */ /* 0x004fce00078e0a22 */
.L_x_1334:
[----:B------:R-:W1:Y:S01]  /*11b00*/  LDC R0, c[0x0][0x448] ;  /* 0x00011200ff007b82 */ /* 0x000e620000000800 */
[----:B------:R-:W-:Y:S01]  /*11b10*/  IMAD.SHL.U32 R27, R17, 0x80, RZ ;  /* 0x00000080111b7824 */ /* 0x000fe200078e00ff */
[----:B------:R-:W-:Y:S01]  /*11b20*/  LOP3.LUT R23, R23, 0xffffffbf, RZ, 0xc0, !PT ;  /* 0xffffffbf17177812 */ /* 0x000fe200078ec0ff */
[----:B-----5:R-:W-:-:S05]  /*11b30*/  IMAD.IADD R34, R34, 0x1, -R37 ;  /* 0x0000000122227824 */ /* 0x020fca00078e0a25 */
[----:B0-----:R-:W0:Y:S01]  /*11b40*/  LDC.64 R2, c[0x0][0x9e0] ;  /* 0x00027800ff027b82 */ /* 0x001e220000000a00 */
[----:B-1----:R-:W-:Y:S01]  /*11b50*/  ISETP.NE.AND P2, PT, R0, 0x1, PT ;  /* 0x000000010000780c */ /* 0x002fe20003f45270 */
[----:B------:R-:W-:Y:S01]  /*11b60*/  VIADD R0, R27, 0x7f ;  /* 0x0000007f1b007836 */ /* 0x000fe20000000000 */
[----:B0-----:R-:W-:-:S11]  /*11b70*/  ISETP.GE.AND P1, PT, R3, 0x1, PT ;  /* 0x000000010300780c */ /* 0x001fd60003f26270 */
[----:B------:R-:W0:Y:S01]  /*11b80*/  @P2 LDC R5, c[0x0][0x44c] ;  /* 0x00011300ff052b82 */ /* 0x000e220000000800 */
[----:B------:R-:W-:-:S07]  /*11b90*/  @P2 LOP3.LUT R23, R23, 0x40, RZ, 0xfc, !PT ;  /* 0x0000004017172812 */ /* 0x000fce00078efcff */
[----:B------:R-:W1:Y:S01]  /*11ba0*/  @P2 LDC R7, c[0x0][0x450] ;  /* 0x00011400ff072b82 */ /* 0x000e620000000800 */
[----:B0-----:R-:W-:Y:S01]  /*11bb0*/  @P2 IMAD.HI.U32 R4, R0, R5, RZ ;  /* 0x0000000500042227 */ /* 0x001fe200078e00ff */
[----:B------:R-:W-:-:S04]  /*11bc0*/  IADD3 R5, R34, 0x1, -R30 ;  /* 0x0000000122057810 */ /* 0x000fc80007ffe81e */
[----:B-1----:R-:W-:-:S05]  /*11bd0*/  @P2 SHF.R.U32.HI R0, RZ, R7, R4 ;  /* 0x00000007ff002219 */ /* 0x002fca0000011604 */
[----:B------:R-:W-:-:S04]  /*11be0*/  IMAD.IADD R7, R5, 0x1, R0 ;  /* 0x0000000105077824 */ /* 0x000fc800078e0200 */
[----:B------:R-:W-:Y:S01]  /*11bf0*/  IMAD.IADD R2, R7, 0x1, R2 ;  /* 0x0000000107027824 */ /* 0x000fe200078e0202 */
[----:B------:R-:W-:Y:S06]  /*11c00*/  @!P1 BRA `(.L_x_1335) ;  /* 0x0000000000489947 */ /* 0x000fec0003800000 */
[C---:B------:R-:W-:Y:S01]  /*11c10*/  ISETP.GT.AND P0, PT, R7.reuse, RZ, PT ;  /* 0x000000ff0700720c */ /* 0x040fe20003f04270 */
[----:B------:R-:W-:Y:S01]  /*11c20*/  BSSY B0, `(.L_x_1336) ;  /* 0x000000e000007945 */ /* 0x000fe20003800000 */
[----:B------:R-:W-:-:S11]  /*11c30*/  VIADD R0, R7, 0xffffffff ;  /* 0xffffffff07007836 */ /* 0x000fd60000000000 */
        /* <DEDUP_REMOVED lines=8> */
.L_x_1337:
[----:B------:R-:W-:-:S13]  /*11cc0*/  ISETP.NE.AND P0, PT, R3, 0x1, PT ;  /* 0x000000010300780c */ /* 0x000fda0003f05270 */
[----:B------:R-:W0:Y:S02]  /*11cd0*/  @P0 LDC.64 R4, c[0x0][0x9e8] ;  /* 0x00027a00ff040b82 */ /* 0x000e240000000a00 */
[----:B0-----:R-:W-:-:S05]  /*11ce0*/  @P0 IMAD.HI.U32 R4, R0, R4, RZ ;  /* 0x0000000400040227 */ /* 0x001fca00078e00ff */
[----:B------:R-:W-:-:S07]  /*11cf0*/  @P0 SHF.R.U32.HI R0, RZ, R5, R4 ;  /* 0x00000005ff000219 */ /* 0x000fce0000011604 */
.L_x_1338:
[----:B------:R-:W-:Y:S05]  /*11d00*/  BSYNC B0 ;  /* 0x0000000000007941 */ /* 0x000fea0003800000 */
.L_x_1336:
[----:B------:R-:W-:-:S05]  /*11d10*/  IMAD R5, R0, R3, R3 ;  /* 0x0000000300057224 */ /* 0x000fca00078e0203 */
[----:B------:R-:W-:-:S07]  /*11d20*/  VIMNMX R2, R2, R5, PT ;  /* 0x0000000502027248 */ /* 0x000fce0003fe0100 */
.L_x_1335:
[----:B------:R-:W0:Y:S01]  /*11d30*/  @P2 LDC R0, c[0x0][0x44c] ;  /* 0x00011300ff002b82 */ /* 0x000e220000000800 */
[----:B------:R-:W-:Y:S01]  /*11d40*/  VIADD R2, R2, 0x5f ;  /* 0x0000005f02027836 */ /* 0x000fe20000000000 */
[----:B------:R-:W-:Y:S01]  /*11d50*/  ULDC UR4, c[0x0][0x9dc] ;  /* 0x0002770000047ab9 */ /* 0x000fe20000000800 */
[----:B------:R-:W-:Y:S02]  /*11d60*/  IMAD.MOV.U32 R5, RZ, RZ, R27 ;  /* 0x000000ffff057224 */ /* 0x000fe400078e001b */
[----:B------:R-:W-:-:S03]  /*11d70*/  IMAD.HI R2, R2, 0x2aaaaaab, RZ ;  /* 0x2aaaaaab02027827 */ /* 0x000fc600078e02ff */
[----:B------:R-:W1:Y:S01]  /*11d80*/  @P2 LDC R7, c[0x0][0x450] ;  /* 0x00011400ff072b82 */ /* 0x000e620000000800 */
[----:B0-----:R-:W-:-:S05]  /*11d90*/  @P2 IMAD.HI.U32 R0, R27, R0, RZ ;  /* 0x000000001b002227 */ /* 0x001fca00078e00ff */
[----:B-1----:R-:W-:Y:S01]  /*11da0*/  @P2 SHF.R.U32.HI R5, RZ, R7, R0 ;  /* 0x00000007ff052219 */ /* 0x002fe20000011600 */
[----:B------:R-:W-:Y:S01]  /*11db0*/  VIADD R0, R34, 0x5f ;  /* 0x0000005f22007836 */ /* 0x000fe20000000000 */
[----:B------:R-:W-:-:S03]  /*11dc0*/  SHF.R.U32.HI R7, RZ, 0x1f, R2 ;  /* 0x0000001fff077819 */ /* 0x000fc60000011602 */
[----:B------:R-:W-:Y:S01]  /*11dd0*/  IMAD.HI R0, R0, 0x2aaaaaab, RZ ;  /* 0x2aaaaaab00007827 */ /* 0x000fe200078e02ff */
[----:B------:R-:W-:-:S04]  /*11de0*/  LEA.HI.SX32 R2, R2, R7, 0x1c ;  /* 0x0000000702027211 */ /* 0x000fc800078fe2ff */
[----:B------:R-:W-:-:S04]  /*11df0*/  SHF.R.U32.HI R7, RZ, 0x1f, R0 ;  /* 0x0000001fff077819 */ /* 0x000fc80000011600 */
[----:B------:R-:W-:-:S04]  /*11e00*/  LEA.HI.SX32 R7, R0, R7, 0x1c ;  /* 0x0000000700077211 */ /* 0x000fc800078fe2ff */
[----:B------:R-:W-:Y:S02]  /*11e10*/  VIMNMX R7, R7, R2, PT ;  /* 0x0000000207077248 */ /* 0x000fe40003fe0100 */
[----:B------:R-:W-:-:S05]  /*11e20*/  IADD3 R2, R5, R34, -R30 ;  /* 0x0000002205027210 */ /* 0x000fca0007ffe81e */
[----:B------:R-:W-:Y:S01]  /*11e30*/  VIADD R0, R2, -UR4 ;  /* 0x8000000402007c36 */ /* 0x000fe20008000000 */
[----:B------:R-:W-:Y:S06]  /*11e40*/  @!P1 BRA `(.L_x_1339) ;  /* 0x0000000000449947 */ /* 0x000fec0003800000 */
[----:B------:R-:W-:Y:S01]  /*11e50*/  ISETP.GT.AND P0, PT, R2, -0x1, PT ;  /* 0xffffffff0200780c */ /* 0x000fe20003f04270 */
[----:B------:R-:W-:-:S12]  /*11e60*/  BSSY B0, `(.L_x_1340) ;  /* 0x000000d000007945 */ /* 0x000fd80003800000 */
        /* <DEDUP_REMOVED lines=8> */
.L_x_1341:
[----:B------:R-:W-:-:S13]  /*11ef0*/  ISETP.NE.AND P0, PT, R3, 0x1, PT ;  /* 0x000000010300780c */ /* 0x000fda0003f05270 */
[----:B------:R-:W0:Y:S02]  /*11f00*/  @P0 LDC.64 R4, c[0x0][0x9e8] ;  /* 0x00027a00ff040b82 */ /* 0x000e240000000a00 */
[----:B0-----:R-:W-:-:S05]  /*11f10*/  @P0 IMAD.HI.U32 R4, R2, R4, RZ ;  /* 0x0000000402040227 */ /* 0x001fca00078e00ff */
[----:B------:R-:W-:-:S07]  /*11f20*/  @P0 SHF.R.U32.HI R2, RZ, R5, R4 ;  /* 0x00000005ff020219 */ /* 0x000fce0000011604 */
.L_x_1342:
[----:B------:R-:W-:Y:S05]  /*11f30*/  BSYNC B0 ;  /* 0x0000000000007941 */ /* 0x000fea0003800000 */
.L_x_1340:
[----:B------:R-:W-:-:S05]  /*11f40*/  IMAD R3, R2, R3, RZ ;  /* 0x0000000302037224 */ /* 0x000fca00078e02ff */
[----:B------:R-:W-:-:S07]  /*11f50*/  VIMNMX R0, R0, R3, !PT ;  /* 0x0000000300007248 */ /* 0x000fce0007fe0100 */
.L_x_1339:
[----:B------:R-:W-:Y:S01]  /*11f60*/  IMAD.HI R0, R0, 0x2aaaaaab, RZ ;  /* 0x2aaaaaab00007827 */ /* 0x000fe200078e02ff */
[----:B------:R-:W-:Y:S04]  /*11f70*/  BSSY B0, `(.L_x_1343) ;  /* 0x000002a000007945 */ /* 0x000fe80003800000 */
[----:B------:R-:W-:-:S04]  /*11f80*/  SHF.R.U32.HI R3, RZ, 0x1f, R0 ;  /* 0x0000001fff037819 */ /* 0x000fc80000011600 */
[----:B------:R-:W-:Y:S02]  /*11f90*/  LEA.HI.SX32 R3, R0, R3, 0x1c ;  /* 0x0000000300037211 */ /* 0x000fe400078fe2ff */
[C---:B------:R-:W-:Y:S02]  /*11fa0*/  LOP3.LUT R0, R18.reuse, 0xff000000, RZ, 0xc0, !PT ;  /* 0xff00000012007812 */ /* 0x040fe400078ec0ff */
[----:B------:R-:W-:Y:S02]  /*11fb0*/  VIMNMX R36, RZ, R3, !PT ;  /* 0x00000003ff247248 */ /* 0x000fe40007fe0100 */
[----:B------:R-:W-:Y:S02]  /*11fc0*/  SHF.R.U32.HI R3, RZ, 0x8, R0 ;  /* 0x00000008ff037819 */ /* 0x000fe40000011600 */
[----:B------:R-:W-:Y:S02]  /*11fd0*/  ISETP.GT.AND P0, PT, R7, R36, PT ;  /* 0x000000240700720c */ /* 0x000fe40003f04270 */
[----:B------:R-:W-:-:S04]  /*11fe0*/  LOP3.LUT R0, R18, 0xff0000, RZ, 0xc0, !PT ;  /* 0x00ff000012007812 */ /* 0x000fc800078ec0ff */
[----:B------:R-:W-:Y:S01]  /*11ff0*/  LEA.HI R3, R0, R3, RZ, 0x10 ;  /* 0x0000000300037211 */ /* 0x000fe200078f80ff */
[----:B------:R-:W-:-:S03]  /*12000*/  IMAD.MOV.U32 R0, RZ, RZ, RZ ;  /* 0x000000ffff007224 */ /* 0x000fc600078e00ff */
[----:B------:R-:W-:-:S03]  /*12010*/  LOP3.LUT R5, R3, 0xff, RZ, 0xc0, !PT ;  /* 0x000000ff03057812 */ /* 0x000fc600078ec0ff */
[----:B------:R-:W-:Y:S05]  /*12020*/  @!P0 BRA `(.L_x_1344) ;  /* 0x0000000000788947 */ /* 0x000fea0003800000 */
[----:B------:R-:W-:Y:S01]  /*12030*/  SHF.R.U32.HI R0, RZ, 0x10, R3 ;  /* 0x00000010ff007819 */ /* 0x000fe20000011603 */
[----:B------:R-:W-:-:S03]  /*12040*/  IMAD.MOV.U32 R2, RZ, RZ, RZ ;  /* 0x000000ffff027224 */ /* 0x000fc600078e00ff */
[----:B------:R-:W-:-:S13]  /*12050*/  ISETP.NE.AND P0, PT, R0, RZ, PT ;  /* 0x000000ff0000720c */ /* 0x000fda0003f05270 */
[----:B------:R-:W0:Y:S02]  /*12060*/  @!P0 LDC R0, c[0x0][0x9f0] ;  /* 0x00027c00ff008b82 */ /* 0x000e240000000800 */
[-C--:B0-----:R-:W-:Y:S02]  /*12070*/  IABS R4, R0.reuse ;  /* 0x0000000000047213 */ /* 0x081fe40000000000 */
[----:B------:R-:W-:Y:S02]  /*12080*/  IABS R10, R0 ;  /* 0x00000000000a7213 */ /* 0x000fe40000000000 */
[----:B------:R-:W0:Y:S08]  /*12090*/  I2F.RP R6, R4 ;  /* 0x0000000400067306 */ /* 0x000e300000209400 */
[----:B0-----:R-:W0:Y:S02]  /*120a0*/  MUFU.RCP R6, R6 ;  /* 0x0000000600067308 */ /* 0x001e240000001000 */
[----:B0-----:R-:W-:-:S02]  /*120b0*/  VIADD R8, R6, 0xffffffe ;  /* 0x0ffffffe06087836 */ /* 0x001fc40000000000 */
[----:B------:R-:W-:-:S04]  /*120c0*/  IMAD.MOV R6, RZ, RZ, -R10 ;  /* 0x000000ffff067224 */ /* 0x000fc800078e0a0a */
[----:B------:R-:W0:Y:S02]  /*120d0*/  F2I.FTZ.U32.TRUNC.NTZ R3, R8 ;  /* 0x0000000800037305 */ /* 0x000e24000021f000 */
[----:B0-----:R-:W-:-:S04]  /*120e0*/  IMAD.MOV R9, RZ, RZ, -R3 ;  /* 0x000000ffff097224 */ /* 0x001fc800078e0a03 */
[----:B------:R-:W-:-:S04]  /*120f0*/  IMAD R9, R9, R4, RZ ;  /* 0x0000000409097224 */ /* 0x000fc800078e02ff */
[----:B------:R-:W-:Y:S01]  /*12100*/  IMAD.HI.U32 R2, R3, R9, R2 ;  /* 0x0000000903027227 */ /* 0x000fe200078e0002 */
[----:B------:R-:W-:-:S05]  /*12110*/  IADD3 R3, R0, -0x1, R7 ;  /* 0xffffffff00037810 */ /* 0x000fca0007ffe007 */
[----:B------:R-:W-:-:S05]  /*12120*/  IMAD.IADD R3, R3, 0x1, -R36 ;  /* 0x0000000103037824 */ /* 0x000fca00078e0a24 */
[----:B------:R-:W-:Y:S02]  /*12130*/  IABS R9, R3 ;  /* 0x0000000300097213 */ /* 0x000fe40000000000 */
[----:B------:R-:W-:-:S03]  /*12140*/  LOP3.LUT R3, R3, R0, RZ, 0x3c, !PT ;  /* 0x0000000003037212 */ /* 0x000fc600078e3cff */
[----:B------:R-:W-:Y:S01]  /*12150*/  IMAD.HI.U32 R2, R2, R9, RZ ;  /* 0x0000000902027227 */ /* 0x000fe200078e00ff */
[----:B------:R-:W-:-:S03]  /*12160*/  ISETP.GE.AND P2, PT, R3, RZ, PT ;  /* 0x000000ff0300720c */ /* 0x000fc60003f46270 */
        /* <DEDUP_REMOVED lines=10> */
.L_x_1344:
[----:B------:R-:W-:Y:S05]  /*12210*/  BSYNC B0 ;  /* 0x0000000000007941 */ /* 0x000fea0003800000 */
.L_x_1343:
[-C--:B------:R-:W-:Y:S01]  /*12220*/  IMAD R36, R5, R0.reuse, R36 ;  /* 0x0000000005247224 */ /* 0x080fe200078e0224 */
        /* <DEDUP_REMOVED lines=22> */
.L_x_1346:
        /* <DEDUP_REMOVED lines=20> */
.L_x_1349:
[----:B------:R-:W-:Y:S05]  /*124d0*/  BSYNC B6 ;  /* 0x0000000000067941 */ /* 0x000fea0003800000 */
.L_x_1348:
        /* <DEDUP_REMOVED lines=20> */
.L_x_1352:
        /* <DEDUP_REMOVED lines=15> */
.L_x_1351:
[----:B------:R-:W-:Y:S05]  /*12710*/  BSYNC B6 ;  /* 0x0000000000067941 */ /* 0x000fea0003800000 */
.L_x_1350:
[----:B------:R-:W-:Y:S01]  /*12720*/  ULDC.64 UR4, c[0x0][0x9f8] ;  /* 0x00027e0000047ab9 */ /* 0x000fe20000000a00 */
[----:B------:R-:W-:Y:S01]  /*12730*/  IMAD.MOV.U32 R31, RZ, RZ, R19 ;  /* 0x000000ffff1f7224 */ /* 0x000fe200078e0013 */
[----:B------:R-:W-:Y:S01]  /*12740*/  ISETP.NE.U32.AND P0, PT, RZ, UR4, PT ;  /* 0x00000004ff007c0c */ /* 0x000fe2000bf05070 */
[----:B------:R-:W0:Y:S01]  /*12750*/  S2R R17, SR_TID.X ;  /* 0x0000000000117919 */ /* 0x000e220000002100 */
[----:B------:R-:W1:Y:S01]  /*12760*/  LDC R8, c[0x0][0x430] ;  /* 0x00010c00ff087b82 */ /* 0x000e620000000800 */
[----:B------:R-:W-:Y:S01]  /*12770*/  VIADD R25, R24, 0xffffffff ;  /* 0xffffffff18197836 */ /* 0x000fe20000000000 */
[----:B------:R-:W-:Y:S01]  /*12780*/  ISETP.NE.AND.EX P0, PT, RZ, UR5, PT, P0 ;  /* 0x00000005ff007c0c */ /* 0x000fe2000bf05300 */
[----:B------:R-:W2:Y:S01]  /*12790*/  S2R R21, SR_TID.X ;  /* 0x0000000000157919 */ /* 0x000ea20000002100 */
[----:B------:R-:W-:-:S11]  /*127a0*/  ULDC UR4, c[0x0][0x320] ;  /* 0x0000c80000047ab9 */ /* 0x000fd60000000800 */
[----:B------:R-:W3:Y:S01]  /*127b0*/  @P0 LDC.64 R2, c[0x0][0x9f8] ;  /* 0x00027e00ff020b82 */ /* 0x000ee20000000a00 */
[----:B0-----:R-:W-:-:S04]  /*127c0*/  LOP3.LUT R17, R17, 0x7f, RZ, 0xc0, !PT ;  /* 0x0000007f11117812 */ /* 0x001fc800078ec0ff */
[----:B------:R-:W-:Y:S01]  /*127d0*/  SHF.R.U32.HI R20, RZ, 0x3, R17 ;  /* 0x00000003ff147819 */ /* 0x000fe20000011611 */
[----:B---3--:R-:W-:-:S05]  /*127e0*/  @P0 IMAD.WIDE R2, R19, 0x4, R2 ;  /* 0x0000000413020825 */ /* 0x008fca00078e0202 */
[----:B------:R0:W3:Y:S01]  /*127f0*/  @P0 LDG.E R31, desc[UR36][R2.64] ;  /* 0x00000024021f0981 */ /* 0x0000e2000c1e1900 */
[----:B-1----:R-:W-:Y:S01]  /*12800*/  ISETP.NE.AND P1, PT, R8, 0x1, PT ;  /* 0x000000010800780c */ /* 0x002fe20003f25270 */
[----:B--2---:R-:W-:Y:S01]  /*12810*/  IMAD.SHL.U32 R21, R21, 0x8, RZ ;  /* 0x0000000815157824 */ /* 0x004fe200078e00ff */
[----:B------:R-:W-:Y:S01]  /*12820*/  LOP3.LUT R23, R23, 0xffffffdf, RZ, 0xc0, !PT ;  /* 0xffffffdf17177812 */ /* 0x000fe200078ec0ff */
[----:B------:R-:W1:Y:S03]  /*12830*/  S2R R17, SR_TID.X ;  /* 0x0000000000117919 */ /* 0x000e660000002100 */
[----:B------:R-:W-:-:S07]  /*12840*/  LOP3.LUT R21, R21, 0x38, RZ, 0xc0, !PT ;  /* 0x0000003815157812 */ /* 0x000fce00078ec0ff */
[----:B------:R-:W2:Y:S01]  /*12850*/  @P1 LDC R7, c[0x0][0x434] ;  /* 0x00010d00ff071b82 */ /* 0x000ea20000000800 */
[----:B------:R-:W-:-:S07]  /*12860*/  @P1 LOP3.LUT R23, R23, 0x20, RZ, 0xfc, !PT ;  /* 0x0000002017171812 */ /* 0x000fce00078efcff */
[----:B------:R-:W4:Y:S01]  /*12870*/  @P1 LDC R5, c[0x0][0x438] ;  /* 0x00010e00ff051b82 */ /* 0x000f220000000800 */
[----:B-1----:R-:W-:-:S05]  /*12880*/  IMAD.SHL.U32 R17, R17, 0x10, RZ ;  /* 0x0000001011117824 */ /* 0x002fca00078e00ff */
[----:B------:R-:W-:Y:S02]  /*12890*/  LOP3.LUT R17, R20, 0x70, R17, 0xf8, !PT ;  /* 0x0000007014117812 */ /* 0x000fe400078ef811 */
[----:B------:R-:W-:-:S03]  /*128a0*/  LOP3.LUT R20, R21, 0x40, RZ, 0xfc, !PT ;  /* 0x0000004015147812 */ /* 0x000fc600078efcff */
[----:B------:R-:W-:Y:S01]  /*128b0*/  IMAD R0, R25, 0x60, R17 ;  /* 0x0000006019007824 */ /* 0x000fe200078e0211 */
[----:B------:R-:W-:-:S04]  /*128c0*/  ISETP.GE.AND P2, PT, R20, UR4, PT ;  /* 0x0000000414007c0c */ /* 0x000fc8000bf46270 */
[C---:B------:R-:W-:Y:S01]  /*128d0*/  ISETP.GE.AND P0, PT, R0.reuse, R34, PT ;  /* 0x000000220000720c */ /* 0x040fe20003f06270 */
[----:B------:R-:W-:-:S03]  /*128e0*/  IMAD.IADD R0, R0, 0x1, R37 ;  /* 0x0000000100007824 */ /* 0x000fc600078e0225 */
[----:B------:R-:W-:Y:S01]  /*128f0*/  ISETP.GT.U32.OR P0, PT, R17, 0x5f, P0 ;  /* 0x0000005f1100780c */ /* 0x000fe20000704470 */
[----:B--2---:R-:W-:-:S04]  /*12900*/  @P1 IMAD.HI.U32 R6, R0, R7, RZ ;  /* 0x0000000700061227 */ /* 0x004fc800078e00ff */
[----:B------:R-:W-:Y:S01]  /*12910*/  IMAD.MOV.U32 R4, RZ, RZ, R0 ;  /* 0x000000ffff047224 */ /* 0x000fe200078e0000 */
[----:B----4-:R-:W-:Y:S02]  /*12920*/  @P1 SHF.R.U32.HI R4, RZ, R5, R6 ;  /* 0x00000005ff041219 */ /* 0x010fe40000011606 */
[----:B------:R-:W-:Y:S01]  /*12930*/  ISETP.GE.AND P1, PT, R21, UR4, PT ;  /* 0x0000000415007c0c */ /* 0x000fe2000bf26270 */
[----:B------:R-:W-:Y:S02]  /*12940*/  ULDC UR4, c[0x0][0x2f4] ;  /* 0x0000bd0000047ab9 */ /* 0x000fe40000000800 */
[----:B------:R-:W-:Y:S01]  /*12950*/  IMAD.MOV R5, RZ, RZ, -R4 ;  /* 0x000000ffff057224 */ /* 0x000fe200078e0a04 */
[----:B------:R-:W-:Y:S01]  /*12960*/  SEL R29, RZ, 0x1, P1 ;  /* 0x00000001ff1d7807 */ /* 0x000fe20000800000 */
[----:B0-----:R-:W0:Y:S02]  /*12970*/  @!P0 LDC.64 R2, c[0x0][0x428] ;  /* 0x00010a00ff028b82 */ /* 0x001e240000000a00 */
[----:B------:R-:W-:Y:S01]  /*12980*/  IMAD R0, R8, R5, R0 ;  /* 0x0000000508007224 */ /* 0x000fe200078e0200 */
[----:B------:R-:W-:-:S02]  /*12990*/  @!P0 SHF.R.S32.HI R5, RZ, 0x1f, R4 ;  /* 0x0000001fff058819 */ /* 0x000fc40000011404 */
[----:B------:R-:W-:Y:S02]  /*129a0*/  LOP3.LUT R23, R23, 0xfffffffb, RZ, 0xc0, !PT ;  /* 0xfffffffb17177812 */ /* 0x000fe400078ec0ff */
[----:B------:R-:W-:Y:S01]  /*129b0*/  LOP3.LUT R8, R21, 0x80, RZ, 0xfc, !PT ;  /* 0x0000008015087812 */ /* 0x000fe200078efcff */
[----:B------:R-:W-:Y:S01]  /*129c0*/  UMOV UR5, 0xffffffff ;  /* 0xffffffff00057882 */ /* 0x000fe20000000000 */
[----:B------:R-:W-:Y:S02]  /*129d0*/  LOP3.LUT R24, R18, 0xffff, RZ, 0xc0, !PT ;  /* 0x0000ffff12187812 */ /* 0x000fe400078ec0ff */
[----:B---3--:R-:W-:Y:S01]  /*129e0*/  SHF.R.S32.HI R6, RZ, 0x1f, R31 ;  /* 0x0000001fff067819 */ /* 0x008fe2000001141f */
[----:B0-----:R-:W-:-:S04]  /*129f0*/  @!P0 IMAD.WIDE.U32 R4, R31, R2, R4 ;  /* 0x000000021f048225 */ /* 0x001fc800078e0004 */
[----:B------:R0:W-:Y:S02]  /*12a00*/  STL [R1], R6 ;  /* 0x0000000601007387 */ /* 0x0001e40000100800 */
[----:B0-----:R-:W-:Y:S01]  /*12a10*/  @!P0 IMAD R6, R6, R2, RZ ;  /* 0x0000000206068224 */ /* 0x001fe200078e02ff */
[----:B------:R-:W-:-:S03]  /*12a20*/  SEL R2, RZ, 0xffffffff, P2 ;  /* 0xffffffffff027807 */ /* 0x000fc60001000000 */
[----:B------:R-:W-:Y:S02]  /*12a30*/  @!P0 IMAD R6, R31, R3, R6 ;  /* 0x000000031f068224 */ /* 0x000fe400078e0206 */
[----:B------:R-:W-:Y:S01]  /*12a40*/  IMAD.SHL.U32 R2, R2, 0x2, RZ ;  /* 0x0000000202027824 */ /* 0x000fe200078e00ff */
[----:B------:R-:W-:Y:S01]  /*12a50*/  ISETP.GE.AND P2, PT, R21, UR4, PT ;  /* 0x0000000415007c0c */ /* 0x000fe2000bf46270 */
[----:B------:R-:W-:-:S03]  /*12a60*/  @!P0 IMAD.IADD R6, R5, 0x1, R6 ;  /* 0x0000000105068824 */ /* 0x000fc600078e0206 */
[----:B------:R-:W-:Y:S02]  /*12a70*/  LOP3.LUT R29, R2, 0x2, R29, 0xe2, !PT ;  /* 0x00000002021d7812 */ /* 0x000fe400078ee21d */
[----:B------:R-:W0:Y:S07]  /*12a80*/  @!P0 LDC.64 R2, c[0x0][0x418] ;  /* 0x00010600ff028b82 */ /* 0x000e2e0000000a00 */
[----:B------:R-:W-:Y:S02]  /*12a90*/  @P2 LOP3.LUT R23, R23, 0x4, RZ, 0xfc, !PT ;  /* 0x0000000417172812 */ /* 0x000fe400078efcff */
[----:B0-----:R-:W-:-:S04]  /*12aa0*/  @!P0 LEA R2, P1, R4, R2, 0x2 ;  /* 0x0000000204028211 */ /* 0x001fc800078210ff */
[----:B------:R-:W-:Y:S01]  /*12ab0*/  @!P0 LEA.HI.X R3, R4, R3, R6, 0x2, P1 ;  /* 0x0000000304038211 */ /* 0x000fe200008f1406 */
[----:B------:R-:W-:Y:S01]  /*12ac0*/  IMAD.MOV.U32 R4, RZ, RZ, RZ ;  /* 0x000000ffff047224 */ /* 0x000fe200078e00ff */
[----:B------:R-:W-:Y:S02]  /*12ad0*/  ISETP.GE.AND P1, PT, R20, UR4, PT ;  /* 0x0000000414007c0c */ /* 0x000fe4000bf26270 */
[----:B------:R-:W-:-:S03]  /*12ae0*/  LOP3.LUT R23, R23, 0xfffffffd, RZ, 0xc0, !PT ;  /* 0xfffffffd17177812 */ /* 0x000fc600078ec0ff */
[----:B------:R0:W5:Y:S01]  /*12af0*/  @!P0 LDG.E R4, desc[UR36][R2.64] ;  /* 0x0000002402048981 */ /* 0x000162000c1e1900 */
[----:B------:R-:W-:-:S07]  /*12b00*/  ISETP.GE.AND P0, PT, R8, UR4, PT ;  /* 0x0000000408007c0c */ /* 0x000fce000bf06270 */
[----:B------:R-:W-:Y:S01]  /*12b10*/  @P1 LOP3.LUT R23, R23, 0x2, RZ, 0xfc, !PT ;  /* 0x0000000217171812 */ /* 0x000fe200078efcff */
[----:B0-----:R-:W-:-:S03]  /*12b20*/  IMAD.U32 R2, RZ, RZ, UR38 ;  /* 0x00000026ff027e24 */ /* 0x001fc6000f8e00ff */
[----:B------:R-:W-:-:S04]  /*12b30*/  LOP3.LUT R23, R23, 0xfffffffe, RZ, 0xc0, !PT ;  /* 0xfffffffe17177812 */ /* 0x000fc800078ec0ff */
[----:B------:R-:W-:Y:S01]  /*12b40*/  @P0 LOP3.LUT R23, R23, 0x1, RZ, 0xfc, !PT ;  /* 0x0000000117170812 */ /* 0x000fe200078efcff */
[----:B------:R-:W-:Y:S06]  /*12b50*/  BRA.DIV UR5, `(.L_x_1353) ;  /* 0x00000046050c7947 */ /* 0x000fec000b800000 */
.L_x_1421:
[----:B------:R-:W-:Y:S02]  /*12b60*/  ISETP.NE.AND P0, PT, R2, 0x3, PT ;  /* 0x000000030200780c */ /* 0x000fe40003f05270 */
[----:B------:R-:W-:Y:S02]  /*12b70*/  ISETP.GT.U32.AND P1, PT, R17, 0x5f, PT ;  /* 0x0000005f1100780c */ /* 0x000fe40003f24070 */
[----:B------:R-:W-:-:S09]  /*12b80*/  LOP3.LUT R23, R23, 0xffffffef, RZ, 0xc0, !PT ;  /* 0xffffffef17177812 */ /* 0x000fd200078ec0ff */
[----:B------:R-:W-:-:S04]  /*12b90*/  @P0 LOP3.LUT R23, R23, 0x10, RZ, 0xfc, !PT ;  /* 0x0000001017170812 */ /* 0x000fc800078efcff */
[----:B------:R-:W-:-:S04]  /*12ba0*/  LOP3.LUT R23, R23, 0xfffffff7, RZ, 0xc0, !PT ;  /* 0xfffffff717177812 */ /* 0x000fc800078ec0ff */
[----:B------:R-:W-:Y:S01]  /*12bb0*/  @P1 LOP3.LUT R23, R23, 0x8, RZ, 0xfc, !PT ;  /* 0x0000000817171812 */ /* 0x000fe200078efcff */
[----:B------:R-:W-:Y:S06]  /*12bc0*/  @!P0 BRA `(.L_x_1354) ;  /* 0x0000000000048947 */ /* 0x000fec0003800000 */
[----:B------:R-:W-:Y:S01]  /*12bd0*/  BPT.TRAP 0x1 ;  /* 0x000000040000795c */ /* 0x000fe20000300000 */
.L_x_1354:
        /* <DEDUP_REMOVED lines=23> */
.L_x_1422:
[----:B------:R-:W-:Y:S05]  /*12d50*/  BSYNC B0 ;  /* 0x0000000000007941 */ /* 0x000fea0003800000 */
.L_x_1355:
[----:B------:R-:W1:Y:S01]  /*12d60*/  S2R R8, SR_TID.X ;  /* 0x0000000000087919 */ /* 0x000e620000002100 */
[----:B------:R-:W-:Y:S01]  /*12d70*/  ULDC.64 UR4, c[0x0][0x300] ;  /* 0x0000c00000047ab9 */ /* 0x000fe20000000a00 */
[----:B------:R-:W-:Y:S01]  /*12d80*/  ULDC.64 UR6, c[0x0][0x2e8] ;  /* 0x0000ba0000067ab9 */ /* 0x000fe20000000a00 */
[----:B------:R-:W-:Y:S01]  /*12d90*/  IMAD R5, R5, UR4, RZ ;  /* 0x0000000405057c24 */ /* 0x000fe2000f8e02ff */
[----:B------:R-:W2:Y:S01]  /*12da0*/  S2R R9, SR_TID.X ;  /* 0x0000000000097919 */ /* 0x000ea20000002100 */
[C---:B0-----:R-:W-:Y:S01]  /*12db0*/  IMAD.WIDE.U32 R2, R0.reuse, UR4, RZ ;  /* 0x0000000400027c25 */ /* 0x041fe2000f8e00ff */
[C---:B------:R-:W-:Y:S02]  /*12dc0*/  LOP3.LUT P4, RZ, R23.reuse, 0x4, RZ, 0xc0, !PT ;  /* 0x0000000417ff7812 */ /* 0x040fe4000788c0ff */
[C---:B------:R-:W-:Y:S01]  /*12dd0*/  LOP3.LUT P3, RZ, R23.reuse, 0x2, RZ, 0xc0, !PT ;  /* 0x0000000217ff7812 */ /* 0x040fe2000786c0ff */
[----:B------:R-:W-:Y:S01]  /*12de0*/  IMAD R5, R0, UR5, R5 ;  /* 0x0000000500057c24 */ /* 0x000fe2000f8e0205 */
[----:B------:R-:W-:Y:S01]  /*12df0*/  ULDC.64 UR4, c[0x0][0x310] ;  /* 0x0000c40000047ab9 */ /* 0x000fe20000000a00 */
[----:B------:R-:W-:Y:S01]  /*12e00*/  LOP3.LUT P2, RZ, R23, 0x1, RZ, 0xc0, !PT ;  /* 0x0000000117ff7812 */ /* 0x000fe2000784c0ff */
[----:B------:R-:W-:-:S02]  /*12e10*/  IMAD R6, R6, UR4, RZ ;  /* 0x0000000406067c24 */ /* 0x000fc4000f8e02ff */
        /* <DEDUP_REMOVED lines=12> */
[----:B------:R-:W-:Y:S01]  /*12ee0*/  LEA.HI.X R0, R2, UR7, R0, 0x1, P0 ;  /* 0x0000000702007c11 */ /* 0x000fe200080f0c00 */
[----:B--2---:R-:W-:Y:S01]  /*12ef0*/  IMAD.SHL.U32 R9, R9, 0x8, RZ ;  /* 0x0000000809097824 */ /* 0x004fe200078e00ff */
[----:B------:R-:W-:-:S04]  /*12f00*/  SHF.R.U32.HI R8, RZ, 0x3, R8 ;  /* 0x00000003ff087819 */ /* 0x000fc80000011608 */
[----:B------:R-:W-:Y:S01]  /*12f10*/  LOP3.LUT R9, R9, 0x38, RZ, 0xc0, !PT ;  /* 0x0000003809097812 */ /* 0x000fe200078ec0ff */
[----:B------:R-:W-:-:S05]  /*12f20*/  IMAD.IADD R6, R6, 0x1, -R8 ;  /* 0x0000000106067824 */ /* 0x000fca00078e0a08 */
[----:B------:R-:W-:Y:S01]  /*12f30*/  ISETP.GE.AND P0, PT, R6, 0x1, PT ;  /* 0x000000010600780c */ /* 0x000fe20003f06270 */
[----:B------:R-:W-:-:S12]  /*12f40*/  BRA.DIV UR4, `(.L_x_1357) ;  /* 0x0000004204587947 */ /* 0x000fd8000b800000 */
        /* <DEDUP_REMOVED lines=62> */
.L_x_1436:
        /* <DEDUP_REMOVED lines=12> */
.L_x_1358:
        /* <DEDUP_REMOVED lines=10> */
.L_x_1359:
[----:B------:R2:W-:Y:S02]  /*13490*/  SYNCS.ARRIVE.TRANS64.A1T0 RZ, [R7+URZ+0x2a830], RZ ;  /* 0x02a830ff07ff79a7 */ /* 0x0005e4000810003f */
[----:B------:R-:W-:Y:S05]  /*134a0*/  WARPSYNC.ALL ;  /* 0x0000000000007948 */ /* 0x000fea0003800000 */
[----:B------:R-:W-:Y:S01]  /*134b0*/  ULDC.64 UR4, c[0x0][0x298] ;  /* 0x0000a60000047ab9 */ /* 0x000fe20000000a00 */
[----:B-1----:R-:W-:Y:S01]  /*134c0*/  VIADD R2, R22, 0xc400 ;  /* 0x0000c40016027836 */ /* 0x002fe20000000000 */
[----:B------:R-:W-:Y:S01]  /*134d0*/  SHF.R.S32.HI R0, RZ, 0x1f, R35 ;  /* 0x0000001fff007819 */ /* 0x000fe20000011423 */
[----:B0-----:R-:W-:Y:S01]  /*134e0*/  IMAD.WIDE.U32 R4, R35, UR4, RZ ;  /* 0x0000000423047c25 */ /* 0x001fe2000f8e00ff */
[----:B------:R-:W-:Y:S01]  /*134f0*/  BSSY B6, `(.L_x_1360) ;  /* 0x0000018000067945 */ /* 0x000fe20003800000 */
[----:B------:R-:W-:Y:S01]  /*13500*/  BAR.SYNC.DEFER_BLOCKING 0x8, 0x180 ;  /* 0x0206000000007b1d */ /* 0x000fe20000010000 */
[----:B------:R-:W-:Y:S01]  /*13510*/  LOP3.LUT P0, RZ, R2, 0x3ff, RZ, 0xc0, !PT ;  /* 0x000003ff02ff7812 */ /* 0x000fe2000780c0ff */
[----:B------:R-:W-:-:S04]  /*13520*/  IMAD R0, R0, UR4, RZ ;  /* 0x0000000400007c24 */ /* 0x000fc8000f8e02ff */
[----:B------:R-:W-:Y:S01]  /*13530*/  IMAD R0, R35, UR5, R0 ;  /* 0x0000000523007c24 */ /* 0x000fe2000f8e0200 */
[----:B------:R0:W-:Y:S03]  /*13540*/  STL.64 [R1+0x8], R4 ;  /* 0x0000080401007387 */ /* 0x0001e60000100a00 */
[----:B------:R-:W-:-:S04]  /*13550*/  IMAD.IADD R35, R5, 0x1, R0 ;  /* 0x0000000105237824 */ /* 0x000fc800078e0200 */
[----:B------:R-:W-:Y:S05]  /*13560*/  @!P0 BRA `(.L_x_1361) ;  /* 0x0000000000408947 */ /* 0x000fea0003800000 */
[----:B------:R-:W-:Y:S01]  /*13570*/  MOV R2, 0x0 ;  /* 0x0000000000027802 */ /* 0x000fe20000000f00 */
[----:B------:R-:W-:Y:S01]  /*13580*/  ULDC.64 UR6, c[0x4][0x90] ;  /* 0x0100240000067ab9 */ /* 0x000fe20000000a00 */
[----:B------:R-:W-:Y:S01]  /*13590*/  ULDC.64 UR8, c[0x4][0x98] ;  /* 0x0100260000087ab9 */ /* 0x000fe20000000a00 */
[----:B------:R-:W-:Y:S01]  /*135a0*/  ULDC.64 UR4, c[0x4][0x20] ;  /* 0x0100080000047ab9 */ /* 0x000fe20000000a00 */
[----:B0-----:R-:W-:Y:S02]  /*135b0*/  IMAD.U32 R4, RZ, RZ, UR6 ;  /* 0x00000006ff047e24 */ /* 0x001fe4000f8e00ff */
[----:B------:R-:W0:Y:S01]  /*135c0*/  LDC.64 R2, c[0x4][R2] ;  /* 0x0100000002027b82 */ /* 0x000e220000000a00 */
[----:B------:R-:W-:Y:S02]  /*135d0*/  IMAD.U32 R5, RZ, RZ, UR7 ;  /* 0x00000007ff057e24 */ /* 0x000fe4000f8e00ff */
[----:B------:R-:W-:Y:S02]  /*135e0*/  IMAD.U32 R6, RZ, RZ, UR8 ;  /* 0x00000008ff067e24 */ /* 0x000fe4000f8e00ff */
[----:B--2---:R-:W-:-:S02]  /*135f0*/  IMAD.U32 R7, RZ, RZ, UR9 ;  /* 0x00000009ff077e24 */ /* 0x004fc4000f8e00ff */
[----:B------:R-:W-:Y:S02]  /*13600*/  IMAD.U32 R10, RZ, RZ, UR4 ;  /* 0x00000004ff0a7e24 */ /* 0x000fe4000f8e00ff */
[----:B------:R-:W-:Y:S02]  /*13610*/  IMAD.U32 R11, RZ, RZ, UR5 ;  /* 0x00000005ff0b7e24 */ /* 0x000fe4000f8e00ff */
[----:B------:R-:W-:Y:S02]  /*13620*/  IMAD.MOV.U32 R8, RZ, RZ, 0x70 ;  /* 0x00000070ff087424 */ /* 0x000fe400078e00ff */
[----:B------:R-:W-:Y:S02]  /*13630*/  IMAD.MOV.U32 R12, RZ, RZ, 0x1 ;  /* 0x00000001ff0c7424 */ /* 0x000fe400078e00ff */
[----:B------:R-:W-:-:S07]  /*13640*/  IMAD.MOV.U32 R13, RZ, RZ, RZ ;  /* 0x000000ffff0d7224 */ /* 0x000fce00078e00ff */
[----:B------:R-:W-:-:S07]  /*13650*/  LEPC R20, `(.L_x_1361) ;  /* 0x000000001014794e */ /* 0x000fce0000000000 */
[----:B0-----:R-:W-:Y:S05]  /*13660*/  CALL.ABS.NOINC R2 ;  /* 0x0000000002007343 */ /* 0x001fea0003c00000 */
.L_x_1361:
[----:B------:R-:W-:Y:S05]  /*13670*/  BSYNC B6 ;  /* 0x0000000000067941 */ /* 0x000fea0003800000 */
.L_x_1360:
[----:B------:R-:W3:Y:S01]  /*13680*/  LDL.LU.64 R20, [R1+0x8] ;  /* 0x0000080001147983 */ /* 0x000ee20000300a00 */
[----:B------:R-:W-:Y:S01]  /*13690*/  LOP3.LUT P6, RZ, R23, 0x80, RZ, 0xc0, !PT ;  /* 0x0000008017ff7812 */ /* 0x000fe200078cc0ff */
[----:B------:R-:W-:Y:S01]  /*136a0*/  IMAD.MOV.U32 R3, RZ, RZ, R35 ;  /* 0x000000ffff037224 */ /* 0x000fe200078e0023 */
[----:B------:R-:W-:Y:S01]  /*136b0*/  SHF.R.S32.HI R0, RZ, 0x1f, R19 ;  /* 0x0000001fff007819 */ /* 0x000fe20000011413 */
[----:B------:R-:W-:Y:S01]  /*136c0*/  ULDC.64 UR4, c[0x0][0x2d8] ;  /* 0x0000b60000047ab9 */ /* 0x000fe20000000a00 */
[----:B0-----:R-:W-:Y:S01]  /*136d0*/  SEL R4, R19, RZ, !P6 ;  /* 0x000000ff13047207 */ /* 0x001fe20007000000 */
[----:B------:R-:W-:Y:S01]  /*136e0*/  ULDC.64 UR6, c[0x0][0x2e0] ;  /* 0x0000b80000067ab9 */ /* 0x000fe20000000a00 */
[----:B------:R-:W-:Y:S01]  /*136f0*/  SEL R0, R0, RZ, !P6 ;  /* 0x000000ff00007207 */ /* 0x000fe20007000000 */
[----:B------:R-:W0:Y:S04]  /*13700*/  S2R R8, SR_TID.X ;  /* 0x0000000000087919 */ /* 0x000e280000002100 */
[----:B------:R-:W-:-:S04]  /*13710*/  IMAD R0, R0, UR6, RZ ;  /* 0x0000000600007c24 */ /* 0x000fc8000f8e02ff */
[----:B------:R-:W-:Y:S02]  /*13720*/  IMAD R5, R4, UR7, R0 ;  /* 0x0000000704057c24 */ /* 0x000fe4000f8e0200 */
[----:B0-----:R-:W-:-:S05]  /*13730*/  IMAD.SHL.U32 R8, R8, 0x8, RZ ;  /* 0x0000000808087824 */ /* 0x001fca00078e00ff */
[----:B------:R-:W-:Y:S01]  /*13740*/  LOP3.LUT R8, R8, 0x38, RZ, 0xc0, !PT ;  /* 0x0000003808087812 */ /* 0x000fe200078ec0ff */
[----:B---3--:R-:W-:Y:S01]  /*13750*/  IMAD.MOV.U32 R2, RZ, RZ, R20 ;  /* 0x000000ffff027224 */ /* 0x008fe200078e0014 */
[----:B------:R-:W0:Y:S01]  /*13760*/  LDC R21, c[0x0][0x448] ;  /* 0x00011200ff157b82 */ /* 0x000e220000000800 */
[----:B------:R-:W1:Y:S02]  /*13770*/  S2R R20, SR_TID.X ;  /* 0x0000000000147919 */ /* 0x000e640000002100 */
[----:B------:R-:W-:-:S04]  /*13780*/  IMAD.WIDE.U32 R2, R24, UR4, R2 ;  /* 0x0000000418027c25 */ /* 0x000fc8000f8e0002 */
[----:B------:R-:W-:Y:S01]  /*13790*/  IMAD R3, R24, UR5, R3 ;  /* 0x0000000518037c24 */ /* 0x000fe2000f8e0203 */
[----:B------:R-:W-:Y:S01]  /*137a0*/  ULDC.64 UR4, c[0x0][0x2d0] ;  /* 0x0000b40000047ab9 */ /* 0x000fe20000000a00 */
[----:B------:R-:W-:-:S04]  /*137b0*/  IMAD.WIDE.U32 R2, R4, UR6, R2 ;  /* 0x0000000604027c25 */ /* 0x000fc8000f8e0002 */
[----:B------:R-:W-:Y:S01]  /*137c0*/  IMAD.IADD R3, R3, 0x1, R5 ;  /* 0x0000000103037824 */ /* 0x000fe200078e0205 */
[----:B0-----:R-:W-:Y:S02]  /*137d0*/  ISETP.NE.AND P6, PT, R21, 0x1, PT ;  /* 0x000000011500780c */ /* 0x001fe40003fc5270 */
[----:B-1----:R-:W-:-:S04]  /*137e0*/  LOP3.LUT R20, R20, 0x7f, RZ, 0xc0, !PT ;  /* 0x0000007f14147812 */ /* 0x002fc800078ec0ff */
[----:B------:R-:W-:-:S07]  /*137f0*/  SHF.R.U32.HI R21, RZ, 0x3, R20 ;  /* 0x00000003ff157819 */ /* 0x000fce0000011614 */
[----:B--2---:R-:W0:Y:S01]  /*13800*/  @P6 LDC R7, c[0x0][0x44c] ;  /* 0x00011300ff076b82 */ /* 0x004e220000000800 */
[----:B------:R-:W1:Y:S07]  /*13810*/  S2R R20, SR_TID.X ;  /* 0x0000000000147919 */ /* 0x000e6e0000002100 */
[----:B------:R-:W2:Y:S01]  /*13820*/  @P6 LDC R6, c[0x0][0x450] ;  /* 0x00011400ff066b82 */ /* 0x000ea20000000800 */
[----:B-1----:R-:W-:-:S05]  /*13830*/  IMAD.SHL.U32 R20, R20, 0x10, RZ ;  /* 0x0000001014147824 */ /* 0x002fca00078e00ff */
[----:B------:R-:W-:Y:S02]  /*13840*/  LOP3.LUT R20, R21, 0x70, R20, 0xf8, !PT ;  /* 0x0000007015147812 */ /* 0x000fe400078ef814 */
[----:B------:R-:W1:Y:S03]  /*13850*/  S2R R21, SR_TID.X ;  /* 0x0000000000157919 */ /* 0x000e660000002100 */
[----:B------:R-:W-:Y:S02]  /*13860*/  IMAD.IADD R4, R20, 0x1, R27 ;  /* 0x0000000114047824 */ /* 0x000fe400078e021b */
[----:B------:R-:W3:Y:S02]  /*13870*/  S2R R20, SR_TID.X ;  /* 0x0000000000147919 */ /* 0x000ee40000002100 */
[----:B0-----:R-:W-:-:S04]  /*13880*/  @P6 IMAD.HI.U32 R7, R4, R7, RZ ;  /* 0x0000000704076227 */ /* 0x001fc800078e00ff */
[----:B------:R-:W-:Y:S01]  /*13890*/  IMAD.MOV.U32 R0, RZ, RZ, R4 ;  /* 0x000000ffff007224 */ /* 0x000fe200078e0004 */
[----:B--2---:R-:W-:Y:S02]  /*138a0*/  @P6 SHF.R.U32.HI R0, RZ, R6, R7 ;  /* 0x00000006ff006219 */ /* 0x004fe40000011607 */
[----:B------:R-:W0:Y:S03]  /*138b0*/  LDC R6, c[0x0][0x448] ;  /* 0x00011200ff067b82 */ /* 0x000e260000000800 */
[----:B------:R-:W-:Y:S02]  /*138c0*/  IMAD.MOV R5, RZ, RZ, -R0 ;  /* 0x000000ffff057224 */ /* 0x000fe400078e0a00 */
[----:B------:R-:W-:-:S04]  /*138d0*/  IMAD.WIDE.U32 R2, R0, UR4, R2 ;  /* 0x0000000400027c25 */ /* 0x000fc8000f8e0002 */
[----:B-1----:R-:W-:-:S05]  /*138e0*/  IMAD.SHL.U32 R21, R21, 0x8, RZ ;  /* 0x0000000815157824 */ /* 0x002fca00078e00ff */
[----:B------:R-:W-:Y:S01]  /*138f0*/  LOP3.LUT R21, R21, 0x38, RZ, 0xc0, !PT ;  /* 0x0000003815157812 */ /* 0x000fe200078ec0ff */
[----:B0-----:R-:W-:Y:S01]  /*13900*/  IMAD R4, R6, R5, R4 ;  /* 0x0000000506047224 */ /* 0x001fe200078e0204 */
[----:B------:R-:W-:Y:S02]  /*13910*/  SHF.R.S32.HI R5, RZ, 0x1f, R0 ;  /* 0x0000001fff057819 */ /* 0x000fe40000011400 */
[C---:B------:R-:W-:Y:S02]  /*13920*/  LOP3.LUT R9, R21.reuse, 0x40, RZ, 0xfc, !PT ;  /* 0x0000004015097812 */ /* 0x040fe400078efcff */
[----:B------:R-:W-:Y:S01]  /*13930*/  LOP3.LUT R10, R21, 0x80, RZ, 0xfc, !PT ;  /* 0x00000080150a7812 */ /* 0x000fe200078efcff */
[----:B------:R-:W-:Y:S01]  /*13940*/  IMAD R5, R5, UR4, RZ ;  /* 0x0000000405057c24 */ /* 0x000fe2000f8e02ff */
[----:B---3--:R-:W-:-:S03]  /*13950*/  LOP3.LUT R20, R20, 0x7f, RZ, 0xc0, !PT ;  /* 0x0000007f14147812 */ /* 0x008fc600078ec0ff */
[----:B------:R-:W-:Y:S01]  /*13960*/  IMAD R5, R0, UR5, R5 ;  /* 0x0000000500057c24 */ /* 0x000fe2000f8e0205 */
[----:B------:R-:W-:Y:S01]  /*13970*/  SHF.R.S32.HI R0, RZ, 0x1f, R4 ;  /* 0x0000001fff007819 */ /* 0x000fe20000011404 */
[----:B------:R-:W-:Y:S02]  /*13980*/  ULDC.64 UR4, c[0x0][0x2c8] ;  /* 0x0000b20000047ab9 */ /* 0x000fe40000000a00 */
[----:B------:R-:W-:Y:S02]  /*13990*/  IMAD.IADD R3, R3, 0x1, R5 ;  /* 0x0000000103037824 */ /* 0x000fe400078e0205 */
[----:B------:R-:W-:Y:S02]  /*139a0*/  IMAD R5, R0, UR4, RZ ;  /* 0x0000000400057c24 */ /* 0x000fe4000f8e02ff */
[----:B------:R-:W-:-:S04]  /*139b0*/  IMAD.WIDE.U32 R2, R4, UR4, R2 ;  /* 0x0000000404027c25 */ /* 0x000fc8000f8e0002 */
[----:B------:R-:W-:Y:S01]  /*139c0*/  IMAD R0, R4, UR5, R5 ;  /* 0x0000000504007c24 */ /* 0x000fe2000f8e0205 */
[----:B------:R-:W-:-:S03]  /*139d0*/  ULDC.64 UR4, c[0x0][0x280] ;  /* 0x0000a00000047ab9 */ /* 0x000fc60000000a00 */
[----:B------:R-:W-:Y:S01]  /*139e0*/  IMAD.IADD R3, R3, 0x1, R0 ;  /* 0x0000000103037824 */ /* 0x000fe200078e0200 */
[----:B------:R-:W-:Y:S01]  /*139f0*/  LEA R0, P0, R2, UR4, 0x1 ;  /* 0x0000000402007c11 */ /* 0x000fe2000f8008ff */
[----:B------:R-:W-:Y:S02]  /*13a00*/  ULDC UR4, c[0x0][0x2b8] ;  /* 0x0000ae0000047ab9 */ /* 0x000fe40000000800 */
[----:B------:R-:W-:Y:S02]  /*13a10*/  ISETP.GE.AND P3, PT, R8, UR4, PT ;  /* 0x0000000408007c0c */ /* 0x000fe4000bf66270 */
[----:B------:R-:W-:Y:S01]  /*13a20*/  LEA.HI.X R4, R2, UR5, R3, 0x1, P0 ;  /* 0x0000000502047c11 */ /* 0x000fe200080f0c03 */
[----:B------:R-:W-:Y:S01]  /*13a30*/  UMOV UR5, 0xffffffff ;  /* 0xffffffff00057882 */ /* 0x000fe20000000000 */
[----:B------:R-:W-:Y:S02]  /*13a40*/  ISETP.GE.AND P2, PT, R9, UR4, PT ;  /* 0x0000000409007c0c */ /* 0x000fe4000bf46270 */
[----:B------:R-:W-:-:S02]  /*13a50*/  ISETP.GE.AND P0, PT, R10, UR4, PT ;  /* 0x000000040a007c0c */ /* 0x000fc4000bf06270 */
[----:B------:R-:W-:Y:S01]  /*13a60*/  SHF.R.U32.HI R9, RZ, 0x3, R20 ;  /* 0x00000003ff097819 */ /* 0x000fe20000011614 */
[----:B------:R-:W-:Y:S10]  /*13a70*/  BRA.DIV UR5, `(.L_x_1362) ;  /* 0x0000003e05b47947 */ /* 0x000ff4000b800000 */
[----:B------:R-:W0:Y:S01]  /*13a80*/  SHFL.IDX PT, R14, R0, RZ, 0x181f ;  /* 0x00181fff000e7589 */ /* 0x000e2200000e0000 */
[----:B------:R-:W-:Y:S02]  /*13a90*/  IMAD R30, R30, R6, RZ ;  /* 0x000000061e1e7224 */ /* 0x000fe400078e02ff */
        /* <DEDUP_REMOVED lines=72> */
[----:B------:R-:W-:Y:S01]  /*13f20*/  @!P1 IMAD.MOV.U32 R3, RZ, RZ, R5 ;  /* 0x000000ffff039224 */ /* 0x000fe200078e0005 */
[----:B------:R1:W2:Y:S04]  /*13f30*/  SHFL.IDX PT, R14, R0, 0x7, 0x181f ;  /* 0x00f81f00000e7f89 */ /* 0x0002a800000e0000 */
[----:B------:R1:W-:Y:S04]  /*13f40*/  @!P1 LDGSTS.E.BYPASS.LTC128B.128 [R33+0xf400], desc[UR36][R2.64], !P3 ;  /* 0x0f40000002219fae */ /* 0x0003e8000d901d64 */
[----:B------:R1:W-:Y:S04]  /*13f50*/  @!P1 LDGSTS.E.BYPASS.LTC128B.128 [R33+0x13400], desc[UR36][R2.64+0x80], !P2 ;  /* 0x1340008002219fae */ /* 0x0003e8000d101d64 */
[----:B0-----:R1:W-:Y:S02]  /*13f60*/  @!P1 LDGSTS.E.BYPASS.LTC128B.128 [R33+0x17400], desc[UR36][R2.64+0x100], !P0 ;  /* 0x1740010002219fae */ /* 0x0013e4000c101d64 */
.L_x_1453:
[----:B------:R-:W-:Y:S01]  /*13f70*/  VIADD R27, R27, 0x70 ;  /* 0x000000701b1b7836 */ /* 0x000fe20000000000 */
[----:B------:R-:W-:Y:S04]  /*13f80*/  BSSY B0, `(.L_x_1363) ;  /* 0x000000b000007945 */ /* 0x000fe80003800000 */
[----:B------:R-:W-:-:S13]  /*13f90*/  ISETP.GE.AND P1, PT, R27, R30, PT ;  /* 0x0000001e1b00720c */ /* 0x000fda0003f26270 */
[----:B------:R-:W-:Y:S05]  /*13fa0*/  @P1 BRA `(.L_x_1364) ;  /* 0x0000000000201947 */ /* 0x000fea0003800000 */
[----:B-12---:R-:W-:-:S05]  /*13fb0*/  LEA R2, P1, R8, R14, 0x1 ;  /* 0x0000000e08027211 */ /* 0x006fca00078208ff */
[----:B------:R-:W-:-:S05]  /*13fc0*/  IMAD.X R3, RZ, RZ, R4, P1 ;  /* 0x000000ffff037224 */ /* 0x000fca00008e0604 */
[----:B------:R-:W-:Y:S01]  /*13fd0*/  @!PT LDS RZ, [RZ] ;  /* 0x00000000fffff984 */ /* 0x000fe20000000800 */
[----:B------:R-:W-:Y:S01]  /*13fe0*/  @!PT LDS RZ, [RZ] ;  /* 0x00000000fffff984 */ /* 0x000fe20000000800 */
[----:B------:R-:W-:Y:S01]  /*13ff0*/  @!PT LDS RZ, [RZ] ;  /* 0x00000000fffff984 */ /* 0x000fe20000000800 */
[----:B------:R0:W-:Y:S04]  /*14000*/  LDGSTS.E.BYPASS.LTC128B.128 [R33+0xfc00], desc[UR36][R2.64], !P3 ;  /* 0x0fc0000002217fae */ /* 0x0001e8000d901d64 */
[----:B------:R0:W-:Y:S04]  /*14010*/  LDGSTS.E.BYPASS.LTC128B.128 [R33+0x13c00], desc[UR36][R2.64+0x80], !P2 ;  /* 0x13c0008002217fae */ /* 0x0001e8000d101d64 */
[----:B------:R0:W-:Y:S02]  /*14020*/  LDGSTS.E.BYPASS.LTC128B.128 [R33+0x17c00], desc[UR36][R2.64+0x100], !P0 ;  /* 0x17c0010002217fae */ /* 0x0001e4000c101d64 */
.L_x_1364:
[----:B------:R-:W-:Y:S05]  /*14030*/  BSYNC B0 ;  /* 0x0000000000007941 */ /* 0x000fea0003800000 */
.L_x_1363:
[----:B------:R-:W-:Y:S01]  /*14040*/  NOP ;  /* 0x0000000000007918 */ /* 0x000fe20000000000 */
[----:B------:R-:W-:-:S13]  /*14050*/  PLOP3.LUT P0, PT, PT, PT, PT, 0x80, 0x0 ;  /* 0x000000000000781c */ /* 0x000fda0003f0f070 */
.L_x_1365:
[----:B------:R-:W-:Y:S02]  /*14060*/  PLOP3.LUT P1, PT, P1, P0, PT, 0xa2, 0x0 ;  /* 0x000000000000781c */ /* 0x000fe40000f21472 */
[----:B------:R-:W-:-:S08]  /*14070*/  @P0 R2UR P1, UR4, R22 ;  /* 0x00000000160402ca */ /* 0x000fd00000020000 */
[----:B------:R-:W-:-:S05]  /*14080*/  @P0 PLOP3.LUT P0, PT, P1, PT, PT, 0x80, 0x0 ;  /* 0x000000000000081c */ /* 0x000fca0000f0f070 */
[----:B------:R-:W-:Y:S01]  /*14090*/  @!P1 SYNCS.ARRIVE.TRANS64.RED.A0T1 RZ, [UR4+0x2a800], RZ ;  /* 0x02a800ffffff99a7 */ /* 0x000fe20008200404 */
[----:B------:R-:W-:Y:S07]  /*140a0*/  @!P1 ARRIVES.LDGSTSBAR.64.TRANSCNT [UR4+0x2a800] ;  /* 0x02a80000ff0099b0 */ /* 0x000fee0008000a84 */
[----:B------:R-:W-:Y:S05]  /*140b0*/  @P0 BRA.U.ANY `(.L_x_1365) ;  /* 0xfffffffd00e80947 */ /* 0x000fea000393ffff */
[----:B01----:R-:W3:Y:S04]  /*140c0*/  LDL.LU R3, [R1+0x10] ;  /* 0x0000100001037983 */ /* 0x003ee80000300800 */
        /* <DEDUP_REMOVED lines=13> */
.L_x_1454:
[----:B------:R-:W-:Y:S05]  /*141a0*/  BSYNC B0 ;  /* 0x0000000000007941 */ /* 0x000fea0003800000 */
.L_x_1366:
[----:B------:R-:W-:Y:S01]  /*141b0*/  ISETP.GE.AND P0, PT, R0, R36, PT ;  /* 0x000000240000720c */ /* 0x000fe20003f06270 */
[----:B------:R-:W-:-:S12]  /*141c0*/  BSSY B0, `(.L_x_1368) ;  /* 0x00000f6000007945 */ /* 0x000fd80003800000 */
[----:B------:R-:W-:Y:S05]  /*141d0*/  @!P0 BRA `(.L_x_1369) ;  /* 0x0000000c00d08947 */ /* 0x000fea0003800000 */
[----:B------:R-:W-:Y:S02]  /*141e0*/  IMAD.MOV.U32 R10, RZ, RZ, R26 ;  /* 0x000000ffff0a7224 */ /* 0x000fe400078e001a */
[----:B------:R-:W-:Y:S02]  /*141f0*/  IMAD.MOV.U32 R20, RZ, RZ, R28 ;  /* 0x000000ffff147224 */ /* 0x000fe400078e001c */
[----:B------:R-:W-:-:S07]  /*14200*/  IMAD.MOV.U32 R30, RZ, RZ, R25 ;  /* 0x000000ffff1e7224 */ /* 0x000fce00078e0019 */
.L_x_1382:
        /* <DEDUP_REMOVED lines=15> */
[----:B0-----:R-:W-:-:S04]  /*14300*/  @P0 IMAD.HI.U32 R3, R7, R6, RZ ;  /* 0x0000000607030227 */ /* 0x001fc800078e00ff */
[----:B------:R-:W-:Y:S01]  /*14310*/  IMAD.MOV.U32 R6, RZ, RZ, R7 ;  /* 0x000000ffff067224 */ /* 0x000fe200078e0007 */
        /* <DEDUP_REMOVED lines=25> */
.L_x_1370:
[----:B------:R-:W-:Y:S01]  /*144b0*/  IMAD R6, R26, 0x8, R22 ;  /* 0x000000081a067824 */ /* 0x000fe200078e0216 */
[----:B------:R-:W-:Y:S01]  /*144c0*/  SHF.L.U32 R3, R28, 0x1f, RZ ;  /* 0x0000001f1c037819 */ /* 0x000fe200000006ff */
[----:B------:R-:W-:Y:S03]  /*144d0*/  BSSY B1, `(.L_x_1371) ;  /* 0x0000003000017945 */ /* 0x000fe60003800000 */
[----:B------:R-:W0:Y:S02]  /*144e0*/  SYNCS.PHASECHK.TRANS64.TRYWAIT P0, [R6+URZ+0x2a840], R3 ;  /* 0x02a84003060075a7 */ /* 0x000e24000800017f */
[----:B0-----:R-:W-:Y:S05]  /*144f0*/  @!P0 BRA `(.L_x_1372) ;  /* 0x0000003c00c48947 */ /* 0x001fea0003800000 */
.L_x_1455:
[----:B------:R-:W-:Y:S05]  /*14500*/  BSYNC B1 ;  /* 0x0000000000017941 */ /* 0x000fea0003800000 */
.L_x_1371:
[----:B------:R-:W-:Y:S01]  /*14510*/  SHF.R.S32.HI R21, RZ, 0x1f, R7 ;  /* 0x0000001fff157819 */ /* 0x000fe20000011407 */
[----:B------:R-:W-:Y:S01]  /*14520*/  ULDC.64 UR4, c[0x0][0x300] ;  /* 0x0000c00000047ab9 */ /* 0x000fe20000000a00 */
[----:B-----5:R-:W-:Y:S01]  /*14530*/  SHF.R.S32.HI R27, RZ, 0x1f, R8 ;  /* 0x0000001fff1b7819 */ /* 0x020fe20000011408 */
[----:B0-----:R-:W-:Y:S01]  /*14540*/  IMAD.WIDE.U32 R2, R7, UR4, RZ ;  /* 0x0000000407027c25 */ /* 0x001fe2000f8e00ff */
[----:B------:R-:W-:Y:S01]  /*14550*/  ULDC.64 UR6, c[0x0][0x2e8] ;  /* 0x0000ba0000067ab9 */ /* 0x000fe20000000a00 */
[----:B------:R-:W-:Y:S02]  /*14560*/  LOP3.LUT P3, RZ, R23, 0x4, RZ, 0xc0, !PT ;  /* 0x0000000417ff7812 */ /* 0x000fe4000786c0ff */
[----:B------:R-:W-:Y:S01]  /*14570*/  IMAD R0, R21, UR4, RZ ;  /* 0x0000000415007c24 */ /* 0x000fe2000f8e02ff */
[C---:B------:R-:W-:Y:S01]  /*14580*/  LOP3.LUT P2, RZ, R23.reuse, 0x2, RZ, 0xc0, !PT ;  /* 0x0000000217ff7812 */ /* 0x040fe2000784c0ff */
        /* <DEDUP_REMOVED lines=19> */
[----:B------:R-:W3:Y:S04]  /*146c0*/  SHFL.IDX PT, R3, R5, RZ, 0x181f ;  /* 0x00181fff05037589 */ /* 0x000ee800000e0000 */
[----:B------:R-:W-:Y:S01]  /*146d0*/  SHFL.IDX PT, R35, R5, 0x2, 0x181f ;  /* 0x00581f0005237f89 */ /* 0x000fe200000e0000 */
[----:B0-----:R-:W-:-:S05]  /*146e0*/  IMAD.SHL.U32 R11, R11, 0x8, RZ ;  /* 0x000000080b0b7824 */ /* 0x001fca00078e00ff */
[----:B------:R-:W-:-:S05]  /*146f0*/  LOP3.LUT R11, R11, 0x38, RZ, 0xc0, !PT ;  /* 0x000000380b0b7812 */ /* 0x000fca00078ec0ff */
[----:B------:R-:W-:-:S05]  /*14700*/  IMAD.SHL.U32 R0, R11, 0x2, RZ ;  /* 0x000000020b007824 */ /* 0x000fca00078e00ff */
[----:B-1----:R-:W-:-:S05]  /*14710*/  IADD3 R2, P0, R2, R0, RZ ;  /* 0x0000000002027210 */ /* 0x002fca0007f1e0ff */
[----:B---3--:R-:W-:-:S05]  /*14720*/  IMAD.X R3, RZ, RZ, R3, P0 ;  /* 0x000000ffff037224 */ /* 0x008fca00000e0603 */
        /* <DEDUP_REMOVED lines=32> */
.L_x_1469:
        /* <DEDUP_REMOVED lines=10> */
.L_x_1374:
        /* <DEDUP_REMOVED lines=10> */
.L_x_1375:
[----:B------:R3:W-:Y:S01]  /*14a70*/  SYNCS.ARRIVE.TRANS64.A1T0 RZ, [R6+URZ+0x2a830], RZ ;  /* 0x02a830ff06ff79a7 */ /* 0x0007e2000810003f */
[----:B------:R-:W-:Y:S05]  /*14a80*/  @!P2 BRA `(.L_x_1376) ;  /* 0x000000000004a947 */ /* 0x000fea0003800000 */
[----:B------:R-:W-:Y:S01]  /*14a90*/  BPT.TRAP 0x1 ;  /* 0x000000040000795c */ /* 0x000fe20000300000 */
.L_x_1376:
[----:B-1----:R-:W-:Y:S01]  /*14aa0*/  SHF.L.U32 R2, R20, 0x1f, RZ ;  /* 0x0000001f14027819 */ /* 0x002fe200000006ff */
[----:B------:R-:W-:Y:S01]  /*14ab0*/  IMAD R4, R10, 0x8, R22 ;  /* 0x000000080a047824 */ /* 0x000fe200078e0216 */
[----:B------:R-:W-:Y:S03]  /*14ac0*/  BSSY B1, `(.L_x_1377) ;  /* 0x0000003000017945 */ /* 0x000fe60003800000 */
[----:B------:R-:W1:Y:S02]  /*14ad0*/  SYNCS.PHASECHK.TRANS64.TRYWAIT P0, [R4+URZ+0x2a860], R2 ;  /* 0x02a86002040075a7 */ /* 0x000e64000800017f */
[----:B-1----:R-:W-:Y:S05]  /*14ae0*/  @!P0 BRA `(.L_x_1378) ;  /* 0x0000004000388947 */ /* 0x002fea0003800000 */
.L_x_1470:
[----:B------:R-:W-:Y:S05]  /*14af0*/  BSYNC B1 ;  /* 0x0000000000017941 */ /* 0x000fea0003800000 */
.L_x_1377:
        /* <DEDUP_REMOVED lines=10> */
[----:B------:R-:W-:-:S03]  /*14ba0*/  IMAD R5, R5, 0x2, R22 ;  /* 0x0000000205057824 */ /* 0x000fc600078e0216 */
        /* <DEDUP_REMOVED lines=42> */
.L_x_1484:
[C---:B------:R-:W-:Y:S01]  /*14e50*/  ISETP.LT.OR P1, PT, R6.reuse, 0x51, !P1 ;  /* 0x000000510600780c */ /* 0x040fe20004f21670 */
[----:B------:R-:W-:Y:S01]  /*14e60*/  ULDC.64 UR4, c[0x0][0x328] ;  /* 0x0000ca0000047ab9 */ /* 0x000fe20000000a00 */
[----:B------:R-:W-:Y:S02]  /*14e70*/  ISETP.LT.OR P0, PT, R6, 0x51, !P0 ;  /* 0x000000510600780c */ /* 0x000fe40004701670 */
[----:B01----:R-:W-:Y:S01]  /*14e80*/  IADD3 R2, P2, R14, R0, RZ ;  /* 0x000000000e027210 */ /* 0x003fe20007f5e0ff */
[----:B------:R-:W-:-:S04]  /*14e90*/  IMAD R0, R21, UR4, RZ ;  /* 0x0000000415007c24 */ /* 0x000fc8000f8e02ff */
[----:B------:R-:W-:Y:S02]  /*14ea0*/  IMAD.X R3, RZ, RZ, R18, P2 ;  /* 0x000000ffff037224 */ /* 0x000fe400010e0612 */
[----:B------:R-:W-:-:S03]  /*14eb0*/  IMAD R9, R7, UR5, R0 ;  /* 0x0000000507097c24 */ /* 0x000fc6000f8e0200 */
        /* <DEDUP_REMOVED lines=14> */
.L_x_1380:
        /* <DEDUP_REMOVED lines=10> */
.L_x_1381:
[----:B------:R-:W-:Y:S01]  /*15040*/  IMAD.MOV.U32 R3, RZ, RZ, R27 ;  /* 0x000000ffff037224 */ /* 0x000fe200078e001b */
[----:B------:R-:W-:Y:S01]  /*15050*/  ULDC.64 UR4, c[0x0][0x330] ;  /* 0x0000cc0000047ab9 */ /* 0x000fe20000000a00 */
[----:B------:R-:W-:Y:S01]  /*15060*/  ULDC.64 UR6, c[0x0][0x318] ;  /* 0x0000c60000067ab9 */ /* 0x000fe20000000a00 */
[----:B------:R1:W-:Y:S01]  /*15070*/  SYNCS.ARRIVE.TRANS64.A1T0 RZ, [R4+URZ+0x2a850], RZ ;  /* 0x02a850ff04ff79a7 */ /* 0x0003e2000810003f */
[----:B------:R-:W-:-:S04]  /*15080*/  IMAD.WIDE.U32 R2, R24, UR4, R2 ;  /* 0x0000000418027c25 */ /* 0x000fc8000f8e0002 */
[----:B------:R-:W-:Y:S01]  /*15090*/  IMAD R3, R24, UR5, R3 ;  /* 0x0000000518037c24 */ /* 0x000fe2000f8e0203 */
[C---:B------:R-:W-:Y:S01]  /*150a0*/  LEA R17, P0, R2.reuse, UR6, 0x1 ;  /* 0x0000000602117c11 */ /* 0x040fe2000f8008ff */
[C---:B------:R-:W-:Y:S02]  /*150b0*/  VIADD R0, R25.reuse, 0xffffffff ;  /* 0xffffffff19007836 */ /* 0x040fe40000000000 */
[----:B------:R-:W-:Y:S01]  /*150c0*/  IMAD.MOV.U32 R10, RZ, RZ, R26 ;  /* 0x000000ffff0a7224 */ /* 0x000fe200078e001a */
[----:B------:R-:W-:Y:S01]  /*150d0*/  LEA.HI.X R18, R2, UR7, R3, 0x1, P0 ;  /* 0x0000000702127c11 */ /* 0x000fe200080f0c03 */
[----:B------:R-:W-:Y:S01]  /*150e0*/  IMAD.MOV.U32 R20, RZ, RZ, R28 ;  /* 0x000000ffff147224 */ /* 0x000fe200078e001c */
[----:B------:R-:W-:Y:S01]  /*150f0*/  ISETP.GT.AND P0, PT, R25, R36, PT ;  /* 0x000000241900720c */ /* 0x000fe20003f04270 */
[----:B------:R-:W-:-:S12]  /*15100*/  IMAD.MOV.U32 R30, RZ, RZ, R25 ;  /* 0x000000ffff1e7224 */ /* 0x000fd800078e0019 */
[----:B-1----:R-:W-:Y:S05]  /*15110*/  @P0 BRA `(.L_x_1382) ;  /* 0xfffffff0003c0947 */ /* 0x002fea000383ffff */
.L_x_1369:
[----:B------:R-:W-:Y:S05]  /*15120*/  BSYNC B0 ;  /* 0x0000000000007941 */ /* 0x000fea0003800000 */
.L_x_1368:
        /* <DEDUP_REMOVED lines=17> */
.L_x_1384:
[----:B------:R-:W-:Y:S05]  /*15240*/  BSYNC B0 ;  /* 0x0000000000007941 */ /* 0x000fea0003800000 */
.L_x_1383:
[----:B------:R-:W-:-:S13]  /*15250*/  LOP3.LUT P0, RZ, R23, 0x10, RZ, 0xc0, !PT ;  /* 0x0000001017ff7812 */ /* 0x000fda000780c0ff */
[----:B------:R-:W-:Y:S05]  /*15260*/  @!P0 BRA `(.L_x_1385) ;  /* 0x0000000000048947 */ /* 0x000fea0003800000 */
[----:B------:R-:W-:Y:S01]  /*15270*/  BPT.TRAP 0x1 ;  /* 0x000000040000795c */ /* 0x000fe20000300000 */
.L_x_1385:
[----:B------:R-:W-:Y:S01]  /*15280*/  IMAD R0, R26, 0x8, R22 ;  /* 0x000000081a007824 */ /* 0x000fe200078e0216 */
[----:B0-----:R-:W-:Y:S01]  /*15290*/  SHF.L.U32 R3, R28, 0x1f, RZ ;  /* 0x0000001f1c037819 */ /* 0x001fe200000006ff */
[----:B------:R-:W-:Y:S01]  /*152a0*/  BSSY B0, `(.L_x_1386) ;  /* 0x0000004000007945 */ /* 0x000fe20003800000 */
[----:B------:R-:W-:Y:S02]  /*152b0*/  IMAD R6, R25, -0x60, R34 ;  /* 0xffffffa019067824 */ /* 0x000fe400078e0222 */
[----:B------:R-:W0:Y:S02]  /*152c0*/  SYNCS.PHASECHK.TRANS64.TRYWAIT P0, [R0+URZ+0x2a860], R3 ;  /* 0x02a86003000075a7 */ /* 0x000e24000800017f */
[----:B0-----:R-:W-:Y:S05]  /*152d0*/  @!P0 BRA `(.L_x_1387) ;  /* 0x00000040003c8947 */ /* 0x001fea0003800000 */
.L_x_1485:
[----:B------:R-:W-:Y:S05]  /*152e0*/  BSYNC B0 ;  /* 0x0000000000007941 */ /* 0x000fea0003800000 */
.L_x_1386:
        /* <DEDUP_REMOVED lines=8> */
[----:B------:R-:W-:Y:S01]  /*15370*/  LOP3.LUT R2, R29, 0x1, RZ, 0xc0, !PT ;  /* 0x000000011d027812 */ /* 0x000fe200078ec0ff */
[----:B------:R-:W-:Y:S01]  /*15380*/  IMAD R4, R7, 0x2, R22 ;  /* 0x0000000207047824 */ /* 0x000fe200078e0216 */
[----:B------:R-:W-:Y:S01]  /*15390*/  LOP3.LUT P0, RZ, R29, 0x2, RZ, 0xc0, !PT ;  /* 0x000000021dff7812 */ /* 0x000fe2000780c0ff */
[----:B--2---:R-:W2:Y:S01]  /*153a0*/  SHFL.IDX PT, R14, R17, RZ, 0x181f ;  /* 0x00181fff110e7589 */ /* 0x004ea200000e0000 */
        /* <DEDUP_REMOVED lines=45> */
.L_x_1499:
        /* <DEDUP_REMOVED lines=11> */
.L_x_1389:
        /* <DEDUP_REMOVED lines=10> */
.L_x_1390:
[----:B------:R1:W-:Y:S01]  /*157d0*/  SYNCS.ARRIVE.TRANS64.A1T0 RZ, [R0+URZ+0x2a850], RZ ;  /* 0x02a850ff00ff79a7 */ /* 0x0003e2000810003f */
[----:B------:R-:W-:-:S05]  /*157e0*/  VIADD R26, R26, 0x1 ;  /* 0x000000011a1a7836 */ /* 0x000fca0000000000 */
[----:B------:R-:W-:-:S04]  /*157f0*/  ISETP.NE.AND P0, PT, R26, 0x2, PT ;  /* 0x000000021a00780c */ /* 0x000fc80003f05270 */
[----:B0-----:R-:W-:Y:S02]  /*15800*/  SEL R3, RZ, 0x1, P0 ;  /* 0x00000001ff037807 */ /* 0x001fe40000000000 */
[----:B------:R-:W-:Y:S02]  /*15810*/  SEL R26, R26, RZ, P0 ;  /* 0x000000ff1a1a7207 */ /* 0x000fe40000000000 */
[----:B-1----:R-:W-:-:S07]  /*15820*/  LOP3.LUT R28, R28, R3, RZ, 0x3c, !PT ;  /* 0x000000031c1c7212 */ /* 0x002fce00078e3cff */
.L_x_1347:
[----:B------:R-:W-:Y:S05]  /*15830*/  BSYNC B7 ;  /* 0x0000000000077941 */ /* 0x000fea0003800000 */
.L_x_1345:
        /* <DEDUP_REMOVED lines=11> */
.L_x_1391:
        /* <DEDUP_REMOVED lines=43> */
.L_x_1509:
[----:B------:R-:W-:Y:S02]  /*15ba0*/  ULDC UR4, c[0x0][0xc38] ;  /* 0x00030e0000047ab9 */ /* 0x000fe40000000800 */
[----:B------:R-:W-:-:S04]  /*15bb0*/  IMAD.U32 R5, RZ, RZ, UR4 ;  /* 0x00000004ff057e24 */ /* 0x000fc8000f8e00ff */
[----:B-1----:R-:W-:-:S04]  /*15bc0*/  IMAD R14, R14, R5, RZ ;  /* 0x000000050e0e7224 */ /* 0x002fc800078e02ff */
[----:B------:R-:W-:-:S05]  /*15bd0*/  IMAD.IADD R7, R7, 0x1, R14 ;  /* 0x0000000107077824 */ /* 0x000fca00078e020e */
[----:B------:R-:W-:-:S13]  /*15be0*/  ISETP.GT.AND P6, PT, R7, R0, PT ;  /* 0x000000000700720c */ /* 0x000fda0003fc4270 */
[----:B------:R-:W-:Y:S05]  /*15bf0*/  @P6 BRA `(.L_x_1394) ;  /* 0x0000000000a46947 */ /* 0x000fea0003800000 */
.L_x_1397:
        /* <DEDUP_REMOVED lines=35> */
.L_x_1517:
[----:B------:R-:W-:Y:S02]  /*15e30*/  ULDC UR4, c[0x0][0xc38] ;  /* 0x00030e0000047ab9 */ /* 0x000fe40000000800 */
[----:B------:R-:W-:-:S04]  /*15e40*/  IMAD.U32 R5, RZ, RZ, UR4 ;  /* 0x00000004ff057e24 */ /* 0x000fc8000f8e00ff */
[----:B-1----:R-:W-:-:S04]  /*15e50*/  IMAD R14, R14, R5, RZ ;  /* 0x000000050e0e7224 */ /* 0x002fc800078e02ff */
[----:B------:R-:W-:-:S05]  /*15e60*/  IMAD.IADD R7, R14, 0x1, R7 ;  /* 0x000000010e077824 */ /* 0x000fca00078e0207 */
[----:B------:R-:W-:-:S13]  /*15e70*/  ISETP.GT.AND P6, PT, R7, R0, PT ;  /* 0x000000000700720c */ /* 0x000fda0003fc4270 */
[----:B------:R-:W-:Y:S05]  /*15e80*/  @!P6 BRA `(.L_x_1397) ;  /* 0xfffffffc005ce947 */ /* 0x000fea000383ffff */
.L_x_1394:
[----:B------:R-:W-:Y:S01]  /*15e90*/  IMAD.IADD R7, R7, 0x1, -R14 ;  /* 0x0000000107077824 */ /* 0x000fe200078e0a0e */
[----:B------:R-:W-:-:S03]  /*15ea0*/  UMOV UR4, 0xffffffff ;  /* 0xffffffff00047882 */ /* 0x000fc60000000000 */
[----:B------:R-:W-:-:S05]  /*15eb0*/  IMAD R3, R2, R5, R7 ;  /* 0x0000000502037224 */ /* 0x000fca00078e0207 */
[----:B------:R-:W-:Y:S01]  /*15ec0*/  ISETP.GT.AND P6, PT, R3, R0, PT ;  /* 0x000000000300720c */ /* 0x000fe20003fc4270 */
[----:B------:R-:W-:-:S12]  /*15ed0*/  BRA.DIV UR4, `(.L_x_1398) ;  /* 0x0000004604307947 */ /* 0x000fd8000b800000 */
[----:B------:R-:W-:-:S04]  /*15ee0*/  VOTE.ANY R3, PT, !P6 ;  /* 0x0000000000037806 */ /* 0x000fc800070e0100 */
[----:B------:R-:W1:Y:S02]  /*15ef0*/  POPC R12, R3 ;  /* 0x00000003000c7309 */ /* 0x000e640000000000 */
[----:B-1----:R1:W2:Y:S01]  /*15f00*/  SHFL.IDX PT, R17, R17, R12, 0x1f ;  /* 0x00001f0c11117589 */ /* 0x0022a200000e0000 */
[----:B------:R-:W-:-:S03]  /*15f10*/  IMAD.IADD R19, R12, 0x1, R19 ;  /* 0x000000010c137824 */ /* 0x000fc600078e0213 */
[----:B------:R1:W3:Y:S04]  /*15f20*/  SHFL.IDX PT, R8, R8, R12, 0x1f ;  /* 0x00001f0c08087589 */ /* 0x0002e800000e0000 */
.L_x_1522:
[----:B------:R-:W-:-:S13]  /*15f30*/  ISETP.NE.AND P0, PT, R3, RZ, PT ;  /* 0x000000ff0300720c */ /* 0x000fda0003f05270 */
[----:B------:R-:W-:Y:S05]  /*15f40*/  @!P0 BRA `(.L_x_1399) ;  /* 0x0000000000108947 */ /* 0x000fea0003800000 */
[----:B------:R-:W-:Y:S01]  /*15f50*/  UMOV UR4, 0xffffffff ;  /* 0xffffffff00047882 */ /* 0x000fe20000000000 */
[----:B-1----:R-:W-:Y:S02]  /*15f60*/  VIADD R12, R12, 0xffffffff ;  /* 0xffffffff0c0c7836 */ /* 0x002fe40000000000 */
[----:B------:R-:W-:Y:S05]  /*15f70*/  BRA.DIV UR4, `(.L_x_1400) ;  /* 0x0000004604647947 */ /* 0x000fea000b800000 */
[----:B------:R4:W1:Y:S02]  /*15f80*/  SHFL.IDX PT, R6, R2, R12, 0x1f ;  /* 0x00001f0c02067589 */ /* 0x00086400000e0000 */
.L_x_1399:
[----:B---3--:R-:W-:Y:S01]  /*15f90*/  ISETP.NE.AND P0, PT, R8, 0x1, PT ;  /* 0x000000010800780c */ /* 0x008fe20003f05270 */
[----:B-1----:R-:W-:-:S04]  /*15fa0*/  IMAD R16, R6, R5, R7 ;  /* 0x0000000506107224 */ /* 0x002fc800078e0207 */
[----:B------:R-:W-:-:S08]  /*15fb0*/  IMAD.IADD R0, R0, 0x1, -R16 ;  /* 0x0000000100007824 */ /* 0x000fd000078e0a10 */
[----:B------:R-:W-:Y:S05]  /*15fc0*/  @!P0 BRA `(.L_x_1401) ;  /* 0x0000000000dc8947 */ /* 0x000fea0003800000 */
[-C--:B--2---:R-:W-:Y:S02]  /*15fd0*/  IABS R5, R17.reuse ;  /* 0x0000001100057213 */ /* 0x084fe40000000000 */
[----:B------:R-:W-:Y:S02]  /*15fe0*/  IABS R4, R8 ;  /* 0x0000000800047213 */ /* 0x000fe40000000000 */
[----:B------:R-:W1:Y:S08]  /*15ff0*/  I2F.RP R6, R5 ;  /* 0x0000000500067306 */ /* 0x000e700000209400 */
[----:B------:R-:W2:Y:S08]  /*16000*/  I2F.RP R7, R4 ;  /* 0x0000000400077306 */ /* 0x000eb00000209400 */
[----:B-1----:R-:W0:Y:S08]  /*16010*/  MUFU.RCP R6, R6 ;  /* 0x0000000600067308 */ /* 0x002e300000001000 */
[----:B--2---:R-:W-:Y:S01]  /*16020*/  MUFU.RCP R7, R7 ;  /* 0x0000000700077308 */ /* 0x004fe20000001000 */
[----:B0---4-:R-:W-:Y:S01]  /*16030*/  VIADD R2, R6, 0xffffffe ;  /* 0x0ffffffe06027836 */ /* 0x011fe20000000000 */
[----:B------:R-:W-:-:S06]  /*16040*/  IABS R6, R17 ;  /* 0x0000001100067213 */ /* 0x000fcc0000000000 */
[----:B------:R0:W1:Y:S02]  /*16050*/  F2I.FTZ.U32.TRUNC.NTZ R3, R2 ;  /* 0x0000000200037305 */ /* 0x000064000021f000 */
[----:B0-----:R-:W-:Y:S02]  /*16060*/  IMAD.MOV.U32 R2, RZ, RZ, RZ ;  /* 0x000000ffff027224 */ /* 0x001fe400078e00ff */
[----:B-1----:R-:W-:-:S04]  /*16070*/  IMAD.MOV R10, RZ, RZ, -R3 ;  /* 0x000000ffff0a7224 */ /* 0x002fc800078e0a03 */
[----:B------:R-:W-:-:S04]  /*16080*/  IMAD R9, R10, R5, RZ ;  /* 0x000000050a097224 */ /* 0x000fc800078e02ff */
[----:B------:R-:W-:Y:S01]  /*16090*/  IMAD.HI.U32 R3, R3, R9, R2 ;  /* 0x0000000903037227 */ /* 0x000fe200078e0002 */
[----:B------:R-:W-:-:S03]  /*160a0*/  IABS R2, R0 ;  /* 0x0000000000027213 */ /* 0x000fc60000000000 */
[----:B------:R-:W-:Y:S02]  /*160b0*/  IMAD.MOV R9, RZ, RZ, -R6 ;  /* 0x000000ffff097224 */ /* 0x000fe400078e0a06 */
[----:B------:R-:W-:-:S04]  /*160c0*/  IMAD.HI.U32 R6, R3, R2, RZ ;  /* 0x0000000203067227 */ /* 0x000fc800078e00ff */
[----:B------:R-:W-:Y:S02]  /*160d0*/  IMAD R2, R6, R9, R2 ;  /* 0x0000000906027224 */ /* 0x000fe400078e0202 */
[----:B------:R-:W-:-:S03]  /*160e0*/  VIADD R3, R7, 0xffffffe ;  /* 0x0ffffffe07037836 */ /* 0x000fc60000000000 */
[----:B------:R-:W-:-:S03]  /*160f0*/  ISETP.GT.U32.AND P1, PT, R5, R2, PT ;  /* 0x000000020500720c */ /* 0x000fc60003f24070 */
[----:B------:R-:W0:Y:S10]  /*16100*/  F2I.FTZ.U32.TRUNC.NTZ R3, R3 ;  /* 0x0000000300037305 */ /* 0x000e34000021f000 */
[----:B------:R-:W-:-:S02]  /*16110*/  @!P1 IMAD.IADD R2, R2, 0x1, -R5 ;  /* 0x0000000102029824 */ /* 0x000fc400078e0a05 */
[----:B------:R-:W-:Y:S01]  /*16120*/  @!P1 VIADD R6, R6, 0x1 ;  /* 0x0000000106069836 */ /* 0x000fe20000000000 */
[----:B------:R-:W-:Y:S02]  /*16130*/  ISETP.NE.AND P1, PT, R17, RZ, PT ;  /* 0x000000ff1100720c */ /* 0x000fe40003f25270 */
[----:B------:R-:W-:Y:S01]  /*16140*/  ISETP.GE.U32.AND P0, PT, R2, R5, PT ;  /* 0x000000050200720c */ /* 0x000fe20003f06070 */
[----:B0-----:R-:W-:Y:S02]  /*16150*/  IMAD.MOV R5, RZ, RZ, -R3 ;  /* 0x000000ffff057224 */ /* 0x001fe400078e0a03 */
[----:B------:R-:W-:Y:S02]  /*16160*/  IMAD.MOV.U32 R2, RZ, RZ, RZ ;  /* 0x000000ffff027224 */ /* 0x000fe400078e00ff */
[----:B------:R-:W-:-:S04]  /*16170*/  IMAD R5, R5, R4, RZ ;  /* 0x0000000405057224 */ /* 0x000fc800078e02ff */
[----:B------:R-:W-:Y:S01]  /*16180*/  IMAD.HI.U32 R5, R3, R5, R2 ;  /* 0x0000000503057227 */ /* 0x000fe200078e0002 */
[----:B------:R-:W-:Y:S02]  /*16190*/  LOP3.LUT R2, R0, R17, RZ, 0x3c, !PT ;  /* 0x0000001100027212 */ /* 0x000fe400078e3cff */
[----:B------:R-:W-:Y:S01]  /*161a0*/  IABS R3, R8 ;  /* 0x0000000800037213 */ /* 0x000fe20000000000 */
[----:B------:R-:W-:Y:S01]  /*161b0*/  @P0 VIADD R6, R6, 0x1 ;  /* 0x0000000106060836 */ /* 0x000fe20000000000 */
[----:B------:R-:W-:-:S03]  /*161c0*/  ISETP.GE.AND P2, PT, R2, RZ, PT ;  /* 0x000000ff0200720c */ /* 0x000fc60003f46270 */
[----:B------:R-:W-:-:S10]  /*161d0*/  IMAD.MOV R3, RZ, RZ, -R3 ;  /* 0x000000ffff037224 */ /* 0x000fd400078e0a03 */
[----:B------:R-:W-:Y:S01]  /*161e0*/  @!P2 IMAD.MOV R6, RZ, RZ, -R6 ;  /* 0x000000ffff06a224 */ /* 0x000fe200078e0a06 */
[----:B------:R-:W-:-:S04]  /*161f0*/  @!P1 LOP3.LUT R6, RZ, R17, RZ, 0x33, !PT ;  /* 0x00000011ff069212 */ /* 0x000fc800078e33ff */
[----:B------:R-:W-:-:S05]  /*16200*/  IABS R2, R6 ;  /* 0x0000000600027213 */ /* 0x000fca0000000000 */
[----:B------:R-:W-:-:S04]  /*16210*/  IMAD.HI.U32 R5, R5, R2, RZ ;  /* 0x0000000205057227 */ /* 0x000fc800078e00ff */
[----:B------:R-:W-:Y:S01]  /*16220*/  IMAD R3, R5, R3, R2 ;  /* 0x0000000305037224 */ /* 0x000fe200078e0202 */
[----:B------:R-:W-:-:S04]  /*16230*/  LOP3.LUT R2, R6, R8, RZ, 0x3c, !PT ;  /* 0x0000000806027212 */ /* 0x000fc800078e3cff */
[----:B------:R-:W-:Y:S02]  /*16240*/  ISETP.GT.U32.AND P1, PT, R4, R3, PT ;  /* 0x000000030400720c */ /* 0x000fe40003f24070 */
[----:B------:R-:W-:Y:S01]  /*16250*/  ISETP.GE.AND P2, PT, R2, RZ, PT ;  /* 0x000000ff0200720c */ /* 0x000fe20003f46270 */
[----:B------:R-:W-:-:S04]  /*16260*/  IMAD.MOV R2, RZ, RZ, -R6 ;  /* 0x000000ffff027224 */ /* 0x000fc800078e0a06 */
[----:B------:R-:W-:-:S06]  /*16270*/  IMAD R2, R17, R2, R0 ;  /* 0x0000000211027224 */ /* 0x000fcc00078e0200 */
[----:B------:R-:W-:Y:S02]  /*16280*/  @!P1 IMAD.IADD R3, R3, 0x1, -R4 ;  /* 0x0000000103039824 */ /* 0x000fe400078e0a04 */
[----:B------:R-:W-:Y:S01]  /*16290*/  @!P1 VIADD R5, R5, 0x1 ;  /* 0x0000000105059836 */ /* 0x000fe20000000000 */
[----:B------:R-:W-:Y:S02]  /*162a0*/  ISETP.NE.AND P1, PT, R8, RZ, PT ;  /* 0x000000ff0800720c */ /* 0x000fe40003f25270 */
[----:B------:R-:W-:-:S13]  /*162b0*/  ISETP.GE.U32.AND P0, PT, R3, R4, PT ;  /* 0x000000040300720c */ /* 0x000fda0003f06070 */
[----:B------:R-:W-:-:S04]  /*162c0*/  @P0 VIADD R5, R5, 0x1 ;  /* 0x0000000105050836 */ /* 0x000fc80000000000 */
[----:B------:R-:W-:Y:S01]  /*162d0*/  @!P2 IMAD.MOV R5, RZ, RZ, -R5 ;  /* 0x000000ffff05a224 */ /* 0x000fe200078e0a05 */
[----:B------:R-:W-:-:S05]  /*162e0*/  @!P1 LOP3.LUT R5, RZ, R8, RZ, 0x33, !PT ;  /* 0x00000008ff059212 */ /* 0x000fca00078e33ff */
[--C-:B------:R-:W-:Y:S02]  /*162f0*/  IMAD.MOV R3, RZ, RZ, -R5.reuse ;  /* 0x000000ffff037224 */ /* 0x100fe400078e0a05 */
[C---:B------:R-:W-:Y:S02]  /*16300*/  IMAD R5, R8.reuse, 0x1000000, R5 ;  /* 0x0100000008057824 */ /* 0x040fe400078e0205 */
[----:B------:R-:W-:-:S04]  /*16310*/  IMAD R8, R8, R3, R6 ;  /* 0x0000000308087224 */ /* 0x000fc800078e0206 */
[----:B------:R-:W-:Y:S01]  /*16320*/  IMAD R18, R8, 0x10000, R5 ;  /* 0x0001000008127824 */ /* 0x000fe200078e0205 */
[----:B------:R-:W-:Y:S06]  /*16330*/  BRA `(.L_x_1402) ;  /* 0x0000000000f07947 */ /* 0x000fec0003800000 */
.L_x_1401:
[----:B0---4-:R-:W0:Y:S02]  /*16340*/  LDC.64 R2, c[0x0][0xc90] ;  /* 0x00032400ff027b82 */ /* 0x011e240000000a00 */
[----:B0-----:R-:W-:-:S05]  /*16350*/  IMAD.WIDE R2, R19, 0x4, R2 ;  /* 0x0000000413027825 */ /* 0x001fca00078e0202 */
[----:B------:R0:W2:Y:S02]  /*16360*/  LDG.E R6, desc[UR36][R2.64] ;  /* 0x0000002402067981 */ /* 0x0000a4000c1e1900 */
[----:B0-----:R-:W-:Y:S02]  /*16370*/  IMAD.MOV.U32 R2, RZ, RZ, RZ ;  /* 0x000000ffff027224 */ /* 0x001fe400078e00ff */
[----:B--2---:R-:W-:-:S05]  /*16380*/  IMAD R7, R17, R6, RZ ;  /* 0x0000000611077224 */ /* 0x004fca00078e02ff */
[----:B------:R-:W-:-:S04]  /*16390*/  IABS R4, R7 ;  /* 0x0000000700047213 */ /* 0x000fc80000000000 */
[----:B------:R-:W0:Y:S08]  /*163a0*/  I2F.RP R8, R4 ;  /* 0x0000000400087306 */ /* 0x000e300000209400 */
[----:B0-----:R-:W0:Y:S02]  /*163b0*/  MUFU.RCP R8, R8 ;  /* 0x0000000800087308 */ /* 0x001e240000001000 */
[----:B0-----:R-:W-:-:S06]  /*163c0*/  VIADD R9, R8, 0xffffffe ;  /* 0x0ffffffe08097836 */ /* 0x001fcc0000000000 */
[----:B------:R-:W0:Y:S02]  /*163d0*/  F2I.FTZ.U32.TRUNC.NTZ R3, R9 ;  /* 0x0000000900037305 */ /* 0x000e24000021f000 */
[----:B0-----:R-:W-:-:S04]  /*163e0*/  IMAD.MOV R11, RZ, RZ, -R3 ;  /* 0x000000ffff0b7224 */ /* 0x001fc800078e0a03 */
[----:B------:R-:W-:-:S04]  /*163f0*/  IMAD R11, R11, R4, RZ ;  /* 0x000000040b0b7224 */ /* 0x000fc800078e02ff */
[----:B------:R-:W-:Y:S01]  /*16400*/  IMAD.HI.U32 R2, R3, R11, R2 ;  /* 0x0000000b03027227 */ /* 0x000fe200078e0002 */
[----:B------:R-:W-:Y:S02]  /*16410*/  IABS R11, R0 ;  /* 0x00000000000b7213 */ /* 0x000fe40000000000 */
[----:B------:R-:W-:-:S03]  /*16420*/  IABS R3, R7 ;  /* 0x0000000700037213 */ /* 0x000fc60000000000 */
[----:B------:R-:W-:-:S04]  /*16430*/  IMAD.HI.U32 R2, R2, R11, RZ ;  /* 0x0000000b02027227 */ /* 0x000fc800078e00ff */
[----:B------:R-:W-:-:S04]  /*16440*/  IMAD.MOV R3, RZ, RZ, -R3 ;  /* 0x000000ffff037224 */ /* 0x000fc800078e0a03 */
        /* <DEDUP_REMOVED lines=16> */
[----:B------:R-:W-:-:S04]  /*16550*/  VIADDMNMX R5, R3, R5, R6, PT ;  /* 0x0000000503057246 */ /* 0x000fc80003800106 */
[----:B------:R-:W-:-:S04]  /*16560*/  IABS R6, R5 ;  /* 0x0000000500067213 */ /* 0x000fc80000000000 */
[----:B------:R-:W0:Y:S08]  /*16570*/  I2F.RP R8, R6 ;  /* 0x0000000600087306 */ /* 0x000e300000209400 */
[----:B0-----:R-:W0:Y:S02]  /*16580*/  MUFU.RCP R8, R8 ;  /* 0x0000000800087308 */ /* 0x001e240000001000 */
[----:B0-----:R-:W-:Y:S01]  /*16590*/  VIADD R3, R8, 0xffffffe ;  /* 0x0ffffffe08037836 */ /* 0x001fe20000000000 */
[----:B------:R-:W-:-:S05]  /*165a0*/  IABS R8, R5 ;  /* 0x0000000500087213 */ /* 0x000fca0000000000 */
[----:B------:R-:W0:Y:S02]  /*165b0*/  F2I.FTZ.U32.TRUNC.NTZ R3, R3 ;  /* 0x0000000300037305 */ /* 0x000e24000021f000 */
[----:B0-----:R-:W-:-:S04]  /*165c0*/  IMAD.MOV R7, RZ, RZ, -R3 ;  /* 0x000000ffff077224 */ /* 0x001fc800078e0a03 */
[----:B------:R-:W-:-:S04]  /*165d0*/  IMAD R7, R7, R6, RZ ;  /* 0x0000000607077224 */ /* 0x000fc800078e02ff */
[----:B------:R-:W-:Y:S01]  /*165e0*/  IMAD.HI.U32 R2, R3, R7, R2 ;  /* 0x0000000703027227 */ /* 0x000fe200078e0002 */
[----:B------:R-:W-:-:S03]  /*165f0*/  IABS R7, R0 ;  /* 0x0000000000077213 */ /* 0x000fc60000000000 */
        /* <DEDUP_REMOVED lines=13> */
[----:B------:R-:W-:Y:S01]  /*166d0*/  @!P1 LOP3.LUT R2, RZ, R5, RZ, 0x33, !PT ;  /* 0x00000005ff029212 */ /* 0x000fe200078e33ff */
[----:B------:R-:W-:-:S04]  /*166e0*/  IMAD.MOV R5, RZ, RZ, -R5 ;  /* 0x000000ffff057224 */ /* 0x000fc800078e0a05 */
[----:B------:R-:W-:-:S07]  /*166f0*/  IMAD R18, R2, R5, R3 ;  /* 0x0000000502127224 */ /* 0x000fce00078e0203 */
.L_x_1402:
[----:B------:R-:W-:-:S05]  /*16700*/  LOP3.LUT R2, RZ, R2, RZ, 0x33, !PT ;  /* 0x00000002ff027212 */ /* 0x000fca00078e33ff */
[----:B------:R-:W-:Y:S01]  /*16710*/  IMAD.IADD R17, R17, 0x1, R2 ;  /* 0x0000000111117824 */ /* 0x000fe200078e0202 */
[----:B------:R-:W-:Y:S06]  /*16720*/  BRA `(.L_x_1403) ;  /* 0x00000000001c7947 */ /* 0x000fec0003800000 */
.L_x_1395:
[----:B------:R-:W-:Y:S01]  /*16730*/  UMOV UR4, URZ ;  /* 0x0000003f00047c82 */ /* 0x000fe20008000000 */
[----:B------:R-:W-:Y:S01]  /*16740*/  UMOV UR5, URZ ;  /* 0x0000003f00057c82 */ /* 0x000fe20008000000 */
[----:B------:R-:W-:Y:S01]  /*16750*/  ULDC UR6, c[0x0][0xc3c] ;  /* 0x00030f0000067ab9 */ /* 0x000fe20000000800 */
[----:B------:R-:W-:Y:S02]  /*16760*/  IMAD.MOV.U32 R16, RZ, RZ, R0 ;  /* 0x000000ffff107224 */ /* 0x000fe400078e0000 */
[----:B------:R-:W-:Y:S02]  /*16770*/  IMAD.U32 R17, RZ, RZ, UR4 ;  /* 0x00000004ff117e24 */ /* 0x000fe4000f8e00ff */
[----:B------:R-:W-:Y:S02]  /*16780*/  IMAD.U32 R18, RZ, RZ, UR5 ;  /* 0x00000005ff127e24 */ /* 0x000fe4000f8e00ff */
[----:B------:R-:W-:-:S07]  /*16790*/  IMAD.U32 R19, RZ, RZ, UR6 ;  /* 0x00000006ff137e24 */ /* 0x000fce000f8e00ff */
.L_x_1403:
        /* <DEDUP_REMOVED lines=10> */
.L_x_1392:
[----:B------:R-:W-:Y:S02]  /*16840*/  ULDC UR4, c[0x0][0xc3c] ;  /* 0x00030f0000047ab9 */ /* 0x000fe40000000800 */
[----:B-1----:R-:W-:-:S13]  /*16850*/  ISETP.GE.AND P0, PT, R19, UR4, PT ;  /* 0x0000000413007c0c */ /* 0x002fda000bf06270 */
[----:B------:R-:W-:Y:S05]  /*16860*/  @!P0 BRA `(.L_x_1404) ;  /* 0xffffffac00c88947 */ /* 0x000fea000383ffff */
[----:B------:R-:W-:Y:S05]  /*16870*/  BSYNC B8 ;  /* 0x0000000000087941 */ /* 0x000fea0003800000 */
.L_x_1331:
[----:B------:R-:W3:Y:S01]  /*16880*/  LDL.LU R0, [R1+0x10] ;  /* 0x0000100001007983 */ /* 0x000ee20000300800 */
[----:B------:R-:W-:Y:S01]  /*16890*/  BSSY B0, `(.L_x_1405) ;  /* 0x000000b000007945 */ /* 0x000fe20003800000 */
[----:B------:R-:W1:Y:S01]  /*168a0*/  S2R R5, SR_CgaCtaId ;  /* 0x0000000000057919 */ /* 0x000e620000008800 */
[----:B---3--:R-:W-:-:S05]  /*168b0*/  VIADD R0, R0, 0x1 ;  /* 0x0000000100007836 */ /* 0x008fca0000000000 */
[----:B0-----:R-:W-:-:S04]  /*168c0*/  LEA.HI R2, R0, R0, RZ, 0x1 ;  /* 0x0000000000027211 */ /* 0x001fc800078f08ff */
[----:B------:R-:W-:Y:S02]  /*168d0*/  LOP3.LUT R3, R2, 0xfffffffe, RZ, 0xc0, !PT ;  /* 0xfffffffe02037812 */ /* 0x000fe400078ec0ff */
[----:B------:R-:W-:-:S03]  /*168e0*/  MOV R2, 0x400 ;  /* 0x0000040000027802 */ /* 0x000fc60000000f00 */
[----:B------:R-:W-:Y:S01]  /*168f0*/  IMAD.IADD R0, R0, 0x1, -R3 ;  /* 0x0000000100007824 */ /* 0x000fe200078e0a03 */
[----:B-1----:R-:W-:-:S04]  /*16900*/  LEA R7, R5, R2, 0x18 ;  /* 0x0000000205077211 */ /* 0x002fc800078ec0ff */
[----:B------:R-:W-:-:S04]  /*16910*/  SHF.L.U32 R0, R0, 0x1f, RZ ;  /* 0x0000001f00007819 */ /* 0x000fc800000006ff */
[----:B------:R-:W0:Y:S02]  /*16920*/  SYNCS.PHASECHK.TRANS64.TRYWAIT P0, [R7+URZ+0x2a820], R0 ;  /* 0x02a82000070075a7 */ /* 0x000e24000800017f */
[----:B0-----:R-:W-:Y:S05]  /*16930*/  @!P0 BRA `(.L_x_1406) ;  /* 0x0000003c001c8947 */ /* 0x001fea0003800000 */
.L_x_1525:
[----:B------:R-:W-:Y:S05]  /*16940*/  BSYNC B0 ;  /* 0x0000000000007941 */ /* 0x000fea0003800000 */
.L_x_1405:
[----:B------:R-:W-:-:S03]  /*16950*/  UMOV UR4, 0xffffffff ;  /* 0xffffffff00047882 */ /* 0x000fc60000000000 */
[----:B------:R-:W-:Y:S05]  /*16960*/  BRA.DIV UR4, `(.L_x_1407) ;  /* 0x0000003e04247947 */ /* 0x000fea000b800000 */
[----:B0-----:R-:W0:Y:S02]  /*16970*/  S2R R0, SR_TID.X ;  /* 0x0000000000007919 */ /* 0x001e240000002100 */
[----:B0-----:R-:W-:-:S04]  /*16980*/  SHF.R.U32.HI R0, RZ, 0x5, R0 ;  /* 0x00000005ff007819 */ /* 0x001fc80000011600 */
[----:B------:R-:W-:-:S05]  /*16990*/  LOP3.LUT R0, R0, 0x3, RZ, 0xc0, !PT ;  /* 0x0000000300007812 */ /* 0x000fca00078ec0ff */
[----:B------:R0:W1:Y:S02]  /*169a0*/  SHFL.IDX PT, R14, R0, RZ, 0x1f ;  /* 0x00001fff000e7589 */ /* 0x00006400000e0000 */
.L_x_1528:
[----:B-1----:R-:W-:Y:S01]  /*169b0*/  ISETP.NE.AND P0, PT, R14, RZ, PT ;  /* 0x000000ff0e00720c */ /* 0x002fe20003f05270 */
[----:B------:R-:W-:-:S12]  /*169c0*/  BSSY B0, `(.L_x_1408) ;  /* 0x0000026000007945 */ /* 0x000fd80003800000 */
[----:B------:R-:W-:Y:S05]  /*169d0*/  @P0 BRA `(.L_x_1409) ;  /* 0x0000000000900947 */ /* 0x000fea0003800000 */
[----:B------:R-:W-:-:S03]  /*169e0*/  UMOV UR4, 0xffffffff ;  /* 0xffffffff00047882 */ /* 0x000fc60000000000 */
[----:B------:R-:W-:Y:S05]  /*169f0*/  BRA.DIV UR4, `(.L_x_1410) ;  /* 0x0000003e04347947 */ /* 0x000fea000b800000 */
[----:B------:R-:W-:-:S13]  /*16a00*/  ELECT P6, URZ, PT ;  /* 0x00000000003f782f */ /* 0x000fda00038c0000 */
.L_x_1531:
[----:B------:R-:W-:Y:S05]  /*16a10*/  @!P6 BRA `(.L_x_1409) ;  /* 0x000000000080e947 */ /* 0x000fea0003800000 */
[----:B0-----:R-:W3:Y:S02]  /*16a20*/  LDL R0, [R1+0x14] ;  /* 0x0000140001007983 */ /* 0x001ee40000100800 */
[----:B---3--:R-:W-:-:S13]  /*16a30*/  R2UR UR4, R0 ;  /* 0x00000000000472ca */ /* 0x008fda00000e0000 */
[----:B------:R-:W-:-:S06]  /*16a40*/  ULOP3.LUT UR4, UR4, 0x2, URZ, 0xfc, !UPT ;  /* 0x0000000204047892 */ /* 0x000fcc000f8efc3f */
[----:B------:R-:W-:-:S05]  /*16a50*/  IMAD.U32 R0, RZ, RZ, UR4 ;  /* 0x00000004ff007e24 */ /* 0x000fca000f8e00ff */
[----:B------:R-:W-:-:S13]  /*16a60*/  ISETP.NE.AND P0, PT, R0, 0x3, PT ;  /* 0x000000030000780c */ /* 0x000fda0003f05270 */
[----:B------:R-:W-:Y:S05]  /*16a70*/  @!P0 BRA `(.L_x_1411) ;  /* 0x0000000000048947 */ /* 0x000fea0003800000 */
[----:B------:R-:W-:Y:S01]  /*16a80*/  BPT.TRAP 0x1 ;  /* 0x000000040000795c */ /* 0x000fe20000300000 */
.L_x_1411:
[----:B------:R-:W-:Y:S01]  /*16a90*/  IMAD R5, R26, 0x8, R7 ;  /* 0x000000081a057824 */ /* 0x000fe200078e0207 */
[----:B------:R-:W-:Y:S01]  /*16aa0*/  SHF.L.U32 R0, R28, 0x1f, RZ ;  /* 0x0000001f1c007819 */ /* 0x000fe200000006ff */
[----:B------:R-:W-:-:S03]  /*16ab0*/  VIADD R26, R26, 0x1 ;  /* 0x000000011a1a7836 */ /* 0x000fc60000000000 */
[----:B------:R-:W0:Y:S02]  /*16ac0*/  SYNCS.PHASECHK.TRANS64.TRYWAIT P1, [R5+URZ+0x2a840], R0 ;  /* 0x02a84000050075a7 */ /* 0x000e24000802017f */
[----:B------:R-:W-:-:S04]  /*16ad0*/  ISETP.NE.AND P2, PT, R26, 0x2, PT ;  /* 0x000000021a00780c */ /* 0x000fc80003f45270 */
[----:B------:R-:W-:Y:S01]  /*16ae0*/  SEL R3, RZ, 0x1, P2 ;  /* 0x00000001ff037807 */ /* 0x000fe20001000000 */
[----:B0-----:R-:W-:Y:S08]  /*16af0*/  @!P1 BRA `(.L_x_1412) ;  /* 0x0000003c00149947 */ /* 0x001ff00003800000 */
.L_x_1532:
[----:B------:R-:W-:Y:S02]  /*16b00*/  SEL R26, R26, RZ, P2 ;  /* 0x000000ff1a1a7207 */ /* 0x000fe40001000000 */
[----:B------:R-:W-:Y:S01]  /*16b10*/  LOP3.LUT R2, R28, R3, RZ, 0x3c, !PT ;  /* 0x000000031c027212 */ /* 0x000fe200078e3cff */
[----:B------:R-:W-:Y:S06]  /*16b20*/  @!P0 BRA `(.L_x_1413) ;  /* 0x0000000000048947 */ /* 0x000fec0003800000 */
[----:B------:R-:W-:Y:S01]  /*16b30*/  BPT.TRAP 0x1 ;  /* 0x000000040000795c */ /* 0x000fe20000300000 */
.L_x_1413:
[----:B------:R-:W-:Y:S01]  /*16b40*/  IMAD R3, R26, 0x8, R7 ;  /* 0x000000081a037824 */ /* 0x000fe200078e0207 */
[----:B------:R-:W-:-:S04]  /*16b50*/  SHF.L.U32 R2, R2, 0x1f, RZ ;  /* 0x0000001f02027819 */ /* 0x000fc800000006ff */
[----:B------:R-:W1:Y:S02]  /*16b60*/  SYNCS.PHASECHK.TRANS64.TRYWAIT P1, [R3+URZ+0x2a840], R2 ;  /* 0x02a84002030075a7 */ /* 0x000e64000802017f */
[----:B-1----:R-:W-:Y:S05]  /*16b70*/  @!P1 BRA `(.L_x_1414) ;  /* 0x0000003c00089947 */ /* 0x002fea0003800000 */
.L_x_1533:
[----:B------:R-:W-:Y:S05]  /*16b80*/  @!P0 BRA `(.L_x_1415) ;  /* 0x0000000000048947 */ /* 0x000fea0003800000 */
[----:B------:R-:W-:Y:S01]  /*16b90*/  BPT.TRAP 0x1 ;  /* 0x000000040000795c */ /* 0x000fe20000300000 */
.L_x_1415:
[----:B------:R-:W3:Y:S02]  /*16ba0*/  SYNCS.PHASECHK.TRANS64.TRYWAIT P1, [R5+URZ+0x2a860], R0 ;  /* 0x02a86000050075a7 */ /* 0x000ee4000802017f */
[----:B---3--:R-:W-:Y:S05]  /*16bb0*/  @!P1 BRA `(.L_x_1416) ;  /* 0x0000003c000c9947 */ /* 0x008fea0003800000 */
.L_x_1534:
[----:B------:R-:W-:Y:S05]  /*16bc0*/  @!P0 BRA `(.L_x_1417) ;  /* 0x0000000000048947 */ /* 0x000fea0003800000 */
[----:B------:R-:W-:Y:S01]  /*16bd0*/  BPT.TRAP 0x1 ;  /* 0x000000040000795c */ /* 0x000fe20000300000 */
.L_x_1417:
[----:B----4-:R4:W0:Y:S02]  /*16be0*/  SYNCS.PHASECHK.TRANS64.TRYWAIT P0, [R3+URZ+0x2a860], R2 ;  /* 0x02a86002030075a7 */ /* 0x010824000800017f */
[----:B0-----:R-:W-:Y:S05]  /*16bf0*/  @!P0 NANOSLEEP.SYNCS 0x989680 ;  /* 0x009896800000895d */ /* 0x001fea0003900000 */
[----:B------:R-:W0:Y:S02]  /*16c00*/  @!P0 SYNCS.PHASECHK.TRANS64 P0, [R3+URZ+0x2a860], R2 ;  /* 0x02a86002030085a7 */ /* 0x000e24000800007f */
[----:B0-----:R-:W-:Y:S05]  /*16c10*/  @!P0 BRA `(.L_x_1417) ;  /* 0xfffffffc00f08947 */ /* 0x001fea000383ffff */
.L_x_1409:
[----:B------:R-:W-:Y:S05]  /*16c20*/  BSYNC B0 ;  /* 0x0000000000007941 */ /* 0x000fea0003800000 */
.L_x_1408:
[----:B------:R-:W-:Y:S05]  /*16c30*/  EXIT ;  /* 0x000000000000794d */ /* 0x000fea0003800000 */
.L_x_1222:
[----:B0-----:R-:W-:-:S04]  /*16c40*/  IMAD.U32 R3, RZ, RZ, UR60 ;  /* 0x0000003cff037e24 */ /* 0x001fc8000f8e00ff */
[----:B------:R0:W1:Y:S03]  /*16c50*/  SYNCS.PHASECHK.TRANS64.TRYWAIT P1, [R3+URZ+0x2a800], R0 ;  /* 0x02a80000030075a7 */ /* 0x000066000802017f */
[----:B-1----:R-:W-:Y:S05]  /*16c60*/  @!P1 NANOSLEEP.SYNCS 0x989680 ;  /* 0x009896800000995d */ /* 0x002fea0003900000 */
[----:B------:R-:W1:Y:S02]  /*16c70*/  @!P1 SYNCS.PHASECHK.TRANS64 P1, [R3+URZ+0x2a800], R0 ;  /* 0x02a80000030095a7 */ /* 0x000e64000802007f */
[----:B-1----:R-:W-:Y:S05]  /*16c80*/  @!P1 BRA `(.L_x_1222) ;  /* 0xfffffffc00ec9947 */ /* 0x002fea000383ffff */
[----:B------:R-:W-:Y:S05]  /*16c90*/  BRA `(.L_x_1418) ;  /* 0xfffffeb000f47947 */ /* 0x000fea000383ffff */
.L_x_1226:
[----:B-1----:R1:W2:Y:S02]  /*16ca0*/  SYNCS.PHASECHK.TRANS64.TRYWAIT P1, [R3+URZ+0x2a830], R0 ;  /* 0x02a83000030075a7 */ /* 0x0022a4000802017f */
[----:B--2---:R-:W-:Y:S05]  /*16cb0*/  @!P1 NANOSLEEP.SYNCS 0x989680 ;  /* 0x009896800000995d */ /* 0x004fea0003900000 */
[----:B------:R-:W2:Y:S02]  /*16cc0*/  @!P1 SYNCS.PHASECHK.TRANS64 P1, [R3+URZ+0x2a830], R0 ;  /* 0x02a83000030095a7 */ /* 0x000ea4000802007f */
[----:B--2---:R-:W-:Y:S05]  /*16cd0*/  @!P1 BRA `(.L_x_1226) ;  /* 0xfffffffc00f09947 */ /* 0x004fea000383ffff */
[----:B------:R-:W-:Y:S05]  /*16ce0*/  BRA `(.L_x_1225) ;  /* 0xfffffeb400107947 */ /* 0x000fea000383ffff */
.L_x_1243:
[----:B-1----:R-:W-:-:S04]  /*16cf0*/  IMAD.U32 R8, RZ, RZ, UR5 ;  /* 0x00000005ff087e24 */ /* 0x002fc8000f8e00ff */
[----:B------:R1:W2:Y:S03]  /*16d00*/  SYNCS.PHASECHK.TRANS64.TRYWAIT P1, [R8+URZ+0x2a830], R7 ;  /* 0x02a83007080075a7 */ /* 0x0002a6000802017f */
[----:B--2---:R-:W-:Y:S05]  /*16d10*/  @!P1 NANOSLEEP.SYNCS 0x989680 ;  /* 0x009896800000995d */ /* 0x004fea0003900000 */
[----:B------:R-:W2:Y:S02]  /*16d20*/  @!P1 SYNCS.PHASECHK.TRANS64 P1, [R8+URZ+0x2a830], R7 ;  /* 0x02a83007080095a7 */ /* 0x000ea4000802007f */
[----:B--2---:R-:W-:Y:S05]  /*16d30*/  @!P1 BRA `(.L_x_1243) ;  /* 0xfffffffc00ec9947 */ /* 0x004fea000383ffff */
[----:B------:R-:W-:Y:S05]  /*16d40*/  BRA `(.L_x_1242) ;  /* 0xfffffee0002c7947 */ /* 0x000fea000383ffff */
.L_x_1247:
[----:B01----:R-:W-:-:S04]  /*16d50*/  IMAD.U32 R7, RZ, RZ, UR10 ;  /* 0x0000000aff077e24 */ /* 0x003fc8000f8e00ff */
[----:B------:R0:W1:Y:S03]  /*16d60*/  SYNCS.PHASECHK.TRANS64.TRYWAIT P1, [R7+URZ+0x2a850], R0 ;  /* 0x02a85000070075a7 */ /* 0x000066000802017f */
[----:B-1----:R-:W-:Y:S05]  /*16d70*/  @!P1 NANOSLEEP.SYNCS 0x989680 ;  /* 0x009896800000995d */ /* 0x002fea0003900000 */
[----:B------:R-:W1:Y:S02]  /*16d80*/  @!P1 SYNCS.PHASECHK.TRANS64 P1, [R7+URZ+0x2a850], R0 ;  /* 0x02a85000070095a7 */ /* 0x000e64000802007f */
[----:B-1----:R-:W-:Y:S05]  /*16d90*/  @!P1 BRA `(.L_x_1247) ;  /* 0xfffffffc00ec9947 */ /* 0x002fea000383ffff */
[----:B------:R-:W-:Y:S05]  /*16da0*/  BRA `(.L_x_1246) ;  /* 0xfffffee800587947 */ /* 0x000fea000383ffff */
.L_x_1266:
[----:B-1----:R-:W-:-:S04]  /*16db0*/  IMAD.U32 R8, RZ, RZ, UR5 ;  /* 0x00000005ff087e24 */ /* 0x002fc8000f8e00ff */
[----:B------:R1:W2:Y:S03]  /*16dc0*/  SYNCS.PHASECHK.TRANS64.TRYWAIT P1, [R8+URZ+0x2a830], R7 ;  /* 0x02a83007080075a7 */ /* 0x0002a6000802017f */
[----:B--2---:R-:W-:Y:S05]  /*16dd0*/  @!P1 NANOSLEEP.SYNCS 0x989680 ;  /* 0x009896800000995d */ /* 0x004fea0003900000 */
[----:B------:R-:W2:Y:S02]  /*16de0*/  @!P1 SYNCS.PHASECHK.TRANS64 P1, [R8+URZ+0x2a830], R7 ;  /* 0x02a83007080095a7 */ /* 0x000ea4000802007f */
[----:B--2---:R-:W-:Y:S05]  /*16df0*/  @!P1 BRA `(.L_x_1266) ;  /* 0xfffffffc00ec9947 */ /* 0x004fea000383ffff */
[----:B------:R-:W-:Y:S05]  /*16e00*/  BRA `(.L_x_1265) ;  /* 0xffffff1000307947 */ /* 0x000fea000383ffff */
.L_x_1270:
[----:B01----:R-:W-:-:S04]  /*16e10*/  IMAD.U32 R7, RZ, RZ, UR10 ;  /* 0x0000000aff077e24 */ /* 0x003fc8000f8e00ff */
[----:B------:R0:W1:Y:S03]  /*16e20*/  SYNCS.PHASECHK.TRANS64.TRYWAIT P1, [R7+URZ+0x2a850], R0 ;  /* 0x02a85000070075a7 */ /* 0x000066000802017f */
[----:B-1----:R-:W-:Y:S05]  /*16e30*/  @!P1 NANOSLEEP.SYNCS 0x989680 ;  /* 0x009896800000995d */ /* 0x002fea0003900000 */
[----:B------:R-:W1:Y:S02]  /*16e40*/  @!P1 SYNCS.PHASECHK.TRANS64 P1, [R7+URZ+0x2a850], R0 ;  /* 0x02a85000070095a7 */ /* 0x000e64000802007f */
[----:B-1----:R-:W-:Y:S05]  /*16e50*/  @!P1 BRA `(.L_x_1270) ;  /* 0xfffffffc00ec9947 */ /* 0x002fea000383ffff */
[----:B------:R-:W-:Y:S05]  /*16e60*/  BRA `(.L_x_1269) ;  /* 0xffffff18005c7947 */ /* 0x000fea000383ffff */
.L_x_1278:
[----:B-1----:R-:W-:-:S04]  /*16e70*/  IMAD.U32 R8, RZ, RZ, UR5 ;  /* 0x00000005ff087e24 */ /* 0x002fc8000f8e00ff */
[----:B------:R1:W2:Y:S03]  /*16e80*/  SYNCS.PHASECHK.TRANS64.TRYWAIT P1, [R8+URZ+0x2a830], R7 ;  /* 0x02a83007080075a7 */ /* 0x0002a6000802017f */
[----:B--2---:R-:W-:Y:S05]  /*16e90*/  @!P1 NANOSLEEP.SYNCS 0x989680 ;  /* 0x009896800000995d */ /* 0x004fea0003900000 */
[----:B------:R-:W2:Y:S02]  /*16ea0*/  @!P1 SYNCS.PHASECHK.TRANS64 P1, [R8+URZ+0x2a830], R7 ;  /* 0x02a83007080095a7 */ /* 0x000ea4000802007f */
[----:B--2---:R-:W-:Y:S05]  /*16eb0*/  @!P1 BRA `(.L_x_1278) ;  /* 0xfffffffc00ec9947 */ /* 0x004fea000383ffff */
[----:B------:R-:W-:Y:S05]  /*16ec0*/  BRA `(.L_x_1277) ;  /* 0xffffff2c002c7947 */ /* 0x000fea000383ffff */
.L_x_1282:
[----:B01----:R-:W-:-:S04]  /*16ed0*/  IMAD.U32 R7, RZ, RZ, UR10 ;  /* 0x0000000aff077e24 */ /* 0x003fc8000f8e00ff */
[----:B------:R0:W1:Y:S03]  /*16ee0*/  SYNCS.PHASECHK.TRANS64.TRYWAIT P1, [R7+URZ+0x2a850], R0 ;  /* 0x02a85000070075a7 */ /* 0x000066000802017f */
[----:B-1----:R-:W-:Y:S05]  /*16ef0*/  @!P1 NANOSLEEP.SYNCS 0x989680 ;  /* 0x009896800000995d */ /* 0x002fea0003900000 */
[----:B------:R-:W1:Y:S02]  /*16f00*/  @!P1 SYNCS.PHASECHK.TRANS64 P1, [R7+URZ+0x2a850], R0 ;  /* 0x02a85000070095a7 */ /* 0x000e64000802007f */
[----:B-1----:R-:W-:Y:S05]  /*16f10*/  @!P1 BRA `(.L_x_1282) ;  /* 0xfffffffc00ec9947 */ /* 0x002fea000383ffff */
[----:B------:R-:W-:Y:S05]  /*16f20*/  BRA `(.L_x_1281) ;  /* 0xffffff3400587947 */ /* 0x000fea000383ffff */
.L_x_1297:
[----:B-1----:R-:W-:-:S04]  /*16f30*/  IMAD.U32 R5, RZ, RZ, UR5 ;  /* 0x00000005ff057e24 */ /* 0x002fc8000f8e00ff */
[----:B------:R1:W2:Y:S03]  /*16f40*/  SYNCS.PHASECHK.TRANS64.TRYWAIT P1, [R5+URZ+0x2a850], R0 ;  /* 0x02a85000050075a7 */ /* 0x0002a6000802017f */
[----:B--2---:R-:W-:Y:S05]  /*16f50*/  @!P1 NANOSLEEP.SYNCS 0x989680 ;  /* 0x009896800000995d */ /* 0x004fea0003900000 */
[----:B------:R-:W2:Y:S02]  /*16f60*/  @!P1 SYNCS.PHASECHK.TRANS64 P1, [R5+URZ+0x2a850], R0 ;  /* 0x02a85000050095a7 */ /* 0x000ea4000802007f */
[----:B--2---:R-:W-:Y:S05]  /*16f70*/  @!P1 BRA `(.L_x_1297) ;  /* 0xfffffffc00ec9947 */ /* 0x004fea000383ffff */
[----:B------:R-:W-:Y:S05]  /*16f80*/  BRA `(.L_x_1296) ;  /* 0xffffff5c005c7947 */ /* 0x000fea000383ffff */
.L_x_1353:
[----:B------:R-:W0:Y:S01]  /*16f90*/  S2R R7, SR_TID.X ;  /* 0x0000000000077919 */ /* 0x000e220000002100 */
[----:B------:R-:W-:Y:S01]  /*16fa0*/  BSSY B0, `(.L_x_1419) ;  /* 0x000000a000007945 */ /* 0x000fe20003800000 */
[----:B------:R-:W-:Y:S02]  /*16fb0*/  IMAD.MOV.U32 R12, RZ, RZ, RZ ;  /* 0x000000ffff0c7224 */ /* 0x000fe400078e00ff */
[----:B------:R-:W-:Y:S02]  /*16fc0*/  IMAD.MOV.U32 R11, RZ, RZ, 0x1f ;  /* 0x0000001fff0b7424 */ /* 0x000fe400078e00ff */
[----:B------:R-:W-:Y:S01]  /*16fd0*/  IMAD.MOV.U32 R15, RZ, RZ, -0x1 ;  /* 0xffffffffff0f7424 */ /* 0x000fe200078e00ff */
[----:B0-----:R-:W-:-:S04]  /*16fe0*/  SHF.R.U32.HI R7, RZ, 0x5, R7 ;  /* 0x00000005ff077819 */ /* 0x001fc80000011607 */
[----:B------:R-:W-:-:S05]  /*16ff0*/  LOP3.LUT R7, R7, 0x3, RZ, 0xc0, !PT ;  /* 0x0000000307077812 */ /* 0x000fca00078ec0ff */
[----:B------:R-:W-:-:S07]  /*17000*/  IMAD.MOV.U32 R13, RZ, RZ, R7 ;  /* 0x000000ffff0d7224 */ /* 0x000fce00078e0007 */
[----:B-----5:R-:W-:Y:S05]  /*17010*/  WARPSYNC.COLLECTIVE R15, `(.L_x_1420) ;  /* 0x000000000f087348 */ /* 0x020fea0003c00000 */
[----:B------:R0:W1:Y:S02]  /*17020*/  SHFL.IDX P6, R14, R13, R12, R11 ;  /* 0x0000000c0d0e7389 */ /* 0x00006400000c000b */
[----:B01---5:R-:W-:Y:S01]  /*17030*/  ENDCOLLECTIVE ;  /* 0x000000000000791b */ /* 0x023fe20003800000 */
.L_x_1420:
[----:B------:R-:W-:Y:S05]  /*17040*/  BSYNC B0 ;  /* 0x0000000000007941 */ /* 0x000fea0003800000 */
.L_x_1419:
[----:B------:R-:W-:Y:S05]  /*17050*/  BRA `(.L_x_1421) ;  /* 0xffffffb800c07947 */ /* 0x000fea000383ffff */
.L_x_1356:
[----:B0-----:R0:W1:Y:S02]  /*17060*/  SYNCS.PHASECHK.TRANS64.TRYWAIT P0, [R7+URZ+0x2a840], R2 ;  /* 0x02a84002070075a7 */ /* 0x001064000800017f */
[----:B-1----:R-:W-:Y:S05]  /*17070*/  @!P0 NANOSLEEP.SYNCS 0x989680 ;  /* 0x009896800000895d */ /* 0x002fea0003900000 */
[----:B------:R-:W1:Y:S02]  /*17080*/  @!P0 SYNCS.PHASECHK.TRANS64 P0, [R7+URZ+0x2a840], R2 ;  /* 0x02a84002070085a7 */ /* 0x000e64000800007f */
[----:B-1----:R-:W-:Y:S05]  /*17090*/  @!P0 BRA `(.L_x_1356) ;  /* 0xfffffffc00f08947 */ /* 0x002fea000383ffff */
[----:B------:R-:W-:Y:S05]  /*170a0*/  BRA `(.L_x_1422) ;  /* 0xffffffbc00287947 */ /* 0x000fea000383ffff */
.L_x_1357:
        /* <DEDUP_REMOVED lines=8> */
.L_x_1424:
[----:B------:R-:W-:Y:S05]  /*17130*/  BSYNC B0 ;  /* 0x0000000000007941 */ /* 0x000fea0003800000 */
.L_x_1423:
[----:B------:R-:W-:Y:S02]  /*17140*/  IMAD.MOV.U32 R13, RZ, RZ, R4 ;  /* 0x000000ffff0d7224 */ /* 0x000fe400078e0004 */
[----:B------:R-:W-:Y:S02]  /*17150*/  IMAD.MOV.U32 R12, RZ, RZ, RZ ;  /* 0x000000ffff0c7224 */ /* 0x000fe400078e00ff */
[----:B------:R-:W-:Y:S02]  /*17160*/  IMAD.MOV.U32 R11, RZ, RZ, 0x181f ;  /* 0x0000181fff0b7424 */ /* 0x000fe400078e00ff */
[----:B------:R-:W-:Y:S02]  /*17170*/  IMAD.MOV.U32 R15, RZ, RZ, -0x1 ;  /* 0xffffffffff0f7424 */ /* 0x000fe400078e00ff */
[----:B------:R-:W-:Y:S02]  /*17180*/  IMAD.MOV.U32 R2, RZ, RZ, R14 ;  /* 0x000000ffff027224 */ /* 0x000fe400078e000e */
[----:B------:R-:W-:-:S07]  /*17190*/  @P0 IMAD R8, R5, 0x2, R22 ;  /* 0x0000000205080824 */ /* 0x000fce00078e0216 */
[----:B------:R-:W-:Y:S05]  /*171a0*/  WARPSYNC.COLLECTIVE R15, `(.L_x_1425) ;  /* 0x000000000f087348 */ /* 0x000fea0003c00000 */
[----:B------:R0:W1:Y:S02]  /*171b0*/  SHFL.IDX P6, R14, R13, R12, R11 ;  /* 0x0000000c0d0e7389 */ /* 0x00006400000c000b */
[----:B01----:R-:W-:Y:S01]  /*171c0*/  ENDCOLLECTIVE ;  /* 0x000000000000791b */ /* 0x003fe20003800000 */
.L_x_1425:
[----:B------:R-:W-:Y:S02]  /*171d0*/  IMAD.MOV.U32 R13, RZ, RZ, R0 ;  /* 0x000000ffff0d7224 */ /* 0x000fe400078e0000 */
[----:B------:R-:W-:Y:S02]  /*171e0*/  IMAD.MOV.U32 R12, RZ, RZ, 0x1 ;  /* 0x00000001ff0c7424 */ /* 0x000fe400078e00ff */
[----:B------:R-:W-:-:S07]  /*171f0*/  IMAD.MOV.U32 R3, RZ, RZ, R14 ;  /* 0x000000ffff037224 */ /* 0x000fce00078e000e */
[----:B------:R-:W-:Y:S05]  /*17200*/  WARPSYNC.COLLECTIVE R15, `(.L_x_1426) ;  /* 0x000000000f087348 */ /* 0x000fea0003c00000 */
[----:B------:R0:W1:Y:S02]  /*17210*/  SHFL.IDX P6, R14, R13, R12, R11 ;  /* 0x0000000c0d0e7389 */ /* 0x00006400000c000b */
[----:B01----:R-:W-:Y:S01]  /*17220*/  ENDCOLLECTIVE ;  /* 0x000000000000791b */ /* 0x003fe20003800000 */
.L_x_1426:
        /* <DEDUP_REMOVED lines=17> */
.L_x_1427:
[----:B------:R-:W-:Y:S02]  /*17340*/  @P1 IMAD R8, R5, 0x2, R22 ;  /* 0x0000000205081824 */ /* 0x000fe400078e0216 */
[----:B------:R-:W-:Y:S02]  /*17350*/  IMAD.MOV.U32 R13, RZ, RZ, R0 ;  /* 0x000000ffff0d7224 */ /* 0x000fe400078e0000 */
[----:B------:R-:W-:Y:S02]  /*17360*/  IMAD.MOV.U32 R12, RZ, RZ, 0x2 ;  /* 0x00000002ff0c7424 */ /* 0x000fe400078e00ff */
[----:B------:R-:W-:-:S07]  /*17370*/  IMAD.MOV.U32 R3, RZ, RZ, R14 ;  /* 0x000000ffff037224 */ /* 0x000fce00078e000e */
[----:B------:R-:W-:Y:S05]  /*17380*/  WARPSYNC.COLLECTIVE R15, `(.L_x_1428) ;  /* 0x000000000f087348 */ /* 0x000fea0003c00000 */
[----:B------:R0:W1:Y:S02]  /*17390*/  SHFL.IDX P6, R14, R13, R12, R11 ;  /* 0x0000000c0d0e7389 */ /* 0x00006400000c000b */
[----:B01----:R-:W-:Y:S01]  /*173a0*/  ENDCOLLECTIVE ;  /* 0x000000000000791b */ /* 0x003fe20003800000 */
.L_x_1428:
        /* <DEDUP_REMOVED lines=17> */
.L_x_1429:
[----:B------:R-:W-:Y:S02]  /*174c0*/  @P1 IMAD R8, R5, 0x2, R22 ;  /* 0x0000000205081824 */ /* 0x000fe400078e0216 */
[----:B------:R-:W-:Y:S02]  /*174d0*/  IMAD.MOV.U32 R13, RZ, RZ, R0 ;  /* 0x000000ffff0d7224 */ /* 0x000fe400078e0000 */
[----:B------:R-:W-:Y:S02]  /*174e0*/  IMAD.MOV.U32 R12, RZ, RZ, 0x3 ;  /* 0x00000003ff0c7424 */ /* 0x000fe400078e00ff */
[----:B------:R-:W-:-:S07]  /*174f0*/  IMAD.MOV.U32 R3, RZ, RZ, R14 ;  /* 0x000000ffff037224 */ /* 0x000fce00078e000e */
[----:B------:R-:W-:Y:S05]  /*17500*/  WARPSYNC.COLLECTIVE R15, `(.L_x_1430) ;  /* 0x000000000f087348 */ /* 0x000fea0003c00000 */
[----:B------:R0:W1:Y:S02]  /*17510*/  SHFL.IDX P6, R14, R13, R12, R11 ;  /* 0x0000000c0d0e7389 */ /* 0x00006400000c000b */
[----:B01----:R-:W-:Y:S01]  /*17520*/  ENDCOLLECTIVE ;  /* 0x000000000000791b */ /* 0x003fe20003800000 */
.L_x_1430:
        /* <DEDUP_REMOVED lines=17> */
.L_x_1431:
[----:B------:R-:W-:Y:S02]  /*17640*/  @P1 IMAD R8, R5, 0x2, R22 ;  /* 0x0000000205081824 */ /* 0x000fe400078e0216 */
[----:B------:R-:W-:Y:S02]  /*17650*/  IMAD.MOV.U32 R13, RZ, RZ, R0 ;  /* 0x000000ffff0d7224 */ /* 0x000fe400078e0000 */
[----:B------:R-:W-:Y:S02]  /*17660*/  IMAD.MOV.U32 R12, RZ, RZ, 0x4 ;  /* 0x00000004ff0c7424 */ /* 0x000fe400078e00ff */
[----:B------:R-:W-:-:S07]  /*17670*/  IMAD.MOV.U32 R3, RZ, RZ, R14 ;  /* 0x000000ffff037224 */ /* 0x000fce00078e000e */
[----:B------:R-:W-:Y:S05]  /*17680*/  WARPSYNC.COLLECTIVE R15, `(.L_x_1432) ;  /* 0x000000000f087348 */ /* 0x000fea0003c00000 */
[----:B------:R0:W1:Y:S02]  /*17690*/  SHFL.IDX P6, R14, R13, R12, R11 ;  /* 0x0000000c0d0e7389 */ /* 0x00006400000c000b */
[----:B01----:R-:W-:Y:S01]  /*176a0*/  ENDCOLLECTIVE ;  /* 0x000000000000791b */ /* 0x003fe20003800000 */
.L_x_1432:
        /* <DEDUP_REMOVED lines=17> */
.L_x_1433:
[----:B------:R-:W-:Y:S02]  /*177c0*/  @P1 IMAD R8, R5, 0x2, R22 ;  /* 0x0000000205081824 */ /* 0x000fe400078e0216 */
[----:B------:R-:W-:Y:S02]  /*177d0*/  IMAD.MOV.U32 R13, RZ, RZ, R0 ;  /* 0x000000ffff0d7224 */ /* 0x000fe400078e0000 */
[----:B------:R-:W-:Y:S02]  /*177e0*/  IMAD.MOV.U32 R12, RZ, RZ, 0x5 ;  /* 0x00000005ff0c7424 */ /* 0x000fe400078e00ff */
[----:B------:R-:W-:-:S07]  /*177f0*/  IMAD.MOV.U32 R3, RZ, RZ, R14 ;  /* 0x000000ffff037224 */ /* 0x000fce00078e000e */
[----:B------:R-:W-:Y:S05]  /*17800*/  WARPSYNC.COLLECTIVE R15, `(.L_x_1434) ;  /* 0x000000000f087348 */ /* 0x000fea0003c00000 */
[----:B------:R0:W1:Y:S02]  /*17810*/  SHFL.IDX P6, R14, R13, R12, R11 ;  /* 0x0000000c0d0e7389 */ /* 0x00006400000c000b */
[----:B01----:R-:W-:Y:S01]  /*17820*/  ENDCOLLECTIVE ;  /* 0x000000000000791b */ /* 0x003fe20003800000 */
.L_x_1434:
[----:B------:R-:W-:-:S05]  /*17830*/  @P1 LEA R3, P0, R9, R3, 0x1 ;  /* 0x0000000309031211 */ /* 0x000fca00078008ff */
[----:B------:R-:W-:-:S05]  /*17840*/  @P1 IMAD.X R2, RZ, RZ, R2, P0 ;  /* 0x000000ffff021224 */ /* 0x000fca00000e0602 */
[----:B------:R-:W-:Y:S01]  /*17850*/  @P1 LOP3.LUT R3, R3, R2, RZ, 0x3c, !PT ;  /* 0x0000000203031212 */ /* 0x000fe200078e3cff */
[----:B------:R-:W-:-:S03]  /*17860*/  IMAD.MOV.U32 R13, RZ, RZ, R4 ;  /* 0x000000ffff0d7224 */ /* 0x000fc600078e0004 */
[----:B------:R-:W-:-:S04]  /*17870*/  @P1 LOP3.LUT R2, R3, R2, RZ, 0x3c, !PT ;  /* 0x0000000203021212 */ /* 0x000fc800078e3cff */
[----:B------:R-:W-:Y:S01]  /*17880*/  @P1 LOP3.LUT R3, R3, R2, RZ, 0x3c, !PT ;  /* 0x0000000203031212 */ /* 0x000fe200078e3cff */
[----:B------:R-:W-:-:S07]  /*17890*/  IMAD.MOV.U32 R0, RZ, RZ, R14 ;  /* 0x000000ffff007224 */ /* 0x000fce00078e000e */
[----:B------:R-:W-:Y:S05]  /*178a0*/  WARPSYNC.COLLECTIVE R15, `(.L_x_1435) ;  /* 0x000000000f087348 */ /* 0x000fea0003c00000 */
[----:B------:R0:W1:Y:S02]  /*178b0*/  SHFL.IDX P6, R14, R13, R12, R11 ;  /* 0x0000000c0d0e7389 */ /* 0x00006400000c000b */
[----:B01----:R-:W-:Y:S01]  /*178c0*/  ENDCOLLECTIVE ;  /* 0x000000000000791b */ /* 0x003fe20003800000 */
.L_x_1435:
[----:B------:R-:W-:Y:S01]  /*178d0*/  @!PT LDS RZ, [RZ] ;  /* 0x00000000fffff984 */ /* 0x000fe20000000800 */
[----:B------:R-:W-:Y:S01]  /*178e0*/  @!PT LDS RZ, [RZ] ;  /* 0x00000000fffff984 */ /* 0x000fe20000000800 */
[----:B------:R-:W-:Y:S01]  /*178f0*/  @!PT LDS RZ, [RZ] ;  /* 0x00000000fffff984 */ /* 0x000fe20000000800 */
[----:B------:R-:W-:Y:S04]  /*17900*/  @P1 LDGSTS.E.BYPASS.LTC128B.128 [R8+0x1a400], desc[UR36][R2.64], !P4 ;  /* 0x1a40000002081fae */ /* 0x000fe8000e101d64 */
[----:B------:R-:W-:Y:S04]  /*17910*/  @P1 LDGSTS.E.BYPASS.LTC128B.128 [R8+0x1d400], desc[UR36][R2.64+0x80], !P3 ;  /* 0x1d40008002081fae */ /* 0x000fe8000d901d64 */
[----:B------:R0:W-:Y:S02]  /*17920*/  @P1 LDGSTS.E.BYPASS.LTC128B.128 [R8+0x20400], desc[UR36][R2.64+0x100], !P2 ;  /* 0x2040010002081fae */ /* 0x0001e4000d101d64 */
[----:B0-----:R-:W-:Y:S01]  /*17930*/  IMAD.MOV.U32 R2, RZ, RZ, R14 ;  /* 0x000000ffff027224 */ /* 0x001fe200078e000e */
[----:B------:R-:W-:Y:S06]  /*17940*/  BRA `(.L_x_1436) ;  /* 0xffffffb800787947 */ /* 0x000fec000383ffff */
.L_x_1362:
[----:B------:R-:W-:Y:S02]  /*17950*/  IMAD.MOV.U32 R13, RZ, RZ, R4 ;  /* 0x000000ffff0d7224 */ /* 0x000fe400078e0004 */
[----:B------:R-:W-:Y:S02]  /*17960*/  IMAD.MOV.U32 R12, RZ, RZ, RZ ;  /* 0x000000ffff0c7224 */ /* 0x000fe400078e00ff */
[----:B------:R-:W-:Y:S02]  /*17970*/  IMAD.MOV.U32 R11, RZ, RZ, 0x181f ;  /* 0x0000181fff0b7424 */ /* 0x000fe400078e00ff */
[----:B------:R-:W-:Y:S02]  /*17980*/  IMAD.MOV.U32 R15, RZ, RZ, -0x1 ;  /* 0xffffffffff0f7424 */ /* 0x000fe400078e00ff */
[----:B------:R-:W-:Y:S02]  /*17990*/  IMAD R30, R30, R6, RZ ;  /* 0x000000061e1e7224 */ /* 0x000fe400078e02ff */
[----:B------:R-:W-:-:S07]  /*179a0*/  IMAD.IADD R27, R9, 0x1, R27 ;  /* 0x00000001091b7824 */ /* 0x000fce00078e021b */
[----:B------:R-:W-:Y:S05]  /*179b0*/  WARPSYNC.COLLECTIVE R15, `(.L_x_1437) ;  /* 0x000000000f087348 */ /* 0x000fea0003c00000 */
[----:B------:R0:W1:Y:S02]  /*179c0*/  SHFL.IDX P6, R14, R13, R12, R11 ;  /* 0x0000000c0d0e7389 */ /* 0x00006400000c000b */
[----:B01----:R-:W-:Y:S01]  /*179d0*/  ENDCOLLECTIVE ;  /* 0x000000000000791b */ /* 0x003fe20003800000 */
.L_x_1437:
[C---:B------:R-:W-:Y:S01]  /*179e0*/  VIADD R5, R27.reuse, 0x10 ;  /* 0x000000101b057836 */ /* 0x040fe20000000000 */
[----:B------:R-:W-:Y:S01]  /*179f0*/  ISETP.GE.AND P1, PT, R27, R30, PT ;  /* 0x0000001e1b00720c */ /* 0x000fe20003f26270 */
[----:B------:R-:W-:Y:S02]  /*17a00*/  IMAD.MOV.U32 R13, RZ, RZ, R0 ;  /* 0x000000ffff0d7224 */ /* 0x000fe400078e0000 */
[----:B------:R-:W-:-:S10]  /*17a10*/  IMAD.MOV.U32 R2, RZ, RZ, R14 ;  /* 0x000000ffff027224 */ /* 0x000fd400078e000e */
[----:B------:R-:W-:Y:S05]  /*17a20*/  WARPSYNC.COLLECTIVE R15, `(.L_x_1438) ;  /* 0x000000000f087348 */ /* 0x000fea0003c00000 */
[----:B------:R0:W1:Y:S02]  /*17a30*/  SHFL.IDX P6, R14, R13, R12, R11 ;  /* 0x0000000c0d0e7389 */ /* 0x00006400000c000b */
[----:B01----:R-:W-:Y:S01]  /*17a40*/  ENDCOLLECTIVE ;  /* 0x000000000000791b */ /* 0x003fe20003800000 */
.L_x_1438:
        /* <DEDUP_REMOVED lines=8> */
.L_x_1439:
[----:B------:R-:W-:Y:S01]  /*17ad0*/  @!PT LDS RZ, [RZ] ;  /* 0x00000000fffff984 */ /* 0x000fe20000000800 */
[----:B------:R-:W-:Y:S01]  /*17ae0*/  @!PT LDS RZ, [RZ] ;  /* 0x00000000fffff984 */ /* 0x000fe20000000800 */
[----:B------:R-:W-:Y:S01]  /*17af0*/  @!PT LDS RZ, [RZ] ;  /* 0x00000000fffff984 */ /* 0x000fe20000000800 */
[----:B------:R-:W-:Y:S04]  /*17b00*/  @!P1 LDGSTS.E.BYPASS.LTC128B.128 [R33+0xc400], desc[UR36][R2.64], !P3 ;  /* 0x0c40000002219fae */ /* 0x000fe8000d901d64 */
[----:B------:R-:W-:Y:S04]  /*17b10*/  @!P1 LDGSTS.E.BYPASS.LTC128B.128 [R33+0x10400], desc[UR36][R2.64+0x80], !P2 ;  /* 0x1040008002219fae */ /* 0x000fe8000d101d64 */
[----:B------:R0:W-:Y:S01]  /*17b20*/  @!P1 LDGSTS.E.BYPASS.LTC128B.128 [R33+0x14400], desc[UR36][R2.64+0x100], !P0 ;  /* 0x1440010002219fae */ /* 0x0001e2000c101d64 */
[----:B------:R-:W-:Y:S01]  /*17b30*/  ISETP.GE.AND P1, PT, R5, R30, PT ;  /* 0x0000001e0500720c */ /* 0x000fe20003f26270 */
[----:B------:R-:W-:-:S02]  /*17b40*/  IMAD.MOV.U32 R13, RZ, RZ, R0 ;  /* 0x000000ffff0d7224 */ /* 0x000fc400078e0000 */
[----:B0-----:R-:W-:-:S10]  /*17b50*/  IMAD.MOV.U32 R2, RZ, RZ, R14 ;  /* 0x000000ffff027224 */ /* 0x001fd400078e000e */
[----:B------:R-:W-:Y:S05]  /*17b60*/  WARPSYNC.COLLECTIVE R15, `(.L_x_1440) ;  /* 0x000000000f087348 */ /* 0x000fea0003c00000 */
[----:B------:R0:W1:Y:S02]  /*17b70*/  SHFL.IDX P6, R14, R13, R12, R11 ;  /* 0x0000000c0d0e7389 */ /* 0x00006400000c000b */
[----:B01----:R-:W-:Y:S01]  /*17b80*/  ENDCOLLECTIVE ;  /* 0x000000000000791b */ /* 0x003fe20003800000 */
.L_x_1440:
        /* <DEDUP_REMOVED lines=8> */
.L_x_1441:
        /* <DEDUP_REMOVED lines=14> */
.L_x_1442:
        /* <DEDUP_REMOVED lines=8> */
.L_x_1443:
        /* <DEDUP_REMOVED lines=14> */
.L_x_1444:
        /* <DEDUP_REMOVED lines=8> */
.L_x_1445:
        /* <DEDUP_REMOVED lines=14> */
.L_x_1446:
        /* <DEDUP_REMOVED lines=8> */
.L_x_1447:
        /* <DEDUP_REMOVED lines=14> */
.L_x_1448:
        /* <DEDUP_REMOVED lines=8> */
.L_x_1449:
        /* <DEDUP_REMOVED lines=14> */
.L_x_1450:
        /* <DEDUP_REMOVED lines=8> */
.L_x_1451:
        /* <DEDUP_REMOVED lines=12> */
.L_x_1452:
[----:B------:R-:W-:Y:S05]  /*183b0*/  BRA `(.L_x_1453) ;  /* 0xffffffb800ec7947 */ /* 0x000fea000383ffff */
.L_x_1367:
[----:B0-----:R0:W1:Y:S02]  /*183c0*/  SYNCS.PHASECHK.TRANS64.TRYWAIT P0, [R22+URZ+0x2a820], R3 ;  /* 0x02a82003160075a7 */ /* 0x001064000800017f */
[----:B-1----:R-:W-:Y:S05]  /*183d0*/  @!P0 NANOSLEEP.SYNCS 0x989680 ;  /* 0x009896800000895d */ /* 0x002fea0003900000 */
[----:B------:R-:W1:Y:S02]  /*183e0*/  @!P0 SYNCS.PHASECHK.TRANS64 P0, [R22+URZ+0x2a820], R3 ;  /* 0x02a82003160085a7 */ /* 0x000e64000800007f */
[----:B-1----:R-:W-:Y:S05]  /*183f0*/  @!P0 BRA `(.L_x_1367) ;  /* 0xfffffffc00f08947 */ /* 0x002fea000383ffff */
[----:B------:R-:W-:Y:S05]  /*18400*/  BRA `(.L_x_1454) ;  /* 0xffffffbc00647947 */ /* 0x000fea000383ffff */
.L_x_1372:
[----:B0-----:R0:W1:Y:S02]  /*18410*/  SYNCS.PHASECHK.TRANS64.TRYWAIT P0, [R6+URZ+0x2a840], R3 ;  /* 0x02a84003060075a7 */ /* 0x001064000800017f */
[----:B-1----:R-:W-:Y:S05]  /*18420*/  @!P0 NANOSLEEP.SYNCS 0x989680 ;  /* 0x009896800000895d */ /* 0x002fea0003900000 */
[----:B------:R-:W1:Y:S02]  /*18430*/  @!P0 SYNCS.PHASECHK.TRANS64 P0, [R6+URZ+0x2a840], R3 ;  /* 0x02a84003060085a7 */ /* 0x000e64000800007f */
[----:B-1----:R-:W-:Y:S05]  /*18440*/  @!P0 BRA `(.L_x_1372) ;  /* 0xfffffffc00f08947 */ /* 0x002fea000383ffff */
[----:B------:R-:W-:Y:S05]  /*18450*/  BRA `(.L_x_1455) ;  /* 0xffffffc000287947 */ /* 0x000fea000383ffff */
.L_x_1373:
[----:B------:R-:W-:Y:S01]  /*18460*/  BSSY B1, `(.L_x_1456) ;  /* 0x0000008000017945 */ /* 0x000fe20003800000 */
[----:B------:R-:W-:Y:S02]  /*18470*/  IMAD.MOV.U32 R13, RZ, RZ, R5 ;  /* 0x000000ffff0d7224 */ /* 0x000fe400078e0005 */
[----:B------:R-:W-:Y:S02]  /*18480*/  IMAD.MOV.U32 R12, RZ, RZ, RZ ;  /* 0x000000ffff0c7224 */ /* 0x000fe400078e00ff */
[----:B------:R-:W-:Y:S02]  /*18490*/  IMAD.MOV.U32 R11, RZ, RZ, 0x181f ;  /* 0x0000181fff0b7424 */ /* 0x000fe400078e00ff */
[----:B------:R-:W-:-:S07]  /*184a0*/  IMAD.MOV.U32 R15, RZ, RZ, -0x1 ;  /* 0xffffffffff0f7424 */ /* 0x000fce00078e00ff */
[----:B--2---:R-:W-:Y:S05]  /*184b0*/  WARPSYNC.COLLECTIVE R15, `(.L_x_1457) ;  /* 0x000000000f087348 */ /* 0x004fea0003c00000 */
[----:B--2---:R0:W1:Y:S02]  /*184c0*/  SHFL.IDX P6, R14, R13, R12, R11 ;  /* 0x0000000c0d0e7389 */ /* 0x00406400000c000b */
[----:B01----:R-:W-:Y:S01]  /*184d0*/  ENDCOLLECTIVE ;  /* 0x000000000000791b */ /* 0x003fe20003800000 */
.L_x_1457:
[----:B------:R-:W-:Y:S05]  /*184e0*/  BSYNC B1 ;  /* 0x0000000000017941 */ /* 0x000fea0003800000 */
.L_x_1456:
        /* <DEDUP_REMOVED lines=10> */
.L_x_1458:
        /* <DEDUP_REMOVED lines=8> */
.L_x_1459:
[----:B------:R-:W-:-:S05]  /*18610*/  IMAD.SHL.U32 R0, R35, 0x2, RZ ;  /* 0x0000000223007824 */ /* 0x000fca00078e00ff */
[----:B------:R-:W-:-:S05]  /*18620*/  IADD3 R2, P0, R2, R0, RZ ;  /* 0x0000000002027210 */ /* 0x000fca0007f1e0ff */
[----:B------:R-:W-:Y:S02]  /*18630*/  IMAD.X R3, RZ, RZ, R3, P0 ;  /* 0x000000ffff037224 */ /* 0x000fe400000e0603 */
[----:B------:R-:W-:-:S03]  /*18640*/  IMAD.MOV.U32 R13, RZ, RZ, R9 ;  /* 0x000000ffff0d7224 */ /* 0x000fc600078e0009 */
        /* <DEDUP_REMOVED lines=10> */
.L_x_1460:
[----:B------:R-:W-:Y:S02]  /*186f0*/  IMAD.MOV.U32 R13, RZ, RZ, R5 ;  /* 0x000000ffff0d7224 */ /* 0x000fe400078e0005 */
[----:B------:R-:W-:Y:S02]  /*18700*/  IMAD.MOV.U32 R12, RZ, RZ, 0x2 ;  /* 0x00000002ff0c7424 */ /* 0x000fe400078e00ff */
[----:B------:R-:W-:-:S07]  /*18710*/  IMAD.MOV.U32 R2, RZ, RZ, R14 ;  /* 0x000000ffff027224 */ /* 0x000fce00078e000e */
[----:B------:R-:W-:Y:S05]  /*18720*/  WARPSYNC.COLLECTIVE R15, `(.L_x_1461) ;  /* 0x000000000f087348 */ /* 0x000fea0003c00000 */
[----:B------:R0:W1:Y:S02]  /*18730*/  SHFL.IDX P6, R14, R13, R12, R11 ;  /* 0x0000000c0d0e7389 */ /* 0x00006400000c000b */
[----:B01----:R-:W-:Y:S01]  /*18740*/  ENDCOLLECTIVE ;  /* 0x000000000000791b */ /* 0x003fe20003800000 */
.L_x_1461:
        /* <DEDUP_REMOVED lines=13> */
.L_x_1462:
[----:B------:R-:W-:Y:S02]  /*18820*/  IMAD.MOV.U32 R13, RZ, RZ, R5 ;  /* 0x000000ffff0d7224 */ /* 0x000fe400078e0005 */
[----:B------:R-:W-:Y:S02]  /*18830*/  IMAD.MOV.U32 R12, RZ, RZ, 0x3 ;  /* 0x00000003ff0c7424 */ /* 0x000fe400078e00ff */
[----:B------:R-:W-:-:S07]  /*18840*/  IMAD.MOV.U32 R2, RZ, RZ, R14 ;  /* 0x000000ffff027224 */ /* 0x000fce00078e000e */
[----:B------:R-:W-:Y:S05]  /*18850*/  WARPSYNC.COLLECTIVE R15, `(.L_x_1463) ;  /* 0x000000000f087348 */ /* 0x000fea0003c00000 */
[----:B------:R0:W1:Y:S02]  /*18860*/  SHFL.IDX P6, R14, R13, R12, R11 ;  /* 0x0000000c0d0e7389 */ /* 0x00006400000c000b */
[----:B01----:R-:W-:Y:S01]  /*18870*/  ENDCOLLECTIVE ;  /* 0x000000000000791b */ /* 0x003fe20003800000 */
.L_x_1463:
        /* <DEDUP_REMOVED lines=13> */
.L_x_1464:
[----:B------:R-:W-:Y:S02]  /*18950*/  IMAD.MOV.U32 R13, RZ, RZ, R5 ;  /* 0x000000ffff0d7224 */ /* 0x000fe400078e0005 */
[----:B------:R-:W-:Y:S02]  /*18960*/  IMAD.MOV.U32 R12, RZ, RZ, 0x4 ;  /* 0x00000004ff0c7424 */ /* 0x000fe400078e00ff */
[----:B------:R-:W-:-:S07]  /*18970*/  IMAD.MOV.U32 R2, RZ, RZ, R14 ;  /* 0x000000ffff027224 */ /* 0x000fce00078e000e */
[----:B------:R-:W-:Y:S05]  /*18980*/  WARPSYNC.COLLECTIVE R15, `(.L_x_1465) ;  /* 0x000000000f087348 */ /* 0x000fea0003c00000 */
[----:B------:R0:W1:Y:S02]  /*18990*/  SHFL.IDX P6, R14, R13, R12, R11 ;  /* 0x0000000c0d0e7389 */ /* 0x00006400000c000b */
[----:B01----:R-:W-:Y:S01]  /*189a0*/  ENDCOLLECTIVE ;  /* 0x000000000000791b */ /* 0x003fe20003800000 */
.L_x_1465:
        /* <DEDUP_REMOVED lines=13> */
.L_x_1466:
[----:B------:R-:W-:Y:S02]  /*18a80*/  IMAD.MOV.U32 R13, RZ, RZ, R5 ;  /* 0x000000ffff0d7224 */ /* 0x000fe400078e0005 */
[----:B------:R-:W-:Y:S02]  /*18a90*/  IMAD.MOV.U32 R12, RZ, RZ, 0x5 ;  /* 0x00000005ff0c7424 */ /* 0x000fe400078e00ff */
[----:B------:R-:W-:-:S07]  /*18aa0*/  IMAD.MOV.U32 R2, RZ, RZ, R14 ;  /* 0x000000ffff027224 */ /* 0x000fce00078e000e */
[----:B------:R-:W-:Y:S05]  /*18ab0*/  WARPSYNC.COLLECTIVE R15, `(.L_x_1467) ;  /* 0x000000000f087348 */ /* 0x000fea0003c00000 */
[----:B------:R0:W1:Y:S02]  /*18ac0*/  SHFL.IDX P6, R14, R13, R12, R11 ;  /* 0x0000000c0d0e7389 */ /* 0x00006400000c000b */
[----:B01----:R-:W-:Y:S01]  /*18ad0*/  ENDCOLLECTIVE ;  /* 0x000000000000791b */ /* 0x003fe20003800000 */
.L_x_1467:
        /* <DEDUP_REMOVED lines=13> */
.L_x_1468:
[----:B------:R-:W-:Y:S01]  /*18bb0*/  IMAD.MOV.U32 R2, RZ, RZ, R14 ;  /* 0x000000ffff027224 */ /* 0x000fe200078e000e */
[----:B------:R-:W-:Y:S06]  /*18bc0*/  BRA `(.L_x_1469) ;  /* 0xffffffbc00587947 */ /* 0x000fec000383ffff */
.L_x_1378:
[----:B-1----:R1:W4:Y:S02]  /*18bd0*/  SYNCS.PHASECHK.TRANS64.TRYWAIT P0, [R4+URZ+0x2a860], R2 ;  /* 0x02a86002040075a7 */ /* 0x002324000800017f */
[----:B----4-:R-:W-:Y:S05]  /*18be0*/  @!P0 NANOSLEEP.SYNCS 0x989680 ;  /* 0x009896800000895d */ /* 0x010fea0003900000 */
[----:B------:R-:W4:Y:S02]  /*18bf0*/  @!P0 SYNCS.PHASECHK.TRANS64 P0, [R4+URZ+0x2a860], R2 ;  /* 0x02a86002040085a7 */ /* 0x000f24000800007f */
[----:B----4-:R-:W-:Y:S05]  /*18c00*/  @!P0 BRA `(.L_x_1378) ;  /* 0xfffffffc00f08947 */ /* 0x010fea000383ffff */
[----:B------:R-:W-:Y:S05]  /*18c10*/  BRA `(.L_x_1470) ;  /* 0xffffffbc00b47947 */ /* 0x000fea000383ffff */
.L_x_1379:
        /* <DEDUP_REMOVED lines=8> */
.L_x_1472:
[----:B------:R-:W-:Y:S05]  /*18ca0*/  BSYNC B1 ;  /* 0x0000000000017941 */ /* 0x000fea0003800000 */
.L_x_1471:
        /* <DEDUP_REMOVED lines=9> */
.L_x_1473:
[----:B------:R-:W-:Y:S02]  /*18d40*/  IMAD.MOV.U32 R13, RZ, RZ, R18 ;  /* 0x000000ffff0d7224 */ /* 0x000fe400078e0012 */
[----:B------:R-:W-:Y:S02]  /*18d50*/  IMAD.MOV.U32 R12, RZ, RZ, 0x1 ;  /* 0x00000001ff0c7424 */ /* 0x000fe400078e00ff */
[----:B------:R-:W-:-:S07]  /*18d60*/  IMAD.MOV.U32 R2, RZ, RZ, R14 ;  /* 0x000000ffff027224 */ /* 0x000fce00078e000e */
[----:B------:R-:W-:Y:S05]  /*18d70*/  WARPSYNC.COLLECTIVE R15, `(.L_x_1474) ;  /* 0x000000000f087348 */ /* 0x000fea0003c00000 */
[----:B------:R0:W1:Y:S02]  /*18d80*/  SHFL.IDX P6, R14, R13, R12, R11 ;  /* 0x0000000c0d0e7389 */ /* 0x00006400000c000b */
[----:B01----:R-:W-:Y:S01]  /*18d90*/  ENDCOLLECTIVE ;  /* 0x000000000000791b */ /* 0x003fe20003800000 */
.L_x_1474:
        /* <DEDUP_REMOVED lines=15> */
.L_x_1475:
[----:B------:R-:W-:Y:S02]  /*18e90*/  IMAD.MOV.U32 R13, RZ, RZ, R18 ;  /* 0x000000ffff0d7224 */ /* 0x000fe400078e0012 */
[----:B------:R-:W-:Y:S02]  /*18ea0*/  IMAD.MOV.U32 R12, RZ, RZ, 0x2 ;  /* 0x00000002ff0c7424 */ /* 0x000fe400078e00ff */
[----:B------:R-:W-:-:S07]  /*18eb0*/  IMAD.MOV.U32 R2, RZ, RZ, R14 ;  /* 0x000000ffff027224 */ /* 0x000fce00078e000e */
[----:B------:R-:W-:Y:S05]  /*18ec0*/  WARPSYNC.COLLECTIVE R15, `(.L_x_1476) ;  /* 0x000000000f087348 */ /* 0x000fea0003c00000 */
[----:B------:R0:W1:Y:S02]  /*18ed0*/  SHFL.IDX P6, R14, R13, R12, R11 ;  /* 0x0000000c0d0e7389 */ /* 0x00006400000c000b */
[----:B01----:R-:W-:Y:S01]  /*18ee0*/  ENDCOLLECTIVE ;  /* 0x000000000000791b */ /* 0x003fe20003800000 */
.L_x_1476:
        /* <DEDUP_REMOVED lines=14> */
.L_x_1477:
[----:B------:R-:W-:Y:S02]  /*18fd0*/  IMAD.MOV.U32 R13, RZ, RZ, R18 ;  /* 0x000000ffff0d7224 */ /* 0x000fe400078e0012 */
[----:B------:R-:W-:Y:S02]  /*18fe0*/  IMAD.MOV.U32 R12, RZ, RZ, 0x3 ;  /* 0x00000003ff0c7424 */ /* 0x000fe400078e00ff */
[----:B------:R-:W-:-:S07]  /*18ff0*/  IMAD.MOV.U32 R2, RZ, RZ, R14 ;  /* 0x000000ffff027224 */ /* 0x000fce00078e000e */
[----:B------:R-:W-:Y:S05]  /*19000*/  WARPSYNC.COLLECTIVE R15, `(.L_x_1478) ;  /* 0x000000000f087348 */ /* 0x000fea0003c00000 */
[----:B------:R0:W1:Y:S02]  /*19010*/  SHFL.IDX P6, R14, R13, R12, R11 ;  /* 0x0000000c0d0e7389 */ /* 0x00006400000c000b */
[----:B01----:R-:W-:Y:S01]  /*19020*/  ENDCOLLECTIVE ;  /* 0x000000000000791b */ /* 0x003fe20003800000 */
.L_x_1478:
        /* <DEDUP_REMOVED lines=14> */
.L_x_1479:
[----:B------:R-:W-:Y:S02]  /*19110*/  IMAD.MOV.U32 R13, RZ, RZ, R18 ;  /* 0x000000ffff0d7224 */ /* 0x000fe400078e0012 */
[----:B------:R-:W-:Y:S02]  /*19120*/  IMAD.MOV.U32 R12, RZ, RZ, 0x4 ;  /* 0x00000004ff0c7424 */ /* 0x000fe400078e00ff */
[----:B------:R-:W-:-:S07]  /*19130*/  IMAD.MOV.U32 R2, RZ, RZ, R14 ;  /* 0x000000ffff027224 */ /* 0x000fce00078e000e */
[----:B------:R-:W-:Y:S05]  /*19140*/  WARPSYNC.COLLECTIVE R15, `(.L_x_1480) ;  /* 0x000000000f087348 */ /* 0x000fea0003c00000 */
[----:B------:R0:W1:Y:S02]  /*19150*/  SHFL.IDX P6, R14, R13, R12, R11 ;  /* 0x0000000c0d0e7389 */ /* 0x00006400000c000b */
[----:B01----:R-:W-:Y:S01]  /*19160*/  ENDCOLLECTIVE ;  /* 0x000000000000791b */ /* 0x003fe20003800000 */
.L_x_1480:
        /* <DEDUP_REMOVED lines=14> */
.L_x_1481:
[----:B------:R-:W-:Y:S02]  /*19250*/  IMAD.MOV.U32 R13, RZ, RZ, R18 ;  /* 0x000000ffff0d7224 */ /* 0x000fe400078e0012 */
[----:B------:R-:W-:Y:S02]  /*19260*/  IMAD.MOV.U32 R12, RZ, RZ, 0x5 ;  /* 0x00000005ff0c7424 */ /* 0x000fe400078e00ff */
[----:B------:R-:W-:-:S07]  /*19270*/  IMAD.MOV.U32 R2, RZ, RZ, R14 ;  /* 0x000000ffff027224 */ /* 0x000fce00078e000e */
[----:B------:R-:W-:Y:S05]  /*19280*/  WARPSYNC.COLLECTIVE R15, `(.L_x_1482) ;  /* 0x000000000f087348 */ /* 0x000fea0003c00000 */
[----:B------:R0:W1:Y:S02]  /*19290*/  SHFL.IDX P6, R14, R13, R12, R11 ;  /* 0x0000000c0d0e7389 */ /* 0x00006400000c000b */
[----:B01----:R-:W-:Y:S01]  /*192a0*/  ENDCOLLECTIVE ;  /* 0x000000000000791b */ /* 0x003fe20003800000 */
.L_x_1482:
        /* <DEDUP_REMOVED lines=13> */
.L_x_1483:
[----:B------:R-:W-:Y:S01]  /*19380*/  @!PT LDS RZ, [RZ] ;  /* 0x00000000fffff984 */ /* 0x000fe20000000800 */
[----:B------:R-:W-:Y:S01]  /*19390*/  @!PT LDS RZ, [RZ] ;  /* 0x00000000fffff984 */ /* 0x000fe20000000800 */
[----:B------:R-:W-:Y:S01]  /*193a0*/  @!PT LDS RZ, [RZ] ;  /* 0x00000000fffff984 */ /* 0x000fe20000000800 */
[----:B------:R1:W-:Y:S01]  /*193b0*/  LDGSTS.E.BYPASS.LTC128B.128 [R5+0x5400], desc[UR36][R2.64+0x80], !P2 ;  /* 0x0540008002057fae */ /* 0x0003e2000d101d64 */
[----:B------:R-:W-:Y:S05]  /*193c0*/  BRA `(.L_x_1484) ;  /* 0xffffffb800a07947 */ /* 0x000fea000383ffff */
.L_x_1387:
[----:B0-----:R0:W1:Y:S02]  /*193d0*/  SYNCS.PHASECHK.TRANS64.TRYWAIT P0, [R0+URZ+0x2a860], R3 ;  /* 0x02a86003000075a7 */ /* 0x001064000800017f */
[----:B-1----:R-:W-:Y:S05]  /*193e0*/  @!P0 NANOSLEEP.SYNCS 0x989680 ;  /* 0x009896800000895d */ /* 0x002fea0003900000 */
[----:B------:R-:W1:Y:S02]  /*193f0*/  @!P0 SYNCS.PHASECHK.TRANS64 P0, [R0+URZ+0x2a860], R3 ;  /* 0x02a86003000085a7 */ /* 0x000e64000800007f */
[----:B-1----:R-:W-:Y:S05]  /*19400*/  @!P0 BRA `(.L_x_1387) ;  /* 0xfffffffc00f08947 */ /* 0x002fea000383ffff */
[----:B------:R-:W-:Y:S05]  /*19410*/  BRA `(.L_x_1485) ;  /* 0xffffffbc00b07947 */ /* 0x000fea000383ffff */
.L_x_1388:
        /* <DEDUP_REMOVED lines=8> */
.L_x_1487:
[----:B------:R-:W-:Y:S05]  /*194a0*/  BSYNC B0 ;  /* 0x0000000000007941 */ /* 0x000fea0003800000 */
.L_x_1486:
        /* <DEDUP_REMOVED lines=14> */
.L_x_1488:
[----:B------:R-:W-:Y:S02]  /*19590*/  IMAD.MOV.U32 R13, RZ, RZ, R18 ;  /* 0x000000ffff0d7224 */ /* 0x000fe400078e0012 */
[----:B------:R-:W-:Y:S02]  /*195a0*/  IMAD.MOV.U32 R12, RZ, RZ, 0x1 ;  /* 0x00000001ff0c7424 */ /* 0x000fe400078e00ff */
[----:B------:R-:W-:-:S05]  /*195b0*/  IMAD.SHL.U32 R4, R4, 0x8, RZ ;  /* 0x0000000804047824 */ /* 0x000fca00078e00ff */
[----:B------:R-:W-:-:S05]  /*195c0*/  LOP3.LUT R4, R4, 0x38, RZ, 0xc0, !PT ;  /* 0x0000003804047812 */ /* 0x000fca00078ec0ff */
[----:B------:R-:W-:Y:S02]  /*195d0*/  IMAD.SHL.U32 R5, R4, 0x2, RZ ;  /* 0x0000000204057824 */ /* 0x000fe400078e00ff */
[----:B------:R-:W-:-:S03]  /*195e0*/  IMAD R4, R7, 0x2, R22 ;  /* 0x0000000207047824 */ /* 0x000fc600078e0216 */
[----:B------:R-:W-:-:S13]  /*195f0*/  IADD3 R2, P2, R14, R5, RZ ;  /* 0x000000050e027210 */ /* 0x000fda0007f5e0ff */
[----:B------:R-:W-:Y:S05]  /*19600*/  WARPSYNC.COLLECTIVE R15, `(.L_x_1489) ;  /* 0x000000000f087348 */ /* 0x000fea0003c00000 */
[----:B------:R0:W1:Y:S02]  /*19610*/  SHFL.IDX P6, R14, R13, R12, R11 ;  /* 0x0000000c0d0e7389 */ /* 0x00006400000c000b */
[----:B01----:R-:W-:Y:S01]  /*19620*/  ENDCOLLECTIVE ;  /* 0x000000000000791b */ /* 0x003fe20003800000 */
.L_x_1489:
        /* <DEDUP_REMOVED lines=13> */
.L_x_1490:
[----:B------:R-:W-:Y:S02]  /*19700*/  IMAD.MOV.U32 R13, RZ, RZ, R18 ;  /* 0x000000ffff0d7224 */ /* 0x000fe400078e0012 */
[----:B------:R-:W-:Y:S01]  /*19710*/  IMAD.MOV.U32 R12, RZ, RZ, 0x2 ;  /* 0x00000002ff0c7424 */ /* 0x000fe200078e00ff */
[----:B------:R-:W-:-:S13]  /*19720*/  IADD3 R2, P2, R14, R5, RZ ;  /* 0x000000050e027210 */ /* 0x000fda0007f5e0ff */
[----:B------:R-:W-:Y:S05]  /*19730*/  WARPSYNC.COLLECTIVE R15, `(.L_x_1491) ;  /* 0x000000000f087348 */ /* 0x000fea0003c00000 */
[----:B------:R0:W1:Y:S02]  /*19740*/  SHFL.IDX P6, R14, R13, R12, R11 ;  /* 0x0000000c0d0e7389 */ /* 0x00006400000c000b */
[----:B01----:R-:W-:Y:S01]  /*19750*/  ENDCOLLECTIVE ;  /* 0x000000000000791b */ /* 0x003fe20003800000 */
.L_x_1491:
        /* <DEDUP_REMOVED lines=13> */
.L_x_1492:
[----:B------:R-:W-:Y:S02]  /*19830*/  IMAD.MOV.U32 R13, RZ, RZ, R18 ;  /* 0x000000ffff0d7224 */ /* 0x000fe400078e0012 */
[----:B------:R-:W-:Y:S02]  /*19840*/  IMAD.MOV.U32 R12, RZ, RZ, 0x3 ;  /* 0x00000003ff0c7424 */ /* 0x000fe400078e00ff */
[----:B------:R-:W-:-:S07]  /*19850*/  IMAD.MOV.U32 R10, RZ, RZ, R14 ;  /* 0x000000ffff0a7224 */ /* 0x000fce00078e000e */
[----:B------:R-:W-:Y:S05]  /*19860*/  WARPSYNC.COLLECTIVE R15, `(.L_x_1493) ;  /* 0x000000000f087348 */ /* 0x000fea0003c00000 */
[----:B------:R0:W1:Y:S02]  /*19870*/  SHFL.IDX P6, R14, R13, R12, R11 ;  /* 0x0000000c0d0e7389 */ /* 0x00006400000c000b */
[----:B01----:R-:W-:Y:S01]  /*19880*/  ENDCOLLECTIVE ;  /* 0x000000000000791b */ /* 0x003fe20003800000 */
.L_x_1493:
        /* <DEDUP_REMOVED lines=14> */
.L_x_1494:
[----:B------:R-:W-:Y:S02]  /*19970*/  IMAD.MOV.U32 R13, RZ, RZ, R18 ;  /* 0x000000ffff0d7224 */ /* 0x000fe400078e0012 */
[----:B------:R-:W-:Y:S01]  /*19980*/  IMAD.MOV.U32 R12, RZ, RZ, 0x4 ;  /* 0x00000004ff0c7424 */ /* 0x000fe200078e00ff */
[----:B------:R-:W-:-:S13]  /*19990*/  IADD3 R2, P2, R14, R5, RZ ;  /* 0x000000050e027210 */ /* 0x000fda0007f5e0ff */
[----:B------:R-:W-:Y:S05]  /*199a0*/  WARPSYNC.COLLECTIVE R15, `(.L_x_1495) ;  /* 0x000000000f087348 */ /* 0x000fea0003c00000 */
[----:B------:R0:W1:Y:S02]  /*199b0*/  SHFL.IDX P6, R14, R13, R12, R11 ;  /* 0x0000000c0d0e7389 */ /* 0x00006400000c000b */
[----:B01----:R-:W-:Y:S01]  /*199c0*/  ENDCOLLECTIVE ;  /* 0x000000000000791b */ /* 0x003fe20003800000 */
.L_x_1495:
        /* <DEDUP_REMOVED lines=13> */
.L_x_1496:
[----:B------:R-:W-:Y:S02]  /*19aa0*/  IMAD.MOV.U32 R13, RZ, RZ, R18 ;  /* 0x000000ffff0d7224 */ /* 0x000fe400078e0012 */
[----:B------:R-:W-:Y:S02]  /*19ab0*/  IMAD.MOV.U32 R12, RZ, RZ, 0x5 ;  /* 0x00000005ff0c7424 */ /* 0x000fe400078e00ff */
[----:B------:R-:W-:-:S07]  /*19ac0*/  IMAD.MOV.U32 R10, RZ, RZ, R14 ;  /* 0x000000ffff0a7224 */ /* 0x000fce00078e000e */
[----:B------:R-:W-:Y:S05]  /*19ad0*/  WARPSYNC.COLLECTIVE R15, `(.L_x_1497) ;  /* 0x000000000f087348 */ /* 0x000fea0003c00000 */
[----:B------:R0:W1:Y:S02]  /*19ae0*/  SHFL.IDX P6, R14, R13, R12, R11 ;  /* 0x0000000c0d0e7389 */ /* 0x00006400000c000b */
[----:B01----:R-:W-:Y:S01]  /*19af0*/  ENDCOLLECTIVE ;  /* 0x000000000000791b */ /* 0x003fe20003800000 */
.L_x_1497:
        /* <DEDUP_REMOVED lines=12> */
.L_x_1498:
[----:B------:R-:W-:Y:S05]  /*19bc0*/  BRA `(.L_x_1499) ;  /* 0xffffffb800ac7947 */ /* 0x000fea000383ffff */
.L_x_1393:
        /* <DEDUP_REMOVED lines=8> */
.L_x_1501:
[----:B------:R-:W-:Y:S05]  /*19c50*/  BSYNC B0 ;  /* 0x0000000000007941 */ /* 0x000fea0003800000 */
.L_x_1500:
[----:B------:R-:W-:Y:S02]  /*19c60*/  IMAD.MOV.U32 R13, RZ, RZ, R16 ;  /* 0x000000ffff0d7224 */ /* 0x000fe400078e0010 */
[----:B------:R-:W-:Y:S02]  /*19c70*/  IMAD.MOV.U32 R12, RZ, RZ, 0x1 ;  /* 0x00000001ff0c7424 */ /* 0x000fe400078e00ff */
[----:B------:R-:W-:Y:S02]  /*19c80*/  IMAD.MOV.U32 R11, RZ, RZ, 0x1f ;  /* 0x0000001fff0b7424 */ /* 0x000fe400078e00ff */
[----:B------:R-:W-:Y:S02]  /*19c90*/  IMAD.MOV.U32 R15, RZ, RZ, -0x1 ;  /* 0xffffffffff0f7424 */ /* 0x000fe400078e00ff */
[----:B------:R-:W-:Y:S02]  /*19ca0*/  IMAD.IADD R9, R19, 0x1, R10 ;  /* 0x0000000113097824 */ /* 0x000fe400078e020a */
[----:B------:R-:W-:-:S07]  /*19cb0*/  IMAD.MOV.U32 R0, RZ, RZ, R14 ;  /* 0x000000ffff007224 */ /* 0x000fce00078e000e */
[----:B------:R-:W-:Y:S05]  /*19cc0*/  WARPSYNC.COLLECTIVE R15, `(.L_x_1502) ;  /* 0x000000000f087348 */ /* 0x000fea0003c00000 */
[----:B------:R0:W1:Y:S02]  /*19cd0*/  SHFL.IDX P6, R14, R13, R12, R11 ;  /* 0x0000000c0d0e7389 */ /* 0x00006400000c000b */
[----:B01----:R-:W-:Y:S01]  /*19ce0*/  ENDCOLLECTIVE ;  /* 0x000000000000791b */ /* 0x003fe20003800000 */
.L_x_1502:
[----:B------:R-:W-:Y:S02]  /*19cf0*/  ULDC UR4, c[0x0][0xc3c] ;  /* 0x00030f0000047ab9 */ /* 0x000fe40000000800 */
[----:B------:R-:W-:-:S13]  /*19d00*/  ISETP.GE.OR P1, PT, R9, UR4, !P0 ;  /* 0x0000000409007c0c */ /* 0x000fda000c726670 */
[----:B------:R-:W0:Y:S08]  /*19d10*/  @!P1 LDC.64 R4, c[0x0][0xc80] ;  /* 0x00032000ff049b82 */ /* 0x000e300000000a00 */
[----:B------:R-:W1:Y:S01]  /*19d20*/  @!P1 LDC.64 R2, c[0x0][0xc78] ;  /* 0x00031e00ff029b82 */ /* 0x000e620000000a00 */
[----:B------:R-:W-:Y:S02]  /*19d30*/  IMAD.MOV.U32 R17, RZ, RZ, RZ ;  /* 0x000000ffff117224 */ /* 0x000fe400078e00ff */
[----:B------:R-:W-:-:S02]  /*19d40*/  IMAD.MOV.U32 R8, RZ, RZ, RZ ;  /* 0x000000ffff087224 */ /* 0x000fc400078e00ff */
[----:B------:R-:W-:Y:S02]  /*19d50*/  IMAD.MOV.U32 R11, RZ, RZ, RZ ;  /* 0x000000ffff0b7224 */ /* 0x000fe400078e00ff */
[----:B------:R-:W-:Y:S02]  /*19d60*/  IMAD.MOV.U32 R7, RZ, RZ, R14 ;  /* 0x000000ffff077224 */ /* 0x000fe400078e000e */
[----:B0-----:R-:W-:-:S06]  /*19d70*/  @!P1 IMAD.WIDE R4, R9, 0x4, R4 ;  /* 0x0000000409049825 */ /* 0x001fcc00078e0204 */
[----:B------:R-:W2:Y:S01]  /*19d80*/  @!P1 LDG.E R4, desc[UR36][R4.64] ;  /* 0x0000002404049981 */ /* 0x000ea2000c1e1900 */
[----:B-1----:R-:W-:-:S06]  /*19d90*/  @!P1 IMAD.WIDE R2, R9, 0x4, R2 ;  /* 0x0000000409029825 */ /* 0x002fcc00078e0202 */
[----:B------:R-:W3:Y:S01]  /*19da0*/  @!P1 LDG.E R2, desc[UR36][R2.64] ;  /* 0x0000002402029981 */ /* 0x000ee2000c1e1900 */
        /* <DEDUP_REMOVED lines=11> */
.L_x_1503:
[----:B------:R-:W-:Y:S01]  /*19e60*/  IMAD.MOV.U32 R12, RZ, RZ, 0x2 ;  /* 0x00000002ff0c7424 */ /* 0x000fe200078e00ff */
[----:B------:R-:W-:-:S05]  /*19e70*/  SEL R6, R14, RZ, P1 ;  /* 0x000000ff0e067207 */ /* 0x000fca0000800000 */
[----:B------:R-:W-:-:S04]  /*19e80*/  IMAD.IADD R6, R13, 0x1, R6 ;  /* 0x000000010d067824 */ /* 0x000fc800078e0206 */
[----:B------:R-:W-:-:S07]  /*19e90*/  IMAD.MOV.U32 R13, RZ, RZ, R6 ;  /* 0x000000ffff0d7224 */ /* 0x000fce00078e0006 */
[----:B------:R-:W-:Y:S05]  /*19ea0*/  WARPSYNC.COLLECTIVE R15, `(.L_x_1504) ;  /* 0x000000000f087348 */ /* 0x000fea0003c00000 */
[----:B------:R0:W1:Y:S02]  /*19eb0*/  SHFL.UP P6, R14, R13, R12, R11 ;  /* 0x0400000c0d0e7389 */ /* 0x00006400000c000b */
[----:B01----:R-:W-:Y:S01]  /*19ec0*/  ENDCOLLECTIVE ;  /* 0x000000000000791b */ /* 0x003fe20003800000 */
.L_x_1504:
[----:B------:R-:W-:Y:S01]  /*19ed0*/  IMAD.MOV.U32 R12, RZ, RZ, 0x4 ;  /* 0x00000004ff0c7424 */ /* 0x000fe200078e00ff */
[----:B------:R-:W-:-:S05]  /*19ee0*/  SEL R3, R14, RZ, P2 ;  /* 0x000000ff0e037207 */ /* 0x000fca0001000000 */
[----:B------:R-:W-:Y:S02]  /*19ef0*/  IMAD.IADD R2, R6, 0x1, R3 ;  /* 0x0000000106027824 */ /* 0x000fe400078e0203 */
[----:B------:R-:W-:Y:S02]  /*19f00*/  IMAD.MOV.U32 R6, RZ, RZ, RZ ;  /* 0x000000ffff067224 */ /* 0x000fe400078e00ff */
[----:B------:R-:W-:-:S07]  /*19f10*/  IMAD.MOV.U32 R13, RZ, RZ, R2 ;  /* 0x000000ffff0d7224 */ /* 0x000fce00078e0002 */
[----:B------:R-:W-:Y:S05]  /*19f20*/  WARPSYNC.COLLECTIVE R15, `(.L_x_1505) ;  /* 0x000000000f087348 */ /* 0x000fea0003c00000 */
[----:B------:R0:W1:Y:S02]  /*19f30*/  SHFL.UP P6, R14, R13, R12, R11 ;  /* 0x0400000c0d0e7389 */ /* 0x00006400000c000b */
[----:B01----:R-:W-:Y:S01]  /*19f40*/  ENDCOLLECTIVE ;  /* 0x000000000000791b */ /* 0x003fe20003800000 */
.L_x_1505:
[----:B------:R-:W-:Y:S01]  /*19f50*/  IMAD.MOV.U32 R12, RZ, RZ, 0x8 ;  /* 0x00000008ff0c7424 */ /* 0x000fe200078e00ff */
[----:B------:R-:W-:-:S05]  /*19f60*/  SEL R3, R14, RZ, P3 ;  /* 0x000000ff0e037207 */ /* 0x000fca0001800000 */
[----:B------:R-:W-:-:S04]  /*19f70*/  IMAD.IADD R3, R2, 0x1, R3 ;  /* 0x0000000102037824 */ /* 0x000fc800078e0203 */
[----:B------:R-:W-:-:S07]  /*19f80*/  IMAD.MOV.U32 R13, RZ, RZ, R3 ;  /* 0x000000ffff0d7224 */ /* 0x000fce00078e0003 */
[----:B------:R-:W-:Y:S05]  /*19f90*/  WARPSYNC.COLLECTIVE R15, `(.L_x_1506) ;  /* 0x000000000f087348 */ /* 0x000fea0003c00000 */
[----:B------:R0:W1:Y:S02]  /*19fa0*/  SHFL.UP P6, R14, R13, R12, R11 ;  /* 0x0400000c0d0e7389 */ /* 0x00006400000c000b */
[----:B01----:R-:W-:Y:S01]  /*19fb0*/  ENDCOLLECTIVE ;  /* 0x000000000000791b */ /* 0x003fe20003800000 */
.L_x_1506:
[----:B------:R-:W-:Y:S01]  /*19fc0*/  IMAD.MOV.U32 R12, RZ, RZ, 0x10 ;  /* 0x00000010ff0c7424 */ /* 0x000fe200078e00ff */
[----:B------:R-:W-:-:S05]  /*19fd0*/  SEL R4, R14, RZ, P4 ;  /* 0x000000ff0e047207 */ /* 0x000fca0002000000 */
[----:B------:R-:W-:-:S04]  /*19fe0*/  IMAD.IADD R4, R3, 0x1, R4 ;  /* 0x0000000103047824 */ /* 0x000fc800078e0204 */
[----:B------:R-:W-:-:S07]  /*19ff0*/  IMAD.MOV.U32 R13, RZ, RZ, R4 ;  /* 0x000000ffff0d7224 */ /* 0x000fce00078e0004 */
[----:B------:R-:W-:Y:S05]  /*1a000*/  WARPSYNC.COLLECTIVE R15, `(.L_x_1507) ;  /* 0x000000000f087348 */ /* 0x000fea0003c00000 */
[----:B------:R0:W1:Y:S02]  /*1a010*/  SHFL.UP P6, R14, R13, R12, R11 ;  /* 0x0400000c0d0e7389 */ /* 0x00006400000c000b */
[----:B01----:R-:W-:Y:S01]  /*1a020*/  ENDCOLLECTIVE ;  /* 0x000000000000791b */ /* 0x003fe20003800000 */
.L_x_1507:
        /* <DEDUP_REMOVED lines=8> */
.L_x_1508:
[----:B------:R-:W-:Y:S05]  /*1a0b0*/  BRA `(.L_x_1509) ;  /* 0xffffffb800b87947 */ /* 0x000fea000383ffff */
.L_x_1396:
[----:B------:R-:W-:Y:S01]  /*1a0c0*/  BSSY B0, `(.L_x_1510) ;  /* 0x0000007000007945 */ /* 0x000fe20003800000 */
[----:B------:R-:W-:Y:S02]  /*1a0d0*/  IMAD.MOV.U32 R12, RZ, RZ, 0x1 ;  /* 0x00000001ff0c7424 */ /* 0x000fe400078e00ff */
[----:B------:R-:W-:Y:S02]  /*1a0e0*/  IMAD.MOV.U32 R11, RZ, RZ, RZ ;  /* 0x000000ffff0b7224 */ /* 0x000fe400078e00ff */
[----:B------:R-:W-:-:S07]  /*1a0f0*/  IMAD.MOV.U32 R15, RZ, RZ, -0x1 ;  /* 0xffffffffff0f7424 */ /* 0x000fce00078e00ff */
[----:B------:R-:W-:Y:S05]  /*1a100*/  WARPSYNC.COLLECTIVE R15, `(.L_x_1511) ;  /* 0x000000000f087348 */ /* 0x000fea0003c00000 */
[----:B------:R0:W1:Y:S02]  /*1a110*/  SHFL.UP P6, R14, R13, R12, R11 ;  /* 0x0400000c0d0e7389 */ /* 0x00006400000c000b */
[----:B01----:R-:W-:Y:S01]  /*1a120*/  ENDCOLLECTIVE ;  /* 0x000000000000791b */ /* 0x003fe20003800000 */
.L_x_1511:
[----:B------:R-:W-:Y:S05]  /*1a130*/  BSYNC B0 ;  /* 0x0000000000007941 */ /* 0x000fea0003800000 */
.L_x_1510:
        /* <DEDUP_REMOVED lines=8> */
.L_x_1512:
[----:B------:R-:W-:Y:S01]  /*1a1c0*/  IMAD.MOV.U32 R12, RZ, RZ, 0x4 ;  /* 0x00000004ff0c7424 */ /* 0x000fe200078e00ff */
[----:B------:R-:W-:-:S05]  /*1a1d0*/  SEL R2, R14, RZ, P2 ;  /* 0x000000ff0e027207 */ /* 0x000fca0001000000 */
[----:B------:R-:W-:-:S04]  /*1a1e0*/  IMAD.IADD R2, R13, 0x1, R2 ;  /* 0x000000010d027824 */ /* 0x000fc800078e0202 */
[----:B------:R-:W-:-:S07]  /*1a1f0*/  IMAD.MOV.U32 R13, RZ, RZ, R2 ;  /* 0x000000ffff0d7224 */ /* 0x000fce00078e0002 */
[----:B------:R-:W-:Y:S05]  /*1a200*/  WARPSYNC.COLLECTIVE R15, `(.L_x_1513) ;  /* 0x000000000f087348 */ /* 0x000fea0003c00000 */
[----:B------:R0:W1:Y:S02]  /*1a210*/  SHFL.UP P6, R14, R13, R12, R11 ;  /* 0x0400000c0d0e7389 */ /* 0x00006400000c000b */
[----:B01----:R-:W-:Y:S01]  /*1a220*/  ENDCOLLECTIVE ;  /* 0x000000000000791b */ /* 0x003fe20003800000 */
.L_x_1513:
[----:B------:R-:W-:Y:S01]  /*1a230*/  IMAD.MOV.U32 R12, RZ, RZ, 0x8 ;  /* 0x00000008ff0c7424 */ /* 0x000fe200078e00ff */
[----:B------:R-:W-:-:S05]  /*1a240*/  SEL R3, R14, RZ, P3 ;  /* 0x000000ff0e037207 */ /* 0x000fca0001800000 */
[----:B------:R-:W-:-:S04]  /*1a250*/  IMAD.IADD R3, R2, 0x1, R3 ;  /* 0x0000000102037824 */ /* 0x000fc800078e0203 */
[----:B------:R-:W-:-:S07]  /*1a260*/  IMAD.MOV.U32 R13, RZ, RZ, R3 ;  /* 0x000000ffff0d7224 */ /* 0x000fce00078e0003 */
[----:B------:R-:W-:Y:S05]  /*1a270*/  WARPSYNC.COLLECTIVE R15, `(.L_x_1514) ;  /* 0x000000000f087348 */ /* 0x000fea0003c00000 */
[----:B------:R0:W1:Y:S02]  /*1a280*/  SHFL.UP P6, R14, R13, R12, R11 ;  /* 0x0400000c0d0e7389 */ /* 0x00006400000c000b */
[----:B01----:R-:W-:Y:S01]  /*1a290*/  ENDCOLLECTIVE ;  /* 0x000000000000791b */ /* 0x003fe20003800000 */
.L_x_1514:
[----:B------:R-:W-:Y:S01]  /*1a2a0*/  IMAD.MOV.U32 R12, RZ, RZ, 0x10 ;  /* 0x00000010ff0c7424 */ /* 0x000fe200078e00ff */
[----:B------:R-:W-:-:S05]  /*1a2b0*/  SEL R4, R14, RZ, P4 ;  /* 0x000000ff0e047207 */ /* 0x000fca0002000000 */
[----:B------:R-:W-:-:S04]  /*1a2c0*/  IMAD.IADD R4, R3, 0x1, R4 ;  /* 0x0000000103047824 */ /* 0x000fc800078e0204 */
[----:B------:R-:W-:-:S07]  /*1a2d0*/  IMAD.MOV.U32 R13, RZ, RZ, R4 ;  /* 0x000000ffff0d7224 */ /* 0x000fce00078e0004 */
[----:B------:R-:W-:Y:S05]  /*1a2e0*/  WARPSYNC.COLLECTIVE R15, `(.L_x_1515) ;  /* 0x000000000f087348 */ /* 0x000fea0003c00000 */
[----:B------:R0:W1:Y:S02]  /*1a2f0*/  SHFL.UP P6, R14, R13, R12, R11 ;  /* 0x0400000c0d0e7389 */ /* 0x00006400000c000b */
[----:B01----:R-:W-:Y:S01]  /*1a300*/  ENDCOLLECTIVE ;  /* 0x000000000000791b */ /* 0x003fe20003800000 */
.L_x_1515:
        /* <DEDUP_REMOVED lines=8> */
.L_x_1516:
[----:B------:R-:W-:Y:S05]  /*1a390*/  BRA `(.L_x_1517) ;  /* 0xffffffb800a47947 */ /* 0x000fea000383ffff */
.L_x_1398:
[----:B------:R-:W-:Y:S01]  /*1a3a0*/  BSSY B0, `(.L_x_1518) ;  /* 0x0000006000007945 */ /* 0x000fe20003800000 */
[----:B------:R-:W-:Y:S01]  /*1a3b0*/  PLOP3.LUT P6, PT, P6, PT, PT, 0x8, 0x0 ;  /* 0x000000000000781c */ /* 0x000fe200037ce170 */
[----:B------:R-:W-:-:S12]  /*1a3c0*/  IMAD.MOV.U32 R15, RZ, RZ, -0x1 ;  /* 0xffffffffff0f7424 */ /* 0x000fd800078e00ff */
[----:B0-----:R-:W-:Y:S05]  /*1a3d0*/  WARPSYNC.COLLECTIVE R15, `(.L_x_1519) ;  /* 0x000000000f087348 */ /* 0x001fea0003c00000 */
[----:B------:R-:W-:Y:S01]  /*1a3e0*/  VOTE.ANY R14, PT, P6 ;  /* 0x00000000000e7806 */ /* 0x000fe200030e0100 */
[----:B0-----:R-:W-:Y:S06]  /*1a3f0*/  ENDCOLLECTIVE ;  /* 0x000000000000791b */ /* 0x001fec0003800000 */
.L_x_1519:
[----:B------:R-:W-:Y:S05]  /*1a400*/  BSYNC B0 ;  /* 0x0000000000007941 */ /* 0x000fea0003800000 */
.L_x_1518:
[----:B------:R-:W-:Y:S02]  /*1a410*/  IMAD.MOV.U32 R3, RZ, RZ, R14 ;  /* 0x000000ffff037224 */ /* 0x000fe400078e000e */
[----:B------:R-:W-:Y:S02]  /*1a420*/  IMAD.MOV.U32 R13, RZ, RZ, R17 ;  /* 0x000000ffff0d7224 */ /* 0x000fe400078e0011 */
[----:B------:R0:W1:Y:S01]  /*1a430*/  POPC R12, R3 ;  /* 0x00000003000c7309 */ /* 0x0000620000000000 */
[----:B------:R-:W-:Y:S02]  /*1a440*/  IMAD.MOV.U32 R11, RZ, RZ, 0x1f ;  /* 0x0000001fff0b7424 */ /* 0x000fe400078e00ff */
[----:B------:R-:W-:-:S07]  /*1a450*/  IMAD.MOV.U32 R15, RZ, RZ, -0x1 ;  /* 0xffffffffff0f7424 */ /* 0x000fce00078e00ff */
[----:B01----:R-:W-:Y:S05]  /*1a460*/  WARPSYNC.COLLECTIVE R15, `(.L_x_1520) ;  /* 0x000000000f087348 */ /* 0x003fea0003c00000 */
[----:B-1----:R1:W2:Y:S02]  /*1a470*/  SHFL.IDX P6, R14, R13, R12, R11 ;  /* 0x0000000c0d0e7389 */ /* 0x0022a400000c000b */
[----:B012---:R-:W-:Y:S01]  /*1a480*/  ENDCOLLECTIVE ;  /* 0x000000000000791b */ /* 0x007fe20003800000 */
.L_x_1520:
[----:B------:R-:W-:Y:S02]  /*1a490*/  IMAD.IADD R19, R12, 0x1, R19 ;  /* 0x000000010c137824 */ /* 0x000fe400078e0213 */
[----:B------:R-:W-:Y:S02]  /*1a4a0*/  IMAD.MOV.U32 R13, RZ, RZ, R8 ;  /* 0x000000ffff0d7224 */ /* 0x000fe400078e0008 */
[----:B------:R-:W-:-:S07]  /*1a4b0*/  IMAD.MOV.U32 R17, RZ, RZ, R14 ;  /* 0x000000ffff117224 */ /* 0x000fce00078e000e */
[----:B------:R-:W-:Y:S05]  /*1a4c0*/  WARPSYNC.COLLECTIVE R15, `(.L_x_1521) ;  /* 0x000000000f087348 */ /* 0x000fea0003c00000 */
[----:B------:R0:W1:Y:S02]  /*1a4d0*/  SHFL.IDX P6, R14, R13, R12, R11 ;  /* 0x0000000c0d0e7389 */ /* 0x00006400000c000b */
[----:B01----:R-:W-:Y:S01]  /*1a4e0*/  ENDCOLLECTIVE ;  /* 0x000000000000791b */ /* 0x003fe20003800000 */
.L_x_1521:
[----:B------:R-:W-:Y:S01]  /*1a4f0*/  IMAD.MOV.U32 R8, RZ, RZ, R14 ;  /* 0x000000ffff087224 */ /* 0x000fe200078e000e */
[----:B------:R-:W-:Y:S06]  /*1a500*/  BRA `(.L_x_1522) ;  /* 0xffffffb800887947 */ /* 0x000fec000383ffff */
.L_x_1400:
[----:B------:R-:W-:Y:S01]  /*1a510*/  BSSY B0, `(.L_x_1523) ;  /* 0x0000007000007945 */ /* 0x000fe20003800000 */
[----:B------:R-:W-:Y:S02]  /*1a520*/  IMAD.MOV.U32 R13, RZ, RZ, R2 ;  /* 0x000000ffff0d7224 */ /* 0x000fe400078e0002 */
[----:B------:R-:W-:Y:S02]  /*1a530*/  IMAD.MOV.U32 R11, RZ, RZ, 0x1f ;  /* 0x0000001fff0b7424 */ /* 0x000fe400078e00ff */
[----:B------:R-:W-:-:S07]  /*1a540*/  IMAD.MOV.U32 R15, RZ, RZ, -0x1 ;  /* 0xffffffffff0f7424 */ /* 0x000fce00078e00ff */
[----:B0-23--:R-:W-:Y:S05]  /*1a550*/  WARPSYNC.COLLECTIVE R15, `(.L_x_1524) ;  /* 0x000000000f087348 */ /* 0x00dfea0003c00000 */
[----:B------:R1:W4:Y:S02]  /*1a560*/  SHFL.IDX P6, R14, R13, R12, R11 ;  /* 0x0000000c0d0e7389 */ /* 0x00032400000c000b */
[----:B01234-:R-:W-:Y:S01]  /*1a570*/  ENDCOLLECTIVE ;  /* 0x000000000000791b */ /* 0x01ffe20003800000 */
.L_x_1524:
[----:B------:R-:W-:Y:S05]  /*1a580*/  BSYNC B0 ;  /* 0x0000000000007941 */ /* 0x000fea0003800000 */
.L_x_1523:
[----:B------:R-:W-:Y:S01]  /*1a590*/  IMAD.MOV.U32 R6, RZ, RZ, R14 ;  /* 0x000000ffff067224 */ /* 0x000fe200078e000e */
[----:B------:R-:W-:Y:S06]  /*1a5a0*/  BRA `(.L_x_1399) ;  /* 0xffffffb800787947 */ /* 0x000fec000383ffff */
.L_x_1406:
[----:B0-----:R0:W1:Y:S02]  /*1a5b0*/  SYNCS.PHASECHK.TRANS64.TRYWAIT P0, [R7+URZ+0x2a820], R0 ;  /* 0x02a82000070075a7 */ /* 0x001064000800017f */
[----:B-1----:R-:W-:Y:S05]  /*1a5c0*/  @!P0 NANOSLEEP.SYNCS 0x989680 ;  /* 0x009896800000895d */ /* 0x002fea0003900000 */
[----:B------:R-:W1:Y:S02]  /*1a5d0*/  @!P0 SYNCS.PHASECHK.TRANS64 P0, [R7+URZ+0x2a820], R0 ;  /* 0x02a82000070085a7 */ /* 0x000e64000800007f */
[----:B-1----:R-:W-:Y:S05]  /*1a5e0*/  @!P0 BRA `(.L_x_1406) ;  /* 0xfffffffc00f08947 */ /* 0x002fea000383ffff */
[----:B------:R-:W-:Y:S05]  /*1a5f0*/  BRA `(.L_x_1525) ;  /* 0xffffffc000d07947 */ /* 0x000fea000383ffff */
.L_x_1407:
        /* <DEDUP_REMOVED lines=8> */
[----:B0-2---:R-:W-:Y:S05]  /*1a680*/  WARPSYNC.COLLECTIVE R15, `(.L_x_1527) ;  /* 0x000000000f087348 */ /* 0x005fea0003c00000 */
[----:B------:R1:W3:Y:S02]  /*1a690*/  SHFL.IDX P6, R14, R13, R12, R11 ;  /* 0x0000000c0d0e7389 */ /* 0x0002e400000c000b */
[----:B0123--:R-:W-:Y:S01]  /*1a6a0*/  ENDCOLLECTIVE ;  /* 0x000000000000791b */ /* 0x00ffe20003800000 */
.L_x_1527:
[----:B------:R-:W-:Y:S05]  /*1a6b0*/  BSYNC B0 ;  /* 0x0000000000007941 */ /* 0x000fea0003800000 */
.L_x_1526:
[----:B------:R-:W-:Y:S05]  /*1a6c0*/  BRA `(.L_x_1528) ;  /* 0xffffffc000b87947 */ /* 0x000fea000383ffff */
.L_x_1410:
[----:B------:R-:W-:Y:S01]  /*1a6d0*/  BSSY B1, `(.L_x_1529) ;  /* 0x0000006000017945 */ /* 0x000fe20003800000 */
[----:B------:R-:W-:-:S07]  /*1a6e0*/  IMAD.MOV.U32 R15, RZ, RZ, -0x1 ;  /* 0xffffffffff0f7424 */ /* 0x000fce00078e00ff */
[----:B0-2---:R-:W-:Y:S05]  /*1a6f0*/  WARPSYNC.COLLECTIVE R15, `(.L_x_1530) ;  /* 0x000000000f0c7348 */ /* 0x005fea0003c00000 */
[----:B------:R-:W-:Y:S02]  /*1a700*/  ELECT P6, UR62, PT ;  /* 0x00000000003e782f */ /* 0x000fe400038c0000 */
[----:B------:R-:W-:Y:S01]  /*1a710*/  MOV R14, UR62 ;  /* 0x0000003e000e7c02 */ /* 0x000fe20008000f00 */
[----:B0-2---:R-:W-:Y:S10]  /*1a720*/  ENDCOLLECTIVE ;  /* 0x000000000000791b */ /* 0x005ff40003800000 */
.L_x_1530:
[----:B------:R-:W-:Y:S05]  /*1a730*/  BSYNC B1 ;  /* 0x0000000000017941 */ /* 0x000fea0003800000 */
.L_x_1529:
[----:B------:R-:W-:Y:S05]  /*1a740*/  BRA `(.L_x_1531) ;  /* 0xffffffc000b07947 */ /* 0x000fea000383ffff */
.L_x_1412:
[----:B0-----:R0:W1:Y:S02]  /*1a750*/  SYNCS.PHASECHK.TRANS64.TRYWAIT P1, [R5+URZ+0x2a840], R0 ;  /* 0x02a84000050075a7 */ /* 0x001064000802017f */
[----:B-1----:R-:W-:Y:S05]  /*1a760*/  @!P1 NANOSLEEP.SYNCS 0x989680 ;  /* 0x009896800000995d */ /* 0x002fea0003900000 */
[----:B------:R-:W1:Y:S02]  /*1a770*/  @!P1 SYNCS.PHASECHK.TRANS64 P1, [R5+URZ+0x2a840], R0 ;  /* 0x02a84000050095a7 */ /* 0x000e64000802007f */
[----:B-1----:R-:W-:Y:S05]  /*1a780*/  @!P1 BRA `(.L_x_1412) ;  /* 0xfffffffc00f09947 */ /* 0x002fea000383ffff */
[----:B------:R-:W-:Y:S05]  /*1a790*/  BRA `(.L_x_1532) ;  /* 0xffffffc000d87947 */ /* 0x000fea000383ffff */
.L_x_1414:
[----:B-1----:R1:W3:Y:S02]  /*1a7a0*/  SYNCS.PHASECHK.TRANS64.TRYWAIT P1, [R3+URZ+0x2a840], R2 ;  /* 0x02a84002030075a7 */ /* 0x0022e4000802017f */
[----:B---3--:R-:W-:Y:S05]  /*1a7b0*/  @!P1 NANOSLEEP.SYNCS 0x989680 ;  /* 0x009896800000995d */ /* 0x008fea0003900000 */
[----:B------:R-:W3:Y:S02]  /*1a7c0*/  @!P1 SYNCS.PHASECHK.TRANS64 P1, [R3+URZ+0x2a840], R2 ;  /* 0x02a84002030095a7 */ /* 0x000ee4000802007f */
[----:B---3--:R-:W-:Y:S05]  /*1a7d0*/  @!P1 BRA `(.L_x_1414) ;  /* 0xfffffffc00f09947 */ /* 0x008fea000383ffff */
[----:B------:R-:W-:Y:S05]  /*1a7e0*/  BRA `(.L_x_1533) ;  /* 0xffffffc000e47947 */ /* 0x000fea000383ffff */
.L_x_1416:
[----:B---3--:R3:W4:Y:S02]  /*1a7f0*/  SYNCS.PHASECHK.TRANS64.TRYWAIT P1, [R5+URZ+0x2a860], R0 ;  /* 0x02a86000050075a7 */ /* 0x008724000802017f */
[----:B----4-:R-:W-:Y:S05]  /*1a800*/  @!P1 NANOSLEEP.SYNCS 0x989680 ;  /* 0x009896800000995d */ /* 0x010fea0003900000 */
[----:B------:R-:W4:Y:S02]  /*1a810*/  @!P1 SYNCS.PHASECHK.TRANS64 P1, [R5+URZ+0x2a860], R0 ;  /* 0x02a86000050095a7 */ /* 0x000f24000802007f */
[----:B----4-:R-:W-:Y:S05]  /*1a820*/  @!P1 BRA `(.L_x_1416) ;  /* 0xfffffffc00f09947 */ /* 0x010fea000383ffff */
[----:B------:R-:W-:Y:S05]  /*1a830*/  BRA `(.L_x_1534) ;  /* 0xffffffc000e07947 */ /* 0x000fea000383ffff */
.L_x_1535:
        /* <DEDUP_REMOVED lines=12> */
.L_x_3208:


//--------------------- .text._ZN7cutlass13device_kernelIN5flash11enable_sm90INS1_16FlashAttnFwdSm90INS1_25CollectiveMainloopFwdSm90ILi2EN4cute5tupleIJNS5_1CILi1EEES8_S8_EEENS6_IJNS7_ILi128EEENS7_ILi96EEENS7_ILi192EEEEEELi128ENS_6half_tEfNS_4arch4Sm90ELb0ELb1ELb0ELb1ELb1ELb1ELb0ELb1ELb1ELb1ELb1ELb0EEENS1_21CollectiveEpilogueFwdINS6_IJSA_SA_SB_EEES9_SE_SG_Li256ELb1ELb1ELb1ELb0EEENS1_36VarlenDynamicPersistentTileSchedulerILi128ELi96ELi256ELi128ELb1ELb1ELb1ELb1ELb0ELb1EEEEEEEEEvNT_6ParamsE --------------------------
	.section	.text._ZN7cutlass13device_kernelIN5flash11enable_sm90INS1_16FlashAttnFwdSm90INS1_25CollectiveMainloopFwdSm90ILi2EN4cute5tupleIJNS5_1CILi1EEES8_S8_EEENS6_IJNS7_ILi128EEENS7_ILi96EEENS7_ILi192EEEEEELi128ENS_6half_tEfNS_4arch4Sm90ELb0ELb1ELb0ELb1ELb1ELb1ELb0ELb1ELb1ELb1ELb1ELb0EEENS1_21CollectiveEpilogueFwdINS6_IJSA_SA_SB_EEES9_SE_SG_Li256ELb1ELb1ELb1ELb0EEENS1_36VarlenDynamicPersistentTileSchedulerILi128ELi96ELi256ELi128ELb1ELb1ELb1ELb1ELb0ELb1EEEEEEEEEvNT_6ParamsE,"ax",@progbits
	.align	128
.text._ZN7cutlass13device_kernelIN5flash11enable_sm90INS1_16FlashAttnFwdSm90INS1_25CollectiveMainloopFwdSm90ILi2EN4cute5tupleIJNS5_1CILi1EEES8_S8_EEENS6_IJNS7_ILi128EEENS7_ILi96EEENS7_ILi192EEEEEELi128ENS_6half_tEfNS_4arch4Sm90ELb0ELb1ELb0ELb1ELb1ELb1ELb0ELb1ELb1ELb1ELb1ELb0EEENS1_21CollectiveEpilogueFwdINS6_IJSA_SA_SB_EEES9_SE_SG_Li256ELb1ELb1ELb1ELb0EEENS1_36VarlenDynamicPersistentTileSchedulerILi128ELi96ELi256ELi128ELb1ELb1ELb1ELb1ELb0ELb1EEEEEEEEEvNT_6ParamsE:
        .type           _ZN7cutlass13device_kernelIN5flash11enable_sm90INS1_16FlashAttnFwdSm90INS1_25CollectiveMainloopFwdSm90ILi2EN4cute5tupleIJNS5_1CILi1EEES8_S8_EEENS6_IJNS7_ILi128EEENS7_ILi96EEENS7_ILi192EEEEEELi128ENS_6half_tEfNS_4arch4Sm90ELb0ELb1ELb0ELb1ELb1ELb1ELb0ELb1ELb1ELb1ELb1ELb0EEENS1_21CollectiveEpilogueFwdINS6_IJSA_SA_SB_EEES9_SE_SG_Li256ELb1ELb1ELb1ELb0EEENS1_36VarlenDynamicPersistentTileSchedulerILi128ELi96ELi256ELi128ELb1ELb1ELb1ELb1ELb0ELb1EEEEEEEEEvNT_6ParamsE,@function
        .size           _ZN7cutlass13device_kernelIN5flash11enable_sm90INS1_16FlashAttnFwdSm90INS1_25CollectiveMainloopFwdSm90ILi2EN4cute5tupleIJNS5_1CILi1EEES8_S8_EEENS6_IJNS7_ILi128EEENS7_ILi96EEENS7_ILi192EEEEEELi128ENS_6half_tEfNS_4arch4Sm90ELb0ELb1ELb0ELb1ELb1ELb1ELb0ELb1ELb1ELb1ELb1ELb0EEENS1_21CollectiveEpilogueFwdINS6_IJSA_SA_SB_EEES9_SE_SG_Li256ELb1ELb1ELb1ELb0EEENS1_36VarlenDynamicPersistentTileSchedulerILi128ELi96ELi256ELi128ELb1ELb1ELb1ELb1ELb0ELb1EEEEEEEEEvNT_6ParamsE,(.L_x_3209 - _ZN7cutlass13device_kernelIN5flash11enable_sm90INS1_16FlashAttnFwdSm90INS1_25CollectiveMainloopFwdSm90ILi2EN4cute5tupleIJNS5_1CILi1EEES8_S8_EEENS6_IJNS7_ILi128EEENS7_ILi96EEENS7_ILi192EEEEEELi128ENS_6half_tEfNS_4arch4Sm90ELb0ELb1ELb0ELb1ELb1ELb1ELb0ELb1ELb1ELb1ELb1ELb0EEENS1_21CollectiveEpilogueFwdINS6_IJSA_SA_SB_EEES9_SE_SG_Li256ELb1ELb1ELb1ELb0EEENS1_36VarlenDynamicPersistentTileSchedulerILi128ELi96ELi256ELi128ELb1ELb1ELb1ELb1ELb0ELb1EEEEEEEEEvNT_6ParamsE)
        .other          _ZN7cutlass13device_kernelIN5flash11enable_sm90INS1_16FlashAttnFwdSm90INS1_25CollectiveMainloopFwdSm90ILi2EN4cute5tupleIJNS5_1CILi1EEES8_S8_EEENS6_IJNS7_ILi128EEENS7_ILi96EEENS7_ILi192EEEEEELi128ENS_6half_tEfNS_4arch4Sm90ELb0ELb1ELb0ELb1ELb1ELb1ELb0ELb1ELb1ELb1ELb1ELb0EEENS1_21CollectiveEpilogueFwdINS6_IJSA_SA_SB_EEES9_SE_SG_Li256ELb1ELb1ELb1ELb0EEENS1_36VarlenDynamicPersistentTileSchedulerILi128ELi96ELi256ELi128ELb1ELb1ELb1ELb1ELb0ELb1EEEEEEEEEvNT_6ParamsE,@"STO_CUDA_ENTRY STV_DEFAULT"
_ZN7cutlass13device_kernelIN5flash11enable_sm90INS1_16FlashAttnFwdSm90INS1_25CollectiveMainloopFwdSm90ILi2EN4cute5tupleIJNS5_1CILi1EEES8_S8_EEENS6_IJNS7_ILi128EEENS7_ILi96EEENS7_ILi192EEEEEELi128ENS_6half_tEfNS_4arch4Sm90ELb0ELb1ELb0ELb1ELb1ELb1ELb0ELb1ELb1ELb1ELb1ELb0EEENS1_21CollectiveEpilogueFwdINS6_IJSA_SA_SB_EEES9_SE_SG_Li256ELb1ELb1ELb1ELb0EEENS1_36VarlenDynamicPersistentTileSchedulerILi128ELi96ELi256ELi128ELb1ELb1ELb1ELb1ELb0ELb1EEEEEEEEEvNT_6ParamsE:
        /* <DEDUP_REMOVED lines=18> */
.L_x_1537:
[----:B------:R-:W-:Y:S05]  /*0120*/  BSYNC B0 ;  /* 0x0000000000007941 */ /* 0x000fea0003800000 */
.L_x_1536:
        /* <DEDUP_REMOVED lines=41> */
.L_x_1538:
        /* <DEDUP_REMOVED lines=22> */
.L_x_1539:
        /* <DEDUP_REMOVED lines=18> */
.L_x_1540:
        /* <DEDUP_REMOVED lines=22> */
.L_x_1541:
        /* <DEDUP_REMOVED lines=22> */
.L_x_1542:
[----:B0-----:R-:W-:Y:S01]  /*0900*/  UMOV UR4, 0x1 ;  /* 0x0000000100047882 */ /* 0x001fe20000000000 */
[----:B------:R-:W-:Y:S01]  /*0910*/  PLOP3.LUT P0, PT, PT, PT, UP0, 0x80, 0x0 ;  /* 0x000000000000781c */ /* 0x000fe20003f0f008 */
[----:B------:R-:W-:Y:S01]  /*0920*/  USEL UR4, UR4, 0x2, !UP0 ;  /* 0x0000000204047887 */ /* 0x000fe2000c000000 */
[----:B------:R-:W-:Y:S01]  /*0930*/  NOP ;  /* 0x0000000000007918 */ /* 0x000fe20000000000 */
[----:B------:R-:W-:Y:S01]  /*0940*/  ULDC.64 UR60, c[0x0][0x208] ;  /* 0x00008200003c7ab9 */ /* 0x000fe20000000a00 */
[----:B------:R-:W-:Y:S03]  /*0950*/  BSSY B9, `(.L_x_1543) ;  /* 0x000298a000097945 */ /* 0x000fe60003800000 */
[----:B------:R-:W-:-:S05]  /*0960*/  IMAD.U32 R3, RZ, RZ, UR4 ;  /* 0x00000004ff037e24 */ /* 0x000fca000f8e00ff */
[----:B------:R0:W-:Y:S01]  /*0970*/  STL [R1+0x58], R3 ;  /* 0x0000580301007387 */ /* 0x0001e20000100800 */
[----:B-12-4-:R-:W-:Y:S06]  /*0980*/  BAR.SYNC.DEFER_BLOCKING 0x0 ;  /* 0x0000000000007b1d */ /* 0x016fec0000010000 */
[----:B------:R-:W-:Y:S05]  /*0990*/  @!P0 BRA `(.L_x_1544) ;  /* 0x0000021400f48947 */ /* 0x000fea0003800000 */
.L_x_1545:
[----:B------:R-:W-:-:S08]  /*09a0*/  NOP ;  /* 0x0000000000007918 */ /* 0x000fd00000000000 */
[----:B------:R-:W1:Y:S02]  /*09b0*/  USETMAXREG.TRY_ALLOC.CTAPOOL UP0, 0xe8 ;  /* 0x000000e8000079c8 */ /* 0x000e640008000600 */
[----:B-1----:R-:W-:-:S13]  /*09c0*/  PLOP3.LUT P0, PT, PT, PT, UP0, 0x80, 0x0 ;  /* 0x000000000000781c */ /* 0x002fda0003f0f008 */
[----:B------:R-:W-:Y:S05]  /*09d0*/  @!P0 BRA `(.L_x_1545) ;  /* 0xfffffffc00f08947 */ /* 0x000fea000383ffff */
[----:B------:R-:W1:Y:S08]  /*09e0*/  S2UR UR4, SR_CgaCtaId ;  /* 0x00000000000479c3 */ /* 0x000e700000008800 */
[----:B------:R-:W-:Y:S06]  /*09f0*/  BAR.ARV 0x8, 0x180 ;  /* 0x0206000000007b1d */ /* 0x000fec0000002000 */
[----:B0-----:R-:W-:-:S02]  /*0a00*/  MOV R3, 0x400 ;  /* 0x0000040000037802 */ /* 0x001fc40000000f00 */
[----:B------:R-:W-:Y:S01]  /*0a10*/  BAR.SYNC.DEFER_BLOCKING 0x5, 0x180 ;  /* 0x0146000000007b1d */ /* 0x000fe20000010000 */
[----:B-1----:R-:W-:-:S05]  /*0a20*/  IMAD.U32 R172, RZ, RZ, UR4 ;  /* 0x00000004ffac7e24 */ /* 0x002fca000f8e00ff */
[----:B------:R-:W-:Y:S01]  /*0a30*/  ULDC UR4, c[0x0][0xc3c] ;  /* 0x00030f0000047ab9 */ /* 0x000fe20000000800 */
[----:B------:R-:W-:-:S05]  /*0a40*/  LEA R2, R172, R3, 0x18 ;  /* 0x00000003ac027211 */ /* 0x000fca00078ec0ff */
[----:B------:R-:W0:Y:S01]  /*0a50*/  LDS.128 R28, [R2+0x2a8d0] ;  /* 0x02a8d000021c7984 */ /* 0x000e220000000c00 */
[----:B------:R-:W-:Y:S06]  /*0a60*/  BAR.ARV 0x4, 0x180 ;  /* 0x0106000000007b1d */ /* 0x000fec0000002000 */
[----:B0-----:R-:W-:-:S13]  /*0a70*/  ISETP.GE.AND P0, PT, R31, UR4, PT ;  /* 0x000000041f007c0c */ /* 0x001fda000bf06270 */
[----:B------:R-:W-:Y:S05]  /*0a80*/  @P0 BRA `(.L_x_1546) ;  /* 0x0000029400d80947 */ /* 0x000fea0003800000 */
[----:B------:R-:W2:Y:S01]  /*0a90*/  LDL R4, [R1+0x58] ;  /* 0x0000580001047983 */ /* 0x000ea20000100800 */
[----:B------:R-:W-:Y:S01]  /*0aa0*/  VIADD R0, R0, 0xffffff80 ;  /* 0xffffff8000007836 */ /* 0x000fe20000000000 */
[----:B------:R-:W-:Y:S01]  /*0ab0*/  R2UR UR4, R2 ;  /* 0x00000000020472ca */ /* 0x000fe200000e0000 */
[----:B------:R-:W-:Y:S01]  /*0ac0*/  IMAD.MOV.U32 R209, RZ, RZ, RZ ;  /* 0x000000ffffd17224 */ /* 0x000fe200078e00ff */
[----:B------:R-:W-:Y:S01]  /*0ad0*/  MOV R175, RZ ;  /* 0x000000ff00af7202 */ /* 0x000fe20000000f00 */
[----:B------:R-:W-:Y:S01]  /*0ae0*/  IMAD.MOV.U32 R17, RZ, RZ, RZ ;  /* 0x000000ffff117224 */ /* 0x000fe200078e00ff */
[----:B------:R-:W-:Y:S01]  /*0af0*/  SHF.R.S32.HI R3, RZ, 0x1f, R0 ;  /* 0x0000001fff037819 */ /* 0x000fe20000011400 */
[----:B------:R-:W-:Y:S02]  /*0b00*/  IMAD.MOV.U32 R164, RZ, RZ, RZ ;  /* 0x000000ffffa47224 */ /* 0x000fe400078e00ff */
[----:B------:R-:W-:Y:S01]  /*0b10*/  IMAD.MOV.U32 R23, RZ, RZ, RZ ;  /* 0x000000ffff177224 */ /* 0x000fe200078e00ff */
[----:B------:R-:W-:-:S02]  /*0b20*/  LEA.HI R5, R3, R0, RZ, 0x4 ;  /* 0x0000000003057211 */ /* 0x000fc400078f20ff */
[----:B------:R-:W-:Y:S02]  /*0b30*/  LEA.HI R226, R3, R0, RZ, 0x3 ;  /* 0x0000000003e27211 */ /* 0x000fe400078f18ff */
[----:B------:R-:W-:Y:S01]  /*0b40*/  SHF.R.S32.HI R6, RZ, 0x4, R5 ;  /* 0x00000004ff067819 */ /* 0x000fe20000011405 */
[----:B------:R-:W-:Y:S01]  /*0b50*/  UIADD3 UR4, UR4, 0xc400, URZ ;  /* 0x0000c40004047890 */ /* 0x000fe2000fffe03f */
[----:B------:R-:W-:Y:S02]  /*0b60*/  LOP3.LUT R11, R226, 0xfffffff8, RZ, 0xc0, !PT ;  /* 0xfffffff8e20b7812 */ /* 0x000fe400078ec0ff */
[C---:B------:R-:W-:Y:S02]  /*0b70*/  LEA.HI R7, R5.reuse, R6, RZ, 0x1 ;  /* 0x0000000605077211 */ /* 0x040fe400078f08ff */
[----:B------:R-:W-:Y:S01]  /*0b80*/  LOP3.LUT R5, R5, 0x3fffff0, RZ, 0xc0, !PT ;  /* 0x03fffff005057812 */ /* 0x000fe200078ec0ff */
[----:B------:R-:W-:Y:S01]  /*0b90*/  IMAD.IADD R206, R0, 0x1, -R11 ;  /* 0x0000000100ce7824 */ /* 0x000fe200078e0a0b */
[----:B------:R-:W-:-:S02]  /*0ba0*/  LOP3.LUT R7, R7, 0x1ffffffe, RZ, 0xc0, !PT ;  /* 0x1ffffffe07077812 */ /* 0x000fc400078ec0ff */
[----:B------:R-:W-:Y:S01]  /*0bb0*/  SHF.R.S32.HI R226, RZ, 0x3, R226 ;  /* 0x00000003ffe27819 */ /* 0x000fe200000114e2 */
[----:B------:R-:W-:Y:S02]  /*0bc0*/  IMAD.IADD R5, R0, 0x1, -R5 ;  /* 0x0000000100057824 */ /* 0x000fe400078e0a05 */
[----:B------:R-:W-:Y:S01]  /*0bd0*/  IMAD.IADD R7, R6, 0x1, -R7 ;  /* 0x0000000106077824 */ /* 0x000fe200078e0a07 */
[----:B------:R-:W-:Y:S01]  /*0be0*/  LEA.HI R6, R3, R0, RZ, 0x5 ;  /* 0x0000000003067211 */ /* 0x000fe200078f28ff */
[----:B------:R-:W-:-:S03]  /*0bf0*/  IMAD.SHL.U32 R204, R206, 0x8, RZ ;  /* 0x00000008cecc7824 */ /* 0x000fc600078e00ff */
[----:B------:R-:W-:Y:S01]  /*0c00*/  SHF.R.S32.HI R6, RZ, 0x5, R6 ;  /* 0x00000005ff067819 */ /* 0x000fe20000011406 */
[----:B------:R-:W-:-:S04]  /*0c10*/  VIADD R205, R204, 0x40 ;  /* 0x00000040cccd7836 */ /* 0x000fc80000000000 */
[----:B------:R-:W-:Y:S01]  /*0c20*/  IMAD.SHL.U32 R187, R6, 0x200, RZ ;  /* 0x0000020006bb7824 */ /* 0x000fe200078e00ff */
[----:B--2---:R-:W-:Y:S02]  /*0c30*/  R2UR UR5, R4 ;  /* 0x00000000040572ca */ /* 0x004fe400000e0000 */
[----:B------:R-:W-:-:S04]  /*0c40*/  LEA.HI R4, R3, R0, RZ, 0x7 ;  /* 0x0000000003047211 */ /* 0x000fc800078f38ff */
[----:B------:R-:W-:Y:S02]  /*0c50*/  LOP3.LUT R229, R4, 0xffffff80, RZ, 0xc0, !PT ;  /* 0xffffff8004e57812 */ /* 0x000fe400078ec0ff */
[----:B------:R-:W-:-:S03]  /*0c60*/  SHF.R.S32.HI R14, RZ, 0x7, R4 ;  /* 0x00000007ff0e7819 */ /* 0x000fc60000011404 */
[----:B------:R-:W-:Y:S01]  /*0c70*/  IMAD.IADD R229, R0, 0x1, -R229 ;  /* 0x0000000100e57824 */ /* 0x000fe200078e0ae5 */
[----:B------:R-:W-:Y:S01]  /*0c80*/  LEA.HI R4, R4, R14, RZ, 0x1 ;  /* 0x0000000e04047211 */ /* 0x000fe200078f08ff */
[----:B------:R-:W-:Y:S01]  /*0c90*/  ULOP3.LUT UR5, UR5, 0x1, URZ, 0xfc, !UPT ;  /* 0x0000000105057892 */ /* 0x000fe2000f8efc3f */
[----:B------:R0:W-:Y:S02]  /*0ca0*/  STL [R1+0x4c], R14 ;  /* 0x00004c0e01007387 */ /* 0x0001e40000100800 */
[----:B------:R-:W-:Y:S02]  /*0cb0*/  SHF.R.S32.HI R8, RZ, 0x1f, R229 ;  /* 0x0000001fff087819 */ /* 0x000fe400000114e5 */
[----:B------:R-:W-:Y:S02]  /*0cc0*/  LOP3.LUT R4, R4, 0x3fffffe, RZ, 0xc0, !PT ;  /* 0x03fffffe04047812 */ /* 0x000fe400078ec0ff */
[CC--:B------:R-:W-:Y:S02]  /*0cd0*/  LEA.HI R10, R8.reuse, R229.reuse, RZ, 0x2 ;  /* 0x000000e5080a7211 */ /* 0x0c0fe400078f10ff */
[----:B------:R-:W-:Y:S01]  /*0ce0*/  LEA.HI R8, R8, R229, RZ, 0x5 ;  /* 0x000000e508087211 */ /* 0x000fe200078f28ff */
[----:B------:R-:W-:Y:S01]  /*0cf0*/  IMAD.IADD R4, R14, 0x1, -R4 ;  /* 0x000000010e047824 */ /* 0x000fe200078e0a04 */
[----:B------:R-:W-:-:S02]  /*0d00*/  SHF.R.S32.HI R9, RZ, 0x2, R10 ;  /* 0x00000002ff097819 */ /* 0x000fc4000001140a */
[----:B------:R-:W-:Y:S02]  /*0d10*/  SHF.R.S32.HI R12, RZ, 0x1f, R10 ;  /* 0x0000001fff0c7819 */ /* 0x000fe4000001140a */
[----:B------:R-:W-:Y:S02]  /*0d20*/  SHF.R.S32.HI R8, RZ, 0x5, R8 ;  /* 0x00000005ff087819 */ /* 0x000fe40000011408 */
[----:B------:R-:W-:Y:S02]  /*0d30*/  LEA.HI R12, R12, R9, RZ, 0x3 ;  /* 0x000000090c0c7211 */ /* 0x000fe400078f18ff */
[----:B------:R-:W-:Y:S02]  /*0d40*/  LOP3.LUT R10, R10, 0x7ffffffc, RZ, 0xc0, !PT ;  /* 0x7ffffffc0a0a7812 */ /* 0x000fe400078ec0ff */
[----:B------:R-:W-:Y:S02]  /*0d50*/  LOP3.LUT R12, R12, 0xfffffff8, RZ, 0xc0, !PT ;  /* 0xfffffff80c0c7812 */ /* 0x000fe400078ec0ff */
[----:B0-----:R-:W-:Y:S01]  /*0d60*/  SHF.R.S32.HI R14, RZ, 0x1f, R205 ;  /* 0x0000001fff0e7819 */ /* 0x001fe200000114cd */
[----:B------:R-:W-:-:S02]  /*0d70*/  IMAD.IADD R10, R229, 0x1, -R10 ;  /* 0x00000001e50a7824 */ /* 0x000fc400078e0a0a */
[----:B------:R-:W-:-:S03]  /*0d80*/  IMAD.IADD R9, R9, 0x1, -R12 ;  /* 0x0000000109097824 */ /* 0x000fc600078e0a0c */
[----:B------:R-:W-:Y:S02]  /*0d90*/  SHF.L.U32 R182, R10, 0x1, RZ ;  /* 0x000000010ab67819 */ /* 0x000fe400000006ff */
[----:B------:R-:W-:Y:S02]  /*0da0*/  LEA R13, R8, R9, 0x4 ;  /* 0x00000009080d7211 */ /* 0x000fe400078e20ff */
[----:B------:R-:W-:Y:S01]  /*0db0*/  LEA.HI R8, R3, R0, RZ, 0x2 ;  /* 0x0000000003087211 */ /* 0x000fe200078f10ff */
[C---:B------:R-:W-:Y:S01]  /*0dc0*/  VIADD R223, R182.reuse, 0x20 ;  /* 0x00000020b6df7836 */ /* 0x040fe20000000000 */
[----:B------:R-:W-:Y:S01]  /*0dd0*/  IADD3 R217, R182, 0x50, RZ ;  /* 0x00000050b6d97810 */ /* 0x000fe20007ffe0ff */
[----:B------:R-:W-:Y:S01]  /*0de0*/  IMAD R12, R4, 0x40, R13 ;  /* 0x00000040040c7824 */ /* 0x000fe200078e020d */
[----:B------:R-:W-:Y:S01]  /*0df0*/  LOP3.LUT R3, R8, 0xfffffffc, RZ, 0xc0, !PT ;  /* 0xfffffffc08037812 */ /* 0x000fe200078ec0ff */
[C---:B------:R-:W-:Y:S01]  /*0e00*/  VIADD R220, R182.reuse, 0x38 ;  /* 0x00000038b6dc7836 */ /* 0x040fe20000000000 */
[--C-:B------:R-:W-:Y:S01]  /*0e10*/  SHF.R.S32.HI R174, RZ, 0x2, R8.reuse ;  /* 0x00000002ffae7819 */ /* 0x100fe20000011408 */
[----:B------:R-:W-:Y:S01]  /*0e20*/  VIADD R214, R182, 0x68 ;  /* 0x00000068b6d67836 */ /* 0x000fe20000000000 */
[----:B------:R-:W-:Y:S01]  /*0e30*/  SHF.R.S32.HI R9, RZ, 0x1f, R8 ;  /* 0x0000001fff097819 */ /* 0x000fe20000011408 */
[----:B------:R-:W-:Y:S01]  /*0e40*/  IMAD.IADD R210, R0, 0x1, -R3 ;  /* 0x0000000100d27824 */ /* 0x000fe200078e0a03 */
[----:B------:R-:W-:Y:S01]  /*0e50*/  STL [R1+0x50], R12 ;  /* 0x0000500c01007387 */ /* 0x000fe20000100800 */
[----:B------:R-:W-:Y:S01]  /*0e60*/  IMAD R8, R6, 0x10, R5 ;  /* 0x0000001006087824 */ /* 0x000fe200078e0205 */
[----:B------:R-:W-:Y:S01]  /*0e70*/  IADD3 R5, R174, 0x40, RZ ;  /* 0x00000040ae057810 */ /* 0x000fe20007ffe0ff */
[----:B------:R-:W-:Y:S01]  /*0e80*/  IMAD.SHL.U32 R162, R210, 0x4, RZ ;  /* 0x00000004d2a27824 */ /* 0x000fe200078e00ff */
[----:B------:R-:W-:Y:S01]  /*0e90*/  LEA.HI R9, R9, R174, RZ, 0x3 ;  /* 0x000000ae09097211 */ /* 0x000fe200078f18ff */
[----:B------:R-:W-:Y:S01]  /*0ea0*/  IMAD R11, R8, 0x8, R7 ;  /* 0x00000008080b7824 */ /* 0x000fe200078e0207 */
[----:B------:R-:W-:Y:S01]  /*0eb0*/  SHF.R.S32.HI R0, RZ, 0x1f, R5 ;  /* 0x0000001fff007819 */ /* 0x000fe20000011405 */
[C---:B------:R-:W-:Y:S01]  /*0ec0*/  VIADD R177, R162.reuse, 0x20 ;  /* 0x00000020a2b17836 */ /* 0x040fe20000000000 */
[----:B------:R-:W-:Y:S01]  /*0ed0*/  LOP3.LUT R9, R9, 0xfffffff8, RZ, 0xc0, !PT ;  /* 0xfffffff809097812 */ /* 0x000fe200078ec0ff */
[----:B------:R-:W-:Y:S01]  /*0ee0*/  VIADD R176, R162, 0x40 ;  /* 0x00000040a2b07836 */ /* 0x000fe20000000000 */
[----:B------:R-:W-:Y:S01]  /*0ef0*/  LEA.HI R0, R0, R5, RZ, 0x3 ;  /* 0x0000000500007211 */ /* 0x000fe200078f18ff */
[----:B------:R-:W-:Y:S01]  /*0f00*/  IMAD.SHL.U32 R181, R5, 0x40, RZ ;  /* 0x0000004005b57824 */ /* 0x000fe200078e00ff */
[----:B------:R-:W-:Y:S01]  /*0f10*/  IADD3 R167, R162, R177, RZ ;  /* 0x000000b1a2a77210 */ /* 0x000fe20007ffe0ff */
[----:B------:R-:W-:-:S02]  /*0f20*/  IMAD.IADD R228, R174, 0x1, -R9 ;  /* 0x00000001aee47824 */ /* 0x000fc400078e0a09 */
[----:B------:R-:W-:Y:S01]  /*0f30*/  IMAD.SHL.U32 R201, R0, 0x40, RZ ;  /* 0x0000004000c97824 */ /* 0x000fe200078e00ff */
[----:B------:R-:W-:Y:S01]  /*0f40*/  SHF.R.S32.HI R0, RZ, 0x1f, R167 ;  /* 0x0000001fff007819 */ /* 0x000fe200000114a7 */
[----:B------:R-:W-:Y:S01]  /*0f50*/  IMAD.IADD R168, R162, 0x1, R176 ;  /* 0x00000001a2a87824 */ /* 0x000fe200078e02b0 */
[----:B------:R-:W-:Y:S01]  /*0f60*/  LOP3.LUT R181, R181, 0x1c0, RZ, 0xc0, !PT ;  /* 0x000001c0b5b57812 */ /* 0x000fe200078ec0ff */
[----:B------:R-:W-:Y:S01]  /*0f70*/  IMAD.SHL.U32 R185, R228, 0x40, RZ ;  /* 0x00000040e4b97824 */ /* 0x000fe200078e00ff */
[-C--:B------:R-:W-:Y:S01]  /*0f80*/  LEA.HI R170, R0, R167.reuse, RZ, 0x3 ;  /* 0x000000a700aa7211 */ /* 0x080fe200078f18ff */
[----:B------:R-:W-:Y:S01]  /*0f90*/  IMAD.SHL.U32 R18, R210, 0x8, RZ ;  /* 0x00000008d2127824 */ /* 0x000fe200078e00ff */
[----:B------:R-:W-:Y:S01]  /*0fa0*/  SHF.R.S32.HI R3, RZ, 0x1f, R168 ;  /* 0x0000001fff037819 */ /* 0x000fe200000114a8 */
[----:B------:R-:W-:Y:S01]  /*0fb0*/  VIADD R224, R182, 0x18 ;  /* 0x00000018b6e07836 */ /* 0x000fe20000000000 */
[----:B------:R-:W-:Y:S01]  /*0fc0*/  LEA.HI R0, R0, R167, RZ, 0x6 ;  /* 0x000000a700007211 */ /* 0x000fe200078f30ff */
[C---:B------:R-:W-:Y:S01]  /*0fd0*/  VIADD R221, R182.reuse, 0x30 ;  /* 0x00000030b6dd7836 */ /* 0x040fe20000000000 */
[----:B------:R-:W-:Y:S01]  /*0fe0*/  LOP3.LUT R185, R185, 0x1c0, RZ, 0xc0, !PT ;  /* 0x000001c0b9b97812 */ /* 0x000fe200078ec0ff */
[----:B------:R-:W-:Y:S01]  /*0ff0*/  VIADD R218, R182, 0x48 ;  /* 0x00000048b6da7836 */ /* 0x000fe20000000000 */
[CC--:B------:R-:W-:Y:S01]  /*1000*/  LEA.HI R5, R3.reuse, R168.reuse, RZ, 0x6 ;  /* 0x000000a803057211 */ /* 0x0c0fe200078f30ff */
[----:B------:R-:W-:Y:S01]  /*1010*/  IMAD.SHL.U32 R0, R0, 0x80, RZ ;  /* 0x0000008000007824 */ /* 0x000fe200078e00ff */
[----:B------:R-:W-:Y:S01]  /*1020*/  LEA.HI R4, R3, R168, RZ, 0x3 ;  /* 0x000000a803047211 */ /* 0x000fe200078f18ff */
[C---:B------:R-:W-:Y:S01]  /*1030*/  VIADD R215, R182.reuse, 0x60 ;  /* 0x00000060b6d77836 */ /* 0x040fe20000000000 */
[----:B------:R-:W-:Y:S01]  /*1040*/  SHF.R.U32.HI R13, RZ, 0x3, R181 ;  /* 0x00000003ff0d7819 */ /* 0x000fe200000116b5 */
[----:B------:R-:W-:Y:S01]  /*1050*/  IMAD.SHL.U32 R6, R5, 0x80, RZ ;  /* 0x0000008005067824 */ /* 0x000fe200078e00ff */
[----:B------:R-:W-:Y:S01]  /*1060*/  SHF.R.U32.HI R186, RZ, 0x3, R185 ;  /* 0x00000003ffba7819 */ /* 0x000fe200000116b9 */
[C---:B------:R-:W-:Y:S01]  /*1070*/  VIADD R212, R182.reuse, 0x78 ;  /* 0x00000078b6d47836 */ /* 0x040fe20000000000 */
[--C-:B------:R-:W-:Y:S01]  /*1080*/  LOP3.LUT R3, R185, 0x38, R170.reuse, 0xf8, !PT ;  /* 0x00000038b9037812 */ /* 0x100fe200078ef8aa */
[C---:B------:R-:W-:Y:S01]  /*1090*/  VIADD R222, R182.reuse, 0x28 ;  /* 0x00000028b6de7836 */ /* 0x040fe20000000000 */
[----:B------:R-:W-:Y:S01]  /*10a0*/  LOP3.LUT R7, R181, 0x38, R170, 0xf8, !PT ;  /* 0x00000038b5077812 */ /* 0x000fe200078ef8aa */
[C---:B------:R-:W-:Y:S01]  /*10b0*/  VIADD R219, R182.reuse, 0x40 ;  /* 0x00000040b6db7836 */ /* 0x040fe20000000000 */
[--C-:B------:R-:W-:Y:S01]  /*10c0*/  LOP3.LUT R5, R185, 0x38, R4.reuse, 0xf8, !PT ;  /* 0x00000038b9057812 */ /* 0x100fe200078ef804 */
[----:B------:R-:W-:Y:S01]  /*10d0*/  VIADD R216, R182, 0x58 ;  /* 0x00000058b6d87836 */ /* 0x000fe20000000000 */
[----:B------:R-:W-:Y:S01]  /*10e0*/  LOP3.LUT R201, R201, 0xfffffe00, RZ, 0xc0, !PT ;  /* 0xfffffe00c9c97812 */ /* 0x000fe200078ec0ff */
[----:B------:R-:W-:Y:S01]  /*10f0*/  VIADD R22, R18, 0x60 ;  /* 0x0000006012167836 */ /* 0x000fe20000000000 */
[----:B------:R-:W-:Y:S01]  /*1100*/  LOP3.LUT R0, R0, 0xffffe000, RZ, 0xc0, !PT ;  /* 0xffffe00000007812 */ /* 0x000fe200078ec0ff */
[----:B------:R-:W-:Y:S01]  /*1110*/  VIADD R160, R18, 0x80 ;  /* 0x0000008012a07836 */ /* 0x000fe20000000000 */
[-C--:B------:R-:W-:Y:S01]  /*1120*/  LOP3.LUT R3, R3, R186.reuse, RZ, 0x3c, !PT ;  /* 0x000000ba03037212 */ /* 0x080fe200078e3cff */
[----:B------:R-:W-:Y:S01]  /*1130*/  VIADD R213, R182, 0x70 ;  /* 0x00000070b6d57836 */ /* 0x000fe20000000000 */
[----:B------:R-:W-:Y:S01]  /*1140*/  LOP3.LUT R8, R7, R13, RZ, 0x3c, !PT ;  /* 0x0000000d07087212 */ /* 0x000fe200078e3cff */
[C---:B------:R-:W-:Y:S01]  /*1150*/  VIADD R179, R162.reuse, 0x10 ;  /* 0x00000010a2b37836 */ /* 0x040fe20000000000 */
[----:B------:R-:W-:Y:S01]  /*1160*/  LOP3.LUT R7, R5, R186, RZ, 0x3c, !PT ;  /* 0x000000ba05077212 */ /* 0x000fe200078e3cff */
[C---:B------:R-:W-:Y:S01]  /*1170*/  VIADD R178, R162.reuse, 0x30 ;  /* 0x00000030a2b27836 */ /* 0x040fe20000000000 */
[-C--:B------:R-:W-:Y:S01]  /*1180*/  IADD3 R5, R3, R0.reuse, R187 ;  /* 0x0000000003057210 */ /* 0x080fe20007ffe0bb */
[----:B------:R-:W-:Y:S01]  /*1190*/  VIADD R180, R162, 0x50 ;  /* 0x00000050a2b47836 */ /* 0x000fe20000000000 */
[----:B------:R-:W-:Y:S01]  /*11a0*/  IADD3 R8, R8, R0, R201 ;  /* 0x0000000008087210 */ /* 0x000fe20007ffe0c9 */
[----:B------:R-:W-:Y:S01]  /*11b0*/  IMAD.U32 R0, RZ, RZ, UR5 ;  /* 0x00000005ff007e24 */ /* 0x000fe2000f8e00ff */
[----:B------:R-:W-:-:S02]  /*11c0*/  LOP3.LUT R9, R181, 0x38, R4, 0xf8, !PT ;  /* 0x00000038b5097812 */ /* 0x000fc400078ef804 */
[----:B------:R-:W-:Y:S02]  /*11d0*/  LOP3.LUT R6, R6, 0xffffe000, RZ, 0xc0, !PT ;  /* 0xffffe00006067812 */ /* 0x000fe400078ec0ff */
[----:B------:R0:W-:Y:S01]  /*11e0*/  STL [R1+0x30], R0 ;  /* 0x0000300001007387 */ /* 0x0001e20000100800 */
[----:B------:R-:W-:Y:S02]  /*11f0*/  LOP3.LUT R9, R9, R13, RZ, 0x3c, !PT ;  /* 0x0000000d09097212 */ /* 0x000fe400078e3cff */
[-C--:B------:R-:W-:Y:S02]  /*1200*/  IADD3 R7, R7, R6.reuse, R187 ;  /* 0x0000000607077210 */ /* 0x080fe40007ffe0bb */
[----:B------:R-:W-:Y:S01]  /*1210*/  IADD3 R9, R9, R6, R201 ;  /* 0x0000000609097210 */ /* 0x000fe20007ffe0c9 */
[----:B------:R-:W-:Y:S01]  /*1220*/  IMAD.U32 R6, RZ, RZ, UR4 ;  /* 0x00000004ff067e24 */ /* 0x000fe2000f8e00ff */
[----:B------:R-:W-:Y:S02]  /*1230*/  SHF.R.S32.HI R171, RZ, 0x3, R4 ;  /* 0x00000003ffab7819 */ /* 0x000fe40000011404 */
[----:B------:R-:W-:-:S02]  /*1240*/  SHF.R.S32.HI R4, RZ, 0x1f, R224 ;  /* 0x0000001fff047819 */ /* 0x000fc400000114e0 */
[----:B0-----:R-:W-:Y:S01]  /*1250*/  LEA.HI R0, R210, R210, RZ, 0x1 ;  /* 0x000000d2d2007211 */ /* 0x001fe200078f08ff */
[----:B------:R0:W-:Y:S01]  /*1260*/  STL [R1+0x48], R6 ;  /* 0x0000480601007387 */ /* 0x0001e20000100800 */
[----:B------:R-:W-:Y:S02]  /*1270*/  SHF.R.S32.HI R4, RZ, 0x1f, R221 ;  /* 0x0000001fff047819 */ /* 0x000fe400000114dd */
[----:B------:R-:W-:Y:S02]  /*1280*/  LOP3.LUT R3, R0, 0x1ffffffe, RZ, 0xc0, !PT ;  /* 0x1ffffffe00037812 */ /* 0x000fe400078ec0ff */
[----:B------:R-:W-:Y:S02]  /*1290*/  SHF.R.S32.HI R0, RZ, 0x1f, R204 ;  /* 0x0000001fff007819 */ /* 0x000fe400000114cc */
[----:B------:R-:W-:Y:S01]  /*12a0*/  LOP3.LUT R0, R181, 0x38, R18, 0xf8, !PT ;  /* 0x00000038b5007812 */ /* 0x000fe200078ef812 */
[----:B------:R-:W-:Y:S01]  /*12b0*/  IMAD.IADD R3, R210, 0x1, -R3 ;  /* 0x00000001d2037824 */ /* 0x000fe200078e0a03 */
[----:B------:R-:W-:Y:S01]  /*12c0*/  SHF.R.S32.HI R4, RZ, 0x1f, R218 ;  /* 0x0000001fff047819 */ /* 0x000fe200000114da */
[----:B0-----:R-:W-:Y:S01]  /*12d0*/  IMAD.SHL.U32 R6, R11, 0x8, RZ ;  /* 0x000000080b067824 */ /* 0x001fe200078e00ff */
[----:B------:R-:W-:Y:S01]  /*12e0*/  LOP3.LUT R0, R201, R0, R13, 0xf6, !PT ;  /* 0x00000000c9007212 */ /* 0x000fe200078ef60d */
[----:B------:R-:W-:Y:S01]  /*12f0*/  IMAD R203, R3, 0x8, R12 ;  /* 0x0000000803cb7824 */ /* 0x000fe200078e020c */
[----:B------:R-:W-:-:S02]  /*1300*/  SHF.R.S32.HI R4, RZ, 0x1f, R215 ;  /* 0x0000001fff047819 */ /* 0x000fc400000114d7 */
[----:B------:R-:W-:Y:S01]  /*1310*/  LEA R0, R0, UR4, 0x1 ;  /* 0x0000000400007c11 */ /* 0x000fe2000f8e08ff */
[----:B------:R0:W-:Y:S01]  /*1320*/  STL [R1+0x54], R6 ;  /* 0x0000540601007387 */ /* 0x0001e20000100800 */
[----:B------:R-:W-:Y:S02]  /*1330*/  SHF.R.S32.HI R4, RZ, 0x1f, R212 ;  /* 0x0000001fff047819 */ /* 0x000fe400000114d4 */
[----:B------:R-:W-:Y:S01]  /*1340*/  LEA R4, R7, UR4, 0x1 ;  /* 0x0000000407047c11 */ /* 0x000fe2000f8e08ff */
[----:B------:R1:W-:Y:S01]  /*1350*/  STL [R1+0x40], R0 ;  /* 0x0000400001007387 */ /* 0x0003e20000100800 */
[----:B------:R-:W-:Y:S02]  /*1360*/  IADD3 R161, R18, 0xa0, RZ ;  /* 0x000000a012a17810 */ /* 0x000fe40007ffe0ff */
[----:B------:R-:W-:Y:S02]  /*1370*/  SHF.R.S32.HI R19, RZ, 0x1f, R18 ;  /* 0x0000001fff137819 */ /* 0x000fe40000011412 */
[----:B------:R-:W-:-:S02]  /*1380*/  SHF.R.S32.HI R173, RZ, 0x1f, R22 ;  /* 0x0000001fffad7819 */ /* 0x000fc40000011416 */
[----:B0-----:R-:W-:Y:S02]  /*1390*/  SHF.R.S32.HI R6, RZ, 0x1f, R222 ;  /* 0x0000001fff067819 */ /* 0x001fe400000114de */
[----:B------:R-:W-:Y:S02]  /*13a0*/  SHF.R.S32.HI R6, RZ, 0x1f, R219 ;  /* 0x0000001fff067819 */ /* 0x000fe400000114db */
[----:B-1----:R-:W-:Y:S02]  /*13b0*/  SHF.R.S32.HI R0, RZ, 0x1f, R223 ;  /* 0x0000001fff007819 */ /* 0x002fe400000114df */
[----:B------:R-:W-:Y:S02]  /*13c0*/  SHF.R.S32.HI R0, RZ, 0x1f, R220 ;  /* 0x0000001fff007819 */ /* 0x000fe400000114dc */
[----:B------:R-:W-:Y:S02]  /*13d0*/  SHF.R.S32.HI R0, RZ, 0x1f, R217 ;  /* 0x0000001fff007819 */ /* 0x000fe400000114d9 */
[----:B------:R-:W-:-:S02]  /*13e0*/  SHF.R.S32.HI R0, RZ, 0x1f, R214 ;  /* 0x0000001fff007819 */ /* 0x000fc400000114d6 */
[----:B------:R-:W-:Y:S02]  /*13f0*/  LEA R0, R5, UR4, 0x1 ;  /* 0x0000000405007c11 */ /* 0x000fe4000f8e08ff */
[----:B------:R-:W-:Y:S02]  /*1400*/  LEA R5, R8, UR4, 0x1 ;  /* 0x0000000408057c11 */ /* 0x000fe4000f8e08ff */
[----:B------:R-:W-:Y:S01]  /*1410*/  SHF.R.S32.HI R6, RZ, 0x1f, R216 ;  /* 0x0000001fff067819 */ /* 0x000fe200000114d8 */
[----:B------:R0:W-:Y:S01]  /*1420*/  STL [R1+0x44], R0 ;  /* 0x0000440001007387 */ /* 0x0001e20000100800 */
[----:B------:R-:W-:Y:S02]  /*1430*/  SHF.R.S32.HI R184, RZ, 0x1f, R160 ;  /* 0x0000001fffb87819 */ /* 0x000fe400000114a0 */
[----:B------:R-:W-:Y:S01]  /*1440*/  SHF.R.S32.HI R183, RZ, 0x1f, R161 ;  /* 0x0000001fffb77819 */ /* 0x000fe200000114a1 */
[----:B------:R1:W-:Y:S01]  /*1450*/  STL [R1+0x38], R5 ;  /* 0x0000380501007387 */ /* 0x0003e20000100800 */
[----:B------:R-:W-:-:S02]  /*1460*/  SHF.R.S32.HI R170, RZ, 0x3, R170 ;  /* 0x00000003ffaa7819 */ /* 0x000fc400000114aa */
[----:B------:R-:W-:Y:S01]  /*1470*/  SHF.R.S32.HI R6, RZ, 0x1f, R213 ;  /* 0x0000001fff067819 */ /* 0x000fe200000114d5 */
[----:B------:R1:W-:Y:S01]  /*1480*/  STL [R1+0x3c], R4 ;  /* 0x00003c0401007387 */ /* 0x0003e20000100800 */
[----:B0-----:R-:W-:-:S05]  /*1490*/  LEA R0, R9, UR4, 0x1 ;  /* 0x0000000409007c11 */ /* 0x001fca000f8e08ff */
[----:B------:R1:W-:Y:S02]  /*14a0*/  STL [R1+0x34], R0 ;  /* 0x0000340001007387 */ /* 0x0003e40000100800 */
.L_x_1853:
[----:B------:R-:W-:Y:S01]  /*14b0*/  ULDC.64 UR4, c[0x0][0xa28] ;  /* 0x00028a0000047ab9 */ /* 0x000fe20000000a00 */
[----:B0-23--:R-:W0:Y:S01]  /*14c0*/  LDC.64 R6, c[0x0][0xa08] ;  /* 0x00028200ff067b82 */ /* 0x00de220000000a00 */
[----:B------:R-:W-:Y:S01]  /*14d0*/  ISETP.NE.U32.AND P0, PT, RZ, UR4, PT ;  /* 0x00000004ff007c0c */ /* 0x000fe2000bf05070 */
[----:B------:R-:W-:Y:S01]  /*14e0*/  IMAD.MOV.U32 R13, RZ, RZ, RZ ;  /* 0x000000ffff0d7224 */ /* 0x000fe200078e00ff */
[----:B------:R-:W-:Y:S01]  /*14f0*/  MOV R129, RZ ;  /* 0x000000ff00817202 */ /* 0x000fe20000000f00 */
[----:B------:R-:W-:Y:S01]  /*1500*/  ULDC.64 UR6, c[0x0][0xa20] ;  /* 0x0002880000067ab9 */ /* 0x000fe20000000a00 */
[----:B------:R-:W-:Y:S01]  /*1510*/  ISETP.NE.AND.EX P0, PT, RZ, UR5, PT, P0 ;  /* 0x00000005ff007c0c */ /* 0x000fe2000bf05300 */
[----:B------:R-:W-:Y:S02]  /*1520*/  ULDC.64 UR4, c[0x0][0xa18] ;  /* 0x0002860000047ab9 */ /* 0x000fe40000000a00 */
[----:B------:R-:W-:-:S04]  /*1530*/  ISETP.NE.U32.AND P1, PT, RZ, UR4, PT ;  /* 0x00000004ff007c0c */ /* 0x000fc8000bf25070 */
[----:B------:R-:W-:Y:S01]  /*1540*/  ISETP.NE.AND.EX P1, PT, RZ, UR5, PT, P1 ;  /* 0x00000005ff007c0c */ /* 0x000fe2000bf25310 */
[----:B------:R-:W-:Y:S02]  /*1550*/  ULDC.64 UR4, c[0x0][0xa08] ;  /* 0x0002820000047ab9 */ /* 0x000fe40000000a00 */
[----:B------:R-:W-:-:S03]  /*1560*/  ISETP.NE.U32.AND P3, PT, RZ, UR4, PT ;  /* 0x00000004ff007c0c */ /* 0x000fc6000bf65070 */
[----:B-1--4-:R-:W1:Y:S01]  /*1570*/  @P0 LDC.64 R4, c[0x0][0xa28] ;  /* 0x00028a00ff040b82 */ /* 0x012e620000000a00 */
[----:B------:R-:W-:Y:S01]  /*1580*/  ISETP.NE.AND.EX P3, PT, RZ, UR5, PT, P3 ;  /* 0x00000005ff007c0c */ /* 0x000fe2000bf65330 */
[----:B0-----:R-:W-:-:S06]  /*1590*/  IMAD.WIDE R10, R31, 0x4, R6 ;  /* 0x000000041f0a7825 */ /* 0x001fcc00078e0206 */
[----:B------:R-:W0:Y:S01]  /*15a0*/  @P1 LDC.64 R8, c[0x0][0xa18] ;  /* 0x00028600ff081b82 */ /* 0x000e220000000a00 */
[----:B------:R-:W-:Y:S02]  /*15b0*/  ULDC UR4, c[0x0][0x288] ;  /* 0x0000a20000047ab9 */ /* 0x000fe40000000800 */
[----:B------:R-:W-:Y:S01]  /*15c0*/  IMAD.U32 R165, RZ, RZ, UR4 ;  /* 0x00000004ffa57e24 */ /* 0x000fe2000f8e00ff */
[----:B------:R-:W-:Y:S02]  /*15d0*/  ULDC.64 UR4, c[0x0][0x418] ;  /* 0x0001060000047ab9 */ /* 0x000fe40000000a00 */
[----:B------:R2:W5:Y:S01]  /*15e0*/  @P3 LDG.E R129, desc[UR60][R10.64] ;  /* 0x0000003c0a813981 */ /* 0x000562000c1e1900 */
[----:B-1----:R-:W-:-:S05]  /*15f0*/  @P0 IMAD.WIDE R4, R31, 0x4, R4 ;  /* 0x000000041f040825 */ /* 0x002fca00078e0204 */
[----:B------:R2:W5:Y:S01]  /*1600*/  @P0 LDG.E R13, desc[UR60][R4.64] ;  /* 0x0000003c040d0981 */ /* 0x000562000c1e1900 */
[----:B0-----:R-:W-:-:S05]  /*1610*/  @P1 IMAD.WIDE R6, R31, 0x4, R8 ;  /* 0x000000041f061825 */ /* 0x001fca00078e0208 */
[----:B------:R2:W5:Y:S01]  /*1620*/  @P1 LDG.E R165, desc[UR60][R6.64] ;  /* 0x0000003c06a51981 */ /* 0x000562000c1e1900 */
[----:B------:R-:W-:Y:S01]  /*1630*/  UISETP.NE.U32.AND UP0, UPT, UR4, URZ, UPT ;  /* 0x0000003f0400728c */ /* 0x000fe2000bf05070 */
[C---:B------:R-:W-:Y:S02]  /*1640*/  LOP3.LUT R3, R30.reuse, 0xff000000, RZ, 0xc0, !PT ;  /* 0xff0000001e037812 */ /* 0x040fe400078ec0ff */
[----:B------:R-:W-:Y:S01]  /*1650*/  ULDC UR4, c[0x0][0x424] ;  /* 0x0001090000047ab9 */ /* 0x000fe20000000800 */
[----:B------:R-:W-:Y:S01]  /*1660*/  UISETP.NE.AND.EX UP0, UPT, UR5, URZ, UPT, UP0 ;  /* 0x0000003f0500728c */ /* 0x000fe2000bf05300 */
[----:B------:R-:W-:Y:S02]  /*1670*/  ISETP.NE.U32.AND P2, PT, RZ, UR6, PT ;  /* 0x00000006ff007c0c */ /* 0x000fe4000bf45070 */
[----:B------:R-:W-:Y:S01]  /*1680*/  ULDC UR5, c[0x0][0x2f0] ;  /* 0x0000bc0000057ab9 */ /* 0x000fe20000000800 */
[----:B------:R-:W-:Y:S01]  /*1690*/  USEL UR4, UR4, 0x1, UP0 ;  /* 0x0000000104047887 */ /* 0x000fe20008000000 */
[----:B------:R-:W-:-:S02]  /*16a0*/  LOP3.LUT R0, R30, 0xff0000, RZ, 0xc0, !PT ;  /* 0x00ff00001e007812 */ /* 0x000fc400078ec0ff */
[----:B------:R-:W-:Y:S01]  /*16b0*/  SHF.R.U32.HI R3, RZ, 0x8, R3 ;  /* 0x00000008ff037819 */ /* 0x000fe20000011603 */
[----:B------:R-:W-:Y:S01]  /*16c0*/  UIMAD UR4, UR4, UR5, URZ ;  /* 0x00000005040472a4 */ /* 0x000fe2000f8e023f */
[----:B------:R-:W-:Y:S02]  /*16d0*/  ISETP.NE.AND.EX P2, PT, RZ, UR7, PT, P2 ;  /* 0x00000007ff007c0c */ /* 0x000fe4000bf45320 */
[----:B------:R-:W-:Y:S01]  /*16e0*/  ULDC UR5, c[0x0][0x348] ;  /* 0x0000d20000057ab9 */ /* 0x000fe20000000800 */
[----:B------:R-:W-:Y:S01]  /*16f0*/  LEA.HI R207, R0, R3, RZ, 0x10 ;  /* 0x0000000300cf7211 */ /* 0x000fe200078f80ff */
[----:B------:R-:W-:Y:S01]  /*1700*/  IMAD.MOV.U32 R208, RZ, RZ, R31 ;  /* 0x000000ffffd07224 */ /* 0x000fe200078e001f */
[----:B------:R-:W-:Y:S01]  /*1710*/  LOP3.LUT R169, R30, 0xffff, RZ, 0xc0, !PT ;  /* 0x0000ffff1ea97812 */ /* 0x000fe200078ec0ff */
[----:B--2---:R-:W-:Y:S07]  /*1720*/  @P1 BRA `(.L_x_1547) ;  /* 0x0000000000241947 */ /* 0x004fee0003800000 */
        /* <DEDUP_REMOVED lines=9> */
.L_x_1547:
[----:B------:R-:W-:Y:S02]  /*17c0*/  IMAD.U32 R25, RZ, RZ, UR5 ;  /* 0x00000005ff197e24 */ /* 0x000fe4000f8e00ff */
[----:B------:R-:W-:Y:S01]  /*17d0*/  IMAD.U32 R26, RZ, RZ, UR4 ;  /* 0x00000004ff1a7e24 */ /* 0x000fe2000f8e00ff */
[----:B------:R-:W-:Y:S06]  /*17e0*/  @!P2 BRA `(.L_x_1548) ;  /* 0x000000000010a947 */ /* 0x000fec0003800000 */
[----:B------:R-:W0:Y:S02]  /*17f0*/  LDC.64 R26, c[0x0][0xa20] ;  /* 0x00028800ff1a7b82 */ /* 0x000e240000000a00 */
[----:B0-----:R-:W-:-:S06]  /*1800*/  IMAD.WIDE R26, R31, 0x4, R26 ;  /* 0x000000041f1a7825 */ /* 0x001fcc00078e021a */
[----:B------:R0:W5:Y:S01]  /*1810*/  LDG.E R26, desc[UR60][R26.64] ;  /* 0x0000003c1a1a7981 */ /* 0x000162000c1e1900 */
[----:B------:R-:W-:Y:S05]  /*1820*/  BRA `(.L_x_1549) ;  /* 0x0000000000107947 */ /* 0x000fea0003800000 */
.L_x_1548:
[----:B------:R-:W-:Y:S05]  /*1830*/  @!P3 BRA `(.L_x_1549) ;  /* 0x00000000000cb947 */ /* 0x000fea0003800000 */
[----:B------:R-:W2:Y:S04]  /*1840*/  LDG.E R3, desc[UR60][R10.64] ;  /* 0x0000003c0a037981 */ /* 0x000ea8000c1e1900 */
[----:B------:R-:W2:Y:S02]  /*1850*/  LDG.E R26, desc[UR60][R10.64+0x4] ;  /* 0x0000043c0a1a7981 */ /* 0x000ea4000c1e1900 */
[----:B--2---:R-:W-:-:S07]  /*1860*/  IMAD.IADD R26, R26, 0x1, -R3 ;  /* 0x000000011a1a7824 */ /* 0x004fce00078e0a03 */
.L_x_1549:
[----:B------:R-:W-:Y:S01]  /*1870*/  ULDC.64 UR4, c[0x0][0xa10] ;  /* 0x0002840000047ab9 */ /* 0x000fe20000000a00 */
[----:B------:R-:W1:Y:S01]  /*1880*/  LDC R4, c[0x0][0x448] ;  /* 0x00011200ff047b82 */ /* 0x000e620000000800 */
[----:B------:R-:W-:-:S04]  /*1890*/  ISETP.NE.U32.AND P0, PT, RZ, UR4, PT ;  /* 0x00000004ff007c0c */ /* 0x000fc8000bf05070 */
[----:B------:R-:W-:Y:S01]  /*18a0*/  ISETP.NE.AND.EX P0, PT, RZ, UR5, PT, P0 ;  /* 0x00000005ff007c0c */ /* 0x000fe2000bf05300 */
[----:B------:R-:W-:Y:S02]  /*18b0*/  ULDC.64 UR4, c[0x0][0xa30] ;  /* 0x00028c0000047ab9 */ /* 0x000fe40000000a00 */
[----:B------:R-:W-:-:S04]  /*18c0*/  ISETP.NE.U32.AND P1, PT, RZ, UR4, PT ;  /* 0x00000004ff007c0c */ /* 0x000fc8000bf25070 */
[----:B------:R-:W-:-:S06]  /*18d0*/  ISETP.NE.AND.EX P1, PT, RZ, UR5, PT, P1 ;  /* 0x00000005ff007c0c */ /* 0x000fcc000bf25310 */
[----:B------:R-:W2:Y:S08]  /*18e0*/  @P0 LDC.64 R6, c[0x0][0xa10] ;  /* 0x00028400ff060b82 */ /* 0x000eb00000000a00 */
[----:B------:R-:W3:Y:S01]  /*18f0*/  @P1 LDC.64 R8, c[0x0][0xa30] ;  /* 0x00028c00ff081b82 */ /* 0x000ee20000000a00 */
[----:B--2---:R-:W-:-:S05]  /*1900*/  @P0 IMAD.WIDE R6, R31, 0x4, R6 ;  /* 0x000000041f060825 */ /* 0x004fca00078e0206 */
[----:B------:R-:W2:Y:S04]  /*1910*/  @P0 LDG.E R0, desc[UR60][R6.64] ;  /* 0x0000003c06000981 */ /* 0x000ea8000c1e1900 */
[----:B------:R-:W2:Y:S01]  /*1920*/  @P0 LDG.E R3, desc[UR60][R6.64+0x4] ;  /* 0x0000043c06030981 */ /* 0x000ea2000c1e1900 */
[----:B-----5:R-:W-:Y:S02]  /*1930*/  IMAD.MOV.U32 R140, RZ, RZ, R26 ;  /* 0x000000ffff8c7224 */ /* 0x020fe400078e001a */
[----:B---3--:R-:W-:-:S05]  /*1940*/  @P1 IMAD.WIDE R8, R31, 0x4, R8 ;  /* 0x000000041f081825 */ /* 0x008fca00078e0208 */
[----:B------:R3:W5:Y:S01]  /*1950*/  @P1 LDG.E R140, desc[UR60][R8.64] ;  /* 0x0000003c088c1981 */ /* 0x000762000c1e1900 */
[----:B-1----:R-:W-:Y:S01]  /*1960*/  ISETP.NE.AND P1, PT, R4, 0x1, PT ;  /* 0x000000010400780c */ /* 0x002fe20003f25270 */
[----:B------:R-:W-:Y:S01]  /*1970*/  IMAD.SHL.U32 R188, R29, 0x80, RZ ;  /* 0x000000801dbc7824 */ /* 0x000fe200078e00ff */
[----:B------:R-:W1:Y:S01]  /*1980*/  LDC.64 R4, c[0x0][0x9e0] ;  /* 0x00027800ff047b82 */ /* 0x000e620000000a00 */
[----:B------:R-:W-:-:S10]  /*1990*/  IMAD.IADD R12, R26, 0x1, -R13 ;  /* 0x000000011a0c7824 */ /* 0x000fd400078e0a0d */
[----:B------:R-:W4:Y:S08]  /*19a0*/  @P1 LDC R10, c[0x0][0x44c] ;  /* 0x00011300ff0a1b82 */ /* 0x000f300000000800 */
[----:B------:R-:W0:Y:S01]  /*19b0*/  @P1 LDC R11, c[0x0][0x450] ;  /* 0x00011400ff0b1b82 */ /* 0x000e220000000800 */
[----:B-1----:R-:W-:Y:S02]  /*19c0*/  ISETP.GE.AND P2, PT, R5, 0x1, PT ;  /* 0x000000010500780c */ /* 0x002fe40003f46270 */
[----:B--2---:R-:W-:Y:S01]  /*19d0*/  @P0 IADD3 R25, -R0, R3, RZ ;  /* 0x0000000300190210 */ /* 0x004fe20007ffe1ff */
[----:B------:R-:W-:-:S04]  /*19e0*/  VIADD R3, R188, 0x7f ;  /* 0x0000007fbc037836 */ /* 0x000fc80000000000 */
[----:B------:R-:W-:Y:S02]  /*19f0*/  IMAD.IADD R166, R12, 0x1, R25 ;  /* 0x000000010ca67824 */ /* 0x000fe400078e0219 */
[----:B----4-:R-:W-:-:S04]  /*1a00*/  @P1 IMAD.HI.U32 R6, R3, R10, RZ ;  /* 0x0000000a03061227 */ /* 0x010fc800078e00ff */
[C---:B------:R-:W-:Y:S01]  /*1a10*/  VIADD R0, R166.reuse, 0x5f ;  /* 0x0000005fa6007836 */ /* 0x040fe20000000000 */
[----:B0-----:R-:W-:Y:S02]  /*1a20*/  @P1 SHF.R.U32.HI R3, RZ, R11, R6 ;  /* 0x0000000bff031219 */ /* 0x001fe40000011606 */
[----:B------:R-:W-:Y:S01]  /*1a30*/  IADD3 R6, R166, 0x1, -R165 ;  /* 0x00000001a6067810 */ /* 0x000fe20007ffe8a5 */
[----:B------:R-:W-:-:S04]  /*1a40*/  IMAD.HI R0, R0, 0x2aaaaaab, RZ ;  /* 0x2aaaaaab00007827 */ /* 0x000fc800078e02ff */
[----:B------:R-:W-:Y:S01]  /*1a50*/  IMAD.IADD R3, R6, 0x1, R3 ;  /* 0x0000000106037824 */ /* 0x000fe200078e0203 */
[----:B------:R-:W-:-:S03]  /*1a60*/  SHF.R.U32.HI R141, RZ, 0x1f, R0 ;  /* 0x0000001fff8d7819 */ /* 0x000fc60000011600 */
[----:B------:R-:W-:Y:S01]  /*1a70*/  IMAD.IADD R4, R3, 0x1, R4 ;  /* 0x0000000103047824 */ /* 0x000fe200078e0204 */
[----:B------:R-:W-:Y:S01]  /*1a80*/  LEA.HI.SX32 R141, R0, R141, 0x1c ;  /* 0x0000008d008d7211 */ /* 0x000fe200078fe2ff */
[----:B---3--:R-:W-:Y:S06]  /*1a90*/  @!P2 BRA `(.L_x_1550) ;  /* 0x000000000048a947 */ /* 0x008fec0003800000 */
[C---:B------:R-:W-:Y:S01]  /*1aa0*/  ISETP.GT.AND P0, PT, R3.reuse, RZ, PT ;  /* 0x000000ff0300720c */ /* 0x040fe20003f04270 */
[----:B------:R-:W-:Y:S01]  /*1ab0*/  BSSY B0, `(.L_x_1551) ;  /* 0x000000e000007945 */ /* 0x000fe20003800000 */
[----:B------:R-:W-:-:S11]  /*1ac0*/  IADD3 R0, R3, -0x1, RZ ;  /* 0xffffffff03007810 */ /* 0x000fd60007ffe0ff */
        /* <DEDUP_REMOVED lines=8> */
.L_x_1552:
[----:B------:R-:W-:-:S13]  /*1b50*/  ISETP.NE.AND P0, PT, R5, 0x1, PT ;  /* 0x000000010500780c */ /* 0x000fda0003f05270 */
[----:B------:R-:W0:Y:S02]  /*1b60*/  @P0 LDC.64 R6, c[0x0][0x9e8] ;  /* 0x00027a00ff060b82 */ /* 0x000e240000000a00 */
[----:B0-----:R-:W-:-:S05]  /*1b70*/  @P0 IMAD.HI.U32 R6, R0, R6, RZ ;  /* 0x0000000600060227 */ /* 0x001fca00078e00ff */
[----:B------:R-:W-:-:S07]  /*1b80*/  @P0 SHF.R.U32.HI R0, RZ, R7, R6 ;  /* 0x00000007ff000219 */ /* 0x000fce0000011606 */
.L_x_1553:
[----:B------:R-:W-:Y:S05]  /*1b90*/  BSYNC B0 ;  /* 0x0000000000007941 */ /* 0x000fea0003800000 */
.L_x_1551:
[----:B------:R-:W-:-:S05]  /*1ba0*/  IMAD R3, R0, R5, R5 ;  /* 0x0000000500037224 */ /* 0x000fca00078e0205 */
[----:B------:R-:W-:-:S07]  /*1bb0*/  VIMNMX R4, R4, R3, PT ;  /* 0x0000000304047248 */ /* 0x000fce0003fe0100 */
.L_x_1550:
[----:B------:R-:W0:Y:S01]  /*1bc0*/  @P1 LDC R3, c[0x0][0x44c] ;  /* 0x00011300ff031b82 */ /* 0x000e220000000800 */
[----:B------:R-:W-:Y:S01]  /*1bd0*/  VIADD R4, R4, 0x5f ;  /* 0x0000005f04047836 */ /* 0x000fe20000000000 */
[----:B------:R-:W-:Y:S01]  /*1be0*/  ULDC UR4, c[0x0][0x9dc] ;  /* 0x0002770000047ab9 */ /* 0x000fe20000000800 */
[----:B------:R-:W-:Y:S02]  /*1bf0*/  IMAD.MOV.U32 R0, RZ, RZ, R188 ;  /* 0x000000ffff007224 */ /* 0x000fe400078e00bc */
[----:B------:R-:W-:-:S03]  /*1c00*/  IMAD.HI R4, R4, 0x2aaaaaab, RZ ;  /* 0x2aaaaaab04047827 */ /* 0x000fc600078e02ff */
[----:B------:R-:W1:Y:S01]  /*1c10*/  @P1 LDC R7, c[0x0][0x450] ;  /* 0x00011400ff071b82 */ /* 0x000e620000000800 */
[----:B------:R-:W-:Y:S02]  /*1c20*/  IMAD.IADD R193, R166, 0x1, -R165 ;  /* 0x00000001a6c17824 */ /* 0x000fe400078e0aa5 */
        /* <DEDUP_REMOVED lines=18> */
.L_x_1556:
[----:B------:R-:W-:-:S13]  /*1d50*/  ISETP.NE.AND P0, PT, R5, 0x1, PT ;  /* 0x000000010500780c */ /* 0x000fda0003f05270 */
[----:B------:R-:W0:Y:S02]  /*1d60*/  @P0 LDC.64 R6, c[0x0][0x9e8] ;  /* 0x00027a00ff060b82 */ /* 0x000e240000000a00 */
[----:B0-----:R-:W-:-:S05]  /*1d70*/  @P0 IMAD.HI.U32 R4, R0, R6, RZ ;  /* 0x0000000600040227 */ /* 0x001fca00078e00ff */
[----:B------:R-:W-:-:S07]  /*1d80*/  @P0 SHF.R.U32.HI R0, RZ, R7, R4 ;  /* 0x00000007ff000219 */ /* 0x000fce0000011604 */
.L_x_1557:
[----:B------:R-:W-:Y:S05]  /*1d90*/  BSYNC B0 ;  /* 0x0000000000007941 */ /* 0x000fea0003800000 */
.L_x_1555:
[----:B------:R-:W-:-:S05]  /*1da0*/  IMAD R0, R0, R5, RZ ;  /* 0x0000000500007224 */ /* 0x000fca00078e02ff */
[----:B------:R-:W-:-:S07]  /*1db0*/  VIMNMX R3, R3, R0, !PT ;  /* 0x0000000003037248 */ /* 0x000fce0007fe0100 */
.L_x_1554:
[----:B------:R-:W-:Y:S01]  /*1dc0*/  IMAD.HI R3, R3, 0x2aaaaaab, RZ ;  /* 0x2aaaaaab03037827 */ /* 0x000fe200078e02ff */
[----:B------:R-:W-:Y:S01]  /*1dd0*/  BSSY B0, `(.L_x_1558) ;  /* 0x0000028000007945 */ /* 0x000fe20003800000 */
[----:B------:R-:W-:Y:S02]  /*1de0*/  LOP3.LUT R211, R207, 0xff, RZ, 0xc0, !PT ;  /* 0x000000ffcfd37812 */ /* 0x000fe400078ec0ff */
[----:B------:R-:W-:Y:S02]  /*1df0*/  SHF.R.U32.HI R207, RZ, 0x10, R207 ;  /* 0x00000010ffcf7819 */ /* 0x000fe400000116cf */
[----:B------:R-:W-:-:S04]  /*1e00*/  SHF.R.U32.HI R0, RZ, 0x1f, R3 ;  /* 0x0000001fff007819 */ /* 0x000fc80000011603 */
[----:B------:R-:W-:-:S04]  /*1e10*/  LEA.HI.SX32 R0, R3, R0, 0x1c ;  /* 0x0000000003007211 */ /* 0x000fc800078fe2ff */
[----:B------:R-:W-:Y:S01]  /*1e20*/  VIMNMX R9, RZ, R0, !PT ;  /* 0x00000000ff097248 */ /* 0x000fe20007fe0100 */
[----:B------:R-:W-:-:S03]  /*1e30*/  IMAD.MOV.U32 R0, RZ, RZ, RZ ;  /* 0x000000ffff007224 */ /* 0x000fc600078e00ff */
[----:B------:R-:W-:-:S13]  /*1e40*/  ISETP.GT.AND P0, PT, R8, R9, PT ;  /* 0x000000090800720c */ /* 0x000fda0003f04270 */
[----:B------:R-:W-:Y:S05]  /*1e50*/  @!P0 BRA `(.L_x_1559) ;  /* 0x00000000007c8947 */ /* 0x000fea0003800000 */
[----:B------:R-:W-:Y:S01]  /*1e60*/  ISETP.NE.AND P0, PT, R207, RZ, PT ;  /* 0x000000ffcf00720c */ /* 0x000fe20003f05270 */
[----:B------:R-:W-:-:S03]  /*1e70*/  ULDC UR4, c[0x0][0x9f0] ;  /* 0x00027c0000047ab9 */ /* 0x000fc60000000800 */
[----:B------:R-:W-:-:S04]  /*1e80*/  SEL R11, R207, UR4, P0 ;  /* 0x00000004cf0b7c07 */ /* 0x000fc80008000000 */
[-C--:B------:R-:W-:Y:S02]  /*1e90*/  IABS R6, R11.reuse ;  /* 0x0000000b00067213 */ /* 0x080fe40000000000 */
[----:B------:R-:W-:Y:S02]  /*1ea0*/  IADD3 R0, R11, -0x1, R8 ;  /* 0xffffffff0b007810 */ /* 0x000fe40007ffe008 */
[----:B------:R-:W0:Y:S01]  /*1eb0*/  I2F.RP R3, R6 ;  /* 0x0000000600037306 */ /* 0x000e220000209400 */
[----:B------:R-:W-:Y:S02]  /*1ec0*/  IABS R13, R11 ;  /* 0x0000000b000d7213 */ /* 0x000fe40000000000 */
[----:B------:R-:W-:-:S05]  /*1ed0*/  IMAD.IADD R0, R0, 0x1, -R9 ;  /* 0x0000000100007824 */ /* 0x000fca00078e0a09 */
[----:B------:R-:W-:Y:S02]  /*1ee0*/  IABS R10, R0 ;  /* 0x00000000000a7213 */ /* 0x000fe40000000000 */
[----:B------:R-:W-:-:S04]  /*1ef0*/  LOP3.LUT R0, R0, R11, RZ, 0x3c, !PT ;  /* 0x0000000b00007212 */ /* 0x000fc800078e3cff */
[----:B------:R-:W-:Y:S01]  /*1f00*/  ISETP.GE.AND P2, PT, R0, RZ, PT ;  /* 0x000000ff0000720c */ /* 0x000fe20003f46270 */
[----:B0-----:R-:W0:Y:S02]  /*1f10*/  MUFU.RCP R3, R3 ;  /* 0x0000000300037308 */ /* 0x001e240000001000 */
[----:B0-----:R-:W-:Y:S01]  /*1f20*/  IADD3 R4, R3, 0xffffffe, RZ ;  /* 0x0ffffffe03047810 */ /* 0x001fe20007ffe0ff */
[----:B------:R-:W-:-:S05]  /*1f30*/  IMAD.MOV R3, RZ, RZ, -R13 ;  /* 0x000000ffff037224 */ /* 0x000fca00078e0a0d */
[----:B------:R0:W1:Y:S02]  /*1f40*/  F2I.FTZ.U32.TRUNC.NTZ R5, R4 ;  /* 0x0000000400057305 */ /* 0x000064000021f000 */
[----:B0-----:R-:W-:Y:S02]  /*1f50*/  IMAD.MOV.U32 R4, RZ, RZ, RZ ;  /* 0x000000ffff047224 */ /* 0x001fe400078e00ff */
[----:B-1----:R-:W-:-:S04]  /*1f60*/  IMAD.MOV R7, RZ, RZ, -R5 ;  /* 0x000000ffff077224 */ /* 0x002fc800078e0a05 */
        /* <DEDUP_REMOVED lines=14> */
.L_x_1559:
[----:B------:R-:W-:Y:S05]  /*2050*/  BSYNC B0 ;  /* 0x0000000000007941 */ /* 0x000fea0003800000 */
.L_x_1558:
[----:B------:R-:W-:-:S05]  /*2060*/  IMAD R3, R211, R0, R9 ;  /* 0x00000000d3037224 */ /* 0x000fca00078e0209 */
[C---:B------:R-:W-:Y:S01]  /*2070*/  VIADDMNMX R0, R3.reuse, R0, R8, PT ;  /* 0x0000000003007246 */ /* 0x040fe20003800108 */
[----:B------:R-:W-:-:S04]  /*2080*/  IMAD R3, R3, 0x60, -R12 ;  /* 0x0000006003037824 */ /* 0x000fc800078e0a0c */
[----:B------:R-:W-:Y:S01]  /*2090*/  IMAD R0, R0, 0x60, -R12 ;  /* 0x0000006000007824 */ /* 0x000fe200078e0a0c */
[----:B------:R-:W-:-:S04]  /*20a0*/  VIMNMX R3, RZ, R3, !PT ;  /* 0x00000003ff037248 */ /* 0x000fc80007fe0100 */
[----:B------:R-:W-:Y:S01]  /*20b0*/  VIMNMX R0, R0, R25, PT ;  /* 0x0000001900007248 */ /* 0x000fe20003fe0100 */
[----:B------:R-:W-:-:S03]  /*20c0*/  IMAD.WIDE.U32 R4, R3, -0x55555555, RZ ;  /* 0xaaaaaaab03047825 */ /* 0x000fc600078e00ff */
[----:B------:R-:W-:Y:S02]  /*20d0*/  ISETP.GT.AND P0, PT, R0, R3, PT ;  /* 0x000000030000720c */ /* 0x000fe40003f04270 */
[----:B------:R-:W-:-:S05]  /*20e0*/  SHF.R.U32.HI R125, RZ, 0x6, R5 ;  /* 0x00000006ff7d7819 */ /* 0x000fca0000011605 */
[----:B------:R-:W-:-:S06]  /*20f0*/  IMAD.MOV.U32 R24, RZ, RZ, R125 ;  /* 0x000000ffff187224 */ /* 0x000fcc00078e007d */
[----:B------:R-:W-:-:S04]  /*2100*/  @P0 VIADD R0, R0, 0x5f ;  /* 0x0000005f00000836 */ /* 0x000fc80000000000 */
[----:B------:R-:W-:-:S05]  /*2110*/  @P0 IMAD.HI R0, R0, 0x2aaaaaab, RZ ;  /* 0x2aaaaaab00000827 */ /* 0x000fca00078e02ff */
[----:B------:R-:W-:-:S04]  /*2120*/  @P0 SHF.R.U32.HI R3, RZ, 0x1f, R0 ;  /* 0x0000001fff030819 */ /* 0x000fc80000011600 */
[----:B------:R-:W-:Y:S02]  /*2130*/  @P0 LEA.HI.SX32 R24, R0, R3, 0x1c ;  /* 0x0000000300180211 */ /* 0x000fe400078fe2ff */
[----:B------:R-:W-:Y:S02]  /*2140*/  PLOP3.LUT P0, PT, PT, PT, PT, 0x80, 0x0 ;  /* 0x000000000000781c */ /* 0x000fe40003f0f070 */
        /* <DEDUP_REMOVED lines=13> */
[----:B------:R-:W-:Y:S01]  /*2220*/  IMAD.U32 R10, RZ, RZ, UR6 ;  /* 0x00000006ff0a7e24 */ /* 0x000fe2000f8e00ff */
[----:B------:R-:W-:Y:S01]  /*2230*/  MOV R6, UR4 ;  /* 0x0000000400067c02 */ /* 0x000fe20008000f00 */
[----:B------:R-:W-:-:S02]  /*2240*/  IMAD.U32 R7, RZ, RZ, UR5 ;  /* 0x00000005ff077e24 */ /* 0x000fc4000f8e00ff */
[----:B------:R-:W-:Y:S02]  /*2250*/  IMAD.U32 R11, RZ, RZ, UR7 ;  /* 0x00000007ff0b7e24 */ /* 0x000fe4000f8e00ff */
[----:B------:R-:W-:Y:S02]  /*2260*/  IMAD.MOV.U32 R8, RZ, RZ, 0x70 ;  /* 0x00000070ff087424 */ /* 0x000fe400078e00ff */
[----:B------:R-:W-:Y:S02]  /*2270*/  IMAD.MOV.U32 R12, RZ, RZ, 0x1 ;  /* 0x00000001ff0c7424 */ /* 0x000fe400078e00ff */
[----:B------:R-:W-:-:S07]  /*2280*/  IMAD.MOV.U32 R13, RZ, RZ, RZ ;  /* 0x000000ffff0d7224 */ /* 0x000fce00078e00ff */
[----:B------:R-:W-:-:S07]  /*2290*/  LEPC R20, `(.L_x_1562) ;  /* 0x000000001014794e */ /* 0x000fce0000000000 */
[----:B0----5:R-:W-:Y:S05]  /*22a0*/  CALL.ABS.NOINC R14 ;  /* 0x000000000e007343 */ /* 0x021fea0003c00000 */
.L_x_1562:
[----:B------:R-:W-:Y:S05]  /*22b0*/  BSYNC B6 ;  /* 0x0000000000067941 */ /* 0x000fea0003800000 */
.L_x_1561:
        /* <DEDUP_REMOVED lines=10> */
[----:B------:R-:W0:Y:S01]  /*2360*/  LDC.64 R14, c[0x4][R14] ;  /* 0x010000000e0e7b82 */ /* 0x000e220000000a00 */
[----:B------:R-:W-:Y:S01]  /*2370*/  IMAD.U32 R6, RZ, RZ, UR6 ;  /* 0x00000006ff067e24 */ /* 0x000fe2000f8e00ff */
[----:B------:R-:W-:Y:S01]  /*2380*/  MOV R13, RZ ;  /* 0x000000ff000d7202 */ /* 0x000fe20000000f00 */
[----:B------:R-:W-:Y:S02]  /*2390*/  IMAD.U32 R7, RZ, RZ, UR7 ;  /* 0x00000007ff077e24 */ /* 0x000fe4000f8e00ff */
[----:B------:R-:W-:-:S02]  /*23a0*/  IMAD.U32 R10, RZ, RZ, UR4 ;  /* 0x00000004ff0a7e24 */ /* 0x000fc4000f8e00ff */
[----:B------:R-:W-:Y:S02]  /*23b0*/  IMAD.U32 R11, RZ, RZ, UR5 ;  /* 0x00000005ff0b7e24 */ /* 0x000fe4000f8e00ff */
[----:B------:R-:W-:Y:S02]  /*23c0*/  IMAD.MOV.U32 R8, RZ, RZ, 0x70 ;  /* 0x00000070ff087424 */ /* 0x000fe400078e00ff */
[----:B------:R-:W-:-:S07]  /*23d0*/  IMAD.MOV.U32 R12, RZ, RZ, 0x1 ;  /* 0x00000001ff0c7424 */ /* 0x000fce00078e00ff */
[----:B------:R-:W-:-:S07]  /*23e0*/  LEPC R20, `(.L_x_1564) ;  /* 0x000000001014794e */ /* 0x000fce0000000000 */
[----:B0----5:R-:W-:Y:S05]  /*23f0*/  CALL.ABS.NOINC R14 ;  /* 0x000000000e007343 */ /* 0x021fea0003c00000 */
.L_x_1564:
[----:B------:R-:W-:Y:S05]  /*2400*/  BSYNC B6 ;  /* 0x0000000000067941 */ /* 0x000fea0003800000 */
.L_x_1563:
[----:B------:R-:W-:Y:S01]  /*2410*/  ULDC.64 UR4, c[0x0][0x9f8] ;  /* 0x00027e0000047ab9 */ /* 0x000fe20000000a00 */
[----:B------:R-:W-:Y:S01]  /*2420*/  IMAD.MOV.U32 R100, RZ, RZ, R31 ;  /* 0x000000ffff647224 */ /* 0x000fe200078e001f */
[----:B------:R-:W-:Y:S01]  /*2430*/  ISETP.NE.U32.AND P0, PT, RZ, UR4, PT ;  /* 0x00000004ff007c0c */ /* 0x000fe2000bf05070 */
[----:B------:R-:W-:Y:S01]  /*2440*/  ULDC UR4, c[0x0][0x2f4] ;  /* 0x0000bd0000047ab9 */ /* 0x000fe20000000800 */
[----:B------:R-:W0:Y:S02]  /*2450*/  LDC.64 R94, c[0x0][0x3f8] ;  /* 0x0000fe00ff5e7b82 */ /* 0x000e240000000a00 */
[----:B------:R-:W-:Y:S01]  /*2460*/  ISETP.NE.AND.EX P0, PT, RZ, UR5, PT, P0 ;  /* 0x00000005ff007c0c */ /* 0x000fe2000bf05300 */
[----:B------:R-:W-:-:S05]  /*2470*/  ULDC UR5, c[0x0][0x320] ;  /* 0x0000c80000057ab9 */ /* 0x000fca0000000800 */
[----:B------:R-:W1:Y:S08]  /*2480*/  LDC R15, c[0x0][0x3f4] ;  /* 0x0000fd00ff0f7b82 */ /* 0x000e700000000800 */
[----:B------:R-:W2:Y:S08]  /*2490*/  @P0 LDC.64 R4, c[0x0][0x9f8] ;  /* 0x00027e00ff040b82 */ /* 0x000eb00000000a00 */
[----:B------:R-:W3:Y:S01]  /*24a0*/  LDC.64 R88, c[0x0][0x408] ;  /* 0x00010200ff587b82 */ /* 0x000ee20000000a00 */
[----:B--2---:R-:W-:-:S05]  /*24b0*/  @P0 IMAD.WIDE R4, R31, 0x4, R4 ;  /* 0x000000041f040825 */ /* 0x004fca00078e0204 */
[----:B------:R2:W4:Y:S01]  /*24c0*/  @P0 LDG.E R100, desc[UR60][R4.64] ;  /* 0x0000003c04640981 */ /* 0x000522000c1e1900 */
[C---:B------:R-:W-:Y:S01]  /*24d0*/  ISETP.GE.AND P1, PT, R167.reuse, UR4, PT ;  /* 0x00000004a7007c0c */ /* 0x040fe2000bf26270 */
[--C-:B0-----:R-:W-:Y:S01]  /*24e0*/  IMAD.WIDE.U32 R96, R174, R94, R18.reuse ;  /* 0x0000005eae607225 */ /* 0x101fe200078e0012 */
[----:B------:R-:W-:Y:S01]  /*24f0*/  ISETP.GE.AND P0, PT, R18, UR4, PT ;  /* 0x0000000412007c0c */ /* 0x000fe2000bf06270 */
[----:B------:R-:W0:Y:S01]  /*2500*/  S2R R194, SR_TID.X ;  /* 0x0000000000c27919 */ /* 0x000e220000002100 */
[----:B------:R-:W-:Y:S01]  /*2510*/  SEL R3, RZ, 0xffffffff, P1 ;  /* 0xffffffffff037807 */ /* 0x000fe20000800000 */
[----:B---3--:R-:W-:Y:S01]  /*2520*/  IMAD.WIDE.U32 R90, R174, R88, R18 ;  /* 0x00000058ae5a7225 */ /* 0x008fe200078e0012 */
[----:B------:R-:W-:Y:S02]  /*2530*/  SEL R0, RZ, 0x1, P0 ;  /* 0x00000001ff007807 */ /* 0x000fe40000000000 */
[----:B------:R-:W-:Y:S01]  /*2540*/  ISETP.GE.AND P0, PT, R167, UR5, PT ;  /* 0x00000005a7007c0c */ /* 0x000fe2000bf06270 */
[----:B------:R-:W-:Y:S01]  /*2550*/  IMAD.SHL.U32 R3, R3, 0x2, RZ ;  /* 0x0000000203037824 */ /* 0x000fe200078e00ff */
[----:B------:R-:W-:Y:S01]  /*2560*/  ISETP.GE.AND P1, PT, R22, UR4, PT ;  /* 0x0000000416007c0c */ /* 0x000fe2000bf26270 */
[----:B------:R-:W-:Y:S01]  /*2570*/  IMAD.SHL.U32 R106, R94, 0x40, RZ ;  /* 0x000000405e6a7824 */ /* 0x000fe200078e00ff */
[----:B------:R-:W-:Y:S01]  /*2580*/  SHF.R.S32.HI R9, RZ, 0x1f, R174 ;  /* 0x0000001fff097819 */ /* 0x000fe200000114ae */
[----:B------:R-:W-:Y:S01]  /*2590*/  IMAD.MOV.U32 R126, RZ, RZ, 0x20 ;  /* 0x00000020ff7e7424 */ /* 0x000fe200078e00ff */
[----:B------:R-:W-:Y:S01]  /*25a0*/  LOP3.LUT R0, R3, 0x2, R0, 0xe2, !PT ;  /* 0x0000000203007812 */ /* 0x000fe200078ee200 */
[----:B------:R-:W-:Y:S01]  /*25b0*/  IMAD.SHL.U32 R108, R88, 0x40, RZ ;  /* 0x00000040586c7824 */ /* 0x000fe200078e00ff */
[----:B------:R-:W-:Y:S01]  /*25c0*/  SEL R3, RZ, 0xffffffff, P0 ;  /* 0xffffffffff037807 */ /* 0x000fe20000000000 */
[----:B------:R-:W-:Y:S01]  /*25d0*/  IMAD.IADD R129, R129, 0x1, R26 ;  /* 0x0000000181817824 */ /* 0x000fe200078e021a */
[----:B------:R-:W-:Y:S01]  /*25e0*/  ISETP.GE.AND P0, PT, R168, UR4, PT ;  /* 0x00000004a8007c0c */ /* 0x000fe2000bf06270 */
[----:B------:R-:W-:Y:S01]  /*25f0*/  IMAD R112, R210, 0x40, R174 ;  /* 0x00000040d2707824 */ /* 0x000fe200078e02ae */
[----:B--2---:R-:W-:Y:S01]  /*2600*/  SEL R4, RZ, 0x8, P1 ;  /* 0x00000008ff047807 */ /* 0x004fe20000800000 */
[----:B------:R-:W-:Y:S01]  /*2610*/  IMAD.SHL.U32 R6, R3, 0x2, RZ ;  /* 0x0000000203067824 */ /* 0x000fe200078e00ff */
[----:B------:R-:W-:Y:S01]  /*2620*/  SEL R3, RZ, 0x4, P0 ;  /* 0x00000004ff037807 */ /* 0x000fe20000000000 */
[----:B-1----:R-:W-:Y:S01]  /*2630*/  IMAD.SHL.U32 R124, R15, 0x2, RZ ;  /* 0x000000020f7c7824 */ /* 0x002fe200078e00ff */
[----:B------:R-:W-:-:S02]  /*2640*/  ISETP.GE.AND P2, PT, R18, UR5, PT ;  /* 0x0000000512007c0c */ /* 0x000fc4000bf46270 */
[--C-:B------:R-:W-:Y:S02]  /*2650*/  SHF.R.S32.HI R163, RZ, 0x1f, R162.reuse ;  /* 0x0000001fffa37819 */ /* 0x100fe400000114a2 */
[----:B------:R-:W-:Y:S01]  /*2660*/  LOP3.LUT R0, R4, R0, R3, 0xfe, !PT ;  /* 0x0000000004007212 */ /* 0x000fe200078efe03 */
[CC--:B------:R-:W-:Y:S01]  /*2670*/  IMAD R3, R9.reuse, R94.reuse, RZ ;  /* 0x0000005e09037224 */ /* 0x0c0fe200078e02ff */
        /* <DEDUP_REMOVED lines=9> */
[-C--:B------:R-:W-:Y:S01]  /*2710*/  ISETP.GE.AND P3, PT, R18, R15.reuse, PT ;  /* 0x0000000f1200720c */ /* 0x080fe20003f66270 */
[----:B------:R-:W-:Y:S01]  /*2720*/  IMAD.IADD R97, R3, 0x1, R97 ;  /* 0x0000000103617824 */ /* 0x000fe200078e0261 */
[----:B------:R-:W-:Y:S01]  /*2730*/  SEL R7, RZ, 0x10, P0 ;  /* 0x00000010ff077807 */ /* 0x000fe20000000000 */
[----:B------:R-:W-:Y:S01]  /*2740*/  IMAD.WIDE.U32 R92, R174, R88, R162 ;  /* 0x00000058ae5c7225 */ /* 0x000fe200078e00a2 */
[----:B------:R-:W-:-:S02]  /*2750*/  ISETP.GE.AND P2, PT, R167, R15, PT ;  /* 0x0000000fa700720c */ /* 0x000fc40003f46270 */
[----:B------:R-:W-:Y:S01]  /*2760*/  LOP3.LUT R4, R5, R4, RZ, 0xfc, !PT ;  /* 0x0000000405047212 */ /* 0x000fe200078efcff */
[----:B------:R-:W-:Y:S01]  /*2770*/  IMAD R5, R174, R89, R9 ;  /* 0x00000059ae057224 */ /* 0x000fe200078e0209 */
[C---:B------:R-:W-:Y:S01]  /*2780*/  SEL R3, R15.reuse, RZ, P3 ;  /* 0x000000ff0f037207 */ /* 0x040fe20001800000 */
[-C--:B-----5:R-:W-:Y:S01]  /*2790*/  IMAD.WIDE.U32 R98, R140, R94.reuse, R98 ;  /* 0x0000005e8c627225 */ /* 0x0a0fe200078e0062 */
[----:B------:R-:W-:Y:S02]  /*27a0*/  LOP3.LUT R7, R0, R7, RZ, 0xfc, !PT ;  /* 0x0000000700077212 */ /* 0x000fe400078efcff */
[----:B------:R-:W-:Y:S01]  /*27b0*/  SEL R0, R15, RZ, P2 ;  /* 0x000000ff0f007207 */ /* 0x000fe20001000000 */
[----:B------:R-:W-:Y:S01]  /*27c0*/  IMAD.IADD R3, R18, 0x1, R3 ;  /* 0x0000000112037824 */ /* 0x000fe200078e0203 */
[----:B------:R-:W-:Y:S01]  /*27d0*/  IADD3 R91, R5, R91, RZ ;  /* 0x0000005b055b7210 */ /* 0x000fe20007ffe0ff */
[----:B------:R-:W-:Y:S01]  /*27e0*/  IMAD.IADD R93, R93, 0x1, R5 ;  /* 0x000000015d5d7824 */ /* 0x000fe200078e0205 */
[----:B------:R-:W-:Y:S01]  /*27f0*/  ISETP.GE.AND P1, PT, R168, R15, PT ;  /* 0x0000000fa800720c */ /* 0x000fe20003f26270 */
[----:B------:R-:W-:Y:S01]  /*2800*/  IMAD.IADD R5, R167, 0x1, R0 ;  /* 0x00000001a7057824 */ /* 0x000fe200078e0200 */
[----:B------:R-:W-:Y:S01]  /*2810*/  SHF.R.S32.HI R0, RZ, 0x1f, R3 ;  /* 0x0000001fff007819 */ /* 0x000fe20000011403 */
[----:B------:R-:W-:Y:S01]  /*2820*/  IMAD.WIDE.U32 R96, R140, R94, R96 ;  /* 0x0000005e8c607225 */ /* 0x000fe200078e0060 */
[----:B------:R-:W-:-:S02]  /*2830*/  SEL R9, R15, RZ, P1 ;  /* 0x000000ff0f097207 */ /* 0x000fc40000800000 */
[----:B------:R-:W-:Y:S01]  /*2840*/  SHF.R.S32.HI R8, RZ, 0x1f, R5 ;  /* 0x0000001fff087819 */ /* 0x000fe20000011405 */
[-C--:B------:R-:W-:Y:S01]  /*2850*/  IMAD.WIDE.U32 R92, R140, R88.reuse, R92 ;  /* 0x000000588c5c7225 */ /* 0x080fe200078e005c */
[CC--:B------:R-:W-:Y:S02]  /*2860*/  LEA.HI R6, R0.reuse, R3.reuse, RZ, 0x3 ;  /* 0x0000000300067211 */ /* 0x0c0fe400078f18ff */
[----:B------:R-:W-:Y:S01]  /*2870*/  LEA.HI R0, R0, R3, RZ, 0x6 ;  /* 0x0000000300007211 */ /* 0x000fe200078f30ff */
[----:B------:R-:W-:Y:S01]  /*2880*/  IMAD.IADD R11, R168, 0x1, R9 ;  /* 0x00000001a80b7824 */ /* 0x000fe200078e0209 */
[-C--:B------:R-:W-:Y:S01]  /*2890*/  LEA.HI R3, R8, R5.reuse, RZ, 0x6 ;  /* 0x0000000508037211 */ /* 0x080fe200078f30ff */
[----:B------:R-:W-:Y:S01]  /*28a0*/  IMAD.WIDE.U32 R90, R140, R88, R90 ;  /* 0x000000588c5a7225 */ /* 0x000fe200078e005a */
[----:B------:R-:W-:Y:S02]  /*28b0*/  LEA.HI R12, R8, R5, RZ, 0x3 ;  /* 0x00000005080c7211 */ /* 0x000fe400078f18ff */
[----:B------:R-:W-:-:S02]  /*28c0*/  SHF.R.S32.HI R0, RZ, 0x6, R0 ;  /* 0x00000006ff007819 */ /* 0x000fc40000011400 */
[----:B------:R-:W-:Y:S02]  /*28d0*/  SHF.R.S32.HI R8, RZ, 0x6, R3 ;  /* 0x00000006ff087819 */ /* 0x000fe40000011403 */
[----:B------:R-:W-:Y:S01]  /*28e0*/  LOP3.LUT R3, R185, 0x38, R6, 0xf8, !PT ;  /* 0x00000038b9037812 */ /* 0x000fe200078ef806 */
[C---:B------:R-:W-:Y:S01]  /*28f0*/  IMAD R139, R0.reuse, 0x1800, R187 ;  /* 0x00001800008b7824 */ /* 0x040fe200078e02bb */
[----:B------:R-:W-:Y:S01]  /*2900*/  SHF.R.S32.HI R14, RZ, 0x1f, R11 ;  /* 0x0000001fff0e7819 */ /* 0x000fe2000001140b */
[----:B------:R-:W-:Y:S01]  /*2910*/  IMAD R137, R0, 0x1800, R201 ;  /* 0x0000180000897824 */ /* 0x000fe200078e02c9 */
[----:B------:R-:W-:Y:S01]  /*2920*/  LOP3.LUT R0, R3, R186, RZ, 0x3c, !PT ;  /* 0x000000ba03007212 */ /* 0x000fe200078e3cff */
[----:B------:R-:W-:Y:S01]  /*2930*/  IMAD R138, R8, 0x1800, R187 ;  /* 0x00001800088a7824 */ /* 0x000fe200078e02bb */
[-C--:B------:R-:W-:Y:S01]  /*2940*/  LEA.HI R20, R14, R11.reuse, RZ, 0x3 ;  /* 0x0000000b0e147211 */ /* 0x080fe200078f18ff */
[----:B------:R-:W-:Y:S01]  /*2950*/  IMAD R135, R8, 0x1800, R201 ;  /* 0x0000180008877824 */ /* 0x000fe200078e02c9 */
[----:B------:R-:W-:Y:S01]  /*2960*/  LEA.HI R11, R14, R11, RZ, 0x6 ;  /* 0x0000000b0e0b7211 */ /* 0x000fe200078f30ff */
[----:B------:R-:W-:Y:S01]  /*2970*/  IMAD.IADD R139, R139, 0x1, R0 ;  /* 0x000000018b8b7824 */ /* 0x000fe200078e0200 */
[----:B------:R-:W-:-:S02]  /*2980*/  LOP3.LUT R5, R185, 0x38, R12, 0xf8, !PT ;  /* 0x00000038b9057812 */ /* 0x000fc400078ef80c */
[----:B------:R-:W-:Y:S02]  /*2990*/  SHF.R.S32.HI R0, RZ, 0x6, R11 ;  /* 0x00000006ff007819 */ /* 0x000fe4000001140b */
[----:B------:R-:W-:Y:S02]  /*29a0*/  LOP3.LUT R5, R5, R186, RZ, 0x3c, !PT ;  /* 0x000000ba05057212 */ /* 0x000fe400078e3cff */
[----:B------:R-:W-:Y:S01]  /*29b0*/  LOP3.LUT R3, R185, 0x38, R20, 0xf8, !PT ;  /* 0x00000038b9037812 */ /* 0x000fe200078ef814 */
[----:B------:R-:W-:Y:S01]  /*29c0*/  IMAD R136, R0, 0x1800, R187 ;  /* 0x0000180000887824 */ /* 0x000fe200078e02bb */
[----:B------:R-:W-:Y:S01]  /*29d0*/  LOP3.LUT R9, R181, 0x38, R6, 0xf8, !PT ;  /* 0x00000038b5097812 */ /* 0x000fe200078ef806 */
[----:B------:R-:W-:Y:S01]  /*29e0*/  IMAD.IADD R138, R138, 0x1, R5 ;  /* 0x000000018a8a7824 */ /* 0x000fe200078e0205 */
[----:B------:R-:W-:Y:S01]  /*29f0*/  SHF.R.U32.HI R21, RZ, 0x3, R181 ;  /* 0x00000003ff157819 */ /* 0x000fe200000116b5 */
[----:B------:R-:W-:Y:S01]  /*2a00*/  IMAD R134, R0, 0x1800, R201 ;  /* 0x0000180000867824 */ /* 0x000fe200078e02c9 */
[----:B------:R-:W-:-:S02]  /*2a10*/  SHF.R.S32.HI R13, RZ, 0x1f, R140 ;  /* 0x0000001fff0d7819 */ /* 0x000fc4000001148c */
[----:B------:R-:W-:Y:S02]  /*2a20*/  LOP3.LUT R3, R3, R186, RZ, 0x3c, !PT ;  /* 0x000000ba03037212 */ /* 0x000fe400078e3cff */
[----:B------:R-:W-:Y:S01]  /*2a30*/  LOP3.LUT R5, R181, 0x38, R12, 0xf8, !PT ;  /* 0x00000038b5057812 */ /* 0x000fe200078ef80c */
[----:B------:R-:W-:Y:S01]  /*2a40*/  IMAD R0, R13, R94, RZ ;  /* 0x0000005e0d007224 */ /* 0x000fe200078e02ff */
[----:B------:R-:W-:Y:S01]  /*2a50*/  LOP3.LUT R10, R9, R21, RZ, 0x3c, !PT ;  /* 0x00000015090a7212 */ /* 0x000fe200078e3cff */
[----:B------:R-:W-:Y:S01]  /*2a60*/  IMAD R13, R13, R88, RZ ;  /* 0x000000580d0d7224 */ /* 0x000fe200078e02ff */
[----:B------:R-:W-:Y:S01]  /*2a70*/  LOP3.LUT R9, R181, 0x38, R20, 0xf8, !PT ;  /* 0x00000038b5097812 */ /* 0x000fe200078ef814 */
[----:B------:R-:W-:Y:S01]  /*2a80*/  IMAD R11, R140, R95, R0 ;  /* 0x0000005f8c0b7224 */ /* 0x000fe200078e0200 */
[----:B------:R-:W-:Y:S01]  /*2a90*/  IADD3 R136, R136, R3, RZ ;  /* 0x0000000388887210 */ /* 0x000fe20007ffe0ff */
[----:B------:R-:W-:Y:S01]  /*2aa0*/  IMAD.IADD R137, R137, 0x1, R10 ;  /* 0x0000000189897824 */ /* 0x000fe200078e020a */
[----:B------:R-:W-:Y:S01]  /*2ab0*/  LOP3.LUT R3, R185, 0x18, R18, 0xf8, !PT ;  /* 0x00000018b9037812 */ /* 0x000fe200078ef812 */
[----:B------:R-:W-:Y:S01]  /*2ac0*/  IMAD R13, R140, R89, R13 ;  /* 0x000000598c0d7224 */ /* 0x000fe200078e020d */
[-C--:B------:R-:W-:Y:S01]  /*2ad0*/  LOP3.LUT R8, R5, R21.reuse, RZ, 0x3c, !PT ;  /* 0x0000001505087212 */ /* 0x080fe200078e3cff */
[----:B------:R-:W-:Y:S01]  /*2ae0*/  IMAD R5, R95, 0x60, RZ ;  /* 0x000000605f057824 */ /* 0x000fe200078e02ff */
[----:B------:R-:W-:Y:S01]  /*2af0*/  ISETP.GE.AND P4, PT, R22, UR5, PT ;  /* 0x0000000516007c0c */ /* 0x000fe2000bf86270 */
[----:B------:R-:W-:Y:S01]  /*2b00*/  IMAD.IADD R104, R99, 0x1, R11 ;  /* 0x0000000163687824 */ /* 0x000fe200078e020b */
[----:B------:R-:W-:Y:S01]  /*2b10*/  LOP3.LUT R9, R9, R21, RZ, 0x3c, !PT ;  /* 0x0000001509097212 */ /* 0x000fe200078e3cff */
[----:B------:R-:W-:Y:S01]  /*2b20*/  IMAD.IADD R135, R135, 0x1, R8 ;  /* 0x0000000187877824 */ /* 0x000fe200078e0208 */
[----:B------:R-:W-:Y:S01]  /*2b30*/  ISETP.GE.AND P0, PT, R161, UR4, PT ;  /* 0x00000004a1007c0c */ /* 0x000fe2000bf06270 */
[----:B------:R-:W-:Y:S01]  /*2b40*/  IMAD.IADD R102, R11, 0x1, R97 ;  /* 0x000000010b667824 */ /* 0x000fe200078e0261 */
[----:B------:R-:W-:Y:S01]  /*2b50*/  LOP3.LUT R0, R3, R186, RZ, 0x3c, !PT ;  /* 0x000000ba03007212 */ /* 0x000fe200078e3cff */
[----:B------:R-:W-:Y:S01]  /*2b60*/  IMAD.IADD R134, R134, 0x1, R9 ;  /* 0x0000000186867824 */ /* 0x000fe200078e0209 */
[C---:B------:R-:W-:Y:S01]  /*2b70*/  SHF.L.U64.HI R105, R94.reuse, 0x6, R95 ;  /* 0x000000065e697819 */ /* 0x040fe2000001025f */
[----:B------:R-:W-:Y:S01]  /*2b80*/  IMAD.WIDE.U32 R94, R94, 0x60, RZ ;  /* 0x000000605e5e7825 */ /* 0x000fe200078e00ff */
[----:B------:R-:W-:-:S02]  /*2b90*/  SEL R3, RZ, 0x8, P4 ;  /* 0x00000008ff037807 */ /* 0x000fc40002000000 */
[----:B------:R-:W-:Y:S01]  /*2ba0*/  LOP3.LUT P5, RZ, R228, 0x4, RZ, 0xc0, !PT ;  /* 0x00000004e4ff7812 */ /* 0x000fe200078ac0ff */
[----:B------:R-:W-:Y:S01]  /*2bb0*/  IMAD R9, R89, 0x60, RZ ;  /* 0x0000006059097824 */ /* 0x000fe200078e02ff */
[----:B------:R-:W-:Y:S01]  /*2bc0*/  SEL R8, RZ, 0x20, P0 ;  /* 0x00000020ff087807 */ /* 0x000fe20000000000 */
[----:B------:R-:W-:Y:S01]  /*2bd0*/  IMAD.IADD R0, R187, 0x1, R0 ;  /* 0x00000001bb007824 */ /* 0x000fe200078e0200 */
[C---:B------:R-:W-:Y:S01]  /*2be0*/  SHF.L.U64.HI R107, R88.reuse, 0x6, R89 ;  /* 0x00000006586b7819 */ /* 0x040fe20000010259 */
[----:B------:R-:W-:Y:S01]  /*2bf0*/  IMAD.WIDE.U32 R88, R88, 0x60, RZ ;  /* 0x0000006058587825 */ /* 0x000fe200078e00ff */
[C---:B------:R-:W-:Y:S02]  /*2c00*/  LOP3.LUT R10, R4.reuse, R3, RZ, 0xfc, !PT ;  /* 0x00000003040a7212 */ /* 0x040fe400078efcff */
[----:B------:R-:W-:Y:S01]  /*2c10*/  LOP3.LUT R3, R4, 0x1, RZ, 0xc0, !PT ;  /* 0x0000000104037812 */ /* 0x000fe200078ec0ff */
[----:B------:R-:W-:Y:S01]  /*2c20*/  IMAD.IADD R132, R89, 0x1, R9 ;  /* 0x0000000159847824 */ /* 0x000fe200078e0209 */
[----:B------:R-:W-:Y:S01]  /*2c30*/  SEL R126, R126, 0xffffffe0, !P5 ;  /* 0xffffffe07e7e7807 */ /* 0x000fe20006800000 */
[----:B------:R-:W-:Y:S01]  /*2c40*/  IMAD.IADD R103, R93, 0x1, R13 ;  /* 0x000000015d677824 */ /* 0x000fe200078e020d */
[----:B------:R-:W-:Y:S01]  /*2c50*/  IADD3 R130, R95, R5, RZ ;  /* 0x000000055f827210 */ /* 0x000fe20007ffe0ff */
[----:B------:R-:W-:Y:S01]  /*2c60*/  IMAD.IADD R101, R13, 0x1, R91 ;  /* 0x000000010d657824 */ /* 0x000fe200078e025b */
[----:B------:R-:W-:Y:S01]  /*2c70*/  SHF.R.S32.HI R119, RZ, 0x3, R6 ;  /* 0x00000003ff777819 */ /* 0x000fe20000011406 */
[----:B------:R-:W-:Y:S01]  /*2c80*/  IMAD.IADD R133, R126, 0x1, R0 ;  /* 0x000000017e857824 */ /* 0x000fe200078e0200 */
[----:B------:R-:W-:-:S02]  /*2c90*/  LOP3.LUT R4, R6, 0xfffffff8, RZ, 0xc0, !PT ;  /* 0xfffffff806047812 */ /* 0x000fc400078ec0ff */
[----:B------:R-:W-:Y:S02]  /*2ca0*/  LOP3.LUT R76, R7, R8, RZ, 0xfc, !PT ;  /* 0x00000008074c7212 */ /* 0x000fe400078efcff */
[----:B------:R-:W-:Y:S02]  /*2cb0*/  LOP3.LUT R5, R12, 0xfffffff8, RZ, 0xc0, !PT ;  /* 0xfffffff80c057812 */ /* 0x000fe400078ec0ff */
[----:B------:R-:W-:Y:S02]  /*2cc0*/  LOP3.LUT R6, R20, 0xfffffff8, RZ, 0xc0, !PT ;  /* 0xfffffff814067812 */ /* 0x000fe400078ec0ff */
[----:B------:R-:W-:Y:S02]  /*2cd0*/  SHF.R.S32.HI R113, RZ, 0x3, R20 ;  /* 0x00000003ff717819 */ /* 0x000fe40000011414 */
[C---:B------:R-:W-:Y:S02]  /*2ce0*/  LOP3.LUT R8, R10.reuse, 0x2, RZ, 0xc0, !PT ;  /* 0x000000020a087812 */ /* 0x040fe400078ec0ff */
[----:B------:R-:W-:-:S02]  /*2cf0*/  LOP3.LUT R9, R10, 0x4, RZ, 0xc0, !PT ;  /* 0x000000040a097812 */ /* 0x000fc400078ec0ff */
[C---:B------:R-:W-:Y:S02]  /*2d00*/  LOP3.LUT R20, R76.reuse, 0x2, RZ, 0xc0, !PT ;  /* 0x000000024c147812 */ /* 0x040fe400078ec0ff */
[C---:B------:R-:W-:Y:S02]  /*2d10*/  LOP3.LUT R21, R76.reuse, 0x4, RZ, 0xc0, !PT ;  /* 0x000000044c157812 */ /* 0x040fe400078ec0ff */
[C---:B------:R-:W-:Y:S02]  /*2d20*/  LOP3.LUT R26, R76.reuse, 0x8, RZ, 0xc0, !PT ;  /* 0x000000084c1a7812 */ /* 0x040fe400078ec0ff */
[----:B------:R-:W-:Y:S02]  /*2d30*/  LOP3.LUT R27, R76, 0x10, RZ, 0xc0, !PT ;  /* 0x000000104c1b7812 */ /* 0x000fe400078ec0ff */
[----:B0-----:R-:W-:Y:S02]  /*2d40*/  LEA.HI R194, R194, 0x8, RZ, 0x19 ;  /* 0x00000008c2c27811 */ /* 0x001fe400078fc8ff */
[----:B------:R-:W-:-:S02]  /*2d50*/  SHF.R.S32.HI R118, RZ, 0x3, R12 ;  /* 0x00000003ff767819 */ /* 0x000fc4000001140c */
[----:B------:R-:W-:Y:S02]  /*2d60*/  LOP3.LUT R7, R7, 0x1, RZ, 0xc0, !PT ;  /* 0x0000000107077812 */ /* 0x000fe400078ec0ff */
[----:B------:R-:W-:Y:S02]  /*2d70*/  LOP3.LUT R10, R10, 0x8, RZ, 0xc0, !PT ;  /* 0x000000080a0a7812 */ /* 0x000fe400078ec0ff */
[----:B------:R-:W-:Y:S02]  /*2d80*/  SHF.R.S32.HI R111, RZ, 0x1f, R4 ;  /* 0x0000001fff6f7819 */ /* 0x000fe40000011404 */
[----:B------:R-:W-:Y:S02]  /*2d90*/  SHF.R.S32.HI R110, RZ, 0x1f, R5 ;  /* 0x0000001fff6e7819 */ /* 0x000fe40000011405 */
[----:B------:R-:W-:Y:S02]  /*2da0*/  SHF.R.S32.HI R109, RZ, 0x1f, R6 ;  /* 0x0000001fff6d7819 */ /* 0x000fe40000011406 */
[----:B------:R-:W-:-:S02]  /*2db0*/  LOP3.LUT R76, R76, 0x20, RZ, 0xc0, !PT ;  /* 0x000000204c4c7812 */ /* 0x000fc400078ec0ff */
[----:B----4-:R-:W-:-:S07]  /*2dc0*/  SHF.R.S32.HI R128, RZ, 0x1f, R100 ;  /* 0x0000001fff807819 */ /* 0x010fce0000011464 */
.L_x_1670:
[----:B0-----:R-:W0:Y:S01]  /*2dd0*/  LDC R78, c[0x0][0x430] ;  /* 0x00010c00ff4e7b82 */ /* 0x001e220000000800 */
[----:B------:R-:W-:Y:S02]  /*2de0*/  VIADD R24, R24, 0xffffffff ;  /* 0xffffffff18187836 */ /* 0x000fe40000000000 */
[----:B------:R-:W-:Y:S02]  /*2df0*/  IMAD.MOV.U32 R77, RZ, RZ, RZ ;  /* 0x000000ffff4d7224 */ /* 0x000fe400078e00ff */
[----:B------:R-:W-:-:S03]  /*2e00*/  IMAD R12, R24, 0x60, R112 ;  /* 0x00000060180c7824 */ /* 0x000fc600078e0270 */
[----:B-1----:R-:W1:Y:S02]  /*2e10*/  LDC R123, c[0x0][0x3f4] ;  /* 0x0000fd00ff7b7b82 */ /* 0x002e640000000800 */
[----:B------:R-:W-:Y:S02]  /*2e20*/  ISETP.GE.AND P0, PT, R12, R25, PT ;  /* 0x000000190c00720c */ /* 0x000fe40003f06270 */
[----:B------:R-:W-:Y:S02]  /*2e30*/  IADD3 R32, R129, R12, RZ ;  /* 0x0000000c81207210 */ /* 0x000fe40007ffe0ff */
[----:B------:R-:W-:-:S03]  /*2e40*/  ISETP.GT.OR P0, PT, R112, 0x5f, P0 ;  /* 0x0000005f7000780c */ /* 0x000fc60000704670 */
[----:B------:R-:W-:Y:S01]  /*2e50*/  IMAD.MOV.U32 R28, RZ, RZ, R32 ;  /* 0x000000ffff1c7224 */ /* 0x000fe200078e0020 */
[----:B0-----:R-:W-:-:S09]  /*2e60*/  ISETP.NE.AND P4, PT, R78, 0x1, PT ;  /* 0x000000014e00780c */ /* 0x001fd20003f85270 */
[----:B------:R-:W0:Y:S08]  /*2e70*/  @!P0 LDC.64 R14, c[0x0][0x428] ;  /* 0x00010a00ff0e8b82 */ /* 0x000e300000000a00 */
[----:B------:R-:W2:Y:S08]  /*2e80*/  @!P0 LDC.64 R12, c[0x0][0x418] ;  /* 0x00010600ff0c8b82 */ /* 0x000eb00000000a00 */
[----:B------:R-:W3:Y:S08]  /*2e90*/  @P4 LDC R11, c[0x0][0x434] ;  /* 0x00010d00ff0b4b82 */ /* 0x000ef00000000800 */
[----:B----4-:R-:W4:Y:S01]  /*2ea0*/  @P4 LDC R30, c[0x0][0x438] ;  /* 0x00010e00ff1e4b82 */ /* 0x010f220000000800 */
[----:B---3--:R-:W-:-:S05]  /*2eb0*/  @P4 IMAD.HI.U32 R11, R32, R11, RZ ;  /* 0x0000000b200b4227 */ /* 0x008fca00078e00ff */
[----:B----4-:R-:W-:Y:S01]  /*2ec0*/  @P4 SHF.R.U32.HI R28, RZ, R30, R11 ;  /* 0x0000001eff1c4219 */ /* 0x010fe2000001160b */
[----:B0-----:R-:W-:-:S03]  /*2ed0*/  @!P0 IMAD R11, R128, R14, RZ ;  /* 0x0000000e800b8224 */ /* 0x001fc600078e02ff */
[--C-:B------:R-:W-:Y:S01]  /*2ee0*/  @!P0 SHF.R.S32.HI R29, RZ, 0x1f, R28.reuse ;  /* 0x0000001fff1d8819 */ /* 0x100fe2000001141c */
[C---:B------:R-:W-:Y:S02]  /*2ef0*/  @!P0 IMAD R11, R100.reuse, R15, R11 ;  /* 0x0000000f640b8224 */ /* 0x040fe400078e020b */
[----:B------:R-:W-:-:S04]  /*2f00*/  @!P0 IMAD.WIDE.U32 R14, R100, R14, R28 ;  /* 0x0000000e640e8225 */ /* 0x000fc800078e001c */
[----:B------:R-:W-:Y:S01]  /*2f10*/  @!P0 IMAD.IADD R11, R15, 0x1, R11 ;  /* 0x000000010f0b8824 */ /* 0x000fe200078e020b */
[----:B--2---:R-:W-:-:S04]  /*2f20*/  @!P0 LEA R12, P4, R14, R12, 0x2 ;  /* 0x0000000c0e0c8211 */ /* 0x004fc800078810ff */
[----:B------:R-:W-:-:S05]  /*2f30*/  @!P0 LEA.HI.X R13, R14, R13, R11, 0x2, P4 ;  /* 0x0000000d0e0d8211 */ /* 0x000fca00020f140b */
[----:B------:R0:W5:Y:S01]  /*2f40*/  @!P0 LDG.E R77, desc[UR60][R12.64] ;  /* 0x0000003c0c4d8981 */ /* 0x000162000c1e1900 */
[----:B-1----:R-:W-:Y:S01]  /*2f50*/  ISETP.GE.AND P0, PT, R123, 0x1, PT ;  /* 0x000000017b00780c */ /* 0x002fe20003f06270 */
[----:B------:R-:W-:Y:S01]  /*2f60*/  IMAD.MOV R11, RZ, RZ, -R28 ;  /* 0x000000ffff0b7224 */ /* 0x000fe200078e0a1c */
[----:B------:R-:W-:Y:S01]  /*2f70*/  ISETP.GT.AND P4, PT, R24, R125, PT ;  /* 0x0000007d1800720c */ /* 0x000fe20003f84270 */
[C---:B------:R-:W-:Y:S01]  /*2f80*/  IMAD R14, R17.reuse, 0x4800, R0 ;  /* 0x00004800110e7824 */ /* 0x040fe200078e0200 */
[----:B------:R-:W-:Y:S05]  /*2f90*/  YIELD ;  /* 0x0000000000007946 */ /* 0x000fea0003800000 */
[----:B------:R-:W-:Y:S01]  /*2fa0*/  IMAD R28, R17, 0x4800, R133 ;  /* 0x00004800111c7824 */ /* 0x000fe200078e0285 */
[----:B------:R-:W-:Y:S01]  /*2fb0*/  BSSY B0, `(.L_x_1565) ;  /* 0x00007a1000007945 */ /* 0x000fe20003800000 */
[----:B------:R-:W-:Y:S01]  /*2fc0*/  IMAD R78, R78, R11, R32 ;  /* 0x0000000b4e4e7224 */ /* 0x000fe200078e0220 */
[----:B------:R-:W-:Y:S01]  /*2fd0*/  P2R R122, PR, RZ, 0x10 ;  /* 0x00000010ff7a7803 */ /* 0x000fe20000000000 */
[----:B------:R-:W-:-:S02]  /*2fe0*/  IMAD R29, R14, 0x2, R121 ;  /* 0x000000020e1d7824 */ /* 0x000fc400078e0279 */
[----:B------:R-:W-:Y:S01]  /*2ff0*/  IMAD R28, R28, 0x2, R121 ;  /* 0x000000021c1c7824 */ /* 0x000fe200078e0279 */
[----:B0-----:R-:W-:Y:S06]  /*3000*/  @!P0 BRA `(.L_x_1566) ;  /* 0x0000007000988947 */ /* 0x001fec0003800000 */
[----:B------:R-:W-:Y:S01]  /*3010*/  SHF.R.S32.HI R79, RZ, 0x1f, R78 ;  /* 0x0000001fff4f7819 */ /* 0x000fe2000001144e */
[----:B------:R-:W-:Y:S01]  /*3020*/  ULDC.64 UR4, c[0x0][0x300] ;  /* 0x0000c00000047ab9 */ /* 0x000fe20000000a00 */
[----:B-----5:R-:W-:Y:S01]  /*3030*/  SHF.R.S32.HI R84, RZ, 0x1f, R77 ;  /* 0x0000001fff547819 */ /* 0x020fe2000001144d */
[----:B------:R-:W-:Y:S01]  /*3040*/  IMAD.WIDE.U32 R12, R78, UR4, RZ ;  /* 0x000000044e0c7c25 */ /* 0x000fe2000f8e00ff */
[----:B------:R-:W-:Y:S02]  /*3050*/  ULDC.U8 UR6, c[0x0][0x410] ;  /* 0x0001040000067ab9 */ /* 0x000fe40000000000 */
[----:B------:R-:W-:Y:S01]  /*3060*/  ISETP.NE.AND P0, PT, RZ, UR6, PT ;  /* 0x00000006ff007c0c */ /* 0x000fe2000bf05270 */
[----:B------:R-:W-:Y:S02]  /*3070*/  IMAD R11, R79, UR4, RZ ;  /* 0x000000044f0b7c24 */ /* 0x000fe4000f8e02ff */
[----:B------:R-:W-:Y:S02]  /*3080*/  IMAD R15, R132, R24, RZ ;  /* 0x00000018840f7224 */ /* 0x000fe400078e02ff */
[----:B------:R-:W-:Y:S01]  /*3090*/  IMAD R11, R78, UR5, R11 ;  /* 0x000000054e0b7c24 */ /* 0x000fe2000f8e020b */
[----:B------:R-:W-:Y:S01]  /*30a0*/  ULDC.64 UR4, c[0x0][0x310] ;  /* 0x0000c40000047ab9 */ /* 0x000fe20000000a00 */
[----:B------:R-:W-:-:S02]  /*30b0*/  IMAD R85, R24, -0x60, R25 ;  /* 0xffffffa018557824 */ /* 0x000fc400078e0219 */
[----:B------:R-:W-:Y:S02]  /*30c0*/  IMAD R14, R84, UR4, RZ ;  /* 0x00000004540e7c24 */ /* 0x000fe4000f8e02ff */
[----:B------:R-:W-:Y:S01]  /*30d0*/  IMAD.IADD R13, R13, 0x1, R11 ;  /* 0x000000010d0d7824 */ /* 0x000fe200078e020b */
[----:B------:R-:W-:Y:S01]  /*30e0*/  VIMNMX R85, R85, 0x60, PT ;  /* 0x0000006055557848 */ /* 0x000fe20003fe0100 */
[C---:B------:R-:W-:Y:S02]  /*30f0*/  IMAD R11, R77.reuse, UR5, R14 ;  /* 0x000000054d0b7c24 */ /* 0x040fe4000f8e020e */
[----:B------:R-:W-:Y:S01]  /*3100*/  IMAD.WIDE.U32 R12, R77, UR4, R12 ;  /* 0x000000044d0c7c25 */ /* 0x000fe2000f8e000c */
[----:B------:R-:W-:-:S03]  /*3110*/  ULDC.64 UR4, c[0x0][0x308] ;  /* 0x0000c20000047ab9 */ /* 0x000fc60000000a00 */
[----:B------:R-:W-:Y:S01]  /*3120*/  IMAD R14, R130, R24, RZ ;  /* 0x00000018820e7224 */ /* 0x000fe200078e02ff */
[----:B------:R-:W-:Y:S02]  /*3130*/  IADD3 R13, R13, R11, RZ ;  /* 0x0000000b0d0d7210 */ /* 0x000fe40007ffe0ff */
[----:B------:R-:W-:Y:S01]  /*3140*/  SHF.R.S32.HI R11, RZ, 0x1f, R24 ;  /* 0x0000001fff0b7819 */ /* 0x000fe20000011418 */
[----:B------:R-:W-:-:S04]  /*3150*/  IMAD.WIDE.U32 R116, R169, UR4, R12 ;  /* 0x00000004a9747c25 */ /* 0x000fc8000f8e000c */
[C---:B------:R-:W-:Y:S02]  /*3160*/  IMAD R31, R11.reuse, R94, R14 ;  /* 0x0000005e0b1f7224 */ /* 0x040fe400078e020e */
[----:B------:R-:W-:Y:S02]  /*3170*/  IMAD R33, R11, R88, R15 ;  /* 0x000000580b217224 */ /* 0x000fe400078e020f */
[----:B------:R-:W-:Y:S01]  /*3180*/  IMAD R11, R169, UR5, R117 ;  /* 0x00000005a90b7c24 */ /* 0x000fe2000f8e0275 */
[----:B------:R-:W-:Y:S01]  /*3190*/  ULDC.64 UR4, c[0x0][0x2e8] ;  /* 0x0000ba0000047ab9 */ /* 0x000fe20000000a00 */
[----:B------:R-:W-:Y:S01]  /*31a0*/  IMAD.WIDE.U32 R14, R94, R24, RZ ;  /* 0x000000185e0e7225 */ /* 0x000fe200078e00ff */
[----:B------:R-:W-:-:S03]  /*31b0*/  LEA R117, P4, R116, UR4, 0x1 ;  /* 0x0000000474757c11 */ /* 0x000fc6000f8808ff */
[----:B------:R-:W-:Y:S01]  /*31c0*/  IMAD.WIDE.U32 R12, R88, R24, RZ ;  /* 0x00000018580c7225 */ /* 0x000fe200078e00ff */
[----:B------:R-:W-:-:S03]  /*31d0*/  LEA.HI.X R116, R116, UR5, R11, 0x1, P4 ;  /* 0x0000000574747c11 */ /* 0x000fc6000a0f0c0b */
        /* <DEDUP_REMOVED lines=21> */
[----:B------:R-:W-:Y:S01]  /*3330*/  IADD3 R35, P0, R92, R12, RZ ;  /* 0x0000000c5c237210 */ /* 0x000fe20007f1e0ff */
[----:B------:R-:W-:Y:S01]  /*3340*/  ULDC.64 UR6, c[0x0][0x400] ;  /* 0x0001000000067ab9 */ /* 0x000fe20000000a00 */
[----:B------:R-:W-:Y:S01]  /*3350*/  CS2R R74, SRZ ;  /* 0x00000000004a7805 */ /* 0x000fe2000001ff00 */
[----:B------:R-:W-:Y:S01]  /*3360*/  IMAD.X R34, R11, 0x1, R104, P5 ;  /* 0x000000010b227824 */ /* 0x000fe200028e0668 */
[----:B------:R-:W-:Y:S01]  /*3370*/  LEA R32, P5, R33, UR4, 0x1 ;  /* 0x0000000421207c11 */ /* 0x000fe2000f8a08ff */
[----:B------:R-:W-:Y:S01]  /*3380*/  IMAD.X R36, R82, 0x1, R103, P0 ;  /* 0x0000000152247824 */ /* 0x000fe200000e0667 */
[----:B------:R-:W-:Y:S02]  /*3390*/  ISETP.GE.AND P0, PT, R162, R123, PT ;  /* 0x0000007ba200720c */ /* 0x000fe40003f06270 */
[----:B------:R-:W-:-:S02]  /*33a0*/  CS2R R70, SRZ ;  /* 0x0000000000467805 */ /* 0x000fc4000001ff00 */
[----:B------:R-:W-:Y:S02]  /*33b0*/  LEA.HI.X R33, R33, UR5, R34, 0x1, P5 ;  /* 0x0000000521217c11 */ /* 0x000fe4000a8f0c22 */
[----:B------:R-:W-:Y:S02]  /*33c0*/  CS2R R80, SRZ ;  /* 0x0000000000507805 */ /* 0x000fe4000001ff00 */
[C---:B------:R-:W-:Y:S02]  /*33d0*/  LEA R34, P5, R35.reuse, UR6, 0x1 ;  /* 0x0000000623227c11 */ /* 0x040fe4000f8a08ff */
[----:B------:R-:W-:Y:S02]  /*33e0*/  CS2R R72, SRZ ;  /* 0x0000000000487805 */ /* 0x000fe4000001ff00 */
[----:B------:R-:W-:Y:S02]  /*33f0*/  LEA.HI.X R35, R35, UR7, R36, 0x1, P5 ;  /* 0x0000000723237c11 */ /* 0x000fe4000a8f0c24 */
[-C--:B------:R-:W-:Y:S01]  /*3400*/  ISETP.GE.AND P5, PT, R179, R123.reuse, PT ;  /* 0x0000007bb300720c */ /* 0x080fe20003fa6270 */
[----:B------:R0:W5:Y:S04]  /*3410*/  @!P0 LDG.E.64 R74, desc[UR60][R32.64] ;  /* 0x0000003c204a8981 */ /* 0x000168000c1e1b00 */
[----:B------:R0:W5:Y:S01]  /*3420*/  @!P0 LDG.E.64 R80, desc[UR60][R34.64] ;  /* 0x0000003c22508981 */ /* 0x000162000c1e1b00 */
[----:B------:R-:W-:-:S07]  /*3430*/  ISETP.GE.AND P0, PT, R177, R123, PT ;  /* 0x0000007bb100720c */ /* 0x000fce0003f06270 */
[----:B------:R0:W5:Y:S04]  /*3440*/  @!P5 LDG.E.64 R70, desc[UR60][R32.64+0x20] ;  /* 0x0000203c2046d981 */ /* 0x000168000c1e1b00 */
[----:B------:R0:W5:Y:S01]  /*3450*/  @!P5 LDG.E.64 R72, desc[UR60][R34.64+0x20] ;  /* 0x0000203c2248d981 */ /* 0x000162000c1e1b00 */
[----:B------:R-:W-:Y:S02]  /*3460*/  ISETP.GE.AND P5, PT, R178, R123, PT ;  /* 0x0000007bb200720c */ /* 0x000fe40003fa6270 */
[----:B------:R-:W-:Y:S02]  /*3470*/  CS2R R66, SRZ ;  /* 0x0000000000427805 */ /* 0x000fe4000001ff00 */
[----:B------:R-:W-:Y:S02]  /*3480*/  CS2R R68, SRZ ;  /* 0x0000000000447805 */ /* 0x000fe4000001ff00 */
[----:B------:R-:W-:-:S02]  /*3490*/  CS2R R62, SRZ ;  /* 0x00000000003e7805 */ /* 0x000fc4000001ff00 */
[----:B------:R-:W-:Y:S01]  /*34a0*/  CS2R R64, SRZ ;  /* 0x0000000000407805 */ /* 0x000fe2000001ff00 */
[----:B------:R0:W5:Y:S04]  /*34b0*/  @!P0 LDG.E.64 R66, desc[UR60][R32.64+0x40] ;  /* 0x0000403c20428981 */ /* 0x000168000c1e1b00 */
[----:B------:R0:W5:Y:S01]  /*34c0*/  @!P0 LDG.E.64 R68, desc[UR60][R34.64+0x40] ;  /* 0x0000403c22448981 */ /* 0x000162000c1e1b00 */
[----:B------:R-:W-:-:S03]  /*34d0*/  ISETP.GE.AND P0, PT, R176, R123, PT ;  /* 0x0000007bb000720c */ /* 0x000fc60003f06270 */
        /* <DEDUP_REMOVED lines=8> */
[----:B------:R0:W5:Y:S04]  /*3560*/  @!P0 LDG.E.64 R60, desc[UR60][R34.64+0x80] ;  /* 0x0000803c223c8981 */ /* 0x000168000c1e1b00 */
[----:B------:R0:W5:Y:S04]  /*3570*/  @!P5 LDG.E.64 R54, desc[UR60][R32.64+0xa0] ;  /* 0x0000a03c2036d981 */ /* 0x000168000c1e1b00 */
[----:B------:R0:W5:Y:S02]  /*3580*/  @!P5 LDG.E.64 R56, desc[UR60][R34.64+0xa0] ;  /* 0x0000a03c2238d981 */ /* 0x000164000c1e1b00 */
.L_x_1569:
[----:B------:R-:W-:Y:S05]  /*3590*/  BSYNC B1 ;  /* 0x0000000000017941 */ /* 0x000fea0003800000 */
.L_x_1568:
        /* <DEDUP_REMOVED lines=12> */
[----:B------:R-:W-:Y:S01]  /*3660*/  CS2R R48, SRZ ;  /* 0x0000000000307805 */ /* 0x000fe2000001ff00 */
[----:B-----5:R-:W-:Y:S01]  /*3670*/  IMAD.MOV.U32 R83, RZ, RZ, R54 ;  /* 0x000000ffff537224 */ /* 0x020fe200078e0036 */
[----:B------:R-:W-:Y:S01]  /*3680*/  CS2R R52, SRZ ;  /* 0x0000000000347805 */ /* 0x000fe2000001ff00 */
[----:B------:R-:W-:Y:S06]  /*3690*/  @P5 BRA `(.L_x_1571) ;  /* 0x0000000000a05947 */ /* 0x000fec0003800000 */
[----:B------:R-:W-:Y:S01]  /*36a0*/  IADD3 R14, P0, P6, R98, R14, R106 ;  /* 0x0000000e620e7210 */ /* 0x000fe20007e1e06a */
[----:B------:R-:W-:Y:S01]  /*36b0*/  ULDC.64 UR4, c[0x0][0x3e8] ;  /* 0x0000fa0000047ab9 */ /* 0x000fe20000000a00 */
[----:B------:R-:W-:Y:S01]  /*36c0*/  ULDC.64 UR6, c[0x0][0x400] ;  /* 0x0001000000067ab9 */ /* 0x000fe20000000a00 */
[----:B------:R-:W-:Y:S02]  /*36d0*/  CS2R R50, SRZ ;  /* 0x0000000000327805 */ /* 0x000fe4000001ff00 */
[----:B------:R-:W-:Y:S02]  /*36e0*/  IADD3.X R13, R104, R11, R105, P0, P6 ;  /* 0x0000000b680d7210 */ /* 0x000fe400007ec469 */
[----:B------:R-:W-:Y:S02]  /*36f0*/  CS2R R52, SRZ ;  /* 0x0000000000347805 */ /* 0x000fe4000001ff00 */
[----:B------:R-:W-:-:S04]  /*3700*/  IADD3 R11, P0, P6, R92, R12, R108 ;  /* 0x0000000c5c0b7210 */ /* 0x000fc80007e1e06c */
[----:B------:R-:W-:Y:S02]  /*3710*/  IADD3.X R82, R103, R82, R107, P0, P6 ;  /* 0x0000005267527210 */ /* 0x000fe400007ec46b */
[----:B------:R-:W-:-:S04]  /*3720*/  LEA R12, P0, R14, UR4, 0x1 ;  /* 0x000000040e0c7c11 */ /* 0x000fc8000f8008ff */
[----:B------:R-:W-:Y:S02]  /*3730*/  LEA.HI.X R13, R14, UR5, R13, 0x1, P0 ;  /* 0x000000050e0d7c11 */ /* 0x000fe400080f0c0d */
        /* <DEDUP_REMOVED lines=30> */
.L_x_1571:
[----:B------:R-:W-:Y:S05]  /*3920*/  BSYNC B1 ;  /* 0x0000000000017941 */ /* 0x000fea0003800000 */
.L_x_1570:
[----:B------:R-:W2:Y:S01]  /*3930*/  LDL R11, [R1+0x30] ;  /* 0x00003000010b7983 */ /* 0x000ea20000100800 */
[----:B0-----:R-:W-:Y:S01]  /*3940*/  MOV R12, R58 ;  /* 0x0000003a000c7202 */ /* 0x001fe20000000f00 */
[----:B------:R-:W-:Y:S02]  /*3950*/  IMAD.MOV.U32 R13, RZ, RZ, R55 ;  /* 0x000000ffff0d7224 */ /* 0x000fe400078e0037 */
[----:B------:R-:W-:-:S03]  /*3960*/  IMAD.MOV.U32 R14, RZ, RZ, R62 ;  /* 0x000000ffff0e7224 */ /* 0x000fc600078e003e */
[----:B------:R-:W-:Y:S01]  /*3970*/  PRMT R152, R83, 0x5410, R13 ;  /* 0x0000541053987816 */ /* 0x000fe2000000000d */
[----:B------:R-:W-:Y:S01]  /*3980*/  IMAD.MOV.U32 R13, RZ, RZ, R63 ;  /* 0x000000ffff0d7224 */ /* 0x000fe200078e003f */
[----:B------:R-:W-:Y:S01]  /*3990*/  PRMT R157, R14, 0x7610, R157 ;  /* 0x000076100e9d7816 */ /* 0x000fe2000000009d */
[----:B------:R-:W-:-:S03]  /*39a0*/  IMAD.MOV.U32 R14, RZ, RZ, R75 ;  /* 0x000000ffff0e7224 */ /* 0x000fc600078e004b */
[----:B------:R-:W-:Y:S02]  /*39b0*/  PRMT R156, R13, 0x7610, R156 ;  /* 0x000076100d9c7816 */ /* 0x000fe4000000009c */
[----:B------:R-:W-:-:S04]  /*39c0*/  MOV R13, R74 ;  /* 0x0000004a000d7202 */ /* 0x000fc80000000f00 */
[----:B------:R-:W-:Y:S02]  /*39d0*/  PRMT R148, R13, 0x5410, R14 ;  /* 0x000054100d947816 */ /* 0x000fe4000000000e */
[----:B--2---:R-:W-:Y:S01]  /*39e0*/  R2UR UR4, R11 ;  /* 0x000000000b0472ca */ /* 0x004fe200000e0000 */
[----:B------:R-:W-:-:S05]  /*39f0*/  IMAD.MOV.U32 R11, RZ, RZ, R59 ;  /* 0x000000ffff0b7224 */ /* 0x000fca00078e003b */
[----:B------:R-:W-:Y:S01]  /*3a00*/  PRMT R154, R12, 0x5410, R11 ;  /* 0x000054100c9a7816 */ /* 0x000fe2000000000b */
[----:B------:R-:W-:Y:S02]  /*3a10*/  IMAD.MOV.U32 R11, RZ, RZ, R66 ;  /* 0x000000ffff0b7224 */ /* 0x000fe400078e0042 */
[----:B------:R-:W-:-:S04]  /*3a20*/  IMAD.MOV.U32 R12, RZ, RZ, R67 ;  /* 0x000000ffff0c7224 */ /* 0x000fc800078e0043 */
[----:B------:R-:W-:Y:S01]  /*3a30*/  UISETP.NE.AND UP0, UPT, UR4, 0x3, UPT ;  /* 0x000000030400788c */ /* 0x000fe2000bf05270 */
[----:B------:R-:W-:Y:S01]  /*3a40*/  PRMT R158, R12, 0x5410, R11 ;  /* 0x000054100c9e7816 */ /* 0x000fe2000000000b */
[----:B------:R-:W-:Y:S02]  /*3a50*/  IMAD.MOV.U32 R11, RZ, RZ, R70 ;  /* 0x000000ffff0b7224 */ /* 0x000fe400078e0046 */
[----:B------:R-:W-:Y:S02]  /*3a60*/  IMAD.MOV.U32 R12, RZ, RZ, R71 ;  /* 0x000000ffff0c7224 */ /* 0x000fe400078e0047 */
[----:B------:R-:W-:-:S03]  /*3a70*/  PLOP3.LUT P0, PT, PT, PT, UP0, 0x80, 0x0 ;  /* 0x000000000000781c */ /* 0x000fc60003f0f008 */
[----:B------:R-:W-:Y:S01]  /*3a80*/  PRMT R159, R11, 0x5410, R12 ;  /* 0x000054100b9f7816 */ /* 0x000fe2000000000c */
[----:B------:R-:W-:Y:S02]  /*3a90*/  IMAD.MOV.U32 R12, RZ, RZ, R56 ;  /* 0x000000ffff0c7224 */ /* 0x000fe400078e0038 */
[----:B------:R-:W-:-:S05]  /*3aa0*/  IMAD.MOV.U32 R11, RZ, RZ, R57 ;  /* 0x000000ffff0b7224 */ /* 0x000fca00078e0039 */
[----:B------:R-:W-:Y:S01]  /*3ab0*/  PRMT R153, R12, 0x5410, R11 ;  /* 0x000054100c997816 */ /* 0x000fe2000000000b */
[----:B------:R-:W-:Y:S02]  /*3ac0*/  IMAD.MOV.U32 R12, RZ, RZ, R60 ;  /* 0x000000ffff0c7224 */ /* 0x000fe400078e003c */
[----:B------:R-:W-:-:S05]  /*3ad0*/  IMAD.MOV.U32 R11, RZ, RZ, R61 ;  /* 0x000000ffff0b7224 */ /* 0x000fca00078e003d */
[----:B------:R-:W-:Y:S01]  /*3ae0*/  PRMT R155, R12, 0x5410, R11 ;  /* 0x000054100c9b7816 */ /* 0x000fe2000000000b */
[----:B------:R-:W-:Y:S02]  /*3af0*/  IMAD.MOV.U32 R12, RZ, RZ, R64 ;  /* 0x000000ffff0c7224 */ /* 0x000fe400078e0040 */
[----:B------:R-:W-:-:S03]  /*3b00*/  IMAD.MOV.U32 R11, RZ, RZ, R65 ;  /* 0x000000ffff0b7224 */ /* 0x000fc600078e0041 */
[----:B------:R-:W-:Y:S01]  /*3b10*/  PRMT R157, R157, 0x5410, R12 ;  /* 0x000054109d9d7816 */ /* 0x000fe2000000000c */
[----:B------:R-:W-:Y:S01]  /*3b20*/  IMAD.MOV.U32 R12, RZ, RZ, R69 ;  /* 0x000000ffff0c7224 */ /* 0x000fe200078e0045 */
[----:B------:R-:W-:Y:S02]  /*3b30*/  PRMT R156, R156, 0x5410, R11 ;  /* 0x000054109c9c7816 */ /* 0x000fe4000000000b */
[----:B------:R-:W-:-:S04]  /*3b40*/  MOV R11, R68 ;  /* 0x00000044000b7202 */ /* 0x000fc80000000f00 */
[----:B------:R-:W-:Y:S01]  /*3b50*/  PRMT R189, R11, 0x5410, R12 ;  /* 0x000054100bbd7816 */ /* 0x000fe2000000000c */
[----:B------:R-:W-:Y:S02]  /*3b60*/  IMAD.MOV.U32 R11, RZ, RZ, R72 ;  /* 0x000000ffff0b7224 */ /* 0x000fe400078e0048 */
[----:B------:R-:W-:-:S05]  /*3b70*/  IMAD.MOV.U32 R12, RZ, RZ, R73 ;  /* 0x000000ffff0c7224 */ /* 0x000fca00078e0049 */
[----:B------:R-:W-:Y:S01]  /*3b80*/  PRMT R190, R11, 0x5410, R12 ;  /* 0x000054100bbe7816 */ /* 0x000fe2000000000c */
[----:B------:R-:W-:Y:S02]  /*3b90*/  IMAD.MOV.U32 R11, RZ, RZ, R80 ;  /* 0x000000ffff0b7224 */ /* 0x000fe400078e0050 */
[----:B------:R-:W-:-:S05]  /*3ba0*/  IMAD.MOV.U32 R12, RZ, RZ, R81 ;  /* 0x000000ffff0c7224 */ /* 0x000fca00078e0051 */
[----:B------:R-:W-:Y:S01]  /*3bb0*/  PRMT R191, R11, 0x5410, R12 ;  /* 0x000054100bbf7816 */ /* 0x000fe2000000000c */
[----:B-----5:R-:W-:Y:S02]  /*3bc0*/  IMAD.MOV.U32 R12, RZ, RZ, R30 ;  /* 0x000000ffff0c7224 */ /* 0x020fe400078e001e */
[----:B------:R-:W-:-:S05]  /*3bd0*/  IMAD.MOV.U32 R11, RZ, RZ, R31 ;  /* 0x000000ffff0b7224 */ /* 0x000fca00078e001f */
[----:B------:R-:W-:Y:S01]  /*3be0*/  PRMT R83, R12, 0x5410, R11 ;  /* 0x000054100c537816 */ /* 0x000fe2000000000b */
[----:B------:R-:W-:Y:S01]  /*3bf0*/  IMAD.MOV.U32 R11, RZ, RZ, R35 ;  /* 0x000000ffff0b7224 */ /* 0x000fe200078e0023 */
        /* <DEDUP_REMOVED lines=35> */
[----:B------:R-:W-:Y:S06]  /*3e30*/  @!P0 BRA `(.L_x_1572) ;  /* 0x0000000000048947 */ /* 0x000fec0003800000 */
[----:B------:R-:W-:Y:S01]  /*3e40*/  BPT.TRAP 0x1 ;  /* 0x000000040000795c */ /* 0x000fe20000300000 */
.L_x_1572:
[----:B------:R-:W-:Y:S01]  /*3e50*/  IMAD R86, R17, 0x8, R2 ;  /* 0x0000000811567824 */ /* 0x000fe200078e0202 */
[----:B------:R-:W-:Y:S01]  /*3e60*/  SHF.L.U32 R87, R175, 0x1f, RZ ;  /* 0x0000001faf577819 */ /* 0x000fe200000006ff */
[----:B------:R-:W-:Y:S03]  /*3e70*/  BSSY B1, `(.L_x_1573) ;  /* 0x0000003000017945 */ /* 0x000fe60003800000 */
[----:B------:R-:W0:Y:S02]  /*3e80*/  SYNCS.PHASECHK.TRANS64.TRYWAIT P6, [R86+URZ+0x2a890], R87 ;  /* 0x02a89057560075a7 */ /* 0x000e2400080c017f */
[----:B0-----:R-:W-:Y:S05]  /*3e90*/  @!P6 BRA `(.L_x_1574) ;  /* 0x0000026000dce947 */ /* 0x001fea0003800000 */
.L_x_1996:
[----:B------:R-:W-:Y:S05]  /*3ea0*/  BSYNC B1 ;  /* 0x0000000000017941 */ /* 0x000fea0003800000 */
.L_x_1573:
[----:B------:R-:W-:-:S03]  /*3eb0*/  UMOV UR4, 0xffffffff ;  /* 0xffffffff00047882 */ /* 0x000fc60000000000 */
[----:B------:R-:W-:Y:S05]  /*3ec0*/  BRA.DIV UR4, `(.L_x_1575) ;  /* 0x0000026204e47947 */ /* 0x000fea000b800000 */
[----:B------:R1:W2:Y:S04]  /*3ed0*/  SHFL.IDX PT, R82, R116, RZ, 0x1c1f ;  /* 0x001c1fff74527589 */ /* 0x0002a800000e0000 */
[----:B------:R1:W3:Y:S02]  /*3ee0*/  SHFL.IDX PT, R11, R117, RZ, 0x1c1f ;  /* 0x001c1fff750b7589 */ /* 0x0002e400000e0000 */
.L_x_2000:
        /* <DEDUP_REMOVED lines=21> */
[-C--:B------:R-:W-:Y:S01]  /*4040*/  FFMA.FTZ R75, R147, R146.reuse, -R75 ;  /* 0x00000092934b7223 */ /* 0x080fe2000001084b */
[----:B------:R-:W-:Y:S02]  /*4050*/  IMAD.MOV.U32 R147, RZ, RZ, R12 ;  /* 0x000000ffff937224 */ /* 0x000fe400078e000c */
[----:B------:R-:W-:Y:S01]  /*4060*/  FFMA.FTZ R13, R81, R146, R13 ;  /* 0x00000092510d7223 */ /* 0x000fe2000001000d */
[----:B------:R-:W-:Y:S01]  /*4070*/  MOV R81, R15 ;  /* 0x0000000f00517202 */ /* 0x000fe20000000f00 */
        /* <DEDUP_REMOVED lines=27> */
.L_x_1581:
[----:B------:R-:W-:Y:S05]  /*4230*/  BSYNC B3 ;  /* 0x0000000000037941 */ /* 0x000fea0003800000 */
.L_x_1580:
[----:B---3--:R-:W-:-:S04]  /*4240*/  LEA R74, P4, R18, R11, 0x1 ;  /* 0x0000000b124a7211 */ /* 0x008fc800078808ff */
[----:B--2---:R-:W-:-:S05]  /*4250*/  LEA.HI.X R75, R18, R82, R19, 0x1, P4 ;  /* 0x00000052124b7211 */ /* 0x004fca00020f0c13 */
[----:B0-----:R4:W-:Y:S04]  /*4260*/  ST.E.128 desc[UR60][R74.64], R12 ;  /* 0x0000000c4a007985 */ /* 0x0019e8000c101d3c */
.L_x_1579:
[----:B------:R-:W-:Y:S05]  /*4270*/  BSYNC B2 ;  /* 0x0000000000027941 */ /* 0x000fea0003800000 */
.L_x_1578:
        /* <DEDUP_REMOVED lines=22> */
[----:B------:R-:W-:Y:S02]  /*43e0*/  IMAD.MOV.U32 R73, RZ, RZ, R15 ;  /* 0x000000ffff497224 */ /* 0x000fe400078e000f */
[----:B------:R-:W-:Y:S02]  /*43f0*/  HADD2.F32 R74, -RZ, R70.H0_H0 ;  /* 0x20000046ff4a7230 */ /* 0x000fe40000004100 */
[----:B------:R-:W-:Y:S01]  /*4400*/  HADD2.F32 R12, -RZ, R75.H1_H1 ;  /* 0x3000004bff0c7230 */ /* 0x000fe20000004100 */
[----:B------:R-:W-:Y:S01]  /*4410*/  F2FP.F16.F32.PACK_AB R13, R13, R71 ;  /* 0x000000470d0d723e */ /* 0x000fe200000000ff */
[----:B------:R-:W-:-:S02]  /*4420*/  HADD2.F32 R15, -RZ, R73.H1_H1 ;  /* 0x30000049ff0f7230 */ /* 0x000fc40000004100 */
[----:B------:R-:W-:Y:S02]  /*4430*/  HADD2.F32 R73, -RZ, R73.H0_H0 ;  /* 0x20000049ff497230 */ /* 0x000fe40000004100 */
        /* <DEDUP_REMOVED lines=13> */
[--C-:B------:R-:W-:Y:S02]  /*4510*/  HADD2.F32 R74, -RZ, R14.reuse.H1_H1 ;  /* 0x3000000eff4a7230 */ /* 0x100fe40000004100 */
        /* <DEDUP_REMOVED lines=8> */
.L_x_1585:
[----:B------:R-:W-:Y:S05]  /*45a0*/  BSYNC B3 ;  /* 0x0000000000037941 */ /* 0x000fea0003800000 */
.L_x_1584:
[----:B------:R-:W-:Y:S02]  /*45b0*/  IMAD.SHL.U32 R72, R170, 0x8, RZ ;  /* 0x00000008aa487824 */ /* 0x000fe400078e00ff */
[----:B---3--:R-:W-:Y:S02]  /*45c0*/  IMAD.MOV.U32 R70, RZ, RZ, R11 ;  /* 0x000000ffff467224 */ /* 0x008fe400078e000b */
[----:B--2---:R-:W-:Y:S02]  /*45d0*/  IMAD.MOV.U32 R71, RZ, RZ, R82 ;  /* 0x000000ffff477224 */ /* 0x004fe400078e0052 */
[----:B------:R-:W-:-:S05]  /*45e0*/  IMAD.WIDE R70, R72, 0x2, R70 ;  /* 0x0000000248467825 */ /* 0x000fca00078e0246 */
[----:B0-----:R0:W-:Y:S02]  /*45f0*/  ST.E.128 desc[UR60][R70.64], R12 ;  /* 0x0000000c46007985 */ /* 0x0011e4000c101d3c */
.L_x_1583:
[----:B------:R-:W-:Y:S05]  /*4600*/  BSYNC B2 ;  /* 0x0000000000027941 */ /* 0x000fea0003800000 */
.L_x_1582:
        /* <DEDUP_REMOVED lines=8> */
[----:B------:R-:W-:Y:S02]  /*4690*/  SHF.R.U32.HI R66, RZ, 0x10, R67 ;  /* 0x00000010ff427819 */ /* 0x000fe40000011643 */
[--C-:B------:R-:W-:Y:S01]  /*46a0*/  SHF.R.U64 R71, R68, 0x10, R69.reuse ;  /* 0x0000001044477819 */ /* 0x100fe20000001245 */
[----:B------:R-:W-:Y:S01]  /*46b0*/  HADD2.F32 R70, -RZ, R70.H0_H0 ;  /* 0x20000046ff467230 */ /* 0x000fe20000004100 */
[----:B----4-:R-:W-:Y:S02]  /*46c0*/  MOV R67, R13 ;  /* 0x0000000d00437202 */ /* 0x010fe40000000f00 */
[----:B------:R-:W-:Y:S01]  /*46d0*/  SHF.R.U32.HI R68, RZ, 0x10, R69 ;  /* 0x00000010ff447819 */ /* 0x000fe20000011645 */
[----:B------:R-:W-:Y:S02]  /*46e0*/  HADD2.F32 R13, -RZ, R71.H0_H0 ;  /* 0x20000047ff0d7230 */ /* 0x000fe40000004100 */
[----:B------:R-:W-:-:S02]  /*46f0*/  HADD2.F32 R69, -RZ, R67.H1_H1 ;  /* 0x30000043ff457230 */ /* 0x000fc40000004100 */
        /* <DEDUP_REMOVED lines=26> */
[----:B------:R-:W-:Y:S02]  /*48a0*/  HADD2.F32 R70, -RZ, R14.H1_H1 ;  /* 0x3000000eff467230 */ /* 0x000fe40000004100 */
        /* <DEDUP_REMOVED lines=8> */
.L_x_1589:
[----:B------:R-:W-:Y:S05]  /*4930*/  BSYNC B3 ;  /* 0x0000000000037941 */ /* 0x000fea0003800000 */
.L_x_1588:
[----:B------:R-:W-:Y:S02]  /*4940*/  IMAD.SHL.U32 R68, R171, 0x8, RZ ;  /* 0x00000008ab447824 */ /* 0x000fe400078e00ff */
[----:B---3--:R-:W-:Y:S02]  /*4950*/  IMAD.MOV.U32 R66, RZ, RZ, R11 ;  /* 0x000000ffff427224 */ /* 0x008fe400078e000b */
[----:B--2---:R-:W-:Y:S02]  /*4960*/  IMAD.MOV.U32 R67, RZ, RZ, R82 ;  /* 0x000000ffff437224 */ /* 0x004fe400078e0052 */
[----:B------:R-:W-:-:S05]  /*4970*/  IMAD.WIDE R66, R68, 0x2, R66 ;  /* 0x0000000244427825 */ /* 0x000fca00078e0242 */
[----:B----4-:R0:W-:Y:S02]  /*4980*/  ST.E.128 desc[UR60][R66.64], R12 ;  /* 0x0000000c42007985 */ /* 0x0101e4000c101d3c */
.L_x_1587:
[----:B------:R-:W-:Y:S05]  /*4990*/  BSYNC B2 ;  /* 0x0000000000027941 */ /* 0x000fea0003800000 */
.L_x_1586:
        /* <DEDUP_REMOVED lines=9> */
[--C-:B------:R-:W-:Y:S01]  /*4a30*/  SHF.R.U64 R62, R62, 0x10, R63.reuse ;  /* 0x000000103e3e7819 */ /* 0x100fe2000000123f */
[----:B------:R-:W-:Y:S01]  /*4a40*/  HADD2.F32 R68, -RZ, R156.H1_H1 ;  /* 0x3000009cff447230 */ /* 0x000fe20000004100 */
[----:B------:R-:W-:Y:S01]  /*4a50*/  SHF.R.U32.HI R63, RZ, 0x10, R63 ;  /* 0x00000010ff3f7819 */ /* 0x000fe2000001163f */
[----:B------:R-:W-:Y:S02]  /*4a60*/  HADD2.F32 R66, -RZ, R66.H0_H0 ;  /* 0x20000042ff427230 */ /* 0x000fe40000004100 */
[--C-:B------:R-:W-:Y:S02]  /*4a70*/  HADD2.F32 R13, -RZ, R64.reuse.H1_H1 ;  /* 0x30000040ff0d7230 */ /* 0x100fe40000004100 */
[----:B------:R-:W-:Y:S02]  /*4a80*/  HADD2.F32 R64, -RZ, R64.H0_H0 ;  /* 0x20000040ff407230 */ /* 0x000fe40000004100 */
[----:B------:R-:W-:-:S02]  /*4a90*/  HADD2.F32 R62, -RZ, R62.H0_H0 ;  /* 0x2000003eff3e7230 */ /* 0x000fc40000004100 */
[CC--:B------:R-:W-:Y:S01]  /*4aa0*/  FMUL.FTZ R67, R13.reuse, R66.reuse ;  /* 0x000000420d437220 */ /* 0x0c0fe20000410000 */
[----:B------:R-:W-:Y:S02]  /*4ab0*/  HADD2.F32 R63, -RZ, R63.H0_H0 ;  /* 0x2000003fff3f7230 */ /* 0x000fe40000004100 */
[C---:B------:R-:W-:Y:S01]  /*4ac0*/  FMUL.FTZ R66, R64.reuse, R66 ;  /* 0x0000004240427220 */ /* 0x040fe20000410000 */
[-C--:B------:R-:W-:Y:S01]  /*4ad0*/  FFMA.FTZ R67, R64, R62.reuse, -R67 ;  /* 0x0000003e40437223 */ /* 0x080fe20000010843 */
[----:B------:R-:W-:Y:S02]  /*4ae0*/  SHF.R.U32.HI R64, RZ, 0x10, R65 ;  /* 0x00000010ff407819 */ /* 0x000fe40000011641 */
[----:B------:R-:W-:Y:S01]  /*4af0*/  FFMA.FTZ R66, R13, R62, R66 ;  /* 0x0000003e0d427223 */ /* 0x000fe20000010042 */
[----:B------:R-:W-:Y:S01]  /*4b00*/  IMAD.MOV.U32 R62, RZ, RZ, R12 ;  /* 0x000000ffff3e7224 */ /* 0x000fe200078e000c */
[----:B------:R-:W-:Y:S01]  /*4b10*/  MOV R12, R15 ;  /* 0x0000000f000c7202 */ /* 0x000fe20000000f00 */
[----:B------:R-:W-:-:S02]  /*4b20*/  HADD2.F32 R15, -RZ, R64.H0_H0 ;  /* 0x20000040ff0f7230 */ /* 0x000fc40000004100 */
[----:B------:R-:W-:Y:S02]  /*4b30*/  F2FP.F16.F32.PACK_AB R66, R66, R67 ;  /* 0x000000434242723e */ /* 0x000fe400000000ff */
[--C-:B------:R-:W-:Y:S02]  /*4b40*/  HADD2.F32 R13, -RZ, R12.reuse.H1_H1 ;  /* 0x3000000cff0d7230 */ /* 0x100fe40000004100 */
[----:B------:R-:W-:-:S03]  /*4b50*/  HADD2.F32 R12, -RZ, R12.H0_H0 ;  /* 0x2000000cff0c7230 */ /* 0x000fc60000004100 */
[CC--:B------:R-:W-:Y:S02]  /*4b60*/  FMUL.FTZ R64, R13.reuse, R15.reuse ;  /* 0x0000000f0d407220 */ /* 0x0c0fe40000410000 */
[C---:B------:R-:W-:Y:S02]  /*4b70*/  FMUL.FTZ R15, R12.reuse, R15 ;  /* 0x0000000f0c0f7220 */ /* 0x040fe40000410000 */
[-C--:B------:R-:W-:Y:S01]  /*4b80*/  FFMA.FTZ R12, R12, R63.reuse, -R64 ;  /* 0x0000003f0c0c7223 */ /* 0x080fe20000010840 */
[----:B------:R-:W-:Y:S02]  /*4b90*/  HADD2.F32 R64, -RZ, R157.H1_H1 ;  /* 0x3000009dff407230 */ /* 0x000fe40000004100 */
[----:B------:R-:W-:Y:S01]  /*4ba0*/  FFMA.FTZ R13, R13, R63, R15 ;  /* 0x0000003f0d0d7223 */ /* 0x000fe2000001000f */
[----:B------:R-:W-:Y:S02]  /*4bb0*/  IMAD.MOV.U32 R63, RZ, RZ, R14 ;  /* 0x000000ffff3f7224 */ /* 0x000fe400078e000e */
[----:B------:R-:W-:-:S02]  /*4bc0*/  HADD2.F32 R14, -RZ, R62.H1_H1 ;  /* 0x3000003eff0e7230 */ /* 0x000fc40000004100 */
[----:B------:R-:W-:Y:S02]  /*4bd0*/  HADD2.F32 R15, -RZ, R62.H0_H0 ;  /* 0x2000003eff0f7230 */ /* 0x000fe40000004100 */
[----:B------:R-:W-:Y:S02]  /*4be0*/  HADD2.F32 R62, -RZ, R157.H0_H0 ;  /* 0x2000009dff3e7230 */ /* 0x000fe40000004100 */
[-C--:B------:R-:W-:Y:S01]  /*4bf0*/  FMUL.FTZ R65, R14, R64.reuse ;  /* 0x000000400e417220 */ /* 0x080fe20000410000 */
[----:B------:R-:W-:-:S03]  /*4c00*/  FMUL.FTZ R64, R15, R64 ;  /* 0x000000400f407220 */ /* 0x000fc60000410000 */
[-C--:B------:R-:W-:Y:S01]  /*4c10*/  FFMA.FTZ R15, R15, R62.reuse, -R65 ;  /* 0x0000003e0f0f7223 */ /* 0x080fe20000010841 */
[----:B------:R-:W-:Y:S01]  /*4c20*/  FFMA.FTZ R14, R14, R62, R64 ;  /* 0x0000003e0e0e7223 */ /* 0x000fe20000010040 */
[--C-:B------:R-:W-:Y:S02]  /*4c30*/  HADD2.F32 R62, -RZ, R63.reuse.H1_H1 ;  /* 0x3000003fff3e7230 */ /* 0x100fe40000004100 */
[----:B------:R-:W-:Y:S02]  /*4c40*/  HADD2.F32 R64, -RZ, R63.H0_H0 ;  /* 0x2000003fff407230 */ /* 0x000fe40000004100 */
[----:B------:R-:W-:Y:S02]  /*4c50*/  HADD2.F32 R63, -RZ, R156.H0_H0 ;  /* 0x2000009cff3f7230 */ /* 0x000fe40000004100 */
[-C--:B------:R-:W-:Y:S01]  /*4c60*/  FMUL.FTZ R65, R62, R68.reuse ;  /* 0x000000443e417220 */ /* 0x080fe20000410000 */
[----:B------:R-:W-:Y:S01]  /*4c70*/  F2FP.F16.F32.PACK_AB R14, R14, R15 ;  /* 0x0000000f0e0e723e */ /* 0x000fe200000000ff */
[----:B------:R-:W-:-:S02]  /*4c80*/  FMUL.FTZ R68, R64, R68 ;  /* 0x0000004440447220 */ /* 0x000fc40000410000 */
[-C--:B------:R-:W-:Y:S02]  /*4c90*/  FFMA.FTZ R65, R64, R63.reuse, -R65 ;  /* 0x0000003f40417223 */ /* 0x080fe40000010841 */
[----:B------:R-:W-:Y:S01]  /*4ca0*/  FFMA.FTZ R68, R62, R63, R68 ;  /* 0x0000003f3e447223 */ /* 0x000fe20000010044 */
[----:B------:R-:W-:Y:S01]  /*4cb0*/  F2FP.F16.F32.PACK_AB R62, R13, R12 ;  /* 0x0000000c0d3e723e */ /* 0x000fe200000000ff */
[----:B------:R-:W-:Y:S02]  /*4cc0*/  IMAD.MOV.U32 R12, RZ, RZ, R14 ;  /* 0x000000ffff0c7224 */ /* 0x000fe400078e000e */
[----:B------:R-:W-:Y:S01]  /*4cd0*/  IMAD.MOV.U32 R13, RZ, RZ, R66 ;  /* 0x000000ffff0d7224 */ /* 0x000fe200078e0042 */
[----:B------:R-:W-:Y:S01]  /*4ce0*/  F2FP.F16.F32.PACK_AB R65, R68, R65 ;  /* 0x000000414441723e */ /* 0x000fe200000000ff */
[----:B------:R-:W-:-:S04]  /*4cf0*/  IMAD.MOV.U32 R15, RZ, RZ, R62 ;  /* 0x000000ffff0f7224 */ /* 0x000fc800078e003e */
[----:B------:R-:W-:-:S07]  /*4d00*/  IMAD.MOV.U32 R14, RZ, RZ, R65 ;  /* 0x000000ffff0e7224 */ /* 0x000fce00078e0041 */
.L_x_1593:
[----:B------:R-:W-:Y:S05]  /*4d10*/  BSYNC B3 ;  /* 0x0000000000037941 */ /* 0x000fea0003800000 */
.L_x_1592:
[----:B---3--:R-:W-:-:S04]  /*4d20*/  LEA R62, P4, R22, R11, 0x1 ;  /* 0x0000000b163e7211 */ /* 0x008fc800078808ff */
[----:B--2---:R-:W-:-:S05]  /*4d30*/  LEA.HI.X R63, R22, R82, R173, 0x1, P4 ;  /* 0x00000052163f7211 */ /* 0x004fca00020f0cad */
[----:B----4-:R0:W-:Y:S04]  /*4d40*/  ST.E.128 desc[UR60][R62.64], R12 ;  /* 0x0000000c3e007985 */ /* 0x0101e8000c101d3c */
.L_x_1591:
[----:B------:R-:W-:Y:S05]  /*4d50*/  BSYNC B2 ;  /* 0x0000000000027941 */ /* 0x000fea0003800000 */
.L_x_1590:
        /* <DEDUP_REMOVED lines=9> */
[----:B------:R-:W-:-:S03]  /*4df0*/  SHF.R.U64 R58, R58, 0x10, R59 ;  /* 0x000000103a3a7819 */ /* 0x000fc6000000123b */
[----:B------:R-:W-:Y:S02]  /*4e00*/  HADD2.F32 R63, -RZ, R63.H0_H0 ;  /* 0x2000003fff3f7230 */ /* 0x000fe40000004100 */
[--C-:B------:R-:W-:Y:S02]  /*4e10*/  HADD2.F32 R13, -RZ, R60.reuse.H1_H1 ;  /* 0x3000003cff0d7230 */ /* 0x100fe40000004100 */
[----:B------:R-:W-:Y:S02]  /*4e20*/  HADD2.F32 R60, -RZ, R60.H0_H0 ;  /* 0x2000003cff3c7230 */ /* 0x000fe40000004100 */
[----:B------:R-:W-:Y:S02]  /*4e30*/  HADD2.F32 R58, -RZ, R58.H0_H0 ;  /* 0x2000003aff3a7230 */ /* 0x000fe40000004100 */
[-C--:B------:R-:W-:Y:S01]  /*4e40*/  FMUL.FTZ R62, R13, R63.reuse ;  /* 0x0000003f0d3e7220 */ /* 0x080fe20000410000 */
[----:B------:R-:W-:-:S03]  /*4e50*/  FMUL.FTZ R63, R60, R63 ;  /* 0x0000003f3c3f7220 */ /* 0x000fc60000410000 */
[-C--:B------:R-:W-:Y:S01]  /*4e60*/  FFMA.FTZ R62, R60, R58.reuse, -R62 ;  /* 0x0000003a3c3e7223 */ /* 0x080fe2000001083e */
[----:B------:R-:W-:Y:S01]  /*4e70*/  FFMA.FTZ R63, R13, R58, R63 ;  /* 0x0000003a0d3f7223 */ /* 0x000fe2000001003f */
[----:B------:R-:W-:Y:S01]  /*4e80*/  SHF.R.U32.HI R58, RZ, 0x10, R59 ;  /* 0x00000010ff3a7819 */ /* 0x000fe2000001163b */
[--C-:B------:R-:W-:Y:S01]  /*4e90*/  HADD2.F32 R13, -RZ, R15.reuse.H1_H1 ;  /* 0x3000000fff0d7230 */ /* 0x100fe20000004100 */
[----:B------:R-:W-:Y:S01]  /*4ea0*/  SHF.R.U32.HI R59, RZ, 0x10, R61 ;  /* 0x00000010ff3b7819 */ /* 0x000fe2000001163d */
[----:B------:R-:W-:Y:S01]  /*4eb0*/  HADD2.F32 R15, -RZ, R15.H0_H0 ;  /* 0x2000000fff0f7230 */ /* 0x000fe20000004100 */
[----:B------:R-:W-:Y:S01]  /*4ec0*/  F2FP.F16.F32.PACK_AB R62, R63, R62 ;  /* 0x0000003e3f3e723e */ /* 0x000fe200000000ff */
[----:B------:R-:W-:Y:S02]  /*4ed0*/  HADD2.F32 R58, -RZ, R58.H0_H0 ;  /* 0x2000003aff3a7230 */ /* 0x000fe40000004100 */
[----:B------:R-:W-:-:S05]  /*4ee0*/  HADD2.F32 R59, -RZ, R59.H0_H0 ;  /* 0x2000003bff3b7230 */ /* 0x000fca0000004100 */
[-C--:B------:R-:W-:Y:S01]  /*4ef0*/  FMUL.FTZ R60, R13, R59.reuse ;  /* 0x0000003b0d3c7220 */ /* 0x080fe20000410000 */
[----:B------:R-:W-:-:S03]  /*4f00*/  FMUL.FTZ R59, R15, R59 ;  /* 0x0000003b0f3b7220 */ /* 0x000fc60000410000 */
[-C--:B------:R-:W-:Y:S01]  /*4f10*/  FFMA.FTZ R60, R15, R58.reuse, -R60 ;  /* 0x0000003a0f3c7223 */ /* 0x080fe2000001083c */
[----:B------:R-:W-:Y:S01]  /*4f20*/  FFMA.FTZ R59, R13, R58, R59 ;  /* 0x0000003a0d3b7223 */ /* 0x000fe2000001003b */
[--C-:B------:R-:W-:Y:S02]  /*4f30*/  HADD2.F32 R13, -RZ, R12.reuse.H0_H0 ;  /* 0x2000000cff0d7230 */ /* 0x100fe40000004100 */
[----:B------:R-:W-:Y:S02]  /*4f40*/  HADD2.F32 R12, -RZ, R12.H1_H1 ;  /* 0x3000000cff0c7230 */ /* 0x000fe40000004100 */
[--C-:B------:R-:W-:Y:S01]  /*4f50*/  HADD2.F32 R15, -RZ, R155.reuse.H0_H0 ;  /* 0x2000009bff0f7230 */ /* 0x100fe20000004100 */
[----:B------:R-:W-:Y:S01]  /*4f60*/  F2FP.F16.F32.PACK_AB R59, R59, R60 ;  /* 0x0000003c3b3b723e */ /* 0x000fe200000000ff */
[----:B------:R-:W-:Y:S02]  /*4f70*/  HADD2.F32 R58, -RZ, R154.H0_H0 ;  /* 0x2000009aff3a7230 */ /* 0x000fe40000004100 */
[----:B------:R-:W-:-:S02]  /*4f80*/  HADD2.F32 R155, -RZ, R155.H1_H1 ;  /* 0x3000009bff9b7230 */ /* 0x000fc40000004100 */
[CC--:B------:R-:W-:Y:S01]  /*4f90*/  FMUL.FTZ R61, R12.reuse, R15.reuse ;  /* 0x0000000f0c3d7220 */ /* 0x0c0fe20000410000 */
[C---:B------:R-:W-:Y:S01]  /*4fa0*/  FMUL.FTZ R15, R13.reuse, R15 ;  /* 0x0000000f0d0f7220 */ /* 0x040fe20000410000 */
[----:B------:R-:W-:Y:S02]  /*4fb0*/  HADD2.F32 R154, -RZ, R154.H1_H1 ;  /* 0x3000009aff9a7230 */ /* 0x000fe40000004100 */
[-C--:B------:R-:W-:Y:S01]  /*4fc0*/  FFMA.FTZ R61, R13, R58.reuse, -R61 ;  /* 0x0000003a0d3d7223 */ /* 0x080fe2000001083d */
[----:B------:R-:W-:Y:S01]  /*4fd0*/  FFMA.FTZ R15, R12, R58, R15 ;  /* 0x0000003a0c0f7223 */ /* 0x000fe2000001000f */
[--C-:B------:R-:W-:Y:S02]  /*4fe0*/  HADD2.F32 R12, -RZ, R14.reuse.H0_H0 ;  /* 0x2000000eff0c7230 */ /* 0x100fe40000004100 */
[----:B------:R-:W-:Y:S02]  /*4ff0*/  HADD2.F32 R14, -RZ, R14.H1_H1 ;  /* 0x3000000eff0e7230 */ /* 0x000fe40000004100 */
[----:B------:R-:W-:-:S03]  /*5000*/  F2FP.F16.F32.PACK_AB R15, R15, R61 ;  /* 0x0000003d0f0f723e */ /* 0x000fc600000000ff */
[-C--:B------:R-:W-:Y:S01]  /*5010*/  FMUL.FTZ R13, R14, R155.reuse ;  /* 0x0000009b0e0d7220 */ /* 0x080fe20000410000 */
[----:B------:R-:W-:-:S03]  /*5020*/  FMUL.FTZ R155, R12, R155 ;  /* 0x0000009b0c9b7220 */ /* 0x000fc60000410000 */
[-C--:B------:R-:W-:Y:S01]  /*5030*/  FFMA.FTZ R13, R12, R154.reuse, -R13 ;  /* 0x0000009a0c0d7223 */ /* 0x080fe2000001080d */
[----:B------:R-:W-:Y:S01]  /*5040*/  FFMA.FTZ R155, R14, R154, R155 ;  /* 0x0000009a0e9b7223 */ /* 0x000fe2000001009b */
[----:B------:R-:W-:Y:S02]  /*5050*/  IMAD.MOV.U32 R12, RZ, RZ, R15 ;  /* 0x000000ffff0c7224 */ /* 0x000fe400078e000f */
[----:B------:R-:W-:Y:S02]  /*5060*/  IMAD.MOV.U32 R15, RZ, RZ, R59 ;  /* 0x000000ffff0f7224 */ /* 0x000fe400078e003b */
[----:B------:R-:W-:Y:S02]  /*5070*/  F2FP.F16.F32.PACK_AB R155, R155, R13 ;  /* 0x0000000d9b9b723e */ /* 0x000fe400000000ff */
[----:B------:R-:W-:-:S03]  /*5080*/  MOV R13, R62 ;  /* 0x0000003e000d7202 */ /* 0x000fc60000000f00 */
[----:B------:R-:W-:-:S07]  /*5090*/  IMAD.MOV.U32 R14, RZ, RZ, R155 ;  /* 0x000000ffff0e7224 */ /* 0x000fce00078e009b */
.L_x_1597:
[----:B------:R-:W-:Y:S05]  /*50a0*/  BSYNC B3 ;  /* 0x0000000000037941 */ /* 0x000fea0003800000 */
.L_x_1596:
[----:B---3--:R-:W-:-:S04]  /*50b0*/  LEA R58, P4, R160, R11, 0x1 ;  /* 0x0000000ba03a7211 */ /* 0x008fc800078808ff */
[----:B--2---:R-:W-:-:S05]  /*50c0*/  LEA.HI.X R59, R160, R82, R184, 0x1, P4 ;  /* 0x00000052a03b7211 */ /* 0x004fca00020f0cb8 */
[----:B----4-:R0:W-:Y:S04]  /*50d0*/  ST.E.128 desc[UR60][R58.64], R12 ;  /* 0x0000000c3a007985 */ /* 0x0101e8000c101d3c */
.L_x_1595:
[----:B------:R-:W-:Y:S05]  /*50e0*/  BSYNC B2 ;  /* 0x0000000000027941 */ /* 0x000fea0003800000 */
.L_x_1594:
        /* <DEDUP_REMOVED lines=10> */
[----:B------:R-:W-:Y:S02]  /*5190*/  SHF.R.U64 R13, R54, 0x10, R55 ;  /* 0x00000010360d7819 */ /* 0x000fe40000001237 */
        /* <DEDUP_REMOVED lines=11> */
[----:B------:R-:W-:Y:S02]  /*5250*/  IMAD.MOV.U32 R11, RZ, RZ, R15 ;  /* 0x000000ffff0b7224 */ /* 0x000fe400078e000f */
[----:B------:R-:W-:-:S02]  /*5260*/  HADD2.F32 R54, -RZ, R54.H0_H0 ;  /* 0x20000036ff367230 */ /* 0x000fc40000004100 */
        /* <DEDUP_REMOVED lines=8> */
[--C-:B------:R-:W-:Y:S02]  /*52f0*/  HADD2.F32 R13, -RZ, R12.reuse.H1_H1 ;  /* 0x3000000cff0d7230 */ /* 0x100fe40000004100 */
[----:B------:R-:W-:-:S02]  /*5300*/  HADD2.F32 R12, -RZ, R12.H0_H0 ;  /* 0x2000000cff0c7230 */ /* 0x000fc40000004100 */
[--C-:B------:R-:W-:Y:S02]  /*5310*/  HADD2.F32 R54, -RZ, R152.reuse.H0_H0 ;  /* 0x20000098ff367230 */ /* 0x100fe40000004100 */
[CC--:B------:R-:W-:Y:S01]  /*5320*/  FMUL.FTZ R55, R13.reuse, R11.reuse ;  /* 0x0000000b0d377220 */ /* 0x0c0fe20000410000 */
[----:B------:R-:W-:Y:S02]  /*5330*/  HADD2.F32 R153, -RZ, R153.H1_H1 ;  /* 0x30000099ff997230 */ /* 0x000fe40000004100 */
[C---:B------:R-:W-:Y:S01]  /*5340*/  FMUL.FTZ R11, R12.reuse, R11 ;  /* 0x0000000b0c0b7220 */ /* 0x040fe20000410000 */
[----:B------:R-:W-:Y:S02]  /*5350*/  HADD2.F32 R152, -RZ, R152.H1_H1 ;  /* 0x30000098ff987230 */ /* 0x000fe40000004100 */
[-C--:B------:R-:W-:Y:S01]  /*5360*/  FFMA.FTZ R55, R12, R54.reuse, -R55 ;  /* 0x000000360c377223 */ /* 0x080fe20000010837 */
[--C-:B------:R-:W-:Y:S02]  /*5370*/  HADD2.F32 R12, -RZ, R14.reuse.H1_H1 ;  /* 0x3000000eff0c7230 */ /* 0x100fe40000004100 */
[----:B------:R-:W-:Y:S01]  /*5380*/  FFMA.FTZ R11, R13, R54, R11 ;  /* 0x000000360d0b7223 */ /* 0x000fe2000001000b */
[----:B------:R-:W-:Y:S01]  /*5390*/  HADD2.F32 R14, -RZ, R14.H0_H0 ;  /* 0x2000000eff0e7230 */ /* 0x000fe20000004100 */
[----:B------:R-:W-:Y:S01]  /*53a0*/  F2FP.F16.F32.PACK_AB R15, R57, R15 ;  /* 0x0000000f390f723e */ /* 0x000fe200000000ff */
[----:B------:R-:W-:-:S02]  /*53b0*/  FMUL.FTZ R13, R12, R153 ;  /* 0x000000990c0d7220 */ /* 0x000fc40000410000 */
[----:B------:R-:W-:Y:S01]  /*53c0*/  F2FP.F16.F32.PACK_AB R11, R11, R55 ;  /* 0x000000370b0b723e */ /* 0x000fe200000000ff */
[C---:B------:R-:W-:Y:S01]  /*53d0*/  FMUL.FTZ R153, R14.reuse, R153 ;  /* 0x000000990e997220 */ /* 0x040fe20000410000 */
[----:B------:R-:W-:-:S03]  /*53e0*/  FFMA.FTZ R13, R14, R152, -R13 ;  /* 0x000000980e0d7223 */ /* 0x000fc6000001080d */
[----:B------:R-:W-:Y:S01]  /*53f0*/  FFMA.FTZ R153, R12, R152, R153 ;  /* 0x000000980c997223 */ /* 0x000fe20000010099 */
[----:B------:R-:W-:-:S04]  /*5400*/  IMAD.MOV.U32 R12, RZ, RZ, R11 ;  /* 0x000000ffff0c7224 */ /* 0x000fc800078e000b */
[----:B------:R-:W-:Y:S01]  /*5410*/  F2FP.F16.F32.PACK_AB R153, R153, R13 ;  /* 0x0000000d9999723e */ /* 0x000fe200000000ff */
[----:B------:R-:W-:-:S04]  /*5420*/  IMAD.MOV.U32 R13, RZ, RZ, R56 ;  /* 0x000000ffff0d7224 */ /* 0x000fc800078e0038 */
[----:B------:R-:W-:-:S07]  /*5430*/  IMAD.MOV.U32 R14, RZ, RZ, R153 ;  /* 0x000000ffff0e7224 */ /* 0x000fce00078e0099 */
.L_x_1599:
[----:B------:R-:W-:Y:S05]  /*5440*/  BSYNC B2 ;  /* 0x0000000000027941 */ /* 0x000fea0003800000 */
.L_x_1598:
[----:B----4-:R0:W-:Y:S02]  /*5450*/  ST.E.128 desc[UR60][R58.64], R12 ;  /* 0x0000000c3a007985 */ /* 0x0101e4000c101d3c */
.L_x_1577:
[----:B------:R-:W-:Y:S05]  /*5460*/  BSYNC B1 ;  /* 0x0000000000017941 */ /* 0x000fea0003800000 */
.L_x_1576:
[----:B------:R-:W-:-:S03]  /*5470*/  UMOV UR4, 0xffffffff ;  /* 0xffffffff00047882 */ /* 0x000fc60000000000 */
[----:B------:R-:W-:Y:S05]  /*5480*/  BRA.DIV UR4, `(.L_x_1600) ;  /* 0x0000024e04c07947 */ /* 0x000fea000b800000 */
[----:B-1----:R-:W1:Y:S04]  /*5490*/  SHFL.IDX PT, R116, R116, 0x1, 0x1c1f ;  /* 0x003c1f0074747f89 */ /* 0x002e6800000e0000 */
[----:B------:R-:W0:Y:S02]  /*54a0*/  SHFL.IDX PT, R117, R117, 0x1, 0x1c1f ;  /* 0x003c1f0075757f89 */ /* 0x000e2400000e0000 */
.L_x_2004:
[----:B------:R-:W-:Y:S05]  /*54b0*/  @P5 BRA `(.L_x_1601) ;  /* 0x0000005400405947 */ /* 0x000fea0003800000 */
[----:B------:R-:W-:Y:S01]  /*54c0*/  ISETP.NE.AND P4, PT, R7, RZ, PT ;  /* 0x000000ff0700720c */ /* 0x000fe20003f85270 */
[----:B------:R-:W-:-:S12]  /*54d0*/  BSSY B1, `(.L_x_1602) ;  /* 0x0000034000017945 */ /* 0x000fd80003800000 */
[----:B------:R-:W-:Y:S05]  /*54e0*/  @!P4 BRA `(.L_x_1603) ;  /* 0x0000000000c8c947 */ /* 0x000fea0003800000 */
[----:B0---4-:R0:W4:Y:S01]  /*54f0*/  LDS.128 R12, [R29+0x2000] ;  /* 0x002000001d0c7984 */ /* 0x0111220000000c00 */
[----:B------:R-:W-:Y:S01]  /*5500*/  ISETP.GE.AND P5, PT, R162, R123, PT ;  /* 0x0000007ba200720c */ /* 0x000fe20003fa6270 */
[----:B------:R-:W-:Y:S01]  /*5510*/  BSSY B2, `(.L_x_1604) ;  /* 0x000002e000027945 */ /* 0x000fe20003800000 */
[----:B------:R-:W-:-:S04]  /*5520*/  LEA R54, P4, R18, R117, 0x1 ;  /* 0x0000007512367211 */ /* 0x000fc800078808ff */
[----:B-1----:R-:W-:-:S07]  /*5530*/  LEA.HI.X R55, R18, R116, R19, 0x1, P4 ;  /* 0x0000007412377211 */ /* 0x002fce00020f0c13 */
[----:B0-----:R-:W-:Y:S05]  /*5540*/  @P5 BRA `(.L_x_1605) ;  /* 0x0000000000a85947 */ /* 0x001fea0003800000 */
[--C-:B---3--:R-:W-:Y:S01]  /*5550*/  SHF.R.U64 R11, R50, 0x10, R51.reuse ;  /* 0x00000010320b7819 */ /* 0x108fe20000001233 */
        /* <DEDUP_REMOVED lines=27> */
[----:B------:R-:W-:Y:S01]  /*5710*/  HADD2.F32 R14, -RZ, R14.H0_H0 ;  /* 0x2000000eff0e7230 */ /* 0x000fe20000004100 */
[----:B------:R-:W-:Y:S01]  /*5720*/  F2FP.F16.F32.PACK_AB R51, R52, R51 ;  /* 0x000000333433723e */ /* 0x000fe200000000ff */
[----:B------:R-:W-:-:S02]  /*5730*/  HADD2.F32 R11, -RZ, R150.H0_H0 ;  /* 0x20000096ff0b7230 */ /* 0x000fc40000004100 */
[-C--:B------:R-:W-:Y:S01]  /*5740*/  FMUL.FTZ R13, R53, R151.reuse ;  /* 0x00000097350d7220 */ /* 0x080fe20000410000 */
[----:B------:R-:W-:Y:S02]  /*5750*/  HADD2.F32 R150, -RZ, R150.H1_H1 ;  /* 0x30000096ff967230 */ /* 0x000fe40000004100 */
[----:B------:R-:W-:Y:S01]  /*5760*/  FMUL.FTZ R151, R14, R151 ;  /* 0x000000970e977220 */ /* 0x000fe20000410000 */
[-C--:B------:R-:W-:Y:S01]  /*5770*/  FFMA.FTZ R56, R12, R11.reuse, -R56 ;  /* 0x0000000b0c387223 */ /* 0x080fe20000010838 */
[----:B------:R-:W-:Y:S01]  /*5780*/  FFMA.FTZ R57, R15, R11, R57 ;  /* 0x0000000b0f397223 */ /* 0x000fe20000010039 */
[-C--:B------:R-:W-:Y:S01]  /*5790*/  FFMA.FTZ R13, R14, R150.reuse, -R13 ;  /* 0x000000960e0d7223 */ /* 0x080fe2000001080d */
[----:B------:R-:W-:Y:S01]  /*57a0*/  FFMA.FTZ R151, R53, R150, R151 ;  /* 0x0000009635977223 */ /* 0x000fe20000010097 */
[----:B------:R-:W-:Y:S02]  /*57b0*/  IMAD.MOV.U32 R15, RZ, RZ, R51 ;  /* 0x000000ffff0f7224 */ /* 0x000fe400078e0033 */
[----:B------:R-:W-:-:S02]  /*57c0*/  F2FP.F16.F32.PACK_AB R12, R57, R56 ;  /* 0x00000038390c723e */ /* 0x000fc400000000ff */
[----:B------:R-:W-:Y:S02]  /*57d0*/  F2FP.F16.F32.PACK_AB R14, R151, R13 ;  /* 0x0000000d970e723e */ /* 0x000fe400000000ff */
[----:B------:R-:W-:-:S07]  /*57e0*/  MOV R13, R50 ;  /* 0x00000032000d7202 */ /* 0x000fce0000000f00 */
.L_x_1605:
[----:B------:R-:W-:Y:S05]  /*57f0*/  BSYNC B2 ;  /* 0x0000000000027941 */ /* 0x000fea0003800000 */
.L_x_1604:
[----:B----4-:R0:W-:Y:S02]  /*5800*/  ST.E.128 desc[UR60][R54.64], R12 ;  /* 0x0000000c36007985 */ /* 0x0101e4000c101d3c */
.L_x_1603:
[----:B------:R-:W-:Y:S05]  /*5810*/  BSYNC B1 ;  /* 0x0000000000017941 */ /* 0x000fea0003800000 */
.L_x_1602:
[----:B------:R-:W-:Y:S01]  /*5820*/  ISETP.NE.AND P4, PT, R20, RZ, PT ;  /* 0x000000ff1400720c */ /* 0x000fe20003f85270 */
[----:B------:R-:W-:-:S12]  /*5830*/  BSSY B1, `(.L_x_1606) ;  /* 0x0000036000017945 */ /* 0x000fd80003800000 */
[----:B------:R-:W-:Y:S05]  /*5840*/  @!P4 BRA `(.L_x_1607) ;  /* 0x0000000000d0c947 */ /* 0x000fea0003800000 */
[----:B0---4-:R0:W4:Y:S01]  /*5850*/  LDS.128 R12, [R28+0x2000] ;  /* 0x002000001c0c7984 */ /* 0x0111220000000c00 */
[----:B------:R-:W-:Y:S01]  /*5860*/  ISETP.GE.AND P4, PT, R179, R123, PT ;  /* 0x0000007bb300720c */ /* 0x000fe20003f86270 */
[----:B---3--:R-:W-:Y:S01]  /*5870*/  IMAD.SHL.U32 R11, R170, 0x8, RZ ;  /* 0x00000008aa0b7824 */ /* 0x008fe200078e00ff */
[----:B------:R-:W-:Y:S01]  /*5880*/  BSSY B2, `(.L_x_1608) ;  /* 0x000002f000027945 */ /* 0x000fe20003800000 */
[----:B------:R-:W-:Y:S02]  /*5890*/  IMAD.MOV.U32 R50, RZ, RZ, R117 ;  /* 0x000000ffff327224 */ /* 0x000fe400078e0075 */
[----:B-1----:R-:W-:Y:S02]  /*58a0*/  IMAD.MOV.U32 R51, RZ, RZ, R116 ;  /* 0x000000ffff337224 */ /* 0x002fe400078e0074 */
        /* <DEDUP_REMOVED lines=16> */
[CC--:B------:R-:W-:Y:S01]  /*59b0*/  FMUL.FTZ R47, R52.reuse, R48.reuse ;  /* 0x00000030342f7220 */ /* 0x0c0fe20000410000 */
[----:B------:R-:W-:Y:S01]  /*59c0*/  FMUL.FTZ R48, R15, R48 ;  /* 0x000000300f307220 */ /* 0x000fe20000410000 */
[-C--:B------:R-:W-:Y:S01]  /*59d0*/  FFMA.FTZ R46, R13, R11.reuse, -R46 ;  /* 0x0000000b0d2e7223 */ /* 0x080fe2000001082e */
[----:B------:R-:W-:Y:S01]  /*59e0*/  FFMA.FTZ R11, R49, R11, R54 ;  /* 0x0000000b310b7223 */ /* 0x000fe20000010036 */
[-C--:B------:R-:W-:Y:S01]  /*59f0*/  FFMA.FTZ R47, R15, R53.reuse, -R47 ;  /* 0x000000350f2f7223 */ /* 0x080fe2000001082f */
[----:B------:R-:W-:Y:S01]  /*5a00*/  FFMA.FTZ R48, R52, R53, R48 ;  /* 0x0000003534307223 */ /* 0x000fe20000010030 */
[----:B------:R-:W-:-:S02]  /*5a10*/  HADD2.F32 R15, -RZ, R149.H0_H0 ;  /* 0x20000095ff0f7230 */ /* 0x000fc40000004100 */
[--C-:B------:R-:W-:Y:S02]  /*5a20*/  HADD2.F32 R52, -RZ, R12.reuse.H1_H1 ;  /* 0x3000000cff347230 */ /* 0x100fe40000004100 */
[----:B------:R-:W-:Y:S01]  /*5a30*/  HADD2.F32 R54, -RZ, R12.H0_H0 ;  /* 0x2000000cff367230 */ /* 0x000fe20000004100 */
[----:B------:R-:W-:Y:S01]  /*5a40*/  F2FP.F16.F32.PACK_AB R47, R48, R47 ;  /* 0x0000002f302f723e */ /* 0x000fe200000000ff */
[----:B------:R-:W-:Y:S02]  /*5a50*/  HADD2.F32 R149, -RZ, R149.H1_H1 ;  /* 0x30000095ff957230 */ /* 0x000fe40000004100 */
[-C--:B------:R-:W-:Y:S01]  /*5a60*/  FMUL.FTZ R49, R52, R15.reuse ;  /* 0x0000000f34317220 */ /* 0x080fe20000410000 */
[----:B------:R-:W-:Y:S02]  /*5a70*/  HADD2.F32 R12, -RZ, R14.H1_H1 ;  /* 0x3000000eff0c7230 */ /* 0x000fe40000004100 */
[----:B------:R-:W-:Y:S01]  /*5a80*/  FMUL.FTZ R53, R54, R15 ;  /* 0x0000000f36357220 */ /* 0x000fe20000410000 */
[----:B------:R-:W-:-:S02]  /*5a90*/  HADD2.F32 R13, -RZ, R145.H0_H0 ;  /* 0x20000091ff0d7230 */ /* 0x000fc40000004100 */
[----:B------:R-:W-:Y:S02]  /*5aa0*/  HADD2.F32 R14, -RZ, R14.H0_H0 ;  /* 0x2000000eff0e7230 */ /* 0x000fe40000004100 */
[----:B------:R-:W-:Y:S01]  /*5ab0*/  FMUL.FTZ R15, R12, R149 ;  /* 0x000000950c0f7220 */ /* 0x000fe20000410000 */
[----:B------:R-:W-:Y:S02]  /*5ac0*/  HADD2.F32 R145, -RZ, R145.H1_H1 ;  /* 0x30000091ff917230 */ /* 0x000fe40000004100 */
[-C--:B------:R-:W-:Y:S01]  /*5ad0*/  FFMA.FTZ R49, R54, R13.reuse, -R49 ;  /* 0x0000000d36317223 */ /* 0x080fe20000010831 */
[----:B------:R-:W-:Y:S01]  /*5ae0*/  FFMA.FTZ R52, R52, R13, R53 ;  /* 0x0000000d34347223 */ /* 0x000fe20000010035 */
[C---:B------:R-:W-:Y:S01]  /*5af0*/  FMUL.FTZ R149, R14.reuse, R149 ;  /* 0x000000950e957220 */ /* 0x040fe20000410000 */
[----:B------:R-:W-:Y:S01]  /*5b00*/  F2FP.F16.F32.PACK_AB R13, R11, R46 ;  /* 0x0000002e0b0d723e */ /* 0x000fe200000000ff */
[-C--:B------:R-:W-:Y:S02]  /*5b10*/  FFMA.FTZ R15, R14, R145.reuse, -R15 ;  /* 0x000000910e0f7223 */ /* 0x080fe4000001080f */
[----:B------:R-:W-:Y:S01]  /*5b20*/  FFMA.FTZ R12, R12, R145, R149 ;  /* 0x000000910c0c7223 */ /* 0x000fe20000010095 */
[----:B------:R-:W-:-:S04]  /*5b30*/  F2FP.F16.F32.PACK_AB R52, R52, R49 ;  /* 0x000000313434723e */ /* 0x000fc800000000ff */
[----:B------:R-:W-:Y:S01]  /*5b40*/  F2FP.F16.F32.PACK_AB R14, R12, R15 ;  /* 0x0000000f0c0e723e */ /* 0x000fe200000000ff */
[----:B------:R-:W-:Y:S02]  /*5b50*/  IMAD.MOV.U32 R12, RZ, RZ, R52 ;  /* 0x000000ffff0c7224 */ /* 0x000fe400078e0034 */
[----:B------:R-:W-:-:S07]  /*5b60*/  IMAD.MOV.U32 R15, RZ, RZ, R47 ;  /* 0x000000ffff0f7224 */ /* 0x000fce00078e002f */
.L_x_1609:
[----:B------:R-:W-:Y:S05]  /*5b70*/  BSYNC B2 ;  /* 0x0000000000027941 */ /* 0x000fea0003800000 */
.L_x_1608:
[----:B----4-:R0:W-:Y:S02]  /*5b80*/  ST.E.128 desc[UR60][R50.64], R12 ;  /* 0x0000000c32007985 */ /* 0x0101e4000c101d3c */
.L_x_1607:
[----:B------:R-:W-:Y:S05]  /*5b90*/  BSYNC B1 ;  /* 0x0000000000017941 */ /* 0x000fea0003800000 */
.L_x_1606:
[----:B------:R-:W-:Y:S01]  /*5ba0*/  ISETP.NE.AND P4, PT, R21, RZ, PT ;  /* 0x000000ff1500720c */ /* 0x000fe20003f85270 */
[----:B------:R-:W-:-:S12]  /*5bb0*/  BSSY B1, `(.L_x_1610) ;  /* 0x0000036000017945 */ /* 0x000fd80003800000 */
[----:B------:R-:W-:Y:S05]  /*5bc0*/  @!P4 BRA `(.L_x_1611) ;  /* 0x0000000000d0c947 */ /* 0x000fea0003800000 */
[----:B0---4-:R0:W4:Y:S01]  /*5bd0*/  LDS.128 R12, [R29+0x5000] ;  /* 0x005000001d0c7984 */ /* 0x0111220000000c00 */
[----:B------:R-:W-:Y:S01]  /*5be0*/  ISETP.GE.AND P4, PT, R177, R123, PT ;  /* 0x0000007bb100720c */ /* 0x000fe20003f86270 */
[----:B---3--:R-:W-:Y:S01]  /*5bf0*/  IMAD.SHL.U32 R11, R171, 0x8, RZ ;  /* 0x00000008ab0b7824 */ /* 0x008fe200078e00ff */
[----:B------:R-:W-:Y:S01]  /*5c00*/  MOV R46, R117 ;  /* 0x00000075002e7202 */ /* 0x000fe20000000f00 */
[----:B-1----:R-:W-:Y:S01]  /*5c10*/  IMAD.MOV.U32 R47, RZ, RZ, R116 ;  /* 0x000000ffff2f7224 */ /* 0x002fe200078e0074 */
[----:B------:R-:W-:Y:S03]  /*5c20*/  BSSY B2, `(.L_x_1612) ;  /* 0x000002d000027945 */ /* 0x000fe60003800000 */
[----:B------:R-:W-:-:S06]  /*5c30*/  IMAD.WIDE R46, R11, 0x2, R46 ;  /* 0x000000020b2e7825 */ /* 0x000fcc00078e022e */
[----:B0-----:R-:W-:Y:S05]  /*5c40*/  @P4 BRA `(.L_x_1613) ;  /* 0x0000000000a84947 */ /* 0x001fea0003800000 */
[----:B------:R-:W-:Y:S01]  /*5c50*/  SHF.R.U64 R48, R42, 0x10, R43 ;  /* 0x000000102a307819 */ /* 0x000fe2000000122b */
[----:B----4-:R-:W-:Y:S01]  /*5c60*/  IMAD.MOV.U32 R11, RZ, RZ, R13 ;  /* 0x000000ffff0b7224 */ /* 0x010fe200078e000d */
[----:B------:R-:W-:Y:S02]  /*5c70*/  SHF.R.U32.HI R42, RZ, 0x10, R43 ;  /* 0x00000010ff2a7819 */ /* 0x000fe4000001162b */
[--C-:B------:R-:W-:Y:S01]  /*5c80*/  SHF.R.U64 R43, R44, 0x10, R45.reuse ;  /* 0x000000102c2b7819 */ /* 0x100fe2000000122d */
[----:B------:R-:W-:Y:S01]  /*5c90*/  HADD2.F32 R13, -RZ, R48.H0_H0 ;  /* 0x20000030ff0d7230 */ /* 0x000fe20000004100 */
[----:B------:R-:W-:Y:S01]  /*5ca0*/  SHF.R.U32.HI R52, RZ, 0x10, R45 ;  /* 0x00000010ff347819 */ /* 0x000fe2000001162d */
[----:B------:R-:W-:Y:S02]  /*5cb0*/  HADD2.F32 R48, -RZ, R11.H1_H1 ;  /* 0x3000000bff307230 */ /* 0x000fe40000004100 */
[----:B------:R-:W-:Y:S02]  /*5cc0*/  HADD2.F32 R45, -RZ, R43.H0_H0 ;  /* 0x2000002bff2d7230 */ /* 0x000fe40000004100 */
[----:B------:R-:W-:-:S02]  /*5cd0*/  HADD2.F32 R52, -RZ, R52.H0_H0 ;  /* 0x20000034ff347230 */ /* 0x000fc40000004100 */
[----:B------:R-:W-:Y:S02]  /*5ce0*/  HADD2.F32 R44, -RZ, R11.H0_H0 ;  /* 0x2000000bff2c7230 */ /* 0x000fe40000004100 */
[-C--:B------:R-:W-:Y:S01]  /*5cf0*/  FMUL.FTZ R11, R48, R45.reuse ;  /* 0x0000002d300b7220 */ /* 0x080fe20000410000 */
[--C-:B------:R-:W-:Y:S02]  /*5d00*/  HADD2.F32 R43, -RZ, R15.reuse.H1_H1 ;  /* 0x3000000fff2b7230 */ /* 0x100fe40000004100 */
[----:B------:R-:W-:Y:S02]  /*5d10*/  HADD2.F32 R15, -RZ, R15.H0_H0 ;  /* 0x2000000fff0f7230 */ /* 0x000fe40000004100 */
[C---:B------:R-:W-:Y:S01]  /*5d20*/  FMUL.FTZ R45, R44.reuse, R45 ;  /* 0x0000002d2c2d7220 */ /* 0x040fe20000410000 */
[----:B------:R-:W-:Y:S02]  /*5d30*/  HADD2.F32 R50, -RZ, R42.H0_H0 ;  /* 0x2000002aff327230 */ /* 0x000fe40000004100 */
[-C--:B------:R-:W-:Y:S01]  /*5d40*/  FMUL.FTZ R54, R43, R52.reuse ;  /* 0x000000342b367220 */ /* 0x080fe20000410000 */
[-C--:B------:R-:W-:Y:S01]  /*5d50*/  FFMA.FTZ R11, R44, R13.reuse, -R11 ;  /* 0x0000000d2c0b7223 */ /* 0x080fe2000001080b */
[C---:B------:R-:W-:Y:S01]  /*5d60*/  FMUL.FTZ R52, R15.reuse, R52 ;  /* 0x000000340f347220 */ /* 0x040fe20000410000 */
[----:B------:R-:W-:Y:S01]  /*5d70*/  FFMA.FTZ R42, R48, R13, R45 ;  /* 0x0000000d302a7223 */ /* 0x000fe2000001002d */
[----:B------:R-:W-:Y:S01]  /*5d80*/  FFMA.FTZ R13, R15, R50, -R54 ;  /* 0x000000320f0d7223 */ /* 0x000fe20000010836 */
[----:B------:R-:W-:-:S02]  /*5d90*/  HADD2.F32 R48, -RZ, R144.H0_H0 ;  /* 0x20000090ff307230 */ /* 0x000fc40000004100 */
[----:B------:R-:W-:Y:S01]  /*5da0*/  FFMA.FTZ R44, R43, R50, R52 ;  /* 0x000000322b2c7223 */ /* 0x000fe20000010034 */
[----:B------:R-:W-:Y:S01]  /*5db0*/  HADD2.F32 R144, -RZ, R144.H1_H1 ;  /* 0x30000090ff907230 */ /* 0x000fe20000004100 */
[----:B------:R-:W-:Y:S01]  /*5dc0*/  F2FP.F16.F32.PACK_AB R11, R42, R11 ;  /* 0x0000000b2a0b723e */ /* 0x000fe200000000ff */
        /* <DEDUP_REMOVED lines=17> */
[----:B------:R-:W-:-:S07]  /*5ee0*/  F2FP.F16.F32.PACK_AB R14, R144, R51 ;  /* 0x00000033900e723e */ /* 0x000fce00000000ff */
.L_x_1613:
[----:B------:R-:W-:Y:S05]  /*5ef0*/  BSYNC B2 ;  /* 0x0000000000027941 */ /* 0x000fea0003800000 */
.L_x_1612:
[----:B----4-:R0:W-:Y:S02]  /*5f00*/  ST.E.128 desc[UR60][R46.64], R12 ;  /* 0x0000000c2e007985 */ /* 0x0101e4000c101d3c */
.L_x_1611:
[----:B------:R-:W-:Y:S05]  /*5f10*/  BSYNC B1 ;  /* 0x0000000000017941 */ /* 0x000fea0003800000 */
.L_x_1610:
        /* <DEDUP_REMOVED lines=9> */
[----:B---3--:R-:W-:Y:S01]  /*5fb0*/  SHF.R.U64 R11, R38, 0x10, R39 ;  /* 0x00000010260b7819 */ /* 0x008fe20000001227 */
[----:B----4-:R-:W-:Y:S01]  /*5fc0*/  IMAD.MOV.U32 R38, RZ, RZ, R15 ;  /* 0x000000ffff267224 */ /* 0x010fe200078e000f */
[--C-:B------:R-:W-:Y:S01]  /*5fd0*/  SHF.R.U64 R44, R40, 0x10, R41.reuse ;  /* 0x00000010282c7819 */ /* 0x100fe20000001229 */
[----:B------:R-:W-:Y:S01]  /*5fe0*/  HADD2.F32 R15, -RZ, R13.H1_H1 ;  /* 0x3000000dff0f7230 */ /* 0x000fe20000004100 */
[----:B------:R-:W-:Y:S01]  /*5ff0*/  SHF.R.U32.HI R41, RZ, 0x10, R41 ;  /* 0x00000010ff297819 */ /* 0x000fe20000011629 */
[----:B------:R-:W-:Y:S01]  /*6000*/  HADD2.F32 R40, -RZ, R11.H0_H0 ;  /* 0x2000000bff287230 */ /* 0x000fe20000004100 */
[----:B------:R-:W-:Y:S01]  /*6010*/  SHF.R.U32.HI R39, RZ, 0x10, R39 ;  /* 0x00000010ff277819 */ /* 0x000fe20000011627 */
[----:B------:R-:W-:Y:S02]  /*6020*/  HADD2.F32 R11, -RZ, R13.H0_H0 ;  /* 0x2000000dff0b7230 */ /* 0x000fe40000004100 */
[----:B------:R-:W-:Y:S02]  /*6030*/  HADD2.F32 R13, -RZ, R38.H1_H1 ;  /* 0x30000026ff0d7230 */ /* 0x000fe40000004100 */
[----:B------:R-:W-:-:S02]  /*6040*/  HADD2.F32 R41, -RZ, R41.H0_H0 ;  /* 0x20000029ff297230 */ /* 0x000fc40000004100 */
[----:B------:R-:W-:Y:S02]  /*6050*/  HADD2.F32 R38, -RZ, R38.H0_H0 ;  /* 0x20000026ff267230 */ /* 0x000fe40000004100 */
[----:B------:R-:W-:Y:S02]  /*6060*/  HADD2.F32 R44, -RZ, R44.H0_H0 ;  /* 0x2000002cff2c7230 */ /* 0x000fe40000004100 */
[-C--:B------:R-:W-:Y:S01]  /*6070*/  FMUL.FTZ R45, R13, R41.reuse ;  /* 0x000000290d2d7220 */ /* 0x080fe20000410000 */
[----:B------:R-:W-:Y:S02]  /*6080*/  HADD2.F32 R39, -RZ, R39.H0_H0 ;  /* 0x20000027ff277230 */ /* 0x000fe40000004100 */
[C---:B------:R-:W-:Y:S01]  /*6090*/  FMUL.FTZ R48, R38.reuse, R41 ;  /* 0x0000002926307220 */ /* 0x040fe20000410000 */
[-C--:B------:R-:W-:Y:S01]  /*60a0*/  FMUL.FTZ R46, R15, R44.reuse ;  /* 0x0000002c0f2e7220 */ /* 0x080fe20000410000 */
[----:B------:R-:W-:Y:S02]  /*60b0*/  FMUL.FTZ R44, R11, R44 ;  /* 0x0000002c0b2c7220 */ /* 0x000fe40000410000 */
[-C--:B------:R-:W-:Y:S01]  /*60c0*/  FFMA.FTZ R48, R13, R39.reuse, R48 ;  /* 0x000000270d307223 */ /* 0x080fe20000010030 */
[----:B------:R-:W-:Y:S01]  /*60d0*/  FFMA.FTZ R45, R38, R39, -R45 ;  /* 0x00000027262d7223 */ /* 0x000fe2000001082d */
[----:B------:R-:W-:-:S02]  /*60e0*/  HADD2.F32 R13, -RZ, R12.H1_H1 ;  /* 0x3000000cff0d7230 */ /* 0x000fc40000004100 */
[-C--:B------:R-:W-:Y:S01]  /*60f0*/  FFMA.FTZ R44, R15, R40.reuse, R44 ;  /* 0x000000280f2c7223 */ /* 0x080fe2000001002c */
[----:B------:R-:W-:Y:S02]  /*6100*/  HADD2.F32 R39, -RZ, R142.H0_H0 ;  /* 0x2000008eff277230 */ /* 0x000fe40000004100 */
[----:B------:R-:W-:Y:S01]  /*6110*/  FFMA.FTZ R11, R11, R40, -R46 ;  /* 0x000000280b0b7223 */ /* 0x000fe2000001082e */
        /* <DEDUP_REMOVED lines=18> */
.L_x_1617:
[----:B------:R-:W-:Y:S05]  /*6240*/  BSYNC B2 ;  /* 0x0000000000027941 */ /* 0x000fea0003800000 */
.L_x_1616:
[----:B----4-:R0:W-:Y:S02]  /*6250*/  ST.E.128 desc[UR60][R42.64], R12 ;  /* 0x0000000c2a007985 */ /* 0x0101e4000c101d3c */
.L_x_1615:
[----:B------:R-:W-:Y:S05]  /*6260*/  BSYNC B1 ;  /* 0x0000000000017941 */ /* 0x000fea0003800000 */
.L_x_1614:
        /* <DEDUP_REMOVED lines=9> */
[--C-:B------:R-:W-:Y:S01]  /*6300*/  SHF.R.U64 R40, R36, 0x10, R37.reuse ;  /* 0x0000001024287819 */ /* 0x100fe20000001225 */
[--C-:B---34-:R-:W-:Y:S01]  /*6310*/  HADD2.F32 R11, -RZ, R13.reuse.H1_H1 ;  /* 0x3000000dff0b7230 */ /* 0x118fe20000004100 */
[----:B------:R-:W-:Y:S01]  /*6320*/  SHF.R.U32.HI R42, RZ, 0x10, R37 ;  /* 0x00000010ff2a7819 */ /* 0x000fe20000011625 */
[----:B------:R-:W-:Y:S01]  /*6330*/  HADD2.F32 R13, -RZ, R13.H0_H0 ;  /* 0x2000000dff0d7230 */ /* 0x000fe20000004100 */
[--C-:B------:R-:W-:Y:S01]  /*6340*/  SHF.R.U64 R34, R34, 0x10, R35.reuse ;  /* 0x0000001022227819 */ /* 0x100fe20000001223 */
[----:B------:R-:W-:Y:S01]  /*6350*/  HADD2.F32 R40, -RZ, R40.H0_H0 ;  /* 0x20000028ff287230 */ /* 0x000fe20000004100 */
[----:B------:R-:W-:Y:S01]  /*6360*/  SHF.R.U32.HI R35, RZ, 0x10, R35 ;  /* 0x00000010ff237819 */ /* 0x000fe20000011623 */
[----:B------:R-:W-:Y:S02]  /*6370*/  HADD2.F32 R42, -RZ, R42.H0_H0 ;  /* 0x2000002aff2a7230 */ /* 0x000fe40000004100 */
[--C-:B------:R-:W-:Y:S02]  /*6380*/  HADD2.F32 R29, -RZ, R15.reuse.H1_H1 ;  /* 0x3000000fff1d7230 */ /* 0x100fe40000004100 */
[----:B------:R-:W-:Y:S01]  /*6390*/  FMUL.FTZ R44, R11, R40 ;  /* 0x000000280b2c7220 */ /* 0x000fe20000410000 */
[----:B------:R-:W-:-:S02]  /*63a0*/  HADD2.F32 R15, -RZ, R15.H0_H0 ;  /* 0x2000000fff0f7230 */ /* 0x000fc40000004100 */
[----:B------:R-:W-:Y:S01]  /*63b0*/  FMUL.FTZ R40, R13, R40 ;  /* 0x000000280d287220 */ /* 0x000fe20000410000 */
[----:B------:R-:W-:Y:S02]  /*63c0*/  HADD2.F32 R34, -RZ, R34.H0_H0 ;  /* 0x20000022ff227230 */ /* 0x000fe40000004100 */
[-C--:B------:R-:W-:Y:S01]  /*63d0*/  FMUL.FTZ R46, R29, R42.reuse ;  /* 0x0000002a1d2e7220 */ /* 0x080fe20000410000 */
[----:B------:R-:W-:Y:S02]  /*63e0*/  HADD2.F32 R36, -RZ, R35.H0_H0 ;  /* 0x20000023ff247230 */ /* 0x000fe40000004100 */
[----:B------:R-:W-:Y:S01]  /*63f0*/  FMUL.FTZ R42, R15, R42 ;  /* 0x0000002a0f2a7220 */ /* 0x000fe20000410000 */
[-C--:B------:R-:W-:Y:S01]  /*6400*/  FFMA.FTZ R37, R11, R34.reuse, R40 ;  /* 0x000000220b257223 */ /* 0x080fe20000010028 */
[----:B------:R-:W-:Y:S02]  /*6410*/  FFMA.FTZ R44, R13, R34, -R44 ;  /* 0x000000220d2c7223 */ /* 0x000fe4000001082c */
[----:B------:R-:W-:Y:S01]  /*6420*/  FFMA.FTZ R41, R29, R36, R42 ;  /* 0x000000241d297223 */ /* 0x000fe2000001002a */
[----:B------:R-:W-:-:S02]  /*6430*/  HADD2.F32 R11, -RZ, R12.H1_H1 ;  /* 0x3000000cff0b7230 */ /* 0x000fc40000004100 */
[----:B------:R-:W-:Y:S01]  /*6440*/  FFMA.FTZ R46, R15, R36, -R46 ;  /* 0x000000240f2e7223 */ /* 0x000fe2000001082e */
[--C-:B------:R-:W-:Y:S02]  /*6450*/  HADD2.F32 R29, -RZ, R127.reuse.H0_H0 ;  /* 0x2000007fff1d7230 */ /* 0x100fe40000004100 */
[----:B------:R-:W-:Y:S02]  /*6460*/  HADD2.F32 R12, -RZ, R12.H0_H0 ;  /* 0x2000000cff0c7230 */ /* 0x000fe40000004100 */
[--C-:B------:R-:W-:Y:S02]  /*6470*/  HADD2.F32 R13, -RZ, R14.reuse.H1_H1 ;  /* 0x3000000eff0d7230 */ /* 0x100fe40000004100 */
[-C--:B------:R-:W-:Y:S01]  /*6480*/  FMUL.FTZ R35, R11, R29.reuse ;  /* 0x0000001d0b237220 */ /* 0x080fe20000410000 */
[----:B------:R-:W-:Y:S02]  /*6490*/  HADD2.F32 R127, -RZ, R127.H1_H1 ;  /* 0x3000007fff7f7230 */ /* 0x000fe40000004100 */
        /* <DEDUP_REMOVED lines=14> */
.L_x_1621:
[----:B------:R-:W-:Y:S05]  /*6580*/  BSYNC B2 ;  /* 0x0000000000027941 */ /* 0x000fea0003800000 */
.L_x_1620:
[----:B----4-:R0:W-:Y:S02]  /*6590*/  ST.E.128 desc[UR60][R38.64], R12 ;  /* 0x0000000c26007985 */ /* 0x0101e4000c101d3c */
.L_x_1619:
[----:B------:R-:W-:Y:S05]  /*65a0*/  BSYNC B1 ;  /* 0x0000000000017941 */ /* 0x000fea0003800000 */
.L_x_1618:
[----:B------:R-:W-:-:S13]  /*65b0*/  ISETP.NE.AND P4, PT, R76, RZ, PT ;  /* 0x000000ff4c00720c */ /* 0x000fda0003f85270 */
        /* <DEDUP_REMOVED lines=47> */
.L_x_1623:
[----:B------:R-:W-:Y:S05]  /*68b0*/  BSYNC B1 ;  /* 0x0000000000017941 */ /* 0x000fea0003800000 */
.L_x_1622:
[----:B----4-:R0:W-:Y:S01]  /*68c0*/  ST.E.128 desc[UR60][R34.64], R12 ;  /* 0x0000000c22007985 */ /* 0x0101e2000c101d3c */
[----:B------:R-:W-:Y:S05]  /*68d0*/  BRA `(.L_x_1601) ;  /* 0x0000004000387947 */ /* 0x000fea0003800000 */
.L_x_1567:
        /* <DEDUP_REMOVED lines=18> */
[----:B------:R-:W-:Y:S02]  /*6a00*/  IADD3 R28, P5, R90, R12, RZ ;  /* 0x0000000c5a1c7210 */ /* 0x000fe40007fbe0ff */
[----:B------:R-:W-:Y:S02]  /*6a10*/  CS2R R38, SRZ ;  /* 0x0000000000267805 */ /* 0x000fe4000001ff00 */
[----:B------:R-:W-:Y:S01]  /*6a20*/  CS2R R36, SRZ ;  /* 0x0000000000247805 */ /* 0x000fe2000001ff00 */
[----:B------:R-:W-:Y:S01]  /*6a30*/  IMAD.X R30, R11, 0x1, R102, P0 ;  /* 0x000000010b1e7824 */ /* 0x000fe200000e0666 */
[----:B------:R-:W-:Y:S02]  /*6a40*/  LEA R52, P0, R29, UR4, 0x1 ;  /* 0x000000041d347c11 */ /* 0x000fe4000f8008ff */
[----:B------:R-:W-:-:S02]  /*6a50*/  CS2R R50, SRZ ;  /* 0x0000000000327805 */ /* 0x000fc4000001ff00 */
[----:B------:R-:W-:Y:S02]  /*6a60*/  CS2R R48, SRZ ;  /* 0x0000000000307805 */ /* 0x000fe4000001ff00 */
[----:B------:R-:W-:Y:S01]  /*6a70*/  LEA.HI.X R53, R29, UR5, R30, 0x1, P0 ;  /* 0x000000051d357c11 */ /* 0x000fe200080f0c1e */
[----:B------:R-:W-:Y:S01]  /*6a80*/  ULDC.64 UR4, c[0x0][0x400] ;  /* 0x0001000000047ab9 */ /* 0x000fe20000000a00 */
[----:B------:R-:W-:Y:S01]  /*6a90*/  ISETP.GE.AND P0, PT, R18, R123, PT ;  /* 0x0000007b1200720c */ /* 0x000fe20003f06270 */
[----:B------:R-:W-:Y:S01]  /*6aa0*/  IMAD.X R29, R82, 0x1, R101, P5 ;  /* 0x00000001521d7824 */ /* 0x000fe200028e0665 */
[----:B------:R-:W-:-:S04]  /*6ab0*/  LEA R56, P5, R28, UR4, 0x1 ;  /* 0x000000041c387c11 */ /* 0x000fc8000f8a08ff */
[----:B------:R-:W-:Y:S02]  /*6ac0*/  LEA.HI.X R57, R28, UR5, R29, 0x1, P5 ;  /* 0x000000051c397c11 */ /* 0x000fe4000a8f0c1d */
[----:B------:R-:W-:-:S05]  /*6ad0*/  ISETP.GE.AND P5, PT, R167, R123, PT ;  /* 0x0000007ba700720c */ /* 0x000fca0003fa6270 */
[----:B------:R0:W5:Y:S04]  /*6ae0*/  @!P0 LDG.E.128 R36, desc[UR60][R52.64] ;  /* 0x0000003c34248981 */ /* 0x000168000c1e1d00 */
[----:B------:R0:W5:Y:S01]  /*6af0*/  @!P0 LDG.E.128 R48, desc[UR60][R56.64] ;  /* 0x0000003c38308981 */ /* 0x000162000c1e1d00 */
[----:B------:R-:W-:Y:S02]  /*6b00*/  ISETP.GE.AND P0, PT, R168, R123, PT ;  /* 0x0000007ba800720c */ /* 0x000fe40003f06270 */
        /* <DEDUP_REMOVED lines=8> */
[----:B------:R0:W5:Y:S04]  /*6b90*/  @!P5 LDG.E.128 R32, desc[UR60][R52.64+0x40] ;  /* 0x0000403c3420d981 */ /* 0x000168000c1e1d00 */
[----:B------:R0:W5:Y:S04]  /*6ba0*/  @!P0 LDG.E.128 R28, desc[UR60][R52.64+0x80] ;  /* 0x0000803c341c8981 */ /* 0x000168000c1e1d00 */
[----:B------:R0:W5:Y:S04]  /*6bb0*/  @!P5 LDG.E.128 R44, desc[UR60][R56.64+0x40] ;  /* 0x0000403c382cd981 */ /* 0x000168000c1e1d00 */
[----:B------:R0:W5:Y:S02]  /*6bc0*/  @!P0 LDG.E.128 R40, desc[UR60][R56.64+0x80] ;  /* 0x0000803c38288981 */ /* 0x000164000c1e1d00 */
.L_x_1625:
[----:B------:R-:W-:Y:S05]  /*6bd0*/  BSYNC B1 ;  /* 0x0000000000017941 */ /* 0x000fea0003800000 */
.L_x_1624:
        /* <DEDUP_REMOVED lines=13> */
[----:B-----5:R-:W-:Y:S02]  /*6cb0*/  MOV R80, R30 ;  /* 0x0000001e00507202 */ /* 0x020fe40000000f00 */
        /* <DEDUP_REMOVED lines=8> */
[----:B------:R-:W-:Y:S02]  /*6d40*/  IADD3 R11, P0, P6, R90, R12, R108 ;  /* 0x0000000c5a0b7210 */ /* 0x000fe40007e1e06c */
[----:B------:R-:W-:-:S02]  /*6d50*/  CS2R R74, SRZ ;  /* 0x00000000004a7805 */ /* 0x000fc4000001ff00 */
[----:B------:R-:W-:Y:S02]  /*6d60*/  CS2R R72, SRZ ;  /* 0x0000000000487805 */ /* 0x000fe4000001ff00 */
[----:B------:R-:W-:Y:S02]  /*6d70*/  IADD3.X R82, R101, R82, R107, P0, P6 ;  /* 0x0000005265527210 */ /* 0x000fe400007ec46b */
[----:B------:R-:W-:-:S04]  /*6d80*/  LEA R12, P0, R14, UR4, 0x1 ;  /* 0x000000040e0c7c11 */ /* 0x000fc8000f8008ff */
[----:B------:R-:W-:Y:S02]  /*6d90*/  LEA.HI.X R13, R14, UR5, R13, 0x1, P0 ;  /* 0x000000050e0d7c11 */ /* 0x000fe400080f0c0d */
        /* <DEDUP_REMOVED lines=19> */
.L_x_1627:
[----:B------:R-:W-:Y:S05]  /*6ed0*/  BSYNC B1 ;  /* 0x0000000000017941 */ /* 0x000fea0003800000 */
.L_x_1626:
[----:B------:R-:W2:Y:S01]  /*6ee0*/  LDL R11, [R1+0x30] ;  /* 0x00003000010b7983 */ /* 0x000ea20000100800 */
[----:B0-----:R-:W-:Y:S02]  /*6ef0*/  IMAD.MOV.U32 R13, RZ, RZ, R31 ;  /* 0x000000ffff0d7224 */ /* 0x001fe400078e001f */
[----:B------:R-:W-:Y:S02]  /*6f00*/  IMAD.MOV.U32 R12, RZ, RZ, R28 ;  /* 0x000000ffff0c7224 */ /* 0x000fe400078e001c */
[----:B------:R-:W-:Y:S01]  /*6f10*/  IMAD.MOV.U32 R14, RZ, RZ, R34 ;  /* 0x000000ffff0e7224 */ /* 0x000fe200078e0022 */
[----:B------:R-:W-:Y:S01]  /*6f20*/  PRMT R189, R80, 0x5410, R13 ;  /* 0x0000541050bd7816 */ /* 0x000fe2000000000d */
[----:B------:R-:W-:-:S03]  /*6f30*/  IMAD.MOV.U32 R13, RZ, RZ, R35 ;  /* 0x000000ffff0d7224 */ /* 0x000fc600078e0023 */
[----:B------:R-:W-:Y:S01]  /*6f40*/  PRMT R195, R14, 0x7610, R195 ;  /* 0x000076100ec37816 */ /* 0x000fe200000000c3 */
[----:B------:R-:W-:Y:S01]  /*6f50*/  IMAD.MOV.U32 R14, RZ, RZ, R37 ;  /* 0x000000ffff0e7224 */ /* 0x000fe200078e0025 */
[----:B------:R-:W-:Y:S01]  /*6f60*/  PRMT R197, R13, 0x7610, R197 ;  /* 0x000076100dc57816 */ /* 0x000fe200000000c5 */
[----:B------:R-:W-:-:S03]  /*6f70*/  IMAD.MOV.U32 R13, RZ, RZ, R36 ;  /* 0x000000ffff0d7224 */ /* 0x000fc600078e0024 */
[----:B------:R-:W-:Y:S02]  /*6f80*/  PRMT R153, R14, 0x7610, R153 ;  /* 0x000076100e997816 */ /* 0x000fe40000000099 */
[----:B--2---:R-:W-:Y:S01]  /*6f90*/  R2UR UR4, R11 ;  /* 0x000000000b0472ca */ /* 0x004fe200000e0000 */
[----:B------:R-:W-:-:S05]  /*6fa0*/  IMAD.MOV.U32 R11, RZ, RZ, R29 ;  /* 0x000000ffff0b7224 */ /* 0x000fca00078e001d */
[----:B------:R-:W-:Y:S01]  /*6fb0*/  PRMT R190, R12, 0x5410, R11 ;  /* 0x000054100cbe7816 */ /* 0x000fe2000000000b */
[----:B------:R-:W-:Y:S02]  /*6fc0*/  IMAD.MOV.U32 R12, RZ, RZ, R32 ;  /* 0x000000ffff0c7224 */ /* 0x000fe400078e0020 */
[----:B------:R-:W-:-:S03]  /*6fd0*/  IMAD.MOV.U32 R11, RZ, RZ, R33 ;  /* 0x000000ffff0b7224 */ /* 0x000fc600078e0021 */
[----:B------:R-:W-:Y:S01]  /*6fe0*/  PRMT R196, R12, 0x7610, R196 ;  /* 0x000076100cc47816 */ /* 0x000fe200000000c4 */
[----:B------:R-:W-:Y:S01]  /*6ff0*/  IMAD.MOV.U32 R12, RZ, RZ, R39 ;  /* 0x000000ffff0c7224 */ /* 0x000fe200078e0027 */
[----:B------:R-:W-:Y:S01]  /*7000*/  PRMT R198, R11, 0x7610, R198 ;  /* 0x000076100bc67816 */ /* 0x000fe200000000c6 */
[----:B------:R-:W-:Y:S01]  /*7010*/  UISETP.NE.AND UP0, UPT, UR4, 0x3, UPT ;  /* 0x000000030400788c */ /* 0x000fe2000bf05270 */
[----:B------:R-:W-:Y:S02]  /*7020*/  MOV R11, R38 ;  /* 0x00000026000b7202 */ /* 0x000fe40000000f00 */
[----:B------:R-:W-:Y:S01]  /*7030*/  PRMT R199, R12, 0x5410, R13 ;  /* 0x000054100cc77816 */ /* 0x000fe2000000000d */
[----:B------:R-:W-:Y:S01]  /*7040*/  IMAD.MOV.U32 R12, RZ, RZ, R42 ;  /* 0x000000ffff0c7224 */ /* 0x000fe200078e002a */
[----:B------:R-:W-:Y:S01]  /*7050*/  PRMT R198, R198, 0x5410, R11 ;  /* 0x00005410c6c67816 */ /* 0x000fe2000000000b */
[----:B------:R-:W-:Y:S01]  /*7060*/  IMAD.MOV.U32 R11, RZ, RZ, R43 ;  /* 0x000000ffff0b7224 */ /* 0x000fe200078e002b */
[----:B------:R-:W-:-:S04]  /*7070*/  PLOP3.LUT P0, PT, PT, PT, UP0, 0x80, 0x0 ;  /* 0x000000000000781c */ /* 0x000fc80003f0f008 */
        /* <DEDUP_REMOVED lines=8> */
[----:B------:R-:W-:Y:S01]  /*7100*/  PRMT R195, R195, 0x5410, R12 ;  /* 0x00005410c3c37816 */ /* 0x000fe2000000000c */
[----:B------:R-:W-:-:S03]  /*7110*/  IMAD.MOV.U32 R12, RZ, RZ, R44 ;  /* 0x000000ffff0c7224 */ /* 0x000fc600078e002c */
        /* <DEDUP_REMOVED lines=9> */
[----:B-----5:R-:W-:Y:S01]  /*71b0*/  IMAD.MOV.U32 R11, RZ, RZ, R55 ;  /* 0x000000ffff0b7224 */ /* 0x020fe200078e0037 */
        /* <DEDUP_REMOVED lines=41> */
.L_x_1628:
[----:B------:R-:W-:Y:S01]  /*7450*/  LEA R86, R17, R2, 0x3 ;  /* 0x0000000211567211 */ /* 0x000fe200078e18ff */
[----:B------:R-:W-:Y:S01]  /*7460*/  BSSY B1, `(.L_x_1629) ;  /* 0x0000004000017945 */ /* 0x000fe20003800000 */
[----:B------:R-:W-:-:S04]  /*7470*/  SHF.L.U32 R87, R175, 0x1f, RZ ;  /* 0x0000001faf577819 */ /* 0x000fc800000006ff */
[----:B------:R-:W0:Y:S02]  /*7480*/  SYNCS.PHASECHK.TRANS64.TRYWAIT P6, [R86+URZ+0x2a890], R87 ;  /* 0x02a89057560075a7 */ /* 0x000e2400080c017f */
[----:B0-----:R-:W-:Y:S05]  /*7490*/  @!P6 BRA `(.L_x_1630) ;  /* 0x000002300008e947 */ /* 0x001fea0003800000 */
.L_x_2005:
[----:B------:R-:W-:Y:S05]  /*74a0*/  BSYNC B1 ;  /* 0x0000000000017941 */ /* 0x000fea0003800000 */
.L_x_1629:
[----:B------:R-:W1:Y:S01]  /*74b0*/  LDC R127, c[0x0][0x2f4] ;  /* 0x0000bd00ff7f7b82 */ /* 0x000e620000000800 */
[----:B------:R-:W-:Y:S01]  /*74c0*/  UMOV UR4, 0xffffffff ;  /* 0xffffffff00047882 */ /* 0x000fe20000000000 */
[----:B-1----:R-:W-:Y:S02]  /*74d0*/  IMAD.IADD R131, R127, 0x1, -R124 ;  /* 0x000000017f837824 */ /* 0x002fe400078e0a7c */
[----:B------:R-:W-:Y:S05]  /*74e0*/  BRA.DIV UR4, `(.L_x_1631) ;  /* 0x0000023204087947 */ /* 0x000fea000b800000 */
[----:B------:R1:W2:Y:S04]  /*74f0*/  SHFL.IDX PT, R115, R116, RZ, 0x1c1f ;  /* 0x001c1fff74737589 */ /* 0x0002a800000e0000 */
[----:B------:R1:W3:Y:S02]  /*7500*/  SHFL.IDX PT, R11, R117, RZ, 0x1c1f ;  /* 0x001c1fff750b7589 */ /* 0x0002e400000e0000 */
.L_x_2009:
        /* <DEDUP_REMOVED lines=22> */
[--C-:B------:R-:W-:Y:S02]  /*7670*/  IMAD R80, R80, 0x2, R2.reuse ;  /* 0x0000000250507824 */ /* 0x100fe400078e0202 */
[----:B------:R-:W-:-:S04]  /*7680*/  IMAD R12, R12, 0x2, R2 ;  /* 0x000000020c0c7824 */ /* 0x000fc800078e0202 */
[----:B------:R-:W3:Y:S04]  /*7690*/  LDS.128 R80, [R80+0x18400] ;  /* 0x0184000050507984 */ /* 0x000ee80000000c00 */
[----:B------:R-:W4:Y:S01]  /*76a0*/  LDS.128 R12, [R12+0x18400] ;  /* 0x018400000c0c7984 */ /* 0x000f220000000c00 */
[----:B------:R-:W-:Y:S05]  /*76b0*/  @P4 BRA `(.L_x_1637) ;  /* 0x0000000400644947 */ /* 0x000fea0003800000 */
[----:B---3--:R-:W-:Y:S01]  /*76c0*/  IMAD.MOV.U32 R151, RZ, RZ, R81 ;  /* 0x000000ffff977224 */ /* 0x008fe200078e0051 */
[----:B----4-:R-:W-:Y:S01]  /*76d0*/  MOV R150, R13 ;  /* 0x0000000d00967202 */ /* 0x010fe20000000f00 */
[----:B------:R-:W-:Y:S01]  /*76e0*/  HADD2.F32 R152, -RZ, R152.H0_H0 ;  /* 0x20000098ff987230 */ /* 0x000fe20000004100 */
[--C-:B------:R-:W-:Y:S01]  /*76f0*/  SHF.R.U64 R36, R36, 0x10, R37.reuse ;  /* 0x0000001024247819 */ /* 0x100fe20000001225 */
[----:B------:R-:W-:Y:S01]  /*7700*/  HADD2.F32 R153, -RZ, R153.H0_H0 ;  /* 0x20000099ff997230 */ /* 0x000fe20000004100 */
[----:B------:R-:W-:Y:S01]  /*7710*/  SHF.R.U32.HI R37, RZ, 0x10, R37 ;  /* 0x00000010ff257819 */ /* 0x000fe20000011625 */
[--C-:B------:R-:W-:Y:S01]  /*7720*/  HADD2.F32 R13, -RZ, R151.reuse.H0_H0 ;  /* 0x20000097ff0d7230 */ /* 0x100fe20000004100 */
[----:B------:R-:W-:Y:S01]  /*7730*/  SHF.R.U64 R38, R38, 0x10, R39 ;  /* 0x0000001026267819 */ /* 0x000fe20000001227 */
[----:B------:R-:W-:Y:S02]  /*7740*/  HADD2.F32 R154, -RZ, R150.H0_H0 ;  /* 0x20000096ff9a7230 */ /* 0x000fe40000004100 */
[----:B------:R-:W-:-:S02]  /*7750*/  HADD2.F32 R151, -RZ, R151.H1_H1 ;  /* 0x30000097ff977230 */ /* 0x000fc40000004100 */
[CC--:B------:R-:W-:Y:S01]  /*7760*/  FMUL.FTZ R81, R13.reuse, R152.reuse ;  /* 0x000000980d517220 */ /* 0x0c0fe20000410000 */
[----:B------:R-:W-:Y:S02]  /*7770*/  HADD2.F32 R37, -RZ, R37.H0_H0 ;  /* 0x20000025ff257230 */ /* 0x000fe40000004100 */
[C---:B------:R-:W-:Y:S01]  /*7780*/  FMUL.FTZ R152, R154.reuse, R152 ;  /* 0x000000989a987220 */ /* 0x040fe20000410000 */
[----:B------:R-:W-:Y:S02]  /*7790*/  HADD2.F32 R36, -RZ, R36.H0_H0 ;  /* 0x20000024ff247230 */ /* 0x000fe40000004100 */
[-C--:B------:R-:W-:Y:S01]  /*77a0*/  FFMA.FTZ R81, R154, R153.reuse, -R81 ;  /* 0x000000999a517223 */ /* 0x080fe20000010851 */
[----:B------:R-:W-:Y:S02]  /*77b0*/  HADD2.F32 R38, -RZ, R38.H0_H0 ;  /* 0x20000026ff267230 */ /* 0x000fe40000004100 */
[----:B------:R-:W-:Y:S01]  /*77c0*/  FFMA.FTZ R13, R13, R153, R152 ;  /* 0x000000990d0d7223 */ /* 0x000fe20000010098 */
[--C-:B------:R-:W-:Y:S01]  /*77d0*/  SHF.R.U32.HI R152, RZ, 0x10, R49.reuse ;  /* 0x00000010ff987819 */ /* 0x100fe20000011631 */
[----:B------:R-:W-:Y:S01]  /*77e0*/  HADD2.F32 R153, -RZ, R202.H0_H0 ;  /* 0x200000caff997230 */ /* 0x000fe20000004100 */
[----:B------:R-:W-:Y:S01]  /*77f0*/  SHF.R.U64 R49, R48, 0x10, R49 ;  /* 0x0000001030317819 */ /* 0x000fe20000001231 */
[----:B------:R-:W-:-:S02]  /*7800*/  HADD2.F32 R48, -RZ, R150.H1_H1 ;  /* 0x30000096ff307230 */ /* 0x000fc40000004100 */
[----:B------:R-:W-:Y:S02]  /*7810*/  HADD2.F32 R152, -RZ, R152.H0_H0 ;  /* 0x20000098ff987230 */ /* 0x000fe40000004100 */
[----:B------:R-:W-:-:S03]  /*7820*/  HADD2.F32 R49, -RZ, R49.H0_H0 ;  /* 0x20000031ff317230 */ /* 0x000fc60000004100 */
[-C--:B------:R-:W-:Y:S01]  /*7830*/  FMUL.FTZ R150, R151, R152.reuse ;  /* 0x0000009897967220 */ /* 0x080fe20000410000 */
[----:B------:R-:W-:-:S03]  /*7840*/  FMUL.FTZ R152, R48, R152 ;  /* 0x0000009830987220 */ /* 0x000fc60000410000 */
[-C--:B------:R-:W-:Y:S01]  /*7850*/  FFMA.FTZ R48, R48, R37.reuse, -R150 ;  /* 0x0000002530307223 */ /* 0x080fe20000010896 */
[----:B------:R-:W-:Y:S02]  /*7860*/  HADD2.F32 R150, -RZ, R83.H0_H0 ;  /* 0x20000053ff967230 */ /* 0x000fe40000004100 */
[----:B------:R-:W-:Y:S01]  /*7870*/  FFMA.FTZ R37, R151, R37, R152 ;  /* 0x0000002597257223 */ /* 0x000fe20000010098 */
[----:B------:R-:W-:Y:S02]  /*7880*/  HADD2.F32 R151, -RZ, R199.H0_H0 ;  /* 0x200000c7ff977230 */ /* 0x000fe40000004100 */
[--C-:B------:R-:W-:Y:S02]  /*7890*/  HADD2.F32 R152, -RZ, R15.reuse.H0_H0 ;  /* 0x2000000fff987230 */ /* 0x100fe40000004100 */
[----:B------:R-:W-:Y:S01]  /*78a0*/  FMUL.FTZ R154, R150, R153 ;  /* 0x00000099969a7220 */ /* 0x000fe20000410000 */
[----:B------:R-:W-:Y:S01]  /*78b0*/  HADD2.F32 R15, -RZ, R15.H1_H1 ;  /* 0x3000000fff0f7230 */ /* 0x000fe20000004100 */
[----:B------:R-:W-:-:S02]  /*78c0*/  F2FP.F16.F32.PACK_AB R48, R48, R81 ;  /* 0x000000513030723e */ /* 0x000fc400000000ff */
[C---:B------:R-:W-:Y:S01]  /*78d0*/  FFMA.FTZ R154, R152.reuse, R151, -R154 ;  /* 0x00000097989a7223 */ /* 0x040fe2000001089a */
[----:B------:R-:W-:Y:S01]  /*78e0*/  FMUL.FTZ R152, R152, R153 ;  /* 0x0000009998987220 */ /* 0x000fe20000410000 */
[----:B------:R-:W-:Y:S01]  /*78f0*/  HADD2.F32 R153, -RZ, R202.H1_H1 ;  /* 0x300000caff997230 */ /* 0x000fe20000004100 */
[----:B------:R-:W-:Y:S01]  /*7900*/  F2FP.F16.F32.PACK_AB R37, R37, R13 ;  /* 0x0000000d2525723e */ /* 0x000fe200000000ff */
[----:B------:R-:W-:Y:S02]  /*7910*/  IMAD.MOV.U32 R13, RZ, RZ, R48 ;  /* 0x000000ffff0d7224 */ /* 0x000fe400078e0030 */
[----:B------:R-:W-:Y:S01]  /*7920*/  FFMA.FTZ R152, R150, R151, R152 ;  /* 0x0000009796987223 */ /* 0x000fe20000010098 */
[----:B------:R-:W-:Y:S02]  /*7930*/  SHF.R.U32.HI R150, RZ, 0x10, R39 ;  /* 0x00000010ff967819 */ /* 0x000fe40000011627 */
[--C-:B------:R-:W-:Y:S01]  /*7940*/  SHF.R.U64 R39, R50, 0x10, R51.reuse ;  /* 0x0000001032277819 */ /* 0x100fe20000001233 */
[----:B------:R-:W-:Y:S01]  /*7950*/  HADD2.F32 R50, -RZ, R83.H1_H1 ;  /* 0x30000053ff327230 */ /* 0x000fe20000004100 */
[----:B------:R-:W-:Y:S01]  /*7960*/  SHF.R.U32.HI R51, RZ, 0x10, R51 ;  /* 0x00000010ff337819 */ /* 0x000fe20000011633 */
[----:B------:R-:W-:-:S02]  /*7970*/  HADD2.F32 R150, -RZ, R150.H0_H0 ;  /* 0x20000096ff967230 */ /* 0x000fc40000004100 */
[----:B------:R-:W-:Y:S02]  /*7980*/  HADD2.F32 R39, -RZ, R39.H0_H0 ;  /* 0x20000027ff277230 */ /* 0x000fe40000004100 */
[----:B------:R-:W-:Y:S02]  /*7990*/  HADD2.F32 R51, -RZ, R51.H0_H0 ;  /* 0x20000033ff337230 */ /* 0x000fe40000004100 */
[----:B------:R-:W-:-:S03]  /*79a0*/  IMAD.MOV.U32 R81, RZ, RZ, R37 ;  /* 0x000000ffff517224 */ /* 0x000fc600078e0025 */
[----:B------:R-:W-:-:S04]  /*79b0*/  FMUL.FTZ R83, R50, R51 ;  /* 0x0000003332537220 */ /* 0x000fc80000410000 */
[C---:B------:R-:W-:Y:S01]  /*79c0*/  FFMA.FTZ R83, R15.reuse, R150, -R83 ;  /* 0x000000960f537223 */ /* 0x040fe20000010853 */
[----:B------:R-:W-:Y:S01]  /*79d0*/  FMUL.FTZ R15, R15, R51 ;  /* 0x000000330f0f7220 */ /* 0x000fe20000410000 */
[----:B------:R-:W-:-:S03]  /*79e0*/  HADD2.F32 R51, -RZ, R199.H1_H1 ;  /* 0x300000c7ff337230 */ /* 0x000fc60000004100 */
        /* <DEDUP_REMOVED lines=10> */
[----:B------:R-:W-:-:S02]  /*7a90*/  HADD2.F32 R150, -RZ, R200.H1_H1 ;  /* 0x300000c8ff967230 */ /* 0x000fc40000004100 */
[----:B------:R-:W-:Y:S01]  /*7aa0*/  FFMA.FTZ R153, R50, R51, R153 ;  /* 0x0000003332997223 */ /* 0x000fe20000010099 */
[-C--:B------:R-:W-:Y:S01]  /*7ab0*/  FMUL.FTZ R50, R80, R49.reuse ;  /* 0x0000003150327220 */ /* 0x080fe20000410000 */
[C---:B------:R-:W-:Y:S01]  /*7ac0*/  FMUL.FTZ R49, R12.reuse, R49 ;  /* 0x000000310c317220 */ /* 0x040fe20000410000 */
[----:B------:R-:W-:Y:S02]  /*7ad0*/  HADD2.F32 R51, -RZ, R14.H0_H0 ;  /* 0x2000000eff337230 */ /* 0x000fe40000004100 */
[-C--:B------:R-:W-:Y:S01]  /*7ae0*/  FFMA.FTZ R12, R12, R36.reuse, -R50 ;  /* 0x000000240c0c7223 */ /* 0x080fe20000010832 */
[----:B------:R-:W-:Y:S01]  /*7af0*/  FFMA.FTZ R36, R80, R36, R49 ;  /* 0x0000002450247223 */ /* 0x000fe20000010031 */
[----:B------:R-:W-:Y:S02]  /*7b00*/  HADD2.F32 R49, -RZ, R82.H0_H0 ;  /* 0x20000052ff317230 */ /* 0x000fe40000004100 */
[----:B------:R-:W-:Y:S01]  /*7b10*/  HADD2.F32 R50, -RZ, R198.H1_H1 ;  /* 0x300000c6ff327230 */ /* 0x000fe20000004100 */
[----:B------:R-:W-:Y:S01]  /*7b20*/  F2FP.F16.F32.PACK_AB R12, R12, R151 ;  /* 0x000000970c0c723e */ /* 0x000fe200000000ff */
[----:B------:R-:W-:-:S02]  /*7b30*/  HADD2.F32 R82, -RZ, R82.H1_H1 ;  /* 0x30000052ff527230 */ /* 0x000fc40000004100 */
[-C--:B------:R-:W-:Y:S01]  /*7b40*/  FMUL.FTZ R80, R49, R150.reuse ;  /* 0x0000009631507220 */ /* 0x080fe20000410000 */
[C---:B------:R-:W-:Y:S01]  /*7b50*/  FMUL.FTZ R150, R51.reuse, R150 ;  /* 0x0000009633967220 */ /* 0x040fe20000410000 */
[----:B------:R-:W-:Y:S01]  /*7b60*/  HADD2.F32 R14, -RZ, R14.H1_H1 ;  /* 0x3000000eff0e7230 */ /* 0x000fe20000004100 */
[----:B------:R-:W-:Y:S01]  /*7b70*/  F2FP.F16.F32.PACK_AB R36, R36, R153 ;  /* 0x000000992424723e */ /* 0x000fe200000000ff */
[-C--:B------:R-:W-:Y:S01]  /*7b80*/  FFMA.FTZ R80, R51, R50.reuse, -R80 ;  /* 0x0000003233507223 */ /* 0x080fe20000010850 */
[----:B------:R-:W-:Y:S01]  /*7b90*/  FFMA.FTZ R150, R49, R50, R150 ;  /* 0x0000003231967223 */ /* 0x000fe20000010096 */
[-C--:B------:R-:W-:Y:S01]  /*7ba0*/  FMUL.FTZ R49, R82, R39.reuse ;  /* 0x0000002752317220 */ /* 0x080fe20000410000 */
[C---:B------:R-:W-:Y:S01]  /*7bb0*/  FMUL.FTZ R39, R14.reuse, R39 ;  /* 0x000000270e277220 */ /* 0x040fe20000410000 */
[----:B------:R-:W-:Y:S02]  /*7bc0*/  IMAD.MOV.U32 R15, RZ, RZ, R83 ;  /* 0x000000ffff0f7224 */ /* 0x000fe400078e0053 */
[-C--:B------:R-:W-:Y:S01]  /*7bd0*/  FFMA.FTZ R49, R14, R38.reuse, -R49 ;  /* 0x000000260e317223 */ /* 0x080fe20000010831 */
[----:B------:R-:W-:Y:S01]  /*7be0*/  FFMA.FTZ R39, R82, R38, R39 ;  /* 0x0000002652277223 */ /* 0x000fe20000010027 */
[----:B------:R-:W-:-:S03]  /*7bf0*/  IMAD.MOV.U32 R83, RZ, RZ, R152 ;  /* 0x000000ffff537224 */ /* 0x000fc600078e0098 */
[----:B------:R-:W-:Y:S01]  /*7c00*/  F2FP.F16.F32.PACK_AB R49, R49, R80 ;  /* 0x000000503131723e */ /* 0x000fe200000000ff */
[----:B------:R-:W-:Y:S01]  /*7c10*/  IMAD.MOV.U32 R80, RZ, RZ, R36 ;  /* 0x000000ffff507224 */ /* 0x000fe200078e0024 */
[----:B------:R-:W-:-:S03]  /*7c20*/  F2FP.F16.F32.PACK_AB R39, R39, R150 ;  /* 0x000000962727723e */ /* 0x000fc600000000ff */
[----:B------:R-:W-:Y:S02]  /*7c30*/  IMAD.MOV.U32 R14, RZ, RZ, R49 ;  /* 0x000000ffff0e7224 */ /* 0x000fe400078e0031 */
[----:B------:R-:W-:-:S07]  /*7c40*/  IMAD.MOV.U32 R82, RZ, RZ, R39 ;  /* 0x000000ffff527224 */ /* 0x000fce00078e0027 */
.L_x_1637:
[----:B------:R-:W-:Y:S05]  /*7c50*/  BSYNC B3 ;  /* 0x0000000000037941 */ /* 0x000fea0003800000 */
.L_x_1636:
[----:B------:R-:W-:-:S04]  /*7c60*/  LEA R36, P4, R4, R11, 0x1 ;  /* 0x0000000b04247211 */ /* 0x000fc800078808ff */
[----:B--2---:R-:W-:Y:S02]  /*7c70*/  LEA.HI.X R37, R4, R115, R111, 0x1, P4 ;  /* 0x0000007304257211 */ /* 0x004fe400020f0c6f */
[----:B------:R-:W-:-:S03]  /*7c80*/  ISETP.GE.AND P4, PT, R149, R127, PT ;  /* 0x0000007f9500720c */ /* 0x000fc60003f86270 */
[----:B----4-:R2:W-:Y:S10]  /*7c90*/  ST.E.128 desc[UR60][R36.64], R12 ;  /* 0x0000000c24007985 */ /* 0x0105f4000c101d3c */
[----:B--2---:R-:W-:-:S05]  /*7ca0*/  @!P4 IMAD.WIDE R12, R149, 0x2, R114 ;  /* 0x00000002950cc825 */ /* 0x004fca00078e0272 */
[----:B---3--:R3:W-:Y:S02]  /*7cb0*/  @!P4 ST.E.128 desc[UR60][R12.64], R80 ;  /* 0x000000500c00c985 */ /* 0x0087e4000c101d3c */
.L_x_1635:
[----:B------:R-:W-:Y:S05]  /*7cc0*/  BSYNC B2 ;  /* 0x0000000000027941 */ /* 0x000fea0003800000 */
.L_x_1634:
        /* <DEDUP_REMOVED lines=25> */
[----:B------:R-:W-:Y:S01]  /*7e60*/  SHF.R.U64 R32, R32, 0x10, R33 ;  /* 0x0000001020207819 */ /* 0x000fe20000001221 */
[----:B----4-:R-:W-:Y:S01]  /*7e70*/  IMAD.MOV.U32 R49, RZ, RZ, R13 ;  /* 0x000000ffff317224 */ /* 0x010fe200078e000d */
[----:B------:R-:W-:Y:S01]  /*7e80*/  SHF.R.U32.HI R33, RZ, 0x10, R33 ;  /* 0x00000010ff217819 */ /* 0x000fe20000011621 */
[----:B------:R-:W-:Y:S01]  /*7e90*/  HADD2.F32 R51, -RZ, R200.H0_H0 ;  /* 0x200000c8ff337230 */ /* 0x000fe20000004100 */
[----:B------:R-:W-:Y:S01]  /*7ea0*/  SHF.R.U64 R34, R34, 0x10, R35 ;  /* 0x0000001022227819 */ /* 0x000fe20000001223 */
[----:B------:R-:W-:Y:S02]  /*7eb0*/  HADD2.F32 R13, -RZ, R50.H0_H0 ;  /* 0x20000032ff0d7230 */ /* 0x000fe40000004100 */
[----:B------:R-:W-:Y:S02]  /*7ec0*/  HADD2.F32 R81, -RZ, R49.H0_H0 ;  /* 0x20000031ff517230 */ /* 0x000fe40000004100 */
[----:B------:R-:W-:-:S02]  /*7ed0*/  HADD2.F32 R80, -RZ, R198.H0_H0 ;  /* 0x200000c6ff507230 */ /* 0x000fc40000004100 */
[-C--:B------:R-:W-:Y:S01]  /*7ee0*/  FMUL.FTZ R37, R13, R51.reuse ;  /* 0x000000330d257220 */ /* 0x080fe20000410000 */
[----:B------:R-:W-:Y:S02]  /*7ef0*/  HADD2.F32 R50, -RZ, R50.H1_H1 ;  /* 0x30000032ff327230 */ /* 0x000fe40000004100 */
[C---:B------:R-:W-:Y:S01]  /*7f00*/  FMUL.FTZ R51, R81.reuse, R51 ;  /* 0x0000003351337220 */ /* 0x040fe20000410000 */
[----:B------:R-:W-:Y:S02]  /*7f10*/  HADD2.F32 R33, -RZ, R33.H0_H0 ;  /* 0x20000021ff217230 */ /* 0x000fe40000004100 */
[-C--:B------:R-:W-:Y:S01]  /*7f20*/  FFMA.FTZ R37, R81, R80.reuse, -R37 ;  /* 0x0000005051257223 */ /* 0x080fe20000010825 */
[----:B------:R-:W-:Y:S02]  /*7f30*/  HADD2.F32 R32, -RZ, R32.H0_H0 ;  /* 0x20000020ff207230 */ /* 0x000fe40000004100 */
[----:B------:R-:W-:Y:S01]  /*7f40*/  FFMA.FTZ R13, R13, R80, R51 ;  /* 0x000000500d0d7223 */ /* 0x000fe20000010033 */
[--C-:B------:R-:W-:Y:S01]  /*7f50*/  SHF.R.U32.HI R51, RZ, 0x10, R45.reuse ;  /* 0x00000010ff337819 */ /* 0x100fe2000001162d */
[----:B------:R-:W-:Y:S01]  /*7f60*/  HADD2.F32 R80, -RZ, R197.H1_H1 ;  /* 0x300000c5ff507230 */ /* 0x000fe20000004100 */
[----:B------:R-:W-:Y:S01]  /*7f70*/  SHF.R.U64 R45, R44, 0x10, R45 ;  /* 0x000000102c2d7819 */ /* 0x000fe2000000122d */
[----:B------:R-:W-:-:S02]  /*7f80*/  HADD2.F32 R44, -RZ, R49.H1_H1 ;  /* 0x30000031ff2c7230 */ /* 0x000fc40000004100 */
[----:B------:R-:W-:Y:S02]  /*7f90*/  HADD2.F32 R51, -RZ, R51.H0_H0 ;  /* 0x20000033ff337230 */ /* 0x000fe40000004100 */
[----:B------:R-:W-:Y:S02]  /*7fa0*/  HADD2.F32 R45, -RZ, R45.H0_H0 ;  /* 0x2000002dff2d7230 */ /* 0x000fe40000004100 */
[----:B------:R-:W-:Y:S02]  /*7fb0*/  HADD2.F32 R34, -RZ, R34.H0_H0 ;  /* 0x20000022ff227230 */ /* 0x000fe40000004100 */
[-C--:B------:R-:W-:Y:S01]  /*7fc0*/  FMUL.FTZ R49, R50, R51.reuse ;  /* 0x0000003332317220 */ /* 0x080fe20000410000 */
[----:B------:R-:W-:-:S03]  /*7fd0*/  FMUL.FTZ R51, R44, R51 ;  /* 0x000000332c337220 */ /* 0x000fc60000410000 */
[-C--:B------:R-:W-:Y:S01]  /*7fe0*/  FFMA.FTZ R44, R44, R33.reuse, -R49 ;  /* 0x000000212c2c7223 */ /* 0x080fe20000010831 */
[----:B------:R-:W-:Y:S02]  /*7ff0*/  HADD2.F32 R49, -RZ, R39.H0_H0 ;  /* 0x20000027ff317230 */ /* 0x000fe40000004100 */
[----:B------:R-:W-:Y:S01]  /*8000*/  FFMA.FTZ R33, R50, R33, R51 ;  /* 0x0000002132217223 */ /* 0x000fe20000010033 */
[----:B------:R-:W-:Y:S02]  /*8010*/  HADD2.F32 R50, -RZ, R197.H0_H0 ;  /* 0x200000c5ff327230 */ /* 0x000fe40000004100 */
[----:B------:R-:W-:Y:S02]  /*8020*/  HADD2.F32 R51, -RZ, R15.H0_H0 ;  /* 0x2000000fff337230 */ /* 0x000fe40000004100 */
[----:B------:R-:W-:Y:S01]  /*8030*/  FMUL.FTZ R81, R49, R80 ;  /* 0x0000005031517220 */ /* 0x000fe20000410000 */
[----:B------:R-:W-:Y:S01]  /*8040*/  HADD2.F32 R39, -RZ, R39.H1_H1 ;  /* 0x30000027ff277230 */ /* 0x000fe20000004100 */
[----:B------:R-:W-:Y:S01]  /*8050*/  F2FP.F16.F32.PACK_AB R37, R44, R37 ;  /* 0x000000252c25723e */ /* 0x000fe200000000ff */
[----:B------:R-:W-:-:S02]  /*8060*/  HADD2.F32 R15, -RZ, R15.H1_H1 ;  /* 0x3000000fff0f7230 */ /* 0x000fc40000004100 */
[C---:B------:R-:W-:Y:S01]  /*8070*/  FFMA.FTZ R81, R51.reuse, R50, -R81 ;  /* 0x0000003233517223 */ /* 0x040fe20000010851 */
[----:B------:R-:W-:Y:S01]  /*8080*/  FMUL.FTZ R51, R51, R80 ;  /* 0x0000005033337220 */ /* 0x000fe20000410000 */
[----:B------:R-:W-:Y:S01]  /*8090*/  HADD2.F32 R80, -RZ, R196.H1_H1 ;  /* 0x300000c4ff507230 */ /* 0x000fe20000004100 */
[----:B------:R-:W-:Y:S01]  /*80a0*/  F2FP.F16.F32.PACK_AB R33, R33, R13 ;  /* 0x0000000d2121723e */ /* 0x000fe200000000ff */
[----:B------:R-:W-:Y:S02]  /*80b0*/  IMAD.MOV.U32 R13, RZ, RZ, R37 ;  /* 0x000000ffff0d7224 */ /* 0x000fe400078e0025 */
[----:B------:R-:W-:Y:S01]  /*80c0*/  FFMA.FTZ R51, R49, R50, R51 ;  /* 0x0000003231337223 */ /* 0x000fe20000010033 */
[----:B------:R-:W-:Y:S02]  /*80d0*/  SHF.R.U32.HI R49, RZ, 0x10, R35 ;  /* 0x00000010ff317819 */ /* 0x000fe40000011623 */
[--C-:B------:R-:W-:Y:S02]  /*80e0*/  SHF.R.U64 R35, R46, 0x10, R47.reuse ;  /* 0x000000102e237819 */ /* 0x100fe4000000122f */
[----:B------:R-:W-:Y:S01]  /*80f0*/  SHF.R.U32.HI R46, RZ, 0x10, R47 ;  /* 0x00000010ff2e7819 */ /* 0x000fe2000001162f */
[----:B------:R-:W-:Y:S01]  /*8100*/  HADD2.F32 R49, -RZ, R49.H0_H0 ;  /* 0x20000031ff317230 */ /* 0x000fe20000004100 */
[----:B------:R-:W-:Y:S01]  /*8110*/  MOV R37, R33 ;  /* 0x0000002100257202 */ /* 0x000fe20000000f00 */
[----:B------:R-:W-:-:S02]  /*8120*/  HADD2.F32 R35, -RZ, R35.H0_H0 ;  /* 0x20000023ff237230 */ /* 0x000fc40000004100 */
[----:B------:R-:W-:-:S05]  /*8130*/  HADD2.F32 R46, -RZ, R46.H0_H0 ;  /* 0x2000002eff2e7230 */ /* 0x000fca0000004100 */
[----:B------:R-:W-:-:S04]  /*8140*/  FMUL.FTZ R47, R39, R46 ;  /* 0x0000002e272f7220 */ /* 0x000fc80000410000 */
[C---:B------:R-:W-:Y:S01]  /*8150*/  FFMA.FTZ R47, R15.reuse, R49, -R47 ;  /* 0x000000310f2f7223 */ /* 0x040fe2000001082f */
[----:B------:R-:W-:Y:S01]  /*8160*/  FMUL.FTZ R15, R15, R46 ;  /* 0x0000002e0f0f7220 */ /* 0x000fe20000410000 */
[----:B------:R-:W-:-:S03]  /*8170*/  HADD2.F32 R46, -RZ, R196.H0_H0 ;  /* 0x200000c4ff2e7230 */ /* 0x000fc60000004100 */
[----:B------:R-:W-:Y:S01]  /*8180*/  FFMA.FTZ R15, R39, R49, R15 ;  /* 0x00000031270f7223 */ /* 0x000fe2000001000f */
[----:B------:R-:W-:Y:S01]  /*8190*/  HADD2.F32 R39, -RZ, R36.H0_H0 ;  /* 0x20000024ff277230 */ /* 0x000fe20000004100 */
[----:B------:R-:W-:Y:S01]  /*81a0*/  F2FP.F16.F32.PACK_AB R47, R47, R81 ;  /* 0x000000512f2f723e */ /* 0x000fe200000000ff */
[----:B------:R-:W-:Y:S02]  /*81b0*/  HADD2.F32 R49, -RZ, R12.H0_H0 ;  /* 0x2000000cff317230 */ /* 0x000fe40000004100 */
[----:B------:R-:W-:Y:S02]  /*81c0*/  HADD2.F32 R36, -RZ, R36.H1_H1 ;  /* 0x30000024ff247230 */ /* 0x000fe40000004100 */
[-C--:B------:R-:W-:Y:S01]  /*81d0*/  FMUL.FTZ R50, R39, R80.reuse ;  /* 0x0000005027327220 */ /* 0x080fe20000410000 */
[----:B------:R-:W-:Y:S02]  /*81e0*/  HADD2.F32 R12, -RZ, R12.H1_H1 ;  /* 0x3000000cff0c7230 */ /* 0x000fe40000004100 */
[----:B------:R-:W-:Y:S01]  /*81f0*/  FMUL.FTZ R80, R49, R80 ;  /* 0x0000005031507220 */ /* 0x000fe20000410000 */
[----:B------:R-:W-:Y:S01]  /*8200*/  F2FP.F16.F32.PACK_AB R51, R15, R51 ;  /* 0x000000330f33723e */ /* 0x000fe200000000ff */
[----:B------:R-:W-:Y:S01]  /*8210*/  FFMA.FTZ R50, R49, R46, -R50 ;  /* 0x0000002e31327223 */ /* 0x000fe20000010832 */
[----:B------:R-:W-:-:S02]  /*8220*/  HADD2.F32 R49, -RZ, R195.H1_H1 ;  /* 0x300000c3ff317230 */ /* 0x000fc40000004100 */
[----:B------:R-:W-:Y:S01]  /*8230*/  FFMA.FTZ R80, R39, R46, R80 ;  /* 0x0000002e27507223 */ /* 0x000fe20000010050 */
[-C--:B------:R-:W-:Y:S01]  /*8240*/  FMUL.FTZ R39, R36, R45.reuse ;  /* 0x0000002d24277220 */ /* 0x080fe20000410000 */
[C---:B------:R-:W-:Y:S01]  /*8250*/  FMUL.FTZ R45, R12.reuse, R45 ;  /* 0x0000002d0c2d7220 */ /* 0x040fe20000410000 */
[----:B------:R-:W-:Y:S02]  /*8260*/  IMAD.MOV.U32 R15, RZ, RZ, R47 ;  /* 0x000000ffff0f7224 */ /* 0x000fe400078e002f */
[-C--:B------:R-:W-:Y:S01]  /*8270*/  FFMA.FTZ R12, R12, R32.reuse, -R39 ;  /* 0x000000200c0c7223 */ /* 0x080fe20000010827 */
[----:B------:R-:W-:Y:S01]  /*8280*/  FFMA.FTZ R32, R36, R32, R45 ;  /* 0x0000002024207223 */ /* 0x000fe2000001002d */
[----:B------:R-:W-:Y:S02]  /*8290*/  HADD2.F32 R36, -RZ, R38.H0_H0 ;  /* 0x20000026ff247230 */ /* 0x000fe40000004100 */
[----:B------:R-:W-:Y:S01]  /*82a0*/  HADD2.F32 R45, -RZ, R14.H0_H0 ;  /* 0x2000000eff2d7230 */ /* 0x000fe20000004100 */
[----:B------:R-:W-:Y:S01]  /*82b0*/  F2FP.F16.F32.PACK_AB R12, R12, R50 ;  /* 0x000000320c0c723e */ /* 0x000fe200000000ff */
[----:B------:R-:W-:-:S02]  /*82c0*/  HADD2.F32 R39, -RZ, R195.H0_H0 ;  /* 0x200000c3ff277230 */ /* 0x000fc40000004100 */
[-C--:B------:R-:W-:Y:S01]  /*82d0*/  FMUL.FTZ R46, R36, R49.reuse ;  /* 0x00000031242e7220 */ /* 0x080fe20000410000 */
[----:B------:R-:W-:Y:S02]  /*82e0*/  HADD2.F32 R38, -RZ, R38.H1_H1 ;  /* 0x30000026ff267230 */ /* 0x000fe40000004100 */
[C---:B------:R-:W-:Y:S01]  /*82f0*/  FMUL.FTZ R49, R45.reuse, R49 ;  /* 0x000000312d317220 */ /* 0x040fe20000410000 */
[----:B------:R-:W-:Y:S02]  /*8300*/  HADD2.F32 R14, -RZ, R14.H1_H1 ;  /* 0x3000000eff0e7230 */ /* 0x000fe40000004100 */
[-C--:B------:R-:W-:Y:S01]  /*8310*/  FFMA.FTZ R46, R45, R39.reuse, -R46 ;  /* 0x000000272d2e7223 */ /* 0x080fe2000001082e */
[----:B------:R-:W-:Y:S01]  /*8320*/  F2FP.F16.F32.PACK_AB R32, R32, R80 ;  /* 0x000000502020723e */ /* 0x000fe200000000ff */
[----:B------:R-:W-:Y:S01]  /*8330*/  FFMA.FTZ R49, R36, R39, R49 ;  /* 0x0000002724317223 */ /* 0x000fe20000010031 */
[-C--:B------:R-:W-:Y:S01]  /*8340*/  FMUL.FTZ R36, R38, R35.reuse ;  /* 0x0000002326247220 */ /* 0x080fe20000410000 */
[----:B------:R-:W-:Y:S01]  /*8350*/  FMUL.FTZ R35, R14, R35 ;  /* 0x000000230e237220 */ /* 0x000fe20000410000 */
[----:B------:R-:W-:-:S02]  /*8360*/  IMAD.MOV.U32 R39, RZ, RZ, R51 ;  /* 0x000000ffff277224 */ /* 0x000fc400078e0033 */
[-C--:B------:R-:W-:Y:S01]  /*8370*/  FFMA.FTZ R36, R14, R34.reuse, -R36 ;  /* 0x000000220e247223 */ /* 0x080fe20000010824 */
[----:B------:R-:W-:-:S04]  /*8380*/  FFMA.FTZ R35, R38, R34, R35 ;  /* 0x0000002226237223 */ /* 0x000fc80000010023 */
[----:B------:R-:W-:Y:S01]  /*8390*/  F2FP.F16.F32.PACK_AB R46, R36, R46 ;  /* 0x0000002e242e723e */ /* 0x000fe200000000ff */
[----:B------:R-:W-:Y:S01]  /*83a0*/  IMAD.MOV.U32 R36, RZ, RZ, R32 ;  /* 0x000000ffff247224 */ /* 0x000fe200078e0020 */
[----:B------:R-:W-:-:S03]  /*83b0*/  F2FP.F16.F32.PACK_AB R35, R35, R49 ;  /* 0x000000312323723e */ /* 0x000fc600000000ff */
[----:B------:R-:W-:Y:S02]  /*83c0*/  IMAD.MOV.U32 R14, RZ, RZ, R46 ;  /* 0x000000ffff0e7224 */ /* 0x000fe400078e002e */
[----:B------:R-:W-:-:S07]  /*83d0*/  IMAD.MOV.U32 R38, RZ, RZ, R35 ;  /* 0x000000ffff267224 */ /* 0x000fce00078e0023 */
.L_x_1641:
[----:B------:R-:W-:Y:S05]  /*83e0*/  BSYNC B3 ;  /* 0x0000000000037941 */ /* 0x000fea0003800000 */
.L_x_1640:
[----:B------:R-:W-:-:S04]  /*83f0*/  LEA R32, P4, R5, R11, 0x1 ;  /* 0x0000000b05207211 */ /* 0x000fc800078808ff */
[----:B--2---:R-:W-:Y:S02]  /*8400*/  LEA.HI.X R33, R5, R115, R110, 0x1, P4 ;  /* 0x0000007305217211 */ /* 0x004fe400020f0c6e */
[----:B------:R-:W-:-:S03]  /*8410*/  ISETP.GE.AND P4, PT, R48, R127, PT ;  /* 0x0000007f3000720c */ /* 0x000fc60003f86270 */
[----:B----4-:R2:W-:Y:S10]  /*8420*/  ST.E.128 desc[UR60][R32.64], R12 ;  /* 0x0000000c20007985 */ /* 0x0105f4000c101d3c */
[----:B--2---:R-:W-:-:S05]  /*8430*/  @!P4 IMAD.WIDE R12, R48, 0x2, R114 ;  /* 0x00000002300cc825 */ /* 0x004fca00078e0272 */
[----:B---3--:R4:W-:Y:S02]  /*8440*/  @!P4 ST.E.128 desc[UR60][R12.64], R36 ;  /* 0x000000240c00c985 */ /* 0x0089e4000c101d3c */
.L_x_1639:
[----:B------:R-:W-:Y:S05]  /*8450*/  BSYNC B2 ;  /* 0x0000000000027941 */ /* 0x000fea0003800000 */
.L_x_1638:
[----:B------:R-:W-:-:S13]  /*8460*/  ISETP.NE.AND P4, PT, R21, RZ, PT ;  /* 0x000000ff1500720c */ /* 0x000fda0003f85270 */
[----:B------:R-:W-:Y:S05]  /*8470*/  @!P4 BRA `(.L_x_1633) ;  /* 0x0000000400ccc947 */ /* 0x000fea0003800000 */
[----:B---34-:R-:W-:Y:S01]  /*8480*/  SEL R12, R124, R131, !P1 ;  /* 0x000000837c0c7207 */ /* 0x018fe20004800000 */
        /* <DEDUP_REMOVED lines=103> */
[----:B------:R-:W-:Y:S01]  /*8b00*/  F2FP.F16.F32.PACK_AB R31, R31, R191 ;  /* 0x000000bf1f1f723e */ /* 0x000fe200000000ff */
[----:B------:R-:W-:Y:S02]  /*8b10*/  IMAD.MOV.U32 R32, RZ, RZ, R40 ;  /* 0x000000ffff207224 */ /* 0x000fe400078e0028 */
[----:B------:R-:W-:Y:S02]  /*8b20*/  IMAD.MOV.U32 R33, RZ, RZ, R37 ;  /* 0x000000ffff217224 */ /* 0x000fe400078e0025 */
[----:B------:R-:W-:-:S07]  /*8b30*/  IMAD.MOV.U32 R34, RZ, RZ, R31 ;  /* 0x000000ffff227224 */ /* 0x000fce00078e001f */
.L_x_1643:
[----:B------:R-:W-:Y:S05]  /*8b40*/  BSYNC B2 ;  /* 0x0000000000027941 */ /* 0x000fea0003800000 */
.L_x_1642:
[----:B------:R-:W-:-:S04]  /*8b50*/  LEA R28, P4, R6, R11, 0x1 ;  /* 0x0000000b061c7211 */ /* 0x000fc800078808ff */
[----:B--2---:R-:W-:Y:S02]  /*8b60*/  LEA.HI.X R29, R6, R115, R109, 0x1, P4 ;  /* 0x00000073061d7211 */ /* 0x004fe400020f0c6d */
[----:B------:R-:W-:-:S03]  /*8b70*/  ISETP.GE.AND P4, PT, R36, R127, PT ;  /* 0x0000007f2400720c */ /* 0x000fc60003f86270 */
[----:B----4-:R2:W-:Y:S10]  /*8b80*/  ST.E.128 desc[UR60][R28.64], R12 ;  /* 0x0000000c1c007985 */ /* 0x0105f4000c101d3c */
[----:B------:R-:W-:-:S05]  /*8b90*/  @!P4 IMAD.WIDE R114, R36, 0x2, R114 ;  /* 0x000000022472c825 */ /* 0x000fca00078e0272 */
[----:B---3--:R2:W-:Y:S02]  /*8ba0*/  @!P4 ST.E.128 desc[UR60][R114.64], R32 ;  /* 0x000000207200c985 */ /* 0x0085e4000c101d3c */
.L_x_1633:
[----:B------:R-:W-:Y:S05]  /*8bb0*/  BSYNC B1 ;  /* 0x0000000000017941 */ /* 0x000fea0003800000 */
.L_x_1632:
[----:B------:R-:W-:-:S03]  /*8bc0*/  UMOV UR4, 0xffffffff ;  /* 0xffffffff00047882 */ /* 0x000fc60000000000 */
[----:B------:R-:W-:Y:S05]  /*8bd0*/  BRA.DIV UR4, `(.L_x_1644) ;  /* 0x0000021a04987947 */ /* 0x000fea000b800000 */
[----:B-1----:R-:W1:Y:S04]  /*8be0*/  SHFL.IDX PT, R116, R116, 0x1, 0x1c1f ;  /* 0x003c1f0074747f89 */ /* 0x002e6800000e0000 */
[----:B------:R-:W0:Y:S02]  /*8bf0*/  SHFL.IDX PT, R117, R117, 0x1, 0x1c1f ;  /* 0x003c1f0075757f89 */ /* 0x000e2400000e0000 */
.L_x_2013:
        /* <DEDUP_REMOVED lines=10> */
[----:B------:R-:W-:Y:S02]  /*8ca0*/  LEA R34, P5, R4, R117, 0x1 ;  /* 0x0000007504227211 */ /* 0x000fe400078a08ff */
[----:B------:R-:W-:Y:S02]  /*8cb0*/  LEA.HI R12, R12, R11, RZ, 0x4 ;  /* 0x0000000b0c0c7211 */ /* 0x000fe400078f20ff */
[----:B------:R-:W-:-:S02]  /*8cc0*/  LEA.HI.X R35, R4, R116, R111, 0x1, P5 ;  /* 0x0000007404237211 */ /* 0x000fc400028f0c6f */
[----:B------:R-:W-:Y:S02]  /*8cd0*/  LEA.HI.SX32 R36, R12, R119, 0x1c ;  /* 0x000000770c247211 */ /* 0x000fe400078fe2ff */
[----:B------:R-:W-:Y:S02]  /*8ce0*/  ISETP.GE.AND P5, PT, R18, R123, PT ;  /* 0x0000007b1200720c */ /* 0x000fe40003fa6270 */
[----:B------:R-:W-:-:S04]  /*8cf0*/  SHF.R.S32.HI R12, RZ, 0x1f, R36 ;  /* 0x0000001fff0c7819 */ /* 0x000fc80000011424 */
[----:B------:R-:W-:Y:S01]  /*8d00*/  LEA.HI R12, R12, R36, RZ, 0x3 ;  /* 0x000000240c0c7211 */ /* 0x000fe200078f18ff */
[----:B------:R-:W-:-:S03]  /*8d10*/  IMAD.SHL.U32 R36, R36, 0x8, RZ ;  /* 0x0000000824247824 */ /* 0x000fc600078e00ff */
[----:B------:R-:W-:Y:S02]  /*8d20*/  SHF.R.S32.HI R12, RZ, 0x3, R12 ;  /* 0x00000003ff0c7819 */ /* 0x000fe4000001140c */
[----:B------:R-:W-:Y:S02]  /*8d30*/  LOP3.LUT R11, R181, 0x38, R36, 0xf8, !PT ;  /* 0x00000038b50b7812 */ /* 0x000fe400078ef824 */
[----:B------:R-:W-:Y:S01]  /*8d40*/  ISETP.GE.AND P4, PT, R36, R127, PT ;  /* 0x0000007f2400720c */ /* 0x000fe20003f86270 */
[----:B------:R-:W-:Y:S01]  /*8d50*/  IMAD R12, R12, 0x1800, R201 ;  /* 0x000018000c0c7824 */ /* 0x000fe200078e02c9 */
[----:B------:R-:W-:-:S05]  /*8d60*/  LOP3.LUT R11, R11, R13, RZ, 0x3c, !PT ;  /* 0x0000000d0b0b7212 */ /* 0x000fca00078e3cff */
[----:B------:R-:W-:Y:S02]  /*8d70*/  IMAD.IADD R11, R12, 0x1, R11 ;  /* 0x000000010c0b7824 */ /* 0x000fe400078e020b */
[C---:B------:R-:W-:Y:S02]  /*8d80*/  IMAD R12, R17.reuse, 0x4800, R137 ;  /* 0x00004800110c7824 */ /* 0x040fe400078e0289 */
[----:B------:R-:W-:Y:S02]  /*8d90*/  IMAD R28, R17, 0x4800, R11 ;  /* 0x00004800111c7824 */ /* 0x000fe400078e020b */
[--C-:B------:R-:W-:Y:S02]  /*8da0*/  IMAD R12, R12, 0x2, R2.reuse ;  /* 0x000000020c0c7824 */ /* 0x100fe400078e0202 */
[----:B------:R-:W-:Y:S02]  /*8db0*/  IMAD R28, R28, 0x2, R2 ;  /* 0x000000021c1c7824 */ /* 0x000fe400078e0202 */
[----:B------:R-:W-:-:S02]  /*8dc0*/  @!P4 IMAD.WIDE R36, R36, 0x2, R32 ;  /* 0x000000022424c825 */ /* 0x000fc400078e0220 */
        /* <DEDUP_REMOVED lines=32> */
[----:B------:R-:W-:Y:S02]  /*8fd0*/  IMAD.MOV.U32 R13, RZ, RZ, R15 ;  /* 0x000000ffff0d7224 */ /* 0x000fe400078e000f */
[----:B------:R-:W-:Y:S01]  /*8fe0*/  HADD2.F32 R15, -RZ, R31.H0_H0 ;  /* 0x2000001fff0f7230 */ /* 0x000fe20000004100 */
[----:B------:R-:W-:Y:S01]  /*8ff0*/  F2FP.F16.F32.PACK_AB R29, R29, R39 ;  /* 0x000000271d1d723e */ /* 0x000fe200000000ff */
[----:B------:R-:W-:Y:S01]  /*9000*/  HADD2.F32 R42, -RZ, R156.H1_H1 ;  /* 0x3000009cff2a7230 */ /* 0x000fe20000004100 */
[----:B------:R-:W-:Y:S01]  /*9010*/  F2FP.F16.F32.PACK_AB R11, R11, R38 ;  /* 0x000000260b0b723e */ /* 0x000fe200000000ff */
[--C-:B------:R-:W-:Y:S02]  /*9020*/  HADD2.F32 R40, -RZ, R13.reuse.H0_H0 ;  /* 0x2000000dff287230 */ /* 0x100fe40000004100 */
[----:B------:R-:W-:Y:S01]  /*9030*/  FMUL.FTZ R43, R15, R41 ;  /* 0x000000290f2b7220 */ /* 0x000fe20000410000 */
[----:B------:R-:W-:-:S02]  /*9040*/  HADD2.F32 R13, -RZ, R13.H1_H1 ;  /* 0x3000000dff0d7230 */ /* 0x000fc40000004100 */
[----:B------:R-:W-:Y:S02]  /*9050*/  HADD2.F32 R158, -RZ, R158.H0_H0 ;  /* 0x2000009eff9e7230 */ /* 0x000fe40000004100 */
        /* <DEDUP_REMOVED lines=31> */
[----:B------:R-:W-:Y:S01]  /*9250*/  HADD2.F32 R30, -RZ, R30.H1_H1 ;  /* 0x3000001eff1e7230 */ /* 0x000fe20000004100 */
[----:B------:R-:W-:Y:S01]  /*9260*/  F2FP.F16.F32.PACK_AB R13, R13, R40 ;  /* 0x000000280d0d723e */ /* 0x000fe200000000ff */
[-C--:B------:R-:W-:Y:S01]  /*9270*/  FMUL.FTZ R28, R12, R158.reuse ;  /* 0x0000009e0c1c7220 */ /* 0x080fe20000410000 */
[----:B------:R-:W-:Y:S01]  /*9280*/  FMUL.FTZ R158, R15, R158 ;  /* 0x0000009e0f9e7220 */ /* 0x000fe20000410000 */
[----:B------:R-:W-:-:S02]  /*9290*/  F2FP.F16.F32.PACK_AB R72, R72, R159 ;  /* 0x0000009f4848723e */ /* 0x000fc400000000ff */
[-C--:B------:R-:W-:Y:S01]  /*92a0*/  FFMA.FTZ R28, R15, R156.reuse, -R28 ;  /* 0x0000009c0f1c7223 */ /* 0x080fe2000001081c */
        /* <DEDUP_REMOVED lines=9> */
[----:B------:R-:W-:Y:S01]  /*9340*/  MOV R12, R13 ;  /* 0x0000000d000c7202 */ /* 0x000fe20000000f00 */
[----:B------:R-:W-:Y:S02]  /*9350*/  IMAD.MOV.U32 R13, RZ, RZ, R29 ;  /* 0x000000ffff0d7224 */ /* 0x000fe400078e001d */
[----:B------:R-:W-:Y:S02]  /*9360*/  IMAD.MOV.U32 R29, RZ, RZ, R11 ;  /* 0x000000ffff1d7224 */ /* 0x000fe400078e000b */
[----:B------:R-:W-:-:S07]  /*9370*/  IMAD.MOV.U32 R30, RZ, RZ, R74 ;  /* 0x000000ffff1e7224 */ /* 0x000fce00078e004a */
.L_x_1648:
[----:B------:R-:W-:Y:S05]  /*9380*/  BSYNC B2 ;  /* 0x0000000000027941 */ /* 0x000fea0003800000 */
.L_x_1647:
[----:B0-----:R0:W-:Y:S04]  /*9390*/  ST.E.128 desc[UR60][R34.64], R12 ;  /* 0x0000000c22007985 */ /* 0x0011e8000c101d3c */
[----:B-1----:R0:W-:Y:S02]  /*93a0*/  @!P4 ST.E.128 desc[UR60][R36.64], R28 ;  /* 0x0000001c2400c985 */ /* 0x0021e4000c101d3c */
.L_x_1646:
[----:B------:R-:W-:Y:S05]  /*93b0*/  BSYNC B1 ;  /* 0x0000000000017941 */ /* 0x000fea0003800000 */
.L_x_1645:
[----:B------:R-:W-:Y:S01]  /*93c0*/  ISETP.NE.AND P4, PT, R20, RZ, PT ;  /* 0x000000ff1400720c */ /* 0x000fe20003f85270 */
[----:B------:R-:W-:-:S12]  /*93d0*/  BSSY B1, `(.L_x_1649) ;  /* 0x0000073000017945 */ /* 0x000fd80003800000 */
[----:B------:R-:W-:Y:S05]  /*93e0*/  @!P4 BRA `(.L_x_1650) ;  /* 0x0000000400c4c947 */ /* 0x000fea0003800000 */
[----:B---3--:R-:W-:Y:S01]  /*93f0*/  SEL R11, R124, R131, !P2 ;  /* 0x000000837c0b7207 */ /* 0x008fe20005000000 */
[----:B------:R-:W-:Y:S01]  /*9400*/  BSSY B2, `(.L_x_1651) ;  /* 0x000006d000027945 */ /* 0x000fe20003800000 */
[----:B0---4-:R-:W-:Y:S02]  /*9410*/  SHF.R.U32.HI R13, RZ, 0x3, R181 ;  /* 0x00000003ff0d7819 */ /* 0x011fe400000116b5 */
[----:B------:R-:W-:Y:S02]  /*9420*/  SHF.R.S32.HI R12, RZ, 0x1f, R11 ;  /* 0x0000001fff0c7819 */ /* 0x000fe4000001140b */
[C---:B------:R-:W-:Y:S02]  /*9430*/  LEA R34, P5, R5.reuse, R117, 0x1 ;  /* 0x0000007505227211 */ /* 0x040fe400078a08ff */
[----:B------:R-:W-:Y:S02]  /*9440*/  LEA.HI R11, R12, R11, RZ, 0x4 ;  /* 0x0000000b0c0b7211 */ /* 0x000fe400078f20ff */
[----:B------:R-:W-:-:S02]  /*9450*/  LEA.HI.X R35, R5, R116, R110, 0x1, P5 ;  /* 0x0000007405237211 */ /* 0x000fc400028f0c6e */
[----:B------:R-:W-:Y:S02]  /*9460*/  LEA.HI.SX32 R11, R11, R118, 0x1c ;  /* 0x000000760b0b7211 */ /* 0x000fe400078fe2ff */
[----:B------:R-:W-:Y:S02]  /*9470*/  ISETP.GE.AND P5, PT, R167, R123, PT ;  /* 0x0000007ba700720c */ /* 0x000fe40003fa6270 */
        /* <DEDUP_REMOVED lines=12> */
[----:B------:R-:W-:Y:S02]  /*9540*/  IMAD R28, R13, 0x2, R2 ;  /* 0x000000020d1c7824 */ /* 0x000fe400078e0202 */
[----:B------:R-:W-:Y:S02]  /*9550*/  @!P4 IMAD.WIDE R36, R36, 0x2, R32 ;  /* 0x000000022424c825 */ /* 0x000fe400078e0220 */
[----:B------:R0:W1:Y:S04]  /*9560*/  LDS.128 R12, [R11+0x18400] ;  /* 0x018400000b0c7984 */ /* 0x0000680000000c00 */
[----:B------:R-:W2:Y:S01]  /*9570*/  LDS.128 R28, [R28+0x18400] ;  /* 0x018400001c1c7984 */ /* 0x000ea20000000c00 */
[----:B------:R-:W-:Y:S05]  /*9580*/  @P5 BRA `(.L_x_1652) ;  /* 0x0000000400505947 */ /* 0x000fea0003800000 */
[--C-:B------:R-:W-:Y:S01]  /*9590*/  SHF.R.U64 R38, R68, 0x10, R69.reuse ;  /* 0x0000001044267819 */ /* 0x100fe20000001245 */
[--C-:B--2---:R-:W-:Y:S01]  /*95a0*/  HADD2.F32 R43, -RZ, R29.reuse.H0_H0 ;  /* 0x2000001dff2b7230 */ /* 0x104fe20000004100 */
[----:B------:R-:W-:Y:S01]  /*95b0*/  SHF.R.U32.HI R68, RZ, 0x10, R69 ;  /* 0x00000010ff447819 */ /* 0x000fe20000011645 */
[----:B------:R-:W-:Y:S01]  /*95c0*/  HADD2.F32 R44, -RZ, R29.H1_H1 ;  /* 0x3000001dff2c7230 */ /* 0x000fe20000004100 */
[--C-:B0-----:R-:W-:Y:S01]  /*95d0*/  SHF.R.U64 R11, R56, 0x10, R57.reuse ;  /* 0x00000010380b7819 */ /* 0x101fe20000001239 */
[----:B------:R-:W-:Y:S01]  /*95e0*/  HADD2.F32 R42, -RZ, R155.H1_H1 ;  /* 0x3000009bff2a7230 */ /* 0x000fe20000004100 */
[----:B------:R-:W-:Y:S01]  /*95f0*/  SHF.R.U32.HI R56, RZ, 0x10, R57 ;  /* 0x00000010ff387819 */ /* 0x000fe20000011639 */
[--C-:B-1----:R-:W-:Y:S01]  /*9600*/  HADD2.F32 R29, -RZ, R13.reuse.H0_H0 ;  /* 0x2000000dff1d7230 */ /* 0x102fe20000004100 */
[----:B------:R-:W-:Y:S01]  /*9610*/  SHF.R.U64 R40, R70, 0x10, R71 ;  /* 0x0000001046287819 */ /* 0x000fe20000001247 */
[----:B------:R-:W-:Y:S02]  /*9620*/  HADD2.F32 R68, -RZ, R68.H0_H0 ;  /* 0x20000044ff447230 */ /* 0x000fe40000004100 */
[----:B------:R-:W-:Y:S01]  /*9630*/  FMUL.FTZ R45, R43, R42 ;  /* 0x0000002a2b2d7220 */ /* 0x000fe20000410000 */
[----:B------:R-:W-:-:S02]  /*9640*/  HADD2.F32 R13, -RZ, R13.H1_H1 ;  /* 0x3000000dff0d7230 */ /* 0x000fc40000004100 */
[----:B------:R-:W-:Y:S01]  /*9650*/  FMUL.FTZ R46, R29, R42 ;  /* 0x0000002a1d2e7220 */ /* 0x000fe20000410000 */
[----:B------:R-:W-:Y:S02]  /*9660*/  HADD2.F32 R56, -RZ, R56.H0_H0 ;  /* 0x20000038ff387230 */ /* 0x000fe40000004100 */
[-C--:B------:R-:W-:Y:S01]  /*9670*/  FMUL.FTZ R42, R44, R68.reuse ;  /* 0x000000442c2a7220 */ /* 0x080fe20000410000 */
[----:B------:R-:W-:Y:S01]  /*9680*/  SHF.R.U32.HI R70, RZ, 0x10, R71 ;  /* 0x00000010ff467819 */ /* 0x000fe20000011647 */
[C---:B------:R-:W-:Y:S01]  /*9690*/  FMUL.FTZ R68, R13.reuse, R68 ;  /* 0x000000440d447220 */ /* 0x040fe20000410000 */
[----:B------:R-:W-:Y:S02]  /*96a0*/  HADD2.F32 R41, -RZ, R147.H1_H1 ;  /* 0x30000093ff297230 */ /* 0x000fe40000004100 */
[-C--:B------:R-:W-:Y:S01]  /*96b0*/  FFMA.FTZ R42, R13, R56.reuse, -R42 ;  /* 0x000000380d2a7223 */ /* 0x080fe2000001082a */
[--C-:B------:R-:W-:Y:S01]  /*96c0*/  SHF.R.U64 R39, R58, 0x10, R59.reuse ;  /* 0x000000103a277819 */ /* 0x100fe2000000123b */
[----:B------:R-:W-:Y:S01]  /*96d0*/  FFMA.FTZ R13, R44, R56, R68 ;  /* 0x000000382c0d7223 */ /* 0x000fe20000010044 */
[----:B------:R-:W-:Y:S01]  /*96e0*/  SHF.R.U32.HI R58, RZ, 0x10, R59 ;  /* 0x00000010ff3a7819 */ /* 0x000fe2000001163b */
[----:B------:R-:W-:-:S02]  /*96f0*/  HADD2.F32 R44, -RZ, R31.H0_H0 ;  /* 0x2000001fff2c7230 */ /* 0x000fc40000004100 */
[-C--:B------:R-:W-:Y:S01]  /*9700*/  FFMA.FTZ R45, R29, R41.reuse, -R45 ;  /* 0x000000291d2d7223 */ /* 0x080fe2000001082d */
[----:B------:R-:W-:Y:S02]  /*9710*/  HADD2.F32 R31, -RZ, R31.H1_H1 ;  /* 0x3000001fff1f7230 */ /* 0x000fe40000004100 */
[----:B------:R-:W-:Y:S01]  /*9720*/  FFMA.FTZ R46, R43, R41, R46 ;  /* 0x000000292b2e7223 */ /* 0x000fe2000001002e */
[----:B------:R-:W-:Y:S02]  /*9730*/  HADD2.F32 R70, -RZ, R70.H0_H0 ;  /* 0x20000046ff467230 */ /* 0x000fe40000004100 */
[----:B------:R-:W-:Y:S01]  /*9740*/  HADD2.F32 R41, -RZ, R148.H1_H1 ;  /* 0x30000094ff297230 */ /* 0x000fe20000004100 */
[----:B------:R-:W-:Y:S01]  /*9750*/  F2FP.F16.F32.PACK_AB R42, R42, R45 ;  /* 0x0000002d2a2a723e */ /* 0x000fe200000000ff */
[--C-:B------:R-:W-:Y:S02]  /*9760*/  HADD2.F32 R48, -RZ, R15.reuse.H0_H0 ;  /* 0x2000000fff307230 */ /* 0x100fe40000004100 */
[----:B------:R-:W-:Y:S01]  /*9770*/  FMUL.FTZ R50, R31, R70 ;  /* 0x000000461f327220 */ /* 0x000fe20000410000 */
[----:B------:R-:W-:-:S02]  /*9780*/  HADD2.F32 R15, -RZ, R15.H1_H1 ;  /* 0x3000000fff0f7230 */ /* 0x000fc40000004100 */
[-C--:B------:R-:W-:Y:S01]  /*9790*/  FMUL.FTZ R43, R44, R41.reuse ;  /* 0x000000292c2b7220 */ /* 0x080fe20000410000 */
[----:B------:R-:W-:Y:S02]  /*97a0*/  HADD2.F32 R58, -RZ, R58.H0_H0 ;  /* 0x2000003aff3a7230 */ /* 0x000fe40000004100 */
[----:B------:R-:W-:Y:S01]  /*97b0*/  FMUL.FTZ R41, R48, R41 ;  /* 0x0000002930297220 */ /* 0x000fe20000410000 */
[----:B------:R-:W-:Y:S02]  /*97c0*/  HADD2.F32 R29, -RZ, R146.H1_H1 ;  /* 0x30000092ff1d7230 */ /* 0x000fe40000004100 */
[C---:B------:R-:W-:Y:S01]  /*97d0*/  FMUL.FTZ R70, R15.reuse, R70 ;  /* 0x000000460f467220 */ /* 0x040fe20000410000 */
[----:B------:R-:W-:Y:S02]  /*97e0*/  HADD2.F32 R56, -RZ, R38.H0_H0 ;  /* 0x20000026ff387230 */ /* 0x000fe40000004100 */
[----:B------:R-:W-:Y:S01]  /*97f0*/  FFMA.FTZ R50, R15, R58, -R50 ;  /* 0x0000003a0f327223 */ /* 0x000fe20000010832 */
[----:B------:R-:W-:-:S02]  /*9800*/  HADD2.F32 R15, -RZ, R28.H1_H1 ;  /* 0x3000001cff0f7230 */ /* 0x000fc40000004100 */
[-C--:B------:R-:W-:Y:S01]  /*9810*/  FFMA.FTZ R43, R48, R29.reuse, -R43 ;  /* 0x0000001d302b7223 */ /* 0x080fe2000001082b */
[----:B------:R-:W-:Y:S02]  /*9820*/  HADD2.F32 R155, -RZ, R155.H0_H0 ;  /* 0x2000009bff9b7230 */ /* 0x000fe40000004100 */
[----:B------:R-:W-:Y:S01]  /*9830*/  FFMA.FTZ R41, R44, R29, R41 ;  /* 0x0000001d2c297223 */ /* 0x000fe20000010029 */
[----:B------:R-:W-:Y:S02]  /*9840*/  HADD2.F32 R38, -RZ, R28.H0_H0 ;  /* 0x2000001cff267230 */ /* 0x000fe40000004100 */
[----:B------:R-:W-:Y:S01]  /*9850*/  FMUL.FTZ R28, R15, R56 ;  /* 0x000000380f1c7220 */ /* 0x000fe20000410000 */
[--C-:B------:R-:W-:Y:S02]  /*9860*/  HADD2.F32 R48, -RZ, R12.reuse.H0_H0 ;  /* 0x2000000cff307230 */ /* 0x100fe40000004100 */
[----:B------:R-:W-:Y:S01]  /*9870*/  FFMA.FTZ R70, R31, R58, R70 ;  /* 0x0000003a1f467223 */ /* 0x000fe20000010046 */
[----:B------:R-:W-:Y:S01]  /*9880*/  HADD2.F32 R29, -RZ, R12.H1_H1 ;  /* 0x3000000cff1d7230 */ /* 0x000fe20000004100 */
[----:B------:R-:W-:Y:S01]  /*9890*/  F2FP.F16.F32.PACK_AB R43, R50, R43 ;  /* 0x0000002b322b723e */ /* 0x000fe200000000ff */
[----:B------:R-:W-:-:S02]  /*98a0*/  HADD2.F32 R44, -RZ, R11.H0_H0 ;  /* 0x2000000bff2c7230 */ /* 0x000fc40000004100 */
[-C--:B------:R-:W-:Y:S01]  /*98b0*/  FMUL.FTZ R11, R38, R155.reuse ;  /* 0x0000009b260b7220 */ /* 0x080fe20000410000 */
[----:B------:R-:W-:Y:S02]  /*98c0*/  HADD2.F32 R147, -RZ, R147.H0_H0 ;  /* 0x20000093ff937230 */ /* 0x000fe40000004100 */
[----:B------:R-:W-:Y:S01]  /*98d0*/  FMUL.FTZ R155, R48, R155 ;  /* 0x0000009b309b7220 */ /* 0x000fe20000410000 */
[C---:B------:R-:W-:Y:S01]  /*98e0*/  FMUL.FTZ R56, R29.reuse, R56 ;  /* 0x000000381d387220 */ /* 0x040fe20000410000 */
[----:B------:R-:W-:Y:S01]  /*98f0*/  FFMA.FTZ R28, R29, R44, -R28 ;  /* 0x0000002c1d1c7223 */ /* 0x000fe2000001081c */
[----:B------:R-:W-:Y:S02]  /*9900*/  HADD2.F32 R29, -RZ, R30.H0_H0 ;  /* 0x2000001eff1d7230 */ /* 0x000fe40000004100 */
[-C--:B------:R-:W-:Y:S01]  /*9910*/  FFMA.FTZ R12, R38, R147.reuse, R155 ;  /* 0x00000093260c7223 */ /* 0x080fe2000001009b */
[----:B------:R-:W-:Y:S02]  /*9920*/  HADD2.F32 R148, -RZ, R148.H0_H0 ;  /* 0x20000094ff947230 */ /* 0x000fe40000004100 */
[----:B------:R-:W-:Y:S01]  /*9930*/  FFMA.FTZ R11, R48, R147, -R11 ;  /* 0x00000093300b7223 */ /* 0x000fe2000001080b */
[----:B------:R-:W-:-:S02]  /*9940*/  HADD2.F32 R47, -RZ, R40.H0_H0 ;  /* 0x20000028ff2f7230 */ /* 0x000fc40000004100 */
[----:B------:R-:W-:Y:S01]  /*9950*/  FFMA.FTZ R15, R15, R44, R56 ;  /* 0x0000002c0f0f7223 */ /* 0x000fe20000010038 */
[----:B------:R-:W-:Y:S01]  /*9960*/  HADD2.F32 R30, -RZ, R30.H1_H1 ;  /* 0x3000001eff1e7230 */ /* 0x000fe20000004100 */
[----:B------:R-:W-:Y:S01]  /*9970*/  F2FP.F16.F32.PACK_AB R46, R13, R46 ;  /* 0x0000002e0d2e723e */ /* 0x000fe200000000ff */
[--C-:B------:R-:W-:Y:S01]  /*9980*/  HADD2.F32 R31, -RZ, R14.reuse.H0_H0 ;  /* 0x2000000eff1f7230 */ /* 0x100fe20000004100 */
[----:B------:R-:W-:Y:S01]  /*9990*/  F2FP.F16.F32.PACK_AB R11, R28, R11 ;  /* 0x0000000b1c0b723e */ /* 0x000fe200000000ff */
[----:B------:R-:W-:Y:S02]  /*99a0*/  HADD2.F32 R38, -RZ, R14.H1_H1 ;  /* 0x3000000eff267230 */ /* 0x000fe40000004100 */
[----:B------:R-:W-:Y:S01]  /*99b0*/  FMUL.FTZ R14, R29, R148 ;  /* 0x000000941d0e7220 */ /* 0x000fe20000410000 */
[----:B------:R-:W-:Y:S02]  /*99c0*/  HADD2.F32 R146, -RZ, R146.H0_H0 ;  /* 0x20000092ff927230 */ /* 0x000fe40000004100 */
[----:B------:R-:W-:Y:S01]  /*99d0*/  FMUL.FTZ R49, R30, R47 ;  /* 0x0000002f1e317220 */ /* 0x000fe20000410000 */
[----:B------:R-:W-:-:S02]  /*99e0*/  HADD2.F32 R39, -RZ, R39.H0_H0 ;  /* 0x20000027ff277230 */ /* 0x000fc40000004100 */
[C---:B------:R-:W-:Y:S01]  /*99f0*/  FMUL.FTZ R148, R31.reuse, R148 ;  /* 0x000000941f947220 */ /* 0x040fe20000410000 */
[----:B------:R-:W-:Y:S01]  /*9a00*/  FMUL.FTZ R47, R38, R47 ;  /* 0x0000002f262f7220 */ /* 0x000fe20000410000 */
[----:B------:R-:W-:Y:S01]  /*9a10*/  FFMA.FTZ R14, R31, R146, -R14 ;  /* 0x000000921f0e7223 */ /* 0x000fe2000001080e */
[----:B------:R-:W-:Y:S01]  /*9a20*/  F2FP.F16.F32.PACK_AB R28, R15, R12 ;  /* 0x0000000c0f1c723e */ /* 0x000fe200000000ff */
[----:B------:R-:W-:Y:S01]  /*9a30*/  FFMA.FTZ R29, R29, R146, R148 ;  /* 0x000000921d1d7223 */ /* 0x000fe20000010094 */
[-C--:B------:R-:W-:Y:S01]  /*9a40*/  FFMA.FTZ R30, R30, R39.reuse, R47 ;  /* 0x000000271e1e7223 */ /* 0x080fe2000001002f */
[----:B------:R-:W-:Y:S01]  /*9a50*/  FFMA.FTZ R49, R38, R39, -R49 ;  /* 0x0000002726317223 */ /* 0x000fe20000010831 */
[----:B------:R-:W-:Y:S01]  /*9a60*/  F2FP.F16.F32.PACK_AB R31, R70, R41 ;  /* 0x00000029461f723e */ /* 0x000fe200000000ff */
[----:B------:R-:W-:Y:S02]  /*9a70*/  IMAD.MOV.U32 R12, RZ, RZ, R11 ;  /* 0x000000ffff0c7224 */ /* 0x000fe400078e000b */
[----:B------:R-:W-:Y:S01]  /*9a80*/  F2FP.F16.F32.PACK_AB R30, R30, R29 ;  /* 0x0000001d1e1e723e */ /* 0x000fe200000000ff */
[----:B------:R-:W-:Y:S01]  /*9a90*/  IMAD.MOV.U32 R13, RZ, RZ, R42 ;  /* 0x000000ffff0d7224 */ /* 0x000fe200078e002a */
[----:B------:R-:W-:Y:S01]  /*9aa0*/  F2FP.F16.F32.PACK_AB R14, R49, R14 ;  /* 0x0000000e310e723e */ /* 0x000fe200000000ff */
[----:B------:R-:W-:-:S02]  /*9ab0*/  IMAD.MOV.U32 R29, RZ, RZ, R46 ;  /* 0x000000ffff1d7224 */ /* 0x000fc400078e002e */
[----:B------:R-:W-:-:S07]  /*9ac0*/  IMAD.MOV.U32 R15, RZ, RZ, R43 ;  /* 0x000000ffff0f7224 */ /* 0x000fce00078e002b */
.L_x_1652:
[----:B------:R-:W-:Y:S05]  /*9ad0*/  BSYNC B2 ;  /* 0x0000000000027941 */ /* 0x000fea0003800000 */
.L_x_1651:
[----:B-1----:R1:W-:Y:S04]  /*9ae0*/  ST.E.128 desc[UR60][R34.64], R12 ;  /* 0x0000000c22007985 */ /* 0x0023e8000c101d3c */
[----:B--2---:R1:W-:Y:S02]  /*9af0*/  @!P4 ST.E.128 desc[UR60][R36.64], R28 ;  /* 0x0000001c2400c985 */ /* 0x0043e4000c101d3c */
.L_x_1650:
[----:B------:R-:W-:Y:S05]  /*9b00*/  BSYNC B1 ;  /* 0x0000000000017941 */ /* 0x000fea0003800000 */
.L_x_1649:
[----:B------:R-:W-:-:S13]  /*9b10*/  ISETP.NE.AND P4, PT, R21, RZ, PT ;  /* 0x000000ff1500720c */ /* 0x000fda0003f85270 */
[----:B------:R-:W-:Y:S05]  /*9b20*/  @!P4 BRA `(.L_x_1601) ;  /* 0x0000000c00a4c947 */ /* 0x000fea0003800000 */
[----:B------:R-:W-:Y:S01]  /*9b30*/  SEL R131, R124, R131, !P1 ;  /* 0x000000837c837207 */ /* 0x000fe20004800000 */
[----:B------:R-:W-:Y:S01]  /*9b40*/  BSSY B1, `(.L_x_1653) ;  /* 0x000006c000017945 */ /* 0x000fe20003800000 */
[----:B01-34-:R-:W-:Y:S02]  /*9b50*/  SHF.R.U32.HI R13, RZ, 0x3, R181 ;  /* 0x00000003ff0d7819 */ /* 0x01bfe400000116b5 */
[----:B------:R-:W-:Y:S02]  /*9b60*/  SHF.R.S32.HI R12, RZ, 0x1f, R131 ;  /* 0x0000001fff0c7819 */ /* 0x000fe40000011483 */
[----:B------:R-:W-:Y:S02]  /*9b70*/  ISETP.GE.AND P5, PT, R168, R123, PT ;  /* 0x0000007ba800720c */ /* 0x000fe40003fa6270 */
[----:B------:R-:W-:Y:S02]  /*9b80*/  LEA.HI R12, R12, R131, RZ, 0x4 ;  /* 0x000000830c0c7211 */ /* 0x000fe400078f20ff */
[----:B------:R-:W-:-:S02]  /*9b90*/  LEA R34, P4, R6, R117, 0x1 ;  /* 0x0000007506227211 */ /* 0x000fc400078808ff */
[----:B------:R-:W-:Y:S02]  /*9ba0*/  LEA.HI.SX32 R12, R12, R113, 0x1c ;  /* 0x000000710c0c7211 */ /* 0x000fe400078fe2ff */
[----:B------:R-:W-:Y:S02]  /*9bb0*/  LEA.HI.X R35, R6, R116, R109, 0x1, P4 ;  /* 0x0000007406237211 */ /* 0x000fe400020f0c6d */
[----:B------:R-:W-:Y:S01]  /*9bc0*/  SHF.R.S32.HI R11, RZ, 0x1f, R12 ;  /* 0x0000001fff0b7819 */ /* 0x000fe2000001140c */
[----:B------:R-:W-:-:S03]  /*9bd0*/  IMAD.SHL.U32 R36, R12, 0x8, RZ ;  /* 0x000000080c247824 */ /* 0x000fc600078e00ff */
[----:B------:R-:W-:-:S04]  /*9be0*/  LEA.HI R11, R11, R12, RZ, 0x3 ;  /* 0x0000000c0b0b7211 */ /* 0x000fc800078f18ff */
        /* <DEDUP_REMOVED lines=8> */
[----:B------:R-:W-:-:S04]  /*9c70*/  IMAD R28, R13, 0x2, R2 ;  /* 0x000000020d1c7824 */ /* 0x000fc800078e0202 */
[----:B------:R0:W1:Y:S04]  /*9c80*/  LDS.128 R12, [R11+0x18400] ;  /* 0x018400000b0c7984 */ /* 0x0000680000000c00 */
[----:B------:R-:W2:Y:S01]  /*9c90*/  LDS.128 R28, [R28+0x18400] ;  /* 0x018400001c1c7984 */ /* 0x000ea20000000c00 */
[----:B------:R-:W-:Y:S05]  /*9ca0*/  @P5 BRA `(.L_x_1654) ;  /* 0x0000000400545947 */ /* 0x000fea0003800000 */
[----:B------:R-:W-:Y:S01]  /*9cb0*/  SHF.R.U32.HI R45, RZ, 0x10, R65 ;  /* 0x00000010ff2d7819 */ /* 0x000fe20000011641 */
[----:B--2---:R-:W-:Y:S01]  /*9cc0*/  IMAD.MOV.U32 R40, RZ, RZ, R29 ;  /* 0x000000ffff287224 */ /* 0x004fe200078e001d */
[----:B------:R-:W-:Y:S01]  /*9cd0*/  SHF.R.U32.HI R43, RZ, 0x10, R53 ;  /* 0x00000010ff2b7819 */ /* 0x000fe20000011635 */
[----:B------:R-:W-:Y:S01]  /*9ce0*/  IMAD.MOV.U32 R41, RZ, RZ, R31 ;  /* 0x000000ffff297224 */ /* 0x000fe200078e001f */
[--C-:B------:R-:W-:Y:S01]  /*9cf0*/  SHF.R.U64 R39, R66, 0x10, R67.reuse ;  /* 0x0000001042277819 */ /* 0x100fe20000001243 */
[----:B------:R-:W-:Y:S01]  /*9d00*/  HADD2.F32 R45, -RZ, R45.H0_H0 ;  /* 0x2000002dff2d7230 */ /* 0x000fe20000004100 */
[----:B------:R-:W-:Y:S01]  /*9d10*/  SHF.R.U32.HI R66, RZ, 0x10, R67 ;  /* 0x00000010ff427819 */ /* 0x000fe20000011643 */
[--C-:B------:R-:W-:Y:S01]  /*9d20*/  HADD2.F32 R31, -RZ, R40.reuse.H0_H0 ;  /* 0x20000028ff1f7230 */ /* 0x100fe20000004100 */
[--C-:B------:R-:W-:Y:S01]  /*9d30*/  SHF.R.U64 R37, R54, 0x10, R55.reuse ;  /* 0x0000001036257819 */ /* 0x100fe20000001237 */
[----:B------:R-:W-:Y:S01]  /*9d40*/  HADD2.F32 R42, -RZ, R40.H1_H1 ;  /* 0x30000028ff2a7230 */ /* 0x000fe20000004100 */
[----:B------:R-:W-:Y:S01]  /*9d50*/  SHF.R.U32.HI R54, RZ, 0x10, R55 ;  /* 0x00000010ff367819 */ /* 0x000fe20000011637 */
[----:B-1----:R-:W-:Y:S01]  /*9d60*/  IMAD.MOV.U32 R29, RZ, RZ, R15 ;  /* 0x000000ffff1d7224 */ /* 0x002fe200078e000f */
[----:B------:R-:W-:Y:S01]  /*9d70*/  SHF.R.U64 R38, R64, 0x10, R65 ;  /* 0x0000001040267819 */ /* 0x000fe20000001241 */
[----:B------:R-:W-:-:S02]  /*9d80*/  HADD2.F32 R46, -RZ, R145.H1_H1 ;  /* 0x30000091ff2e7230 */ /* 0x000fc40000004100 */
[-C--:B------:R-:W-:Y:S01]  /*9d90*/  FMUL.FTZ R47, R42, R45.reuse ;  /* 0x0000002d2a2f7220 */ /* 0x080fe20000410000 */
[--C-:B------:R-:W-:Y:S01]  /*9da0*/  HADD2.F32 R40, -RZ, R13.reuse.H1_H1 ;  /* 0x3000000dff287230 */ /* 0x100fe20000004100 */
[----:B0-----:R-:W-:Y:S01]  /*9db0*/  SHF.R.U64 R11, R52, 0x10, R53 ;  /* 0x00000010340b7819 */ /* 0x001fe20000001235 */
[----:B------:R-:W-:Y:S02]  /*9dc0*/  HADD2.F32 R15, -RZ, R13.H0_H0 ;  /* 0x2000000dff0f7230 */ /* 0x000fe40000004100 */
[-C--:B------:R-:W-:Y:S01]  /*9dd0*/  FMUL.FTZ R48, R31, R46.reuse ;  /* 0x0000002e1f307220 */ /* 0x080fe20000410000 */
[----:B------:R-:W-:Y:S02]  /*9de0*/  HADD2.F32 R44, -RZ, R143.H1_H1 ;  /* 0x3000008fff2c7230 */ /* 0x000fe40000004100 */
[----:B------:R-:W-:Y:S01]  /*9df0*/  FMUL.FTZ R45, R40, R45 ;  /* 0x0000002d282d7220 */ /* 0x000fe20000410000 */
[----:B------:R-:W-:Y:S02]  /*9e00*/  HADD2.F32 R43, -RZ, R43.H0_H0 ;  /* 0x2000002bff2b7230 */ /* 0x000fe40000004100 */
[----:B------:R-:W-:Y:S01]  /*9e10*/  FMUL.FTZ R46, R15, R46 ;  /* 0x0000002e0f2e7220 */ /* 0x000fe20000410000 */
[----:B------:R-:W-:-:S02]  /*9e20*/  HADD2.F32 R66, -RZ, R66.H0_H0 ;  /* 0x20000042ff427230 */ /* 0x000fc40000004100 */
[-C--:B------:R-:W-:Y:S01]  /*9e30*/  FFMA.FTZ R13, R15, R44.reuse, -R48 ;  /* 0x0000002c0f0d7223 */ /* 0x080fe20000010830 */
[----:B------:R-:W-:Y:S02]  /*9e40*/  HADD2.F32 R48, -RZ, R144.H1_H1 ;  /* 0x30000090ff307230 */ /* 0x000fe40000004100 */
[-C--:B------:R-:W-:Y:S01]  /*9e50*/  FFMA.FTZ R40, R40, R43.reuse, -R47 ;  /* 0x0000002b28287223 */ /* 0x080fe2000001082f */
[----:B------:R-:W-:Y:S01]  /*9e60*/  FFMA.FTZ R42, R42, R43, R45 ;  /* 0x0000002b2a2a7223 */ /* 0x000fe2000001002d */
[----:B------:R-:W-:Y:S01]  /*9e70*/  FFMA.FTZ R15, R31, R44, R46 ;  /* 0x0000002c1f0f7223 */ /* 0x000fe2000001002e */
[--C-:B------:R-:W-:Y:S02]  /*9e80*/  HADD2.F32 R43, -RZ, R41.reuse.H0_H0 ;  /* 0x20000029ff2b7230 */ /* 0x100fe40000004100 */
[----:B------:R-:W-:Y:S01]  /*9e90*/  HADD2.F32 R41, -RZ, R41.H1_H1 ;  /* 0x30000029ff297230 */ /* 0x000fe20000004100 */
[----:B------:R-:W-:Y:S01]  /*9ea0*/  F2FP.F16.F32.PACK_AB R13, R40, R13 ;  /* 0x0000000d280d723e */ /* 0x000fe200000000ff */
[----:B------:R-:W-:-:S02]  /*9eb0*/  HADD2.F32 R31, -RZ, R29.H0_H0 ;  /* 0x2000001dff1f7230 */ /* 0x000fc40000004100 */
[----:B------:R-:W-:Y:S01]  /*9ec0*/  FMUL.FTZ R50, R43, R48 ;  /* 0x000000302b327220 */ /* 0x000fe20000410000 */
[----:B------:R-:W-:Y:S02]  /*9ed0*/  HADD2.F32 R44, -RZ, R29.H1_H1 ;  /* 0x3000001dff2c7230 */ /* 0x000fe40000004100 */
[----:B------:R-:W-:Y:S01]  /*9ee0*/  FMUL.FTZ R45, R41, R66 ;  /* 0x00000042292d7220 */ /* 0x000fe20000410000 */
[----:B------:R-:W-:Y:S02]  /*9ef0*/  HADD2.F32 R46, -RZ, R142.H1_H1 ;  /* 0x3000008eff2e7230 */ /* 0x000fe40000004100 */
[----:B------:R-:W-:Y:S01]  /*9f00*/  FMUL.FTZ R48, R31, R48 ;  /* 0x000000301f307220 */ /* 0x000fe20000410000 */
[----:B------:R-:W-:Y:S02]  /*9f10*/  HADD2.F32 R54, -RZ, R54.H0_H0 ;  /* 0x20000036ff367230 */ /* 0x000fe40000004100 */
[----:B------:R-:W-:Y:S01]  /*9f20*/  FMUL.FTZ R66, R44, R66 ;  /* 0x000000422c427220 */ /* 0x000fe20000410000 */
[----:B------:R-:W-:-:S02]  /*9f30*/  HADD2.F32 R145, -RZ, R145.H0_H0 ;  /* 0x20000091ff917230 */ /* 0x000fc40000004100 */
[-C--:B------:R-:W-:Y:S01]  /*9f40*/  FFMA.FTZ R29, R31, R46.reuse, -R50 ;  /* 0x0000002e1f1d7223 */ /* 0x080fe20000010832 */
[----:B------:R-:W-:Y:S01]  /*9f50*/  FFMA.FTZ R31, R43, R46, R48 ;  /* 0x0000002e2b1f7223 */ /* 0x000fe20000010030 */
[-C--:B------:R-:W-:Y:S01]  /*9f60*/  FFMA.FTZ R46, R41, R54.reuse, R66 ;  /* 0x00000036292e7223 */ /* 0x080fe20000010042 */
[----:B------:R-:W-:Y:S02]  /*9f70*/  HADD2.F32 R43, -RZ, R38.H0_H0 ;  /* 0x20000026ff2b7230 */ /* 0x000fe40000004100 */
[----:B------:R-:W-:Y:S01]  /*9f80*/  FFMA.FTZ R44, R44, R54, -R45 ;  /* 0x000000362c2c7223 */ /* 0x000fe2000001082d */
[----:B------:R-:W-:Y:S02]  /*9f90*/  HADD2.F32 R41, -RZ, R28.H0_H0 ;  /* 0x2000001cff297230 */ /* 0x000fe40000004100 */
[----:B------:R-:W-:Y:S01]  /*9fa0*/  HADD2.F32 R38, -RZ, R12.H0_H0 ;  /* 0x2000000cff267230 */ /* 0x000fe20000004100 */
[----:B------:R-:W-:Y:S01]  /*9fb0*/  F2FP.F16.F32.PACK_AB R31, R46, R31 ;  /* 0x0000001f2e1f723e */ /* 0x000fe200000000ff */
[----:B------:R-:W-:-:S02]  /*9fc0*/  HADD2.F32 R28, -RZ, R28.H1_H1 ;  /* 0x3000001cff1c7230 */ /* 0x000fc40000004100 */
[-C--:B------:R-:W-:Y:S01]  /*9fd0*/  FMUL.FTZ R45, R41, R145.reuse ;  /* 0x00000091292d7220 */ /* 0x080fe20000410000 */
[----:B------:R-:W-:Y:S02]  /*9fe0*/  HADD2.F32 R12, -RZ, R12.H1_H1 ;  /* 0x3000000cff0c7230 */ /* 0x000fe40000004100 */
[----:B------:R-:W-:Y:S01]  /*9ff0*/  FMUL.FTZ R48, R38, R145 ;  /* 0x0000009126307220 */ /* 0x000fe20000410000 */
[----:B------:R-:W-:Y:S02]  /*a000*/  HADD2.F32 R143, -RZ, R143.H0_H0 ;  /* 0x2000008fff8f7230 */ /* 0x000fe40000004100 */
[-C--:B------:R-:W-:Y:S01]  /*a010*/  FMUL.FTZ R47, R28, R43.reuse ;  /* 0x0000002b1c2f7220 */ /* 0x080fe20000410000 */
[----:B------:R-:W-:Y:S02]  /*a020*/  HADD2.F32 R11, -RZ, R11.H0_H0 ;  /* 0x2000000bff0b7230 */ /* 0x000fe40000004100 */
[----:B------:R-:W-:Y:S01]  /*a030*/  FMUL.FTZ R43, R12, R43 ;  /* 0x0000002b0c2b7220 */ /* 0x000fe20000410000 */
[----:B------:R-:W-:-:S02]  /*a040*/  HADD2.F32 R144, -RZ, R144.H0_H0 ;  /* 0x20000090ff907230 */ /* 0x000fc40000004100 */
[----:B------:R-:W-:Y:S01]  /*a050*/  FFMA.FTZ R45, R38, R143, -R45 ;  /* 0x0000008f262d7223 */ /* 0x000fe2000001082d */
[----:B------:R-:W-:Y:S02]  /*a060*/  HADD2.F32 R39, -RZ, R39.H0_H0 ;  /* 0x20000027ff277230 */ /* 0x000fe40000004100 */
[-C--:B------:R-:W-:Y:S01]  /*a070*/  FFMA.FTZ R38, R12, R11.reuse, -R47 ;  /* 0x0000000b0c267223 */ /* 0x080fe2000001082f */
[----:B------:R-:W-:Y:S01]  /*a080*/  FFMA.FTZ R43, R28, R11, R43 ;  /* 0x0000000b1c2b7223 */ /* 0x000fe2000001002b */
[----:B------:R-:W-:Y:S02]  /*a090*/  HADD2.F32 R12, -RZ, R30.H0_H0 ;  /* 0x2000001eff0c7230 */ /* 0x000fe40000004100 */
[----:B------:R-:W-:Y:S01]  /*a0a0*/  FFMA.FTZ R48, R41, R143, R48 ;  /* 0x0000008f29307223 */ /* 0x000fe20000010030 */
        /* <DEDUP_REMOVED lines=10> */
[----:B------:R-:W-:Y:S01]  /*a150*/  F2FP.F16.F32.PACK_AB R48, R43, R48 ;  /* 0x000000302b30723e */ /* 0x000fe200000000ff */
[-C--:B------:R-:W-:Y:S01]  /*a160*/  FFMA.FTZ R28, R11, R142.reuse, -R28 ;  /* 0x0000008e0b1c7223 */ /* 0x080fe2000001081c */
[----:B------:R-:W-:Y:S01]  /*a170*/  FFMA.FTZ R41, R12, R142, R41 ;  /* 0x0000008e0c297223 */ /* 0x000fe20000010029 */
[-C--:B------:R-:W-:Y:S01]  /*a180*/  FFMA.FTZ R47, R14, R37.reuse, -R47 ;  /* 0x000000250e2f7223 */ /* 0x080fe2000001082f */
[----:B------:R-:W-:Y:S01]  /*a190*/  FFMA.FTZ R30, R30, R37, R39 ;  /* 0x000000251e1e7223 */ /* 0x000fe20000010027 */
[----:B------:R-:W-:Y:S01]  /*a1a0*/  F2FP.F16.F32.PACK_AB R29, R42, R15 ;  /* 0x0000000f2a1d723e */ /* 0x000fe200000000ff */
[----:B------:R-:W-:Y:S01]  /*a1b0*/  IMAD.MOV.U32 R15, RZ, RZ, R44 ;  /* 0x000000ffff0f7224 */ /* 0x000fe200078e002c */
[----:B------:R-:W-:-:S02]  /*a1c0*/  F2FP.F16.F32.PACK_AB R12, R38, R45 ;  /* 0x0000002d260c723e */ /* 0x000fc400000000ff */
[----:B------:R-:W-:Y:S01]  /*a1d0*/  F2FP.F16.F32.PACK_AB R14, R47, R28 ;  /* 0x0000001c2f0e723e */ /* 0x000fe200000000ff */
[----:B------:R-:W-:Y:S01]  /*a1e0*/  IMAD.MOV.U32 R28, RZ, RZ, R48 ;  /* 0x000000ffff1c7224 */ /* 0x000fe200078e0030 */
[----:B------:R-:W-:-:S07]  /*a1f0*/  F2FP.F16.F32.PACK_AB R30, R30, R41 ;  /* 0x000000291e1e723e */ /* 0x000fce00000000ff */
.L_x_1654:
[----:B------:R-:W-:Y:S05]  /*a200*/  BSYNC B1 ;  /* 0x0000000000017941 */ /* 0x000fea0003800000 */
.L_x_1653:
[----:B-1----:R1:W-:Y:S01]  /*a210*/  ST.E.128 desc[UR60][R34.64], R12 ;  /* 0x0000000c22007985 */ /* 0x0023e2000c101d3c */
[----:B------:R-:W-:-:S13]  /*a220*/  ISETP.GE.AND P4, PT, R36, R127, PT ;  /* 0x0000007f2400720c */ /* 0x000fda0003f86270 */
[----:B------:R-:W-:Y:S05]  /*a230*/  @P4 BRA `(.L_x_1601) ;  /* 0x0000000400e04947 */ /* 0x000fea0003800000 */
[----:B------:R-:W-:-:S05]  /*a240*/  IMAD.WIDE R32, R36, 0x2, R32 ;  /* 0x0000000224207825 */ /* 0x000fca00078e0220 */
[----:B--2---:R2:W-:Y:S01]  /*a250*/  ST.E.128 desc[UR60][R32.64], R28 ;  /* 0x0000001c20007985 */ /* 0x0045e2000c101d3c */
[----:B------:R-:W-:Y:S05]  /*a260*/  BRA `(.L_x_1601) ;  /* 0x0000000400d47947 */ /* 0x000fea0003800000 */
.L_x_1566:
[----:B------:R-:W2:Y:S02]  /*a270*/  LDL R11, [R1+0x30] ;  /* 0x00003000010b7983 */ /* 0x000ea40000100800 */
[----:B--2---:R-:W-:-:S13]  /*a280*/  R2UR UR4, R11 ;  /* 0x000000000b0472ca */ /* 0x004fda00000e0000 */
[----:B------:R-:W-:-:S06]  /*a290*/  UISETP.NE.AND UP0, UPT, UR4, 0x3, UPT ;  /* 0x000000030400788c */ /* 0x000fcc000bf05270 */
[----:B------:R-:W-:-:S13]  /*a2a0*/  PLOP3.LUT P0, PT, PT, PT, UP0, 0x80, 0x0 ;  /* 0x000000000000781c */ /* 0x000fda0003f0f008 */
[----:B------:R-:W-:Y:S05]  /*a2b0*/  @!P0 BRA `(.L_x_1655) ;  /* 0x0000000000048947 */ /* 0x000fea0003800000 */
[----:B------:R-:W-:Y:S01]  /*a2c0*/  BPT.TRAP 0x1 ;  /* 0x000000040000795c */ /* 0x000fe20000300000 */
.L_x_1655:
[----:B------:R-:W-:Y:S01]  /*a2d0*/  IMAD R86, R17, 0x8, R2 ;  /* 0x0000000811567824 */ /* 0x000fe200078e0202 */
[----:B------:R-:W-:Y:S01]  /*a2e0*/  SHF.L.U32 R87, R175, 0x1f, RZ ;  /* 0x0000001faf577819 */ /* 0x000fe200000006ff */
[----:B------:R-:W-:Y:S01]  /*a2f0*/  BSSY B1, `(.L_x_1656) ;  /* 0x0000004000017945 */ /* 0x000fe20003800000 */
[----:B------:R-:W-:Y:S02]  /*a300*/  SHF.R.S32.HI R79, RZ, 0x1f, R78 ;  /* 0x0000001fff4f7819 */ /* 0x000fe4000001144e */
[----:B------:R-:W0:Y:S02]  /*a310*/  SYNCS.PHASECHK.TRANS64.TRYWAIT P4, [R86+URZ+0x2a890], R87 ;  /* 0x02a89057560075a7 */ /* 0x000e24000808017f */
[----:B0-----:R-:W-:Y:S05]  /*a320*/  @!P4 BRA `(.L_x_1657) ;  /* 0x000002040010c947 */ /* 0x001fea0003800000 */
.L_x_2014:
[----:B------:R-:W-:Y:S05]  /*a330*/  BSYNC B1 ;  /* 0x0000000000017941 */ /* 0x000fea0003800000 */
.L_x_1656:
[----:B------:R-:W-:Y:S01]  /*a340*/  ULDC.64 UR4, c[0x0][0x300] ;  /* 0x0000c00000047ab9 */ /* 0x000fe20000000a00 */
[----:B-----5:R-:W-:Y:S01]  /*a350*/  SHF.R.S32.HI R84, RZ, 0x1f, R77 ;  /* 0x0000001fff547819 */ /* 0x020fe2000001144d */
[----:B------:R-:W-:Y:S01]  /*a360*/  IMAD R11, R79, UR4, RZ ;  /* 0x000000044f0b7c24 */ /* 0x000fe2000f8e02ff */
[----:B------:R-:W-:Y:S01]  /*a370*/  ULDC.64 UR6, c[0x0][0x2e8] ;  /* 0x0000ba0000067ab9 */ /* 0x000fe20000000a00 */
[----:B------:R-:W-:-:S04]  /*a380*/  IMAD.WIDE.U32 R12, R78, UR4, RZ ;  /* 0x000000044e0c7c25 */ /* 0x000fc8000f8e00ff */
[----:B------:R-:W-:Y:S01]  /*a390*/  IMAD R11, R78, UR5, R11 ;  /* 0x000000054e0b7c24 */ /* 0x000fe2000f8e020b */
[----:B------:R-:W-:Y:S01]  /*a3a0*/  ULDC.64 UR4, c[0x0][0x310] ;  /* 0x0000c40000047ab9 */ /* 0x000fe20000000a00 */
[----:B------:R-:W-:Y:S02]  /*a3b0*/  IMAD R85, R24, -0x60, R25 ;  /* 0xffffffa018557824 */ /* 0x000fe400078e0219 */
[----:B------:R-:W-:Y:S01]  /*a3c0*/  IMAD R14, R84, UR4, RZ ;  /* 0x00000004540e7c24 */ /* 0x000fe2000f8e02ff */
[----:B------:R-:W-:Y:S02]  /*a3d0*/  IADD3 R13, R13, R11, RZ ;  /* 0x0000000b0d0d7210 */ /* 0x000fe40007ffe0ff */
[----:B------:R-:W-:Y:S01]  /*a3e0*/  VIMNMX R85, R85, 0x60, PT ;  /* 0x0000006055557848 */ /* 0x000fe20003fe0100 */
[C---:B------:R-:W-:Y:S02]  /*a3f0*/  IMAD R11, R77.reuse, UR5, R14 ;  /* 0x000000054d0b7c24 */ /* 0x040fe4000f8e020e */
[----:B------:R-:W-:Y:S01]  /*a400*/  IMAD.WIDE.U32 R12, R77, UR4, R12 ;  /* 0x000000044d0c7c25 */ /* 0x000fe2000f8e000c */
[----:B------:R-:W-:-:S03]  /*a410*/  ULDC.64 UR4, c[0x0][0x308] ;  /* 0x0000c20000047ab9 */ /* 0x000fc60000000a00 */
[----:B------:R-:W-:Y:S02]  /*a420*/  IMAD.IADD R13, R13, 0x1, R11 ;  /* 0x000000010d0d7824 */ /* 0x000fe400078e020b */
[----:B------:R-:W-:Y:S02]  /*a430*/  IMAD.IADD R36, R85, 0x1, -R174 ;  /* 0x0000000155247824 */ /* 0x000fe400078e0aae */
        /* <DEDUP_REMOVED lines=9> */
.L_x_2018:
[----:B------:R-:W-:Y:S04]  /*a4d0*/  BSSY B1, `(.L_x_1659) ;  /* 0x0000025000017945 */ /* 0x000fe80003800000 */
[----:B------:R-:W-:Y:S05]  /*a4e0*/  @!P4 BRA `(.L_x_1660) ;  /* 0x00000000008cc947 */ /* 0x000fea0003800000 */
[----:B------:R-:W-:Y:S02]  /*a4f0*/  ULDC UR4, c[0x0][0x2f4] ;  /* 0x0000bd0000047ab9 */ /* 0x000fe40000000800 */
[----:B------:R-:W-:-:S13]  /*a500*/  ISETP.GE.AND P4, PT, R18, UR4, PT ;  /* 0x0000000412007c0c */ /* 0x000fda000bf86270 */
[----:B------:R-:W4:Y:S01]  /*a510*/  @!P4 LDS.128 R12, [R29] ;  /* 0x000000001d0cc984 */ /* 0x000f220000000c00 */
[----:B---3--:R-:W-:-:S04]  /*a520*/  @!P4 LEA R30, P5, R18, R34, 0x1 ;  /* 0x00000022121ec211 */ /* 0x008fc800078a08ff */
[----:B--2---:R-:W-:Y:S02]  /*a530*/  @!P4 LEA.HI.X R31, R18, R35, R19, 0x1, P5 ;  /* 0x00000023121fc211 */ /* 0x004fe400028f0c13 */
[----:B------:R-:W-:-:S13]  /*a540*/  ISETP.GE.AND P5, PT, R167, UR4, PT ;  /* 0x00000004a7007c0c */ /* 0x000fda000bfa6270 */
[----:B------:R-:W-:Y:S01]  /*a550*/  @!P5 IMAD.SHL.U32 R11, R170, 0x8, RZ ;  /* 0x00000008aa0bd824 */ /* 0x000fe200078e00ff */
[----:B----4-:R2:W-:Y:S01]  /*a560*/  @!P4 ST.E.128 desc[UR60][R30.64], R12 ;  /* 0x0000000c1e00c985 */ /* 0x0105e2000c101d3c */
[----:B------:R-:W-:-:S03]  /*a570*/  ISETP.GE.AND P4, PT, R168, UR4, PT ;  /* 0x00000004a8007c0c */ /* 0x000fc6000bf86270 */
[----:B------:R-:W3:Y:S01]  /*a580*/  @!P5 LDS.128 R12, [R28] ;  /* 0x000000001c0cd984 */ /* 0x000ee20000000c00 */
[----:B--2---:R-:W-:Y:S02]  /*a590*/  @!P5 IMAD.MOV.U32 R30, RZ, RZ, R34 ;  /* 0x000000ffff1ed224 */ /* 0x004fe400078e0022 */
[----:B------:R-:W-:Y:S02]  /*a5a0*/  @!P5 IMAD.MOV.U32 R31, RZ, RZ, R35 ;  /* 0x000000ffff1fd224 */ /* 0x000fe400078e0023 */
[----:B------:R-:W-:-:S05]  /*a5b0*/  @!P5 IMAD.WIDE R30, R11, 0x2, R30 ;  /* 0x000000020b1ed825 */ /* 0x000fca00078e021e */
[----:B------:R-:W-:Y:S01]  /*a5c0*/  @!P4 IMAD.SHL.U32 R11, R171, 0x8, RZ ;  /* 0x00000008ab0bc824 */ /* 0x000fe200078e00ff */
[----:B---3--:R2:W-:Y:S01]  /*a5d0*/  @!P5 ST.E.128 desc[UR60][R30.64], R12 ;  /* 0x0000000c1e00d985 */ /* 0x0085e2000c101d3c */
[----:B------:R-:W-:-:S03]  /*a5e0*/  ISETP.GE.AND P5, PT, R22, UR4, PT ;  /* 0x0000000416007c0c */ /* 0x000fc6000bfa6270 */
[----:B------:R-:W3:Y:S01]  /*a5f0*/  @!P4 LDS.128 R12, [R29+0x3000] ;  /* 0x003000001d0cc984 */ /* 0x000ee20000000c00 */
[----:B--2---:R-:W-:Y:S01]  /*a600*/  @!P4 MOV R31, R35 ;  /* 0x00000023001fc202 */ /* 0x004fe20000000f00 */
[----:B------:R-:W-:-:S04]  /*a610*/  @!P4 IMAD.MOV.U32 R30, RZ, RZ, R34 ;  /* 0x000000ffff1ec224 */ /* 0x000fc800078e0022 */
[----:B------:R-:W-:-:S05]  /*a620*/  @!P4 IMAD.WIDE R30, R11, 0x2, R30 ;  /* 0x000000020b1ec825 */ /* 0x000fca00078e021e */
[----:B---3--:R2:W-:Y:S04]  /*a630*/  @!P4 ST.E.128 desc[UR60][R30.64], R12 ;  /* 0x0000000c1e00c985 */ /* 0x0085e8000c101d3c */
[----:B------:R-:W3:Y:S01]  /*a640*/  @!P5 LDS.128 R12, [R28+0x3000] ;  /* 0x003000001c0cd984 */ /* 0x000ee20000000c00 */
[----:B--2---:R-:W-:-:S04]  /*a650*/  @!P5 LEA R30, P4, R22, R34, 0x1 ;  /* 0x00000022161ed211 */ /* 0x004fc800078808ff */
[----:B------:R-:W-:Y:S02]  /*a660*/  @!P5 LEA.HI.X R31, R22, R35, R173, 0x1, P4 ;  /* 0x00000023161fd211 */ /* 0x000fe400020f0cad */
[----:B------:R-:W-:-:S03]  /*a670*/  ISETP.GE.AND P4, PT, R160, UR4, PT ;  /* 0x00000004a0007c0c */ /* 0x000fc6000bf86270 */
[----:B---3--:R2:W-:Y:S10]  /*a680*/  @!P5 ST.E.128 desc[UR60][R30.64], R12 ;  /* 0x0000000c1e00d985 */ /* 0x0085f4000c101d3c */
[----:B------:R-:W3:Y:S01]  /*a690*/  @!P4 LDS.128 R12, [R29+0x6000] ;  /* 0x006000001d0cc984 */ /* 0x000ee20000000c00 */
[----:B--2---:R-:W-:-:S04]  /*a6a0*/  @!P4 LEA R30, P5, R160, R34, 0x1 ;  /* 0x00000022a01ec211 */ /* 0x004fc800078a08ff */
[----:B------:R-:W-:Y:S02]  /*a6b0*/  @!P4 LEA.HI.X R31, R160, R35, R184, 0x1, P5 ;  /* 0x00000023a01fc211 */ /* 0x000fe400028f0cb8 */
[----:B------:R-:W-:-:S03]  /*a6c0*/  ISETP.GE.AND P5, PT, R161, UR4, PT ;  /* 0x00000004a1007c0c */ /* 0x000fc6000bfa6270 */
[----:B---3--:R2:W-:Y:S10]  /*a6d0*/  @!P4 ST.E.128 desc[UR60][R30.64], R12 ;  /* 0x0000000c1e00c985 */ /* 0x0085f4000c101d3c */
[----:B------:R-:W3:Y:S01]  /*a6e0*/  @!P5 LDS.128 R12, [R28+0x6000] ;  /* 0x006000001c0cd984 */ /* 0x000ee20000000c00 */
[----:B--2---:R-:W-:-:S04]  /*a6f0*/  @!P5 LEA R30, P4, R161, R34, 0x1 ;  /* 0x00000022a11ed211 */ /* 0x004fc800078808ff */
[----:B------:R-:W-:-:S05]  /*a700*/  @!P5 LEA.HI.X R31, R161, R35, R183, 0x1, P4 ;  /* 0x00000023a11fd211 */ /* 0x000fca00020f0cb7 */
[----:B---3--:R4:W-:Y:S04]  /*a710*/  @!P5 ST.E.128 desc[UR60][R30.64], R12 ;  /* 0x0000000c1e00d985 */ /* 0x0089e8000c101d3c */
.L_x_1660:
[----:B------:R-:W-:Y:S05]  /*a720*/  BSYNC B1 ;  /* 0x0000000000017941 */ /* 0x000fea0003800000 */
.L_x_1659:
[----:B------:R-:W-:-:S03]  /*a730*/  UMOV UR4, 0xffffffff ;  /* 0xffffffff00047882 */ /* 0x000fc60000000000 */
[----:B------:R-:W-:Y:S05]  /*a740*/  BRA.DIV UR4, `(.L_x_1661) ;  /* 0x0000020204687947 */ /* 0x000fea000b800000 */
[----:B-1----:R-:W1:Y:S04]  /*a750*/  SHFL.IDX PT, R33, R33, 0x1, 0x1c1f ;  /* 0x003c1f0021217f89 */ /* 0x002e6800000e0000 */
[----:B------:R-:W0:Y:S02]  /*a760*/  SHFL.IDX PT, R32, R32, 0x1, 0x1c1f ;  /* 0x003c1f0020207f89 */ /* 0x000e2400000e0000 */
.L_x_2022:
[----:B------:R-:W-:-:S13]  /*a770*/  ISETP.GE.AND P4, PT, R36, 0x41, PT ;  /* 0x000000412400780c */ /* 0x000fda0003f86270 */
[----:B------:R-:W-:Y:S05]  /*a780*/  @!P4 BRA `(.L_x_1601) ;  /* 0x00000000008cc947 */ /* 0x000fea0003800000 */
[----:B------:R-:W-:Y:S02]  /*a790*/  ULDC UR4, c[0x0][0x2f4] ;  /* 0x0000bd0000047ab9 */ /* 0x000fe40000000800 */
[----:B------:R-:W-:-:S13]  /*a7a0*/  ISETP.GE.AND P4, PT, R18, UR4, PT ;  /* 0x0000000412007c0c */ /* 0x000fda000bf86270 */
[----:B----4-:R-:W4:Y:S01]  /*a7b0*/  @!P4 LDS.128 R12, [R29+0x2000] ;  /* 0x002000001d0cc984 */ /* 0x010f220000000c00 */
[----:B0-----:R-:W-:-:S04]  /*a7c0*/  @!P4 LEA R30, P5, R18, R32, 0x1 ;  /* 0x00000020121ec211 */ /* 0x001fc800078a08ff */
[----:B-1----:R-:W-:Y:S02]  /*a7d0*/  @!P4 LEA.HI.X R31, R18, R33, R19, 0x1, P5 ;  /* 0x00000021121fc211 */ /* 0x002fe400028f0c13 */
[----:B------:R-:W-:-:S13]  /*a7e0*/  ISETP.GE.AND P5, PT, R167, UR4, PT ;  /* 0x00000004a7007c0c */ /* 0x000fda000bfa6270 */
[----:B------:R-:W-:Y:S01]  /*a7f0*/  @!P5 IMAD.SHL.U32 R11, R170, 0x8, RZ ;  /* 0x00000008aa0bd824 */ /* 0x000fe200078e00ff */
[----:B----4-:R0:W-:Y:S01]  /*a800*/  @!P4 ST.E.128 desc[UR60][R30.64], R12 ;  /* 0x0000000c1e00c985 */ /* 0x0101e2000c101d3c */
[----:B------:R-:W-:-:S03]  /*a810*/  ISETP.GE.AND P4, PT, R168, UR4, PT ;  /* 0x00000004a8007c0c */ /* 0x000fc6000bf86270 */
[----:B------:R-:W1:Y:S01]  /*a820*/  @!P5 LDS.128 R12, [R28+0x2000] ;  /* 0x002000001c0cd984 */ /* 0x000e620000000c00 */
[----:B0-----:R-:W-:Y:S02]  /*a830*/  @!P5 IMAD.MOV.U32 R30, RZ, RZ, R32 ;  /* 0x000000ffff1ed224 */ /* 0x001fe400078e0020 */
[----:B------:R-:W-:Y:S02]  /*a840*/  @!P5 IMAD.MOV.U32 R31, RZ, RZ, R33 ;  /* 0x000000ffff1fd224 */ /* 0x000fe400078e0021 */
[----:B------:R-:W-:-:S05]  /*a850*/  @!P5 IMAD.WIDE R30, R11, 0x2, R30 ;  /* 0x000000020b1ed825 */ /* 0x000fca00078e021e */
[----:B------:R-:W-:Y:S01]  /*a860*/  @!P4 IMAD.SHL.U32 R11, R171, 0x8, RZ ;  /* 0x00000008ab0bc824 */ /* 0x000fe200078e00ff */
[----:B-1----:R0:W-:Y:S01]  /*a870*/  @!P5 ST.E.128 desc[UR60][R30.64], R12 ;  /* 0x0000000c1e00d985 */ /* 0x0021e2000c101d3c */
[----:B------:R-:W-:-:S03]  /*a880*/  ISETP.GE.AND P5, PT, R22, UR4, PT ;  /* 0x0000000416007c0c */ /* 0x000fc6000bfa6270 */
[----:B------:R-:W1:Y:S01]  /*a890*/  @!P4 LDS.128 R12, [R29+0x5000] ;  /* 0x005000001d0cc984 */ /* 0x000e620000000c00 */
[----:B0-----:R-:W-:Y:S02]  /*a8a0*/  @!P4 IMAD.MOV.U32 R30, RZ, RZ, R32 ;  /* 0x000000ffff1ec224 */ /* 0x001fe400078e0020 */
[----:B------:R-:W-:Y:S02]  /*a8b0*/  @!P4 IMAD.MOV.U32 R31, RZ, RZ, R33 ;  /* 0x000000ffff1fc224 */ /* 0x000fe400078e0021 */
[----:B------:R-:W-:-:S05]  /*a8c0*/  @!P4 IMAD.WIDE R30, R11, 0x2, R30 ;  /* 0x000000020b1ec825 */ /* 0x000fca00078e021e */
[----:B-1----:R0:W-:Y:S04]  /*a8d0*/  @!P4 ST.E.128 desc[UR60][R30.64], R12 ;  /* 0x0000000c1e00c985 */ /* 0x0021e8000c101d3c */
[----:B------:R-:W1:Y:S01]  /*a8e0*/  @!P5 LDS.128 R12, [R28+0x5000] ;  /* 0x005000001c0cd984 */ /* 0x000e620000000c00 */
[----:B0-----:R-:W-:-:S04]  /*a8f0*/  @!P5 LEA R30, P4, R22, R32, 0x1 ;  /* 0x00000020161ed211 */ /* 0x001fc800078808ff */
[----:B------:R-:W-:Y:S02]  /*a900*/  @!P5 LEA.HI.X R31, R22, R33, R173, 0x1, P4 ;  /* 0x00000021161fd211 */ /* 0x000fe400020f0cad */
[----:B------:R-:W-:-:S03]  /*a910*/  ISETP.GE.AND P4, PT, R160, UR4, PT ;  /* 0x00000004a0007c0c */ /* 0x000fc6000bf86270 */
[----:B-1----:R0:W-:Y:S10]  /*a920*/  @!P5 ST.E.128 desc[UR60][R30.64], R12 ;  /* 0x0000000c1e00d985 */ /* 0x0021f4000c101d3c */
[----:B------:R-:W1:Y:S01]  /*a930*/  @!P4 LDS.128 R12, [R29+0x8000] ;  /* 0x008000001d0cc984 */ /* 0x000e620000000c00 */
[----:B0-----:R-:W-:-:S04]  /*a940*/  @!P4 LEA R30, P5, R160, R32, 0x1 ;  /* 0x00000020a01ec211 */ /* 0x001fc800078a08ff */
[----:B------:R-:W-:Y:S02]  /*a950*/  @!P4 LEA.HI.X R31, R160, R33, R184, 0x1, P5 ;  /* 0x00000021a01fc211 */ /* 0x000fe400028f0cb8 */
[----:B------:R-:W-:-:S03]  /*a960*/  ISETP.GE.AND P5, PT, R161, UR4, PT ;  /* 0x00000004a1007c0c */ /* 0x000fc6000bfa6270 */
[----:B-1----:R-:W-:Y:S10]  /*a970*/  @!P4 ST.E.128 desc[UR60][R30.64], R12 ;  /* 0x0000000c1e00c985 */ /* 0x002ff4000c101d3c */
[----:B------:R0:W1:Y:S02]  /*a980*/  @!P5 LDS.128 R12, [R28+0x8000] ;  /* 0x008000001c0cd984 */ /* 0x0000640000000c00 */
[----:B0-----:R-:W-:-:S04]  /*a990*/  @!P5 LEA R28, P4, R161, R32, 0x1 ;  /* 0x00000020a11cd211 */ /* 0x001fc800078808ff */
[----:B------:R-:W-:-:S05]  /*a9a0*/  @!P5 LEA.HI.X R29, R161, R33, R183, 0x1, P4 ;  /* 0x00000021a11dd211 */ /* 0x000fca00020f0cb7 */
[----:B-1----:R0:W-:Y:S04]  /*a9b0*/  @!P5 ST.E.128 desc[UR60][R28.64], R12 ;  /* 0x0000000c1c00d985 */ /* 0x0021e8000c101d3c */
.L_x_1601:
[----:B------:R-:W-:Y:S05]  /*a9c0*/  BSYNC B0 ;  /* 0x0000000000007941 */ /* 0x000fea0003800000 */
.L_x_1565:
[----:B0--3--:R-:W0:Y:S01]  /*a9d0*/  S2R R11, SR_TID.X ;  /* 0x00000000000b7919 */ /* 0x009e220000002100 */
[----:B------:R-:W-:Y:S01]  /*a9e0*/  @!PT LDS RZ, [RZ] ;  /* 0x00000000fffff984 */ /* 0x000fe20000000800 */
[----:B------:R-:W-:Y:S01]  /*a9f0*/  @!PT LDS RZ, [RZ] ;  /* 0x00000000fffff984 */ /* 0x000fe20000000800 */
[----:B------:R-:W-:Y:S01]  /*aa00*/  @!PT LDS RZ, [RZ] ;  /* 0x00000000fffff984 */ /* 0x000fe20000000800 */
[----:B------:R-:W-:Y:S01]  /*aa10*/  @!PT LDS RZ, [RZ] ;  /* 0x00000000fffff984 */ /* 0x000fe20000000800 */
[----:B------:R3:W-:Y:S06]  /*aa20*/  MEMBAR.ALL.CTA ;  /* 0x0000000000007992 */ /* 0x0007ec0000008000 */
[----:B---3--:R-:W3:Y:S01]  /*aa30*/  FENCE.VIEW.ASYNC.S ;  /* 0x00000000000073c6 */ /* 0x008ee20000000000 */
[----:B------:R-:W-:Y:S05]  /*aa40*/  WARPSYNC.ALL ;  /* 0x0000000000007948 */ /* 0x000fea0003800000 */
[----:B------:R-:W-:Y:S01]  /*aa50*/  BSSY B0, `(.L_x_1662) ;  /* 0x0000009000007945 */ /* 0x000fe20003800000 */
[----:B0-----:R-:W-:Y:S01]  /*aa60*/  LOP3.LUT R11, R11, 0x7f, RZ, 0xc0, !PT ;  /* 0x0000007f0b0b7812 */ /* 0x001fe200078ec0ff */
[----:B---3--:R0:W-:Y:S03]  /*aa70*/  BAR.SYNC.DEFER_BLOCKING R194, 0x80 ;  /* 0x000200c20000751d */ /* 0x0081e60000010000 */
[----:B------:R-:W-:-:S13]  /*aa80*/  ISETP.NE.AND P4, PT, R11, RZ, PT ;  /* 0x000000ff0b00720c */ /* 0x000fda0003f85270 */
[----:B------:R-:W-:-:S05]  /*aa90*/  @!P4 VIADD R11, R86, 0x2a8a0 ;  /* 0x0002a8a0560bc836 */ /* 0x000fca0000000000 */
[----:B------:R-:W-:-:S04]  /*aaa0*/  @!P4 PRMT R11, RZ, 0x654, R11 ;  /* 0x00000654ff0bc816 */ /* 0x000fc8000000000b */
[----:B------:R0:W-:Y:S01]  /*aab0*/  @!P4 SYNCS.ARRIVE.TRANS64.RED.A1T0 RZ, [R11+URZ], RZ ;  /* 0x000000ff0bffc9a7 */ /* 0x0001e2000810043f */
[----:B------:R-:W-:Y:S05]  /*aac0*/  @!P0 BRA `(.L_x_1663) ;  /* 0x0000000000048947 */ /* 0x000fea0003800000 */
[----:B------:R-:W-:Y:S01]  /*aad0*/  BPT.TRAP 0x1 ;  /* 0x000000040000795c */ /* 0x000fe20000300000 */
.L_x_1663:
[----:B------:R-:W-:Y:S05]  /*aae0*/  BSYNC B0 ;  /* 0x0000000000007941 */ /* 0x000fea0003800000 */
.L_x_1662:
[----:B------:R-:W3:Y:S01]  /*aaf0*/  SYNCS.PHASECHK.TRANS64.TRYWAIT P0, [R86+URZ+0x2a8b0], R87 ;  /* 0x02a8b057560075a7 */ /* 0x000ee2000800017f */
[----:B------:R-:W-:Y:S04]  /*ab00*/  BSSY B0, `(.L_x_1664) ;  /* 0x0000002000007945 */ /* 0x000fe80003800000 */
[----:B---3--:R-:W-:Y:S05]  /*ab10*/  @!P0 BRA `(.L_x_1665) ;  /* 0x000001fc00c08947 */ /* 0x008fea0003800000 */
.L_x_2023:
[----:B------:R-:W-:Y:S05]  /*ab20*/  BSYNC B0 ;  /* 0x0000000000007941 */ /* 0x000fea0003800000 */
.L_x_1664:
[----:B------:R-:W-:Y:S01]  /*ab30*/  ULDC.64 UR4, c[0x0][0x328] ;  /* 0x0000ca0000047ab9 */ /* 0x000fe20000000a00 */
[----:B------:R-:W-:Y:S01]  /*ab40*/  IMAD.IADD R85, R85, 0x1, -R174 ;  /* 0x0000000155557824 */ /* 0x000fe200078e0aae */
[----:B------:R-:W-:Y:S01]  /*ab50*/  ULDC.64 UR6, c[0x0][0x318] ;  /* 0x0000c60000067ab9 */ /* 0x000fe20000000a00 */
[----:B------:R-:W-:Y:S01]  /*ab60*/  IMAD R79, R79, UR4, RZ ;  /* 0x000000044f4f7c24 */ /* 0x000fe2000f8e02ff */
[----:B------:R-:W-:Y:S01]  /*ab70*/  BSSY B0, `(.L_x_1666) ;  /* 0x000002a000007945 */ /* 0x000fe20003800000 */
[----:B-12-4-:R-:W-:Y:S01]  /*ab80*/  IMAD.WIDE.U32 R12, R78, UR4, RZ ;  /* 0x000000044e0c7c25 */ /* 0x016fe2000f8e00ff */
[----:B------:R-:W-:-:S03]  /*ab90*/  ISETP.GE.AND P0, PT, R85, 0x1, PT ;  /* 0x000000015500780c */ /* 0x000fc60003f06270 */
[----:B------:R-:W-:Y:S01]  /*aba0*/  IMAD R79, R78, UR5, R79 ;  /* 0x000000054e4f7c24 */ /* 0x000fe2000f8e024f */
[----:B------:R-:W-:Y:S02]  /*abb0*/  ULDC.64 UR4, c[0x0][0x338] ;  /* 0x0000ce0000047ab9 */ /* 0x000fe40000000a00 */
[----:B------:R-:W-:Y:S02]  /*abc0*/  IMAD R84, R84, UR4, RZ ;  /* 0x0000000454547c24 */ /* 0x000fe4000f8e02ff */
[----:B------:R-:W-:Y:S02]  /*abd0*/  IADD3 R13, R13, R79, RZ ;  /* 0x0000004f0d0d7210 */ /* 0x000fe40007ffe0ff */
[C---:B0-----:R-:W-:Y:S02]  /*abe0*/  IMAD R11, R77.reuse, UR5, R84 ;  /* 0x000000054d0b7c24 */ /* 0x041fe4000f8e0254 */
[----:B------:R-:W-:Y:S01]  /*abf0*/  IMAD.WIDE.U32 R12, R77, UR4, R12 ;  /* 0x000000044d0c7c25 */ /* 0x000fe2000f8e000c */
[----:B------:R-:W-:-:S03]  /*ac00*/  ULDC.64 UR4, c[0x0][0x330] ;  /* 0x0000cc0000047ab9 */ /* 0x000fc60000000a00 */
[----:B------:R-:W-:Y:S02]  /*ac10*/  IMAD.IADD R13, R13, 0x1, R11 ;  /* 0x000000010d0d7824 */ /* 0x000fe400078e020b */
[----:B------:R-:W-:Y:S02]  /*ac20*/  IMAD R11, R17, 0x3000, R0 ;  /* 0x00003000110b7824 */ /* 0x000fe400078e0200 */
[----:B------:R-:W-:-:S04]  /*ac30*/  IMAD.WIDE.U32 R12, R169, UR4, R12 ;  /* 0x00000004a90c7c25 */ /* 0x000fc8000f8e000c */
[----:B------:R-:W-:Y:S01]  /*ac40*/  IMAD R15, R169, UR5, R13 ;  /* 0x00000005a90f7c24 */ /* 0x000fe2000f8e020d */
[----:B------:R-:W-:Y:S01]  /*ac50*/  LEA R32, P5, R12, UR6, 0x1 ;  /* 0x000000060c207c11 */ /* 0x000fe2000f8a08ff */
[----:B------:R-:W-:Y:S02]  /*ac60*/  IMAD.IADD R13, R126, 0x1, R11 ;  /* 0x000000017e0d7824 */ /* 0x000fe400078e020b */
[--C-:B------:R-:W-:Y:S01]  /*ac70*/  IMAD R11, R11, 0x2, R120.reuse ;  /* 0x000000020b0b7824 */ /* 0x100fe200078e0278 */
[----:B------:R-:W-:Y:S01]  /*ac80*/  LEA.HI.X R33, R12, UR7, R15, 0x1, P5 ;  /* 0x000000070c217c11 */ /* 0x000fe2000a8f0c0f */
[----:B------:R0:W1:Y:S01]  /*ac90*/  SHFL.IDX PT, R28, R32, RZ, 0x1c1f ;  /* 0x001c1fff201c7589 */ /* 0x00006200000e0000 */
[----:B------:R-:W-:-:S03]  /*aca0*/  IMAD R34, R13, 0x2, R120 ;  /* 0x000000020d227824 */ /* 0x000fc600078e0278 */
[----:B------:R0:W2:Y:S01]  /*acb0*/  SHFL.IDX PT, R29, R33, RZ, 0x1c1f ;  /* 0x001c1fff211d7589 */ /* 0x0000a200000e0000 */
[----:B------:R-:W-:Y:S05]  /*acc0*/  @!P0 BRA `(.L_x_1667) ;  /* 0x0000000000508947 */ /* 0x000fea0003800000 */
[----:B------:R-:W-:-:S13]  /*acd0*/  ISETP.NE.AND P5, PT, R3, RZ, PT ;  /* 0x000000ff0300720c */ /* 0x000fda0003fa5270 */
[----:B------:R-:W4:Y:S01]  /*ace0*/  @P5 LDS.128 R12, [R11] ;  /* 0x000000000b0c5984 */ /* 0x000f220000000c00 */
[----:B-1----:R-:W-:-:S04]  /*acf0*/  @P5 LEA R30, P0, R18, R28, 0x1 ;  /* 0x0000001c121e5211 */ /* 0x002fc800078008ff */
[----:B--2---:R-:W-:Y:S02]  /*ad00*/  @P5 LEA.HI.X R31, R18, R29, R19, 0x1, P0 ;  /* 0x0000001d121f5211 */ /* 0x004fe400000f0c13 */
[----:B------:R-:W-:-:S13]  /*ad10*/  ISETP.NE.AND P0, PT, R8, RZ, PT ;  /* 0x000000ff0800720c */ /* 0x000fda0003f05270 */
[----:B------:R-:W-:Y:S01]  /*ad20*/  @P0 IMAD.SHL.U32 R35, R170, 0x8, RZ ;  /* 0x00000008aa230824 */ /* 0x000fe200078e00ff */
[----:B----4-:R1:W-:Y:S01]  /*ad30*/  @P5 ST.E.128 desc[UR60][R30.64], R12 ;  /* 0x0000000c1e005985 */ /* 0x0103e2000c101d3c */
[----:B------:R-:W-:-:S03]  /*ad40*/  ISETP.NE.AND P5, PT, R9, RZ, PT ;  /* 0x000000ff0900720c */ /* 0x000fc60003fa5270 */
[----:B------:R-:W2:Y:S01]  /*ad50*/  @P0 LDS.128 R12, [R34] ;  /* 0x00000000220c0984 */ /* 0x000ea20000000c00 */
[----:B-1----:R-:W-:-:S09]  /*ad60*/  @P0 IMAD.WIDE R30, R35, 0x2, R28 ;  /* 0x00000002231e0825 */ /* 0x002fd200078e021c */
[----:B------:R-:W-:Y:S01]  /*ad70*/  @P5 IMAD.SHL.U32 R35, R171, 0x8, RZ ;  /* 0x00000008ab235824 */ /* 0x000fe200078e00ff */
[----:B--2---:R1:W-:Y:S01]  /*ad80*/  @P0 ST.E.128 desc[UR60][R30.64], R12 ;  /* 0x0000000c1e000985 */ /* 0x0043e2000c101d3c */
[----:B------:R-:W-:-:S03]  /*ad90*/  ISETP.NE.AND P0, PT, R10, RZ, PT ;  /* 0x000000ff0a00720c */ /* 0x000fc60003f05270 */
[----:B------:R-:W2:Y:S01]  /*ada0*/  @P5 LDS.128 R12, [R11+0x3000] ;  /* 0x003000000b0c5984 */ /* 0x000ea20000000c00 */
[----:B-1----:R-:W-:-:S05]  /*adb0*/  @P5 IMAD.WIDE R30, R35, 0x2, R28 ;  /* 0x00000002231e5825 */ /* 0x002fca00078e021c */
[----:B--2---:R-:W-:Y:S04]  /*adc0*/  @P5 ST.E.128 desc[UR60][R30.64], R12 ;  /* 0x0000000c1e005985 */ /* 0x004fe8000c101d3c */
[C---:B------:R-:W-:Y:S01]  /*add0*/  @P0 LEA R28, P5, R22.reuse, R28, 0x1 ;  /* 0x0000001c161c0211 */ /* 0x040fe200078a08ff */
[----:B------:R-:W1:Y:S03]  /*ade0*/  @P0 LDS.128 R12, [R34+0x3000] ;  /* 0x00300000220c0984 */ /* 0x000e660000000c00 */
[----:B------:R-:W-:-:S05]  /*adf0*/  @P0 LEA.HI.X R29, R22, R29, R173, 0x1, P5 ;  /* 0x0000001d161d0211 */ /* 0x000fca00028f0cad */
[----:B-1----:R4:W-:Y:S04]  /*ae00*/  @P0 ST.E.128 desc[UR60][R28.64], R12 ;  /* 0x0000000c1c000985 */ /* 0x0029e8000c101d3c */
.L_x_1667:
[----:B------:R-:W-:Y:S05]  /*ae10*/  BSYNC B0 ;  /* 0x0000000000007941 */ /* 0x000fea0003800000 */
.L_x_1666:
[----:B------:R-:W-:Y:S01]  /*ae20*/  ISETP.GE.AND P0, PT, R85, 0x41, PT ;  /* 0x000000415500780c */ /* 0x000fe20003f06270 */
[----:B--2-4-:R2:W4:Y:S01]  /*ae30*/  SHFL.IDX PT, R29, R33, 0x1, 0x1c1f ;  /* 0x003c1f00211d7f89 */ /* 0x01452200000e0000 */
[----:B------:R-:W-:Y:S03]  /*ae40*/  BSSY B0, `(.L_x_1668) ;  /* 0x0000017000007945 */ /* 0x000fe60003800000 */
[----:B-1----:R2:W1:Y:S08]  /*ae50*/  SHFL.IDX PT, R28, R32, 0x1, 0x1c1f ;  /* 0x003c1f00201c7f89 */ /* 0x00247000000e0000 */
[----:B--2---:R-:W-:Y:S05]  /*ae60*/  @!P0 BRA `(.L_x_1669) ;  /* 0x0000000000508947 */ /* 0x004fea0003800000 */
[----:B------:R-:W-:-:S13]  /*ae70*/  ISETP.NE.AND P5, PT, R3, RZ, PT ;  /* 0x000000ff0300720c */ /* 0x000fda0003fa5270 */
[----:B------:R-:W2:Y:S01]  /*ae80*/  @P5 LDS.128 R12, [R11+0x2000] ;  /* 0x002000000b0c5984 */ /* 0x000ea20000000c00 */
[----:B-1----:R-:W-:-:S04]  /*ae90*/  @P5 LEA R30, P0, R18, R28, 0x1 ;  /* 0x0000001c121e5211 */ /* 0x002fc800078008ff */
[----:B----4-:R-:W-:Y:S02]  /*aea0*/  @P5 LEA.HI.X R31, R18, R29, R19, 0x1, P0 ;  /* 0x0000001d121f5211 */ /* 0x010fe400000f0c13 */
[----:B------:R-:W-:-:S13]  /*aeb0*/  ISETP.NE.AND P0, PT, R8, RZ, PT ;  /* 0x000000ff0800720c */ /* 0x000fda0003f05270 */
[----:B0-----:R-:W-:Y:S01]  /*aec0*/  @P0 SHF.L.U32 R33, R170, 0x3, RZ ;  /* 0x00000003aa210819 */ /* 0x001fe200000006ff */
[----:B--2---:R0:W-:Y:S01]  /*aed0*/  @P5 ST.E.128 desc[UR60][R30.64], R12 ;  /* 0x0000000c1e005985 */ /* 0x0041e2000c101d3c */
[----:B------:R-:W-:-:S03]  /*aee0*/  ISETP.NE.AND P5, PT, R9, RZ, PT ;  /* 0x000000ff0900720c */ /* 0x000fc60003fa5270 */
[----:B------:R-:W1:Y:S01]  /*aef0*/  @P0 LDS.128 R12, [R34+0x2000] ;  /* 0x00200000220c0984 */ /* 0x000e620000000c00 */
[----:B0-----:R-:W-:-:S09]  /*af00*/  @P0 IMAD.WIDE R30, R33, 0x2, R28 ;  /* 0x00000002211e0825 */ /* 0x001fd200078e021c */
[----:B------:R-:W-:Y:S01]  /*af10*/  @P5 IMAD.SHL.U32 R33, R171, 0x8, RZ ;  /* 0x00000008ab215824 */ /* 0x000fe200078e00ff */
[----:B-1----:R0:W-:Y:S01]  /*af20*/  @P0 ST.E.128 desc[UR60][R30.64], R12 ;  /* 0x0000000c1e000985 */ /* 0x0021e2000c101d3c */
[----:B------:R-:W-:-:S03]  /*af30*/  ISETP.NE.AND P0, PT, R10, RZ, PT ;  /* 0x000000ff0a00720c */ /* 0x000fc60003f05270 */
[----:B------:R-:W1:Y:S01]  /*af40*/  @P5 LDS.128 R12, [R11+0x5000] ;  /* 0x005000000b0c5984 */ /* 0x000e620000000c00 */
[----:B0-----:R-:W-:-:S05]  /*af50*/  @P5 IMAD.WIDE R30, R33, 0x2, R28 ;  /* 0x00000002211e5825 */ /* 0x001fca00078e021c */
[----:B-1----:R-:W-:Y:S04]  /*af60*/  @P5 ST.E.128 desc[UR60][R30.64], R12 ;  /* 0x0000000c1e005985 */ /* 0x002fe8000c101d3c */
[C---:B------:R-:W-:Y:S01]  /*af70*/  @P0 LEA R28, P5, R22.reuse, R28, 0x1 ;  /* 0x0000001c161c0211 */ /* 0x040fe200078a08ff */
[----:B------:R-:W0:Y:S03]  /*af80*/  @P0 LDS.128 R12, [R34+0x5000] ;  /* 0x00500000220c0984 */ /* 0x000e260000000c00 */
[----:B------:R-:W-:-:S05]  /*af90*/  @P0 LEA.HI.X R29, R22, R29, R173, 0x1, P5 ;  /* 0x0000001d161d0211 */ /* 0x000fca00028f0cad */
[----:B0-----:R2:W-:Y:S04]  /*afa0*/  @P0 ST.E.128 desc[UR60][R28.64], R12 ;  /* 0x0000000c1c000985 */ /* 0x0015e8000c101d3c */
.L_x_1669:
[----:B------:R-:W-:Y:S05]  /*afb0*/  BSYNC B0 ;  /* 0x0000000000007941 */ /* 0x000fea0003800000 */
.L_x_1668:
[----:B------:R-:W-:Y:S01]  /*afc0*/  @!PT LDS RZ, [RZ] ;  /* 0x00000000fffff984 */ /* 0x000fe20000000800 */
[----:B------:R-:W-:Y:S01]  /*afd0*/  @!PT LDS RZ, [RZ] ;  /* 0x00000000fffff984 */ /* 0x000fe20000000800 */
[----:B------:R-:W-:Y:S01]  /*afe0*/  @!PT LDS RZ, [RZ] ;  /* 0x00000000fffff984 */ /* 0x000fe20000000800 */
[----:B------:R-:W-:Y:S01]  /*aff0*/  @!PT LDS RZ, [RZ] ;  /* 0x00000000fffff984 */ /* 0x000fe20000000800 */
[----:B------:R5:W-:Y:S06]  /*b000*/  MEMBAR.ALL.CTA ;  /* 0x0000000000007992 */ /* 0x000bec0000008000 */
[----:B-----5:R-:W5:Y:S01]  /*b010*/  FENCE.VIEW.ASYNC.S ;  /* 0x00000000000073c6 */ /* 0x020f620000000000 */
[----:B---3--:R-:W-:Y:S01]  /*b020*/  @!P4 VIADD R86, R86, 0x2a8c0 ;  /* 0x0002a8c05656c836 */ /* 0x008fe20000000000 */
[----:B-----5:R3:W-:Y:S01]  /*b030*/  BAR.SYNC.DEFER_BLOCKING R194, 0x80 ;  /* 0x000200c20000751d */ /* 0x0207e20000010000 */
[----:B------:R-:W-:Y:S01]  /*b040*/  ISETP.NE.AND P5, PT, R122, RZ, PT ;  /* 0x000000ff7a00720c */ /* 0x000fe20003fa5270 */
[----:B------:R-:W-:-:S02]  /*b050*/  VIADD R17, R17, 0x1 ;  /* 0x0000000111117836 */ /* 0x000fc40000000000 */
[----:B------:R-:W-:Y:S02]  /*b060*/  @!P4 PRMT R86, RZ, 0x654, R86 ;  /* 0x00000654ff56c816 */ /* 0x000fe40000000056 */
[----:B------:R-:W-:Y:S02]  /*b070*/  PLOP3.LUT P0, PT, PT, PT, PT, 0x8, 0x0 ;  /* 0x000000000000781c */ /* 0x000fe40003f0e170 */
[----:B------:R3:W-:Y:S01]  /*b080*/  @!P4 SYNCS.ARRIVE.TRANS64.RED.A1T0 RZ, [R86+URZ], RZ ;  /* 0x000000ff56ffc9a7 */ /* 0x0007e2000810043f */
[----:B------:R-:W-:-:S04]  /*b090*/  ISETP.NE.AND P4, PT, R17, 0x2, PT ;  /* 0x000000021100780c */ /* 0x000fc80003f85270 */
[----:B--2---:R-:W-:Y:S02]  /*b0a0*/  SEL R12, RZ, 0x1, P4 ;  /* 0x00000001ff0c7807 */ /* 0x004fe40002000000 */
[----:B------:R-:W-:Y:S02]  /*b0b0*/  SEL R17, R17, RZ, P4 ;  /* 0x000000ff11117207 */ /* 0x000fe40002000000 */
[----:B------:R-:W-:Y:S01]  /*b0c0*/  LOP3.LUT R175, R175, R12, RZ, 0x3c, !PT ;  /* 0x0000000cafaf7212 */ /* 0x000fe200078e3cff */
[----:B---3--:R-:W-:Y:S06]  /*b0d0*/  @P5 BRA `(.L_x_1670) ;  /* 0xffffff7c003c5947 */ /* 0x008fec000383ffff */
.L_x_1560:
[----:B------:R-:W2:Y:S01]  /*b0e0*/  LDC R0, c[0x0][0x448] ;  /* 0x00011200ff007b82 */ /* 0x000ea20000000800 */
[----:B------:R-:W-:Y:S01]  /*b0f0*/  IADD3 R7, R166, 0x1, -R165 ;  /* 0x00000001a6077810 */ /* 0x000fe20007ffe8a5 */
[----:B------:R-:W-:Y:S06]  /*b100*/  BSSY B0, `(.L_x_1671) ;  /* 0x000000d000007945 */ /* 0x000fec0003800000 */
[----:B------:R-:W3:Y:S01]  /*b110*/  LDC.64 R4, c[0x0][0x9e0] ;  /* 0x00027800ff047b82 */ /* 0x000ee20000000a00 */
[----:B--2---:R-:W-:Y:S01]  /*b120*/  ISETP.NE.AND P1, PT, R0, 0x1, PT ;  /* 0x000000010000780c */ /* 0x004fe20003f25270 */
[----:B------:R-:W-:Y:S01]  /*b130*/  VIADD R0, R188, 0x7f ;  /* 0x0000007fbc007836 */ /* 0x000fe20000000000 */
[----:B---3--:R-:W-:-:S11]  /*b140*/  ISETP.GE.AND P2, PT, R5, 0x1, PT ;  /* 0x000000010500780c */ /* 0x008fd60003f46270 */
[----:B------:R-:W2:Y:S08]  /*b150*/  @P1 LDC R3, c[0x0][0x44c] ;  /* 0x00011300ff031b82 */ /* 0x000eb00000000800 */
[----:B------:R-:W3:Y:S01]  /*b160*/  @P1 LDC R6, c[0x0][0x450] ;  /* 0x00011400ff061b82 */ /* 0x000ee20000000800 */
[----:B--2---:R-:W-:-:S05]  /*b170*/  @P1 IMAD.HI.U32 R3, R0, R3, RZ ;  /* 0x0000000300031227 */ /* 0x004fca00078e00ff */
[----:B---3--:R-:W-:-:S05]  /*b180*/  @P1 SHF.R.U32.HI R0, RZ, R6, R3 ;  /* 0x00000006ff001219 */ /* 0x008fca0000011603 */
[----:B------:R-:W-:Y:S01]  /*b190*/  IMAD.IADD R3, R7, 0x1, R0 ;  /* 0x0000000107037824 */ /* 0x000fe200078e0200 */
[----:B------:R-:W-:Y:S06]  /*b1a0*/  @P0 BRA `(.L_x_1672) ;  /* 0x0000000000080947 */ /* 0x000fec0003800000 */
[----:B------:R-:W2:Y:S02]  /*b1b0*/  FENCE.VIEW.ASYNC.G ;  /* 0x00000000000073c6 */ /* 0x000ea40000000100 */
[----:B--2---:R-:W-:Y:S06]  /*b1c0*/  BAR.ARV 0xc, 0x180 ;  /* 0x0306000000007b1d */ /* 0x004fec0000002000 */
.L_x_1672:
[----:B------:R-:W-:Y:S05]  /*b1d0*/  BSYNC B0 ;  /* 0x0000000000007941 */ /* 0x000fea0003800000 */
.L_x_1671:
[----:B------:R-:W-:Y:S01]  /*b1e0*/  IMAD.IADD R4, R3, 0x1, R4 ;  /* 0x0000000103047824 */ /* 0x000fe200078e0204 */
[----:B------:R-:W-:Y:S06]  /*b1f0*/  @!P2 BRA `(.L_x_1673) ;  /* 0x000000000048a947 */ /* 0x000fec0003800000 */
[C---:B------:R-:W-:Y:S01]  /*b200*/  ISETP.GT.AND P0, PT, R3.reuse, RZ, PT ;  /* 0x000000ff0300720c */ /* 0x040fe20003f04270 */
[----:B------:R-:W-:Y:S01]  /*b210*/  BSSY B0, `(.L_x_1674) ;  /* 0x000000e000007945 */ /* 0x000fe20003800000 */
[----:B------:R-:W-:-:S11]  /*b220*/  VIADD R0, R3, 0xffffffff ;  /* 0xffffffff03007836 */ /* 0x000fd60000000000 */
[----:B------:R-:W-:Y:S05]  /*b230*/  @P0 BRA `(.L_x_1675) ;  /* 0x00000000001c0947 */ /* 0x000fea0003800000 */
[----:B------:R-:W-:Y:S02]  /*b240*/  ISETP.NE.AND P0, PT, R5, 0x1, PT ;  /* 0x000000010500780c */ /* 0x000fe40003f05270 */
[----:B------:R-:W-:-:S11]  /*b250*/  IADD3 R3, -R3, RZ, RZ ;  /* 0x000000ff03037210 */ /* 0x000fd60007ffe1ff */
[----:B------:R-:W2:Y:S02]  /*b260*/  @P0 LDC.64 R6, c[0x0][0x9e8] ;  /* 0x00027a00ff060b82 */ /* 0x000ea40000000a00 */
[----:B--2---:R-:W-:-:S05]  /*b270*/  @P0 IMAD.HI.U32 R0, R3, R6, RZ ;  /* 0x0000000603000227 */ /* 0x004fca00078e00ff */
[----:B------:R-:W-:-:S04]  /*b280*/  @P0 SHF.R.U32.HI R3, RZ, R7, R0 ;  /* 0x00000007ff030219 */ /* 0x000fc80000011600 */
[----:B------:R-:W-:Y:S01]  /*b290*/  LOP3.LUT R0, RZ, R3, RZ, 0x33, !PT ;  /* 0x00000003ff007212 */ /* 0x000fe200078e33ff */
[----:B------:R-:W-:Y:S06]  /*b2a0*/  BRA `(.L_x_1676) ;  /* 0x0000000000107947 */ /* 0x000fec0003800000 */
.L_x_1675:
[----:B------:R-:W-:-:S13]  /*b2b0*/  ISETP.NE.AND P0, PT, R5, 0x1, PT ;  /* 0x000000010500780c */ /* 0x000fda0003f05270 */
[----:B------:R-:W2:Y:S02]  /*b2c0*/  @P0 LDC.64 R6, c[0x0][0x9e8] ;  /* 0x00027a00ff060b82 */ /* 0x000ea40000000a00 */
[----:B--2---:R-:W-:-:S05]  /*b2d0*/  @P0 IMAD.HI.U32 R6, R0, R6, RZ ;  /* 0x0000000600060227 */ /* 0x004fca00078e00ff */
[----:B------:R-:W-:-:S07]  /*b2e0*/  @P0 SHF.R.U32.HI R0, RZ, R7, R6 ;  /* 0x00000007ff000219 */ /* 0x000fce0000011606 */
.L_x_1676:
[----:B------:R-:W-:Y:S05]  /*b2f0*/  BSYNC B0 ;  /* 0x0000000000007941 */ /* 0x000fea0003800000 */
.L_x_1674:
[----:B------:R-:W-:-:S05]  /*b300*/  IMAD R3, R0, R5, R5 ;  /* 0x0000000500037224 */ /* 0x000fca00078e0205 */
[----:B------:R-:W-:-:S07]  /*b310*/  VIMNMX R4, R4, R3, PT ;  /* 0x0000000304047248 */ /* 0x000fce0003fe0100 */
.L_x_1673:
[----:B------:R-:W2:Y:S01]  /*b320*/  @P1 LDC R3, c[0x0][0x44c] ;  /* 0x00011300ff031b82 */ /* 0x000ea20000000800 */
[----:B------:R-:W-:Y:S01]  /*b330*/  VIADD R4, R4, 0x5f ;  /* 0x0000005f04047836 */ /* 0x000fe20000000000 */
[----:B------:R-:W-:Y:S01]  /*b340*/  ULDC UR4, c[0x0][0x9dc] ;  /* 0x0002770000047ab9 */ /* 0x000fe20000000800 */
[----:B------:R-:W-:Y:S02]  /*b350*/  IMAD.MOV.U32 R0, RZ, RZ, R188 ;  /* 0x000000ffff007224 */ /* 0x000fe400078e00bc */
[----:B------:R-:W-:-:S03]  /*b360*/  IMAD.HI R4, R4, 0x2aaaaaab, RZ ;  /* 0x2aaaaaab04047827 */ /* 0x000fc600078e02ff */
[----:B------:R-:W3:Y:S01]  /*b370*/  @P1 LDC R7, c[0x0][0x450] ;  /* 0x00011400ff071b82 */ /* 0x000ee20000000800 */
[----:B--2---:R-:W-:Y:S01]  /*b380*/  @P1 IMAD.HI.U32 R6, R188, R3, RZ ;  /* 0x00000003bc061227 */ /* 0x004fe200078e00ff */
[----:B------:R-:W-:-:S04]  /*b390*/  SHF.R.U32.HI R3, RZ, 0x1f, R4 ;  /* 0x0000001fff037819 */ /* 0x000fc80000011604 */
[----:B------:R-:W-:Y:S02]  /*b3a0*/  LEA.HI.SX32 R4, R4, R3, 0x1c ;  /* 0x0000000304047211 */ /* 0x000fe400078fe2ff */
[----:B---3--:R-:W-:Y:S02]  /*b3b0*/  @P1 SHF.R.U32.HI R0, RZ, R7, R6 ;  /* 0x00000007ff001219 */ /* 0x008fe40000011606 */
        /* <DEDUP_REMOVED lines=9> */
[----:B------:R-:W2:Y:S02]  /*b450*/  @P0 LDC.64 R8, c[0x0][0x9e8] ;  /* 0x00027a00ff080b82 */ /* 0x000ea40000000a00 */
[----:B--2---:R-:W-:-:S05]  /*b460*/  @P0 IMAD.HI.U32 R0, R7, R8, RZ ;  /* 0x0000000807000227 */ /* 0x004fca00078e00ff */
[----:B------:R-:W-:-:S04]  /*b470*/  @P0 SHF.R.U32.HI R7, RZ, R9, R0 ;  /* 0x00000009ff070219 */ /* 0x000fc80000011600 */
[----:B------:R-:W-:Y:S01]  /*b480*/  LOP3.LUT R0, RZ, R7, RZ, 0x33, !PT ;  /* 0x00000007ff007212 */ /* 0x000fe200078e33ff */
[----:B------:R-:W-:Y:S06]  /*b490*/  BRA `(.L_x_1680) ;  /* 0x0000000000107947 */ /* 0x000fec0003800000 */
.L_x_1679:
[----:B------:R-:W-:-:S13]  /*b4a0*/  ISETP.NE.AND P0, PT, R5, 0x1, PT ;  /* 0x000000010500780c */ /* 0x000fda0003f05270 */
[----:B------:R-:W2:Y:S02]  /*b4b0*/  @P0 LDC.64 R6, c[0x0][0x9e8] ;  /* 0x00027a00ff060b82 */ /* 0x000ea40000000a00 */
[----:B--2---:R-:W-:-:S05]  /*b4c0*/  @P0 IMAD.HI.U32 R4, R0, R6, RZ ;  /* 0x0000000600040227 */ /* 0x004fca00078e00ff */
[----:B------:R-:W-:-:S07]  /*b4d0*/  @P0 SHF.R.U32.HI R0, RZ, R7, R4 ;  /* 0x00000007ff000219 */ /* 0x000fce0000011604 */
.L_x_1680:
[----:B------:R-:W-:Y:S05]  /*b4e0*/  BSYNC B0 ;  /* 0x0000000000007941 */ /* 0x000fea0003800000 */
.L_x_1678:
[----:B------:R-:W-:-:S05]  /*b4f0*/  IMAD R0, R0, R5, RZ ;  /* 0x0000000500007224 */ /* 0x000fca00078e02ff */
[----:B------:R-:W-:-:S07]  /*b500*/  VIMNMX R3, R3, R0, !PT ;  /* 0x0000000003037248 */ /* 0x000fce0007fe0100 */
.L_x_1677:
[----:B------:R-:W-:Y:S01]  /*b510*/  IMAD.HI R3, R3, 0x2aaaaaab, RZ ;  /* 0x2aaaaaab03037827 */ /* 0x000fe200078e02ff */
[----:B------:R-:W-:Y:S03]  /*b520*/  BSSY B0, `(.L_x_1681) ;  /* 0x0000026000007945 */ /* 0x000fe60003800000 */
[----:B------:R-:W-:Y:S01]  /*b530*/  IMAD.MOV.U32 R72, RZ, RZ, RZ ;  /* 0x000000ffff487224 */ /* 0x000fe200078e00ff */
[----:B------:R-:W-:-:S04]  /*b540*/  SHF.R.U32.HI R0, RZ, 0x1f, R3 ;  /* 0x0000001fff007819 */ /* 0x000fc80000011603 */
[----:B------:R-:W-:-:S04]  /*b550*/  LEA.HI.SX32 R0, R3, R0, 0x1c ;  /* 0x0000000003007211 */ /* 0x000fc800078fe2ff */
[----:B------:R-:W-:-:S04]  /*b560*/  VIMNMX R202, RZ, R0, !PT ;  /* 0x00000000ffca7248 */ /* 0x000fc80007fe0100 */
[----:B------:R-:W-:-:S13]  /*b570*/  ISETP.GT.AND P0, PT, R141, R202, PT ;  /* 0x000000ca8d00720c */ /* 0x000fda0003f04270 */
[----:B------:R-:W-:Y:S05]  /*b580*/  @!P0 BRA `(.L_x_1682) ;  /* 0x00000000007c8947 */ /* 0x000fea0003800000 */
[----:B------:R-:W-:Y:S01]  /*b590*/  ISETP.NE.AND P0, PT, R207, RZ, PT ;  /* 0x000000ffcf00720c */ /* 0x000fe20003f05270 */
[----:B------:R-:W-:-:S03]  /*b5a0*/  ULDC UR4, c[0x0][0x9f0] ;  /* 0x00027c0000047ab9 */ /* 0x000fc60000000800 */
[----:B------:R-:W-:-:S04]  /*b5b0*/  SEL R8, R207, UR4, P0 ;  /* 0x00000004cf087c07 */ /* 0x000fc80008000000 */
[-C--:B------:R-:W-:Y:S02]  /*b5c0*/  IABS R6, R8.reuse ;  /* 0x0000000800067213 */ /* 0x080fe40000000000 */
[----:B------:R-:W-:Y:S02]  /*b5d0*/  IADD3 R0, R8, -0x1, R141 ;  /* 0xffffffff08007810 */ /* 0x000fe40007ffe08d */
[----:B------:R-:W2:Y:S01]  /*b5e0*/  I2F.RP R3, R6 ;  /* 0x0000000600037306 */ /* 0x000ea20000209400 */
[----:B------:R-:W-:Y:S02]  /*b5f0*/  IABS R10, R8 ;  /* 0x00000008000a7213 */ /* 0x000fe40000000000 */
[----:B------:R-:W-:-:S04]  /*b600*/  IADD3 R0, -R202, R0, RZ ;  /* 0x00000000ca007210 */ /* 0x000fc80007ffe1ff */
[----:B------:R-:W-:Y:S02]  /*b610*/  IABS R9, R0 ;  /* 0x0000000000097213 */ /* 0x000fe40000000000 */
[----:B------:R-:W-:-:S04]  /*b620*/  LOP3.LUT R0, R0, R8, RZ, 0x3c, !PT ;  /* 0x0000000800007212 */ /* 0x000fc800078e3cff */
[----:B------:R-:W-:Y:S01]  /*b630*/  ISETP.GE.AND P2, PT, R0, RZ, PT ;  /* 0x000000ff0000720c */ /* 0x000fe20003f46270 */
[----:B--2---:R-:W2:Y:S02]  /*b640*/  MUFU.RCP R3, R3 ;  /* 0x0000000300037308 */ /* 0x004ea40000001000 */
[----:B--2---:R-:W-:Y:S02]  /*b650*/  VIADD R4, R3, 0xffffffe ;  /* 0x0ffffffe03047836 */ /* 0x004fe40000000000 */
[----:B------:R-:W-:-:S04]  /*b660*/  IMAD.MOV R3, RZ, RZ, -R10 ;  /* 0x000000ffff037224 */ /* 0x000fc800078e0a0a */
[----:B------:R2:W3:Y:S02]  /*b670*/  F2I.FTZ.U32.TRUNC.NTZ R5, R4 ;  /* 0x0000000400057305 */ /* 0x0004e4000021f000 */
[----:B--2---:R-:W-:Y:S02]  /*b680*/  IMAD.MOV.U32 R4, RZ, RZ, RZ ;  /* 0x000000ffff047224 */ /* 0x004fe400078e00ff */
[----:B---3--:R-:W-:-:S04]  /*b690*/  IMAD.MOV R7, RZ, RZ, -R5 ;  /* 0x000000ffff077224 */ /* 0x008fc800078e0a05 */
        /* <DEDUP_REMOVED lines=12> */
[----:B------:R-:W-:-:S04]  /*b760*/  @!P1 LOP3.LUT R5, RZ, R8, RZ, 0x33, !PT ;  /* 0x00000008ff059212 */ /* 0x000fc800078e33ff */
[----:B------:R-:W-:-:S07]  /*b770*/  MOV R72, R5 ;  /* 0x0000000500487202 */ /* 0x000fce0000000f00 */
.L_x_1682:
[----:B------:R-:W-:Y:S05]  /*b780*/  BSYNC B0 ;  /* 0x0000000000007941 */ /* 0x000fea0003800000 */
.L_x_1681:
[-C--:B------:R-:W-:Y:S01]  /*b790*/  IMAD R202, R211, R72.reuse, R202 ;  /* 0x00000048d3ca7224 */ /* 0x080fe200078e02ca */
        /* <DEDUP_REMOVED lines=37> */
[----:B------:R-:W2:Y:S04]  /*b9f0*/  LDL R0, [R1+0x4c] ;  /* 0x00004c0001007983 */ /* 0x000ea80000100800 */
[----:B------:R-:W3:Y:S04]  /*ba00*/  LDL R3, [R1+0x48] ;  /* 0x0000480001037983 */ /* 0x000ee80000100800 */
[----:B--2---:R-:W2:Y:S01]  /*ba10*/  SHFL.IDX PT, R0, R0, RZ, 0x1f ;  /* 0x00001fff00007589 */ /* 0x004ea200000e0000 */
[----:B---3--:R-:W-:-:S13]  /*ba20*/  R2UR UR4, R3 ;  /* 0x00000000030472ca */ /* 0x008fda00000e0000 */
[----:B------:R-:W-:Y:S01]  /*ba30*/  ULOP3.LUT UP0, URZ, UR4, 0x1bf, URZ, 0xc0, !UPT ;  /* 0x000001bf043f7892 */ /* 0x000fe2000f80c03f */
[----:B--2---:R-:W-:-:S04]  /*ba40*/  LEA.HI R3, R0, R0, RZ, 0x1 ;  /* 0x0000000000037211 */ /* 0x004fc800078f08ff */
[----:B------:R-:W-:Y:S02]  /*ba50*/  LOP3.LUT R3, R3, 0x1e, RZ, 0xc0, !PT ;  /* 0x0000001e03037812 */ /* 0x000fe400078ec0ff */
[----:B------:R-:W-:-:S03]  /*ba60*/  PLOP3.LUT P0, PT, PT, PT, UP0, 0x80, 0x0 ;  /* 0x000000000000781c */ /* 0x000fc60003f0f008 */
[----:B------:R-:W-:-:S05]  /*ba70*/  IMAD.IADD R3, R0, 0x1, -R3 ;  /* 0x0000000100037824 */ /* 0x000fca00078e0a03 */
        /* <DEDUP_REMOVED lines=8> */
[----:B------:R2:W3:Y:S01]  /*bb00*/  LDC.64 R14, c[0x4][R0] ;  /* 0x01000000000e7b82 */ /* 0x0004e20000000a00 */
[----:B------:R-:W-:Y:S01]  /*bb10*/  IMAD.U32 R5, RZ, RZ, UR5 ;  /* 0x00000005ff057e24 */ /* 0x000fe2000f8e00ff */
[----:B------:R-:W-:Y:S01]  /*bb20*/  ULDC.64 UR4, c[0x4][0x30] ;  /* 0x01000c0000047ab9 */ /* 0x000fe20000000a00 */
[----:B------:R-:W-:Y:S01]  /*bb30*/  IMAD.U32 R6, RZ, RZ, UR6 ;  /* 0x00000006ff067e24 */ /* 0x000fe2000f8e00ff */
[----:B------:R-:W-:Y:S01]  /*bb40*/  MOV R8, 0x70 ;  /* 0x0000007000087802 */ /* 0x000fe20000000f00 */
[----:B------:R-:W-:Y:S02]  /*bb50*/  IMAD.U32 R7, RZ, RZ, UR7 ;  /* 0x00000007ff077e24 */ /* 0x000fe4000f8e00ff */
[----:B------:R-:W-:-:S02]  /*bb60*/  IMAD.U32 R10, RZ, RZ, UR4 ;  /* 0x00000004ff0a7e24 */ /* 0x000fc4000f8e00ff */
[----:B------:R-:W-:Y:S02]  /*bb70*/  IMAD.U32 R11, RZ, RZ, UR5 ;  /* 0x00000005ff0b7e24 */ /* 0x000fe4000f8e00ff */
[----:B------:R-:W-:Y:S02]  /*bb80*/  IMAD.MOV.U32 R12, RZ, RZ, 0x1 ;  /* 0x00000001ff0c7424 */ /* 0x000fe400078e00ff */
[----:B--2---:R-:W-:-:S07]  /*bb90*/  IMAD.MOV.U32 R13, RZ, RZ, RZ ;  /* 0x000000ffff0d7224 */ /* 0x004fce00078e00ff */
[----:B------:R-:W-:-:S07]  /*bba0*/  LEPC R20, `(.L_x_1684) ;  /* 0x000000001014794e */ /* 0x000fce0000000000 */
[----:B01-345:R-:W-:Y:S05]  /*bbb0*/  CALL.ABS.NOINC R14 ;  /* 0x000000000e007343 */ /* 0x03bfea0003c00000 */
.L_x_1684:
[----:B------:R-:W-:Y:S02]  /*bbc0*/  ULDC UR4, c[0x0][0x3f4] ;  /* 0x0000fd0000047ab9 */ /* 0x000fe40000000800 */
[----:B------:R-:W-:-:S13]  /*bbd0*/  ISETP.LT.AND P0, PT, RZ, UR4, PT ;  /* 0x00000004ff007c0c */ /* 0x000fda000bf01270 */
[----:B------:R-:W-:Y:S05]  /*bbe0*/  @P0 BRA `(.L_x_1685) ;  /* 0x00000000003c0947 */ /* 0x000fea0003800000 */
[----:B------:R-:W-:-:S04]  /*bbf0*/  LEA.HI R0, R209, R209, RZ, 0x1 ;  /* 0x000000d1d1007211 */ /* 0x000fc800078f08ff */
[----:B------:R-:W-:-:S05]  /*bc00*/  LOP3.LUT R0, R0, 0xfffffffe, RZ, 0xc0, !PT ;  /* 0xfffffffe00007812 */ /* 0x000fca00078ec0ff */
[----:B------:R-:W-:-:S05]  /*bc10*/  IMAD.IADD R0, R209, 0x1, -R0 ;  /* 0x00000001d1007824 */ /* 0x000fca00078e0a00 */
[----:B------:R-:W-:-:S04]  /*bc20*/  SHF.L.U32 R3, R0, 0x1f, RZ ;  /* 0x0000001f00037819 */ /* 0x000fc800000006ff */
[----:B------:R2:W3:Y:S03]  /*bc30*/  SYNCS.PHASECHK.TRANS64.TRYWAIT P0, [R2+URZ+0x2a800], R3 ;  /* 0x02a80003020075a7 */ /* 0x0004e6000800017f */
[----:B---3--:R-:W-:Y:S05]  /*bc40*/  @!P0 NANOSLEEP.SYNCS 0x989680 ;  /* 0x009896800000895d */ /* 0x008fea0003900000 */
[----:B------:R-:W3:Y:S01]  /*bc50*/  @!P0 SYNCS.PHASECHK.TRANS64 P0, [R2+URZ+0x2a800], R3 ;  /* 0x02a80003020085a7 */ /* 0x000ee2000800007f */
[----:B------:R-:W-:Y:S04]  /*bc60*/  BSSY B0, `(.L_x_1686) ;  /* 0x0000006000007945 */ /* 0x000fe80003800000 */
[----:B---3--:R-:W-:Y:S05]  /*bc70*/  @P0 BRA `(.L_x_1687) ;  /* 0x0000000000100947 */ /* 0x008fea0003800000 */
.L_x_1688:
[----:B---3--:R3:W0:Y:S02]  /*bc80*/  SYNCS.PHASECHK.TRANS64.TRYWAIT P0, [R2+URZ+0x2a800], R3 ;  /* 0x02a80003020075a7 */ /* 0x008624000800017f */
[----:B0-----:R-:W-:Y:S05]  /*bc90*/  @!P0 NANOSLEEP.SYNCS 0x989680 ;  /* 0x009896800000895d */ /* 0x001fea0003900000 */
[----:B------:R-:W0:Y:S02]  /*bca0*/  @!P0 SYNCS.PHASECHK.TRANS64 P0, [R2+URZ+0x2a800], R3 ;  /* 0x02a80003020085a7 */ /* 0x000e24000800007f */
[----:B0-----:R-:W-:Y:S05]  /*bcb0*/  @!P0 BRA `(.L_x_1688) ;  /* 0xfffffffc00f08947 */ /* 0x001fea000383ffff */
.L_x_1687:
[----:B------:R-:W-:Y:S05]  /*bcc0*/  BSYNC B0 ;  /* 0x0000000000007941 */ /* 0x000fea0003800000 */
.L_x_1686:
[----:B------:R-:W-:Y:S05]  /*bcd0*/  BRA `(.L_x_1689) ;  /* 0x0000006c00647947 */ /* 0x000fea0003800000 */
.L_x_1685:
[----:B------:R-:W2:Y:S01]  /*bce0*/  LDL R0, [R1+0x48] ;  /* 0x0000480001007983 */ /* 0x000ea20000100800 */
[----:B------:R-:W-:Y:S01]  /*bcf0*/  ULDC.64 UR6, c[0x0][0x408] ;  /* 0x0001020000067ab9 */ /* 0x000fe20000000a00 */
[----:B--2---:R-:W-:Y:S02]  /*bd00*/  R2UR UR4, R0 ;  /* 0x00000000000472ca */ /* 0x004fe400000e0000 */
[----:B-----5:R-:W-:-:S05]  /*bd10*/  SHF.R.S32.HI R0, RZ, 0x1f, R140 ;  /* 0x0000001fff007819 */ /* 0x020fca000001148c */
[----:B------:R-:W-:-:S04]  /*bd20*/  IMAD R5, R0, UR6, RZ ;  /* 0x0000000600057c24 */ /* 0x000fc8000f8e02ff */
[----:B------:R-:W-:Y:S02]  /*bd30*/  IMAD R5, R140, UR7, R5 ;  /* 0x000000078c057c24 */ /* 0x000fe4000f8e0205 */
[----:B------:R-:W-:-:S03]  /*bd40*/  ULOP3.LUT UP0, URZ, UR4, 0x3ff, URZ, 0xc0, !UPT ;  /* 0x000003ff043f7892 */ /* 0x000fc6000f80c03f */
[----:B------:R-:W-:Y:S02]  /*bd50*/  ULDC.64 UR4, c[0x0][0x3f8] ;  /* 0x0000fe0000047ab9 */ /* 0x000fe40000000a00 */
[----:B------:R-:W-:Y:S01]  /*bd60*/  IMAD R3, R0, UR4, RZ ;  /* 0x0000000400037c24 */ /* 0x000fe2000f8e02ff */
[----:B------:R-:W-:Y:S01]  /*bd70*/  PLOP3.LUT P0, PT, PT, PT, UP0, 0x80, 0x0 ;  /* 0x000000000000781c */ /* 0x000fe20003f0f008 */
[----:B------:R-:W-:-:S04]  /*bd80*/  IMAD.WIDE.U32 R24, R140, UR4, RZ ;  /* 0x000000048c187c25 */ /* 0x000fc8000f8e00ff */
[C---:B------:R-:W-:Y:S02]  /*bd90*/  IMAD R3, R140.reuse, UR5, R3 ;  /* 0x000000058c037c24 */ /* 0x040fe4000f8e0203 */
[----:B------:R-:W-:-:S04]  /*bda0*/  IMAD.WIDE.U32 R140, R140, UR6, RZ ;  /* 0x000000068c8c7c25 */ /* 0x000fc8000f8e00ff */
[----:B------:R-:W-:Y:S02]  /*bdb0*/  IMAD.IADD R27, R3, 0x1, R25 ;  /* 0x00000001031b7824 */ /* 0x000fe400078e0219 */
[----:B----4-:R-:W-:Y:S01]  /*bdc0*/  IMAD.IADD R29, R5, 0x1, R141 ;  /* 0x00000001051d7824 */ /* 0x010fe200078e028d */
[----:B------:R-:W-:Y:S06]  /*bdd0*/  @!P0 BRA `(.L_x_1690) ;  /* 0x0000000000408947 */ /* 0x000fec0003800000 */
[----:B------:R-:W-:Y:S01]  /*bde0*/  MOV R14, 0x0 ;  /* 0x00000000000e7802 */ /* 0x000fe20000000f00 */
[----:B------:R-:W-:Y:S01]  /*bdf0*/  ULDC.64 UR4, c[0x4][0x90] ;  /* 0x0100240000047ab9 */ /* 0x000fe20000000a00 */
[----:B------:R-:W-:Y:S01]  /*be00*/  ULDC.64 UR6, c[0x4][0x98] ;  /* 0x0100260000067ab9 */ /* 0x000fe20000000a00 */
[----:B------:R-:W-:Y:S01]  /*be10*/  IMAD.U32 R4, RZ, RZ, UR4 ;  /* 0x00000004ff047e24 */ /* 0x000fe2000f8e00ff */
[----:B------:R-:W-:Y:S01]  /*be20*/  MOV R6, UR6 ;  /* 0x0000000600067c02 */ /* 0x000fe20008000f00 */
[----:B------:R-:W-:Y:S01]  /*be30*/  IMAD.U32 R5, RZ, RZ, UR5 ;  /* 0x00000005ff057e24 */ /* 0x000fe2000f8e00ff */
[----:B------:R-:W2:Y:S01]  /*be40*/  LDC.64 R14, c[0x4][R14] ;  /* 0x010000000e0e7b82 */ /* 0x000ea20000000a00 */
[----:B------:R-:W-:Y:S01]  /*be50*/  ULDC.64 UR4, c[0x4][0x20] ;  /* 0x0100080000047ab9 */ /* 0x000fe20000000a00 */
[----:B------:R-:W-:Y:S02]  /*be60*/  IMAD.U32 R7, RZ, RZ, UR7 ;  /* 0x00000007ff077e24 */ /* 0x000fe4000f8e00ff */
[----:B------:R-:W-:-:S02]  /*be70*/  IMAD.U32 R10, RZ, RZ, UR4 ;  /* 0x00000004ff0a7e24 */ /* 0x000fc4000f8e00ff */
[----:B------:R-:W-:Y:S02]  /*be80*/  IMAD.U32 R11, RZ, RZ, UR5 ;  /* 0x00000005ff0b7e24 */ /* 0x000fe4000f8e00ff */
[----:B------:R-:W-:Y:S02]  /*be90*/  IMAD.MOV.U32 R8, RZ, RZ, 0x70 ;  /* 0x00000070ff087424 */ /* 0x000fe400078e00ff */
[----:B------:R-:W-:Y:S02]  /*bea0*/  IMAD.MOV.U32 R12, RZ, RZ, 0x1 ;  /* 0x00000001ff0c7424 */ /* 0x000fe400078e00ff */
[----:B------:R-:W-:-:S07]  /*beb0*/  IMAD.MOV.U32 R13, RZ, RZ, RZ ;  /* 0x000000ffff0d7224 */ /* 0x000fce00078e00ff */
[----:B------:R-:W-:-:S07]  /*bec0*/  LEPC R20, `(.L_x_1690) ;  /* 0x000000001014794e */ /* 0x000fce0000000000 */
[----:B012---:R-:W-:Y:S05]  /*bed0*/  CALL.ABS.NOINC R14 ;  /* 0x000000000e007343 */ /* 0x007fea0003c00000 */
.L_x_1690:
[----:B------:R-:W-:Y:S01]  /*bee0*/  ULDC.U8 UR4, c[0x0][0x410] ;  /* 0x0001040000047ab9 */ /* 0x000fe20000000000 */
[----:B------:R-:W-:Y:S01]  /*bef0*/  BSSY B0, `(.L_x_1691) ;  /* 0x00006af000007945 */ /* 0x000fe20003800000 */
[----:B------:R-:W-:Y:S01]  /*bf00*/  ISETP.NE.AND P0, PT, RZ, UR4, PT ;  /* 0x00000004ff007c0c */ /* 0x000fe2000bf05270 */
[----:B------:R-:W-:-:S12]  /*bf10*/  IMAD.IADD R69, R174, 0x1, R188 ;  /* 0x00000001ae457824 */ /* 0x000fd800078e02bc */
[----:B------:R-:W-:Y:S05]  /*bf20*/  @!P0 BRA `(.L_x_1692) ;  /* 0x0000003400888947 */ /* 0x000fea0003800000 */
[----:B------:R-:W2:Y:S01]  /*bf30*/  LDC R10, c[0x0][0x448] ;  /* 0x00011200ff0a7b82 */ /* 0x000ea20000000800 */
[----:B------:R-:W-:Y:S01]  /*bf40*/  LEA R3, R210, R69, 0x6 ;  /* 0x00000045d2037211 */ /* 0x000fe200078e30ff */
[----:B------:R-:W-:Y:S01]  /*bf50*/  ULDC.64 UR4, c[0x0][0x3f8] ;  /* 0x0000fe0000047ab9 */ /* 0x000fe20000000a00 */
[----:B------:R-:W-:Y:S01]  /*bf60*/  ULDC.64 UR6, c[0x0][0x408] ;  /* 0x0001020000067ab9 */ /* 0x000fe20000000a00 */
[----:B------:R-:W-:Y:S01]  /*bf70*/  IMAD.MOV.U32 R4, RZ, RZ, R24 ;  /* 0x000000ffff047224 */ /* 0x000fe200078e0018 */
[----:B------:R-:W-:Y:S01]  /*bf80*/  SHF.R.S32.HI R80, RZ, 0x1f, R179 ;  /* 0x0000001fff507819 */ /* 0x000fe200000114b3 */
[----:B------:R-:W-:Y:S01]  /*bf90*/  IMAD.MOV.U32 R6, RZ, RZ, R140 ;  /* 0x000000ffff067224 */ /* 0x000fe200078e008c */
[----:B------:R-:W-:Y:S01]  /*bfa0*/  SHF.R.S32.HI R76, RZ, 0x1f, R177 ;  /* 0x0000001fff4c7819 */ /* 0x000fe200000114b1 */
[----:B------:R-:W-:Y:S01]  /*bfb0*/  IMAD.MOV.U32 R7, RZ, RZ, R29 ;  /* 0x000000ffff077224 */ /* 0x000fe200078e001d */
[----:B------:R-:W-:Y:S02]  /*bfc0*/  SHF.R.S32.HI R81, RZ, 0x1f, R178 ;  /* 0x0000001fff517819 */ /* 0x000fe400000114b2 */
[----:B------:R-:W-:-:S02]  /*bfd0*/  SHF.R.S32.HI R77, RZ, 0x1f, R176 ;  /* 0x0000001fff4d7819 */ /* 0x000fc400000114b0 */
[----:B------:R-:W-:Y:S02]  /*bfe0*/  SHF.R.S32.HI R71, RZ, 0x1f, R180 ;  /* 0x0000001fff477819 */ /* 0x000fe400000114b4 */
[----:B--2---:R-:W-:-:S13]  /*bff0*/  ISETP.NE.AND P0, PT, R10, 0x1, PT ;  /* 0x000000010a00780c */ /* 0x004fda0003f05270 */
[----:B------:R-:W2:Y:S08]  /*c000*/  @P0 LDC R0, c[0x0][0x44c] ;  /* 0x00011300ff000b82 */ /* 0x000eb00000000800 */
[----:B------:R-:W3:Y:S01]  /*c010*/  @P0 LDC R5, c[0x0][0x450] ;  /* 0x00011400ff050b82 */ /* 0x000ee20000000800 */
[----:B--2---:R-:W-:-:S05]  /*c020*/  @P0 IMAD.HI.U32 R0, R3, R0, RZ ;  /* 0x0000000003000227 */ /* 0x004fca00078e00ff */
[----:B---3--:R-:W-:Y:S01]  /*c030*/  @P0 SHF.R.U32.HI R3, RZ, R5, R0 ;  /* 0x00000005ff030219 */ /* 0x008fe20000011600 */
[----:B------:R-:W-:-:S03]  /*c040*/  IMAD.MOV.U32 R5, RZ, RZ, R27 ;  /* 0x000000ffff057224 */ /* 0x000fc600078e001b */
[----:B------:R-:W-:Y:S01]  /*c050*/  SHF.R.S32.HI R0, RZ, 0x1f, R3 ;  /* 0x0000001fff007819 */ /* 0x000fe20000011403 */
[----:B------:R-:W-:-:S04]  /*c060*/  IMAD.WIDE.U32 R4, R3, UR4, R4 ;  /* 0x0000000403047c25 */ /* 0x000fc8000f8e0004 */
[C---:B------:R-:W-:Y:S02]  /*c070*/  IMAD R8, R0.reuse, UR4, RZ ;  /* 0x0000000400087c24 */ /* 0x040fe4000f8e02ff */
[----:B------:R-:W-:Y:S02]  /*c080*/  IMAD R0, R0, UR6, RZ ;  /* 0x0000000600007c24 */ /* 0x000fe4000f8e02ff */
[C---:B------:R-:W-:Y:S01]  /*c090*/  IMAD R9, R3.reuse, UR5, R8 ;  /* 0x0000000503097c24 */ /* 0x040fe2000f8e0208 */
[----:B------:R-:W-:Y:S01]  /*c0a0*/  ULDC.64 UR4, c[0x0][0x3e8] ;  /* 0x0000fa0000047ab9 */ /* 0x000fe20000000a00 */
[C---:B------:R-:W-:Y:S01]  /*c0b0*/  IMAD.WIDE.U32 R6, R3.reuse, UR6, R6 ;  /* 0x0000000603067c25 */ /* 0x040fe2000f8e0006 */
[----:B------:R-:W-:Y:S01]  /*c0c0*/  LEA R63, P0, R4, UR4, 0x1 ;  /* 0x00000004043f7c11 */ /* 0x000fe2000f8008ff */
[----:B------:R-:W-:Y:S02]  /*c0d0*/  UMOV UR4, 0xffffffff ;  /* 0xffffffff00047882 */ /* 0x000fe40000000000 */
[----:B------:R-:W-:Y:S01]  /*c0e0*/  IMAD R3, R3, UR7, R0 ;  /* 0x0000000703037c24 */ /* 0x000fe2000f8e0200 */
[----:B------:R-:W-:Y:S01]  /*c0f0*/  ULDC.64 UR6, c[0x0][0x400] ;  /* 0x0001000000067ab9 */ /* 0x000fe20000000a00 */
[----:B------:R-:W-:Y:S01]  /*c100*/  IMAD.IADD R5, R5, 0x1, R9 ;  /* 0x0000000105057824 */ /* 0x000fe200078e0209 */
[----:B------:R-:W-:Y:S01]  /*c110*/  LEA R65, P1, R6, UR6, 0x1 ;  /* 0x0000000606417c11 */ /* 0x000fe2000f8208ff */
[----:B------:R-:W-:-:S03]  /*c120*/  IMAD.IADD R3, R7, 0x1, R3 ;  /* 0x0000000107037824 */ /* 0x000fc600078e0203 */
[----:B------:R-:W-:Y:S02]  /*c130*/  LEA.HI.X R62, R4, UR5, R5, 0x1, P0 ;  /* 0x00000005043e7c11 */ /* 0x000fe400080f0c05 */
[----:B------:R-:W-:Y:S01]  /*c140*/  LEA.HI.X R0, R6, UR7, R3, 0x1, P1 ;  /* 0x0000000706007c11 */ /* 0x000fe200088f0c03 */
[----:B------:R-:W-:Y:S06]  /*c150*/  BRA.DIV UR4, `(.L_x_1693) ;  /* 0x000001ea04447947 */ /* 0x000fec000b800000 */
[----:B------:R2:W3:Y:S04]  /*c160*/  SHFL.IDX PT, R3, R62, RZ, 0x1c1f ;  /* 0x001c1fff3e037589 */ /* 0x0004e800000e0000 */
[----:B------:R2:W4:Y:S04]  /*c170*/  SHFL.IDX PT, R6, R63, RZ, 0x1c1f ;  /* 0x001c1fff3f067589 */ /* 0x00052800000e0000 */
[----:B------:R2:W0:Y:S04]  /*c180*/  SHFL.IDX PT, R9, R0, RZ, 0x1c1f ;  /* 0x001c1fff00097589 */ /* 0x00042800000e0000 */
[----:B------:R2:W0:Y:S02]  /*c190*/  SHFL.IDX PT, R8, R65, RZ, 0x1c1f ;  /* 0x001c1fff41087589 */ /* 0x00042400000e0000 */
.L_x_2029:
[----:B------:R-:W-:Y:S01]  /*c1a0*/  IMAD R67, R165, R10, RZ ;  /* 0x0000000aa5437224 */ /* 0x000fe200078e02ff */
        /* <DEDUP_REMOVED lines=15> */
[----:B------:R-:W-:Y:S01]  /*c2a0*/  ULDC UR4, c[0x0][0x3f4] ;  /* 0x0000fd0000047ab9 */ /* 0x000fe20000000800 */
[----:B------:R-:W-:Y:S02]  /*c2b0*/  CS2R R60, SRZ ;  /* 0x00000000003c7805 */ /* 0x000fe4000001ff00 */
[----:B------:R-:W-:Y:S02]  /*c2c0*/  ISETP.GE.AND P3, PT, R179, UR4, PT ;  /* 0x00000004b3007c0c */ /* 0x000fe4000bf66270 */
[----:B------:R-:W-:Y:S02]  /*c2d0*/  CS2R R58, SRZ ;  /* 0x00000000003a7805 */ /* 0x000fe4000001ff00 */
[----:B------:R-:W-:Y:S02]  /*c2e0*/  ISETP.GE.AND P2, PT, R177, UR4, PT ;  /* 0x00000004b1007c0c */ /* 0x000fe4000bf46270 */
[----:B------:R-:W-:Y:S02]  /*c2f0*/  ISETP.GE.AND P1, PT, R178, UR4, PT ;  /* 0x00000004b2007c0c */ /* 0x000fe4000bf26270 */
[----:B------:R-:W-:-:S02]  /*c300*/  ISETP.GE.AND P0, PT, R176, UR4, PT ;  /* 0x00000004b0007c0c */ /* 0x000fc4000bf06270 */
[----:B------:R-:W-:-:S03]  /*c310*/  ISETP.GE.AND P4, PT, R162, UR4, PT ;  /* 0x00000004a2007c0c */ /* 0x000fc6000bf86270 */
[C---:B------:R-:W-:Y:S01]  /*c320*/  @!P3 IMAD.SHL.U32 R27, R179.reuse, 0x2, RZ ;  /* 0x00000002b31bb824 */ /* 0x040fe200078e00ff */
[----:B------:R-:W-:-:S03]  /*c330*/  @!P3 SHF.L.U64.HI R4, R179, 0x1, R80 ;  /* 0x00000001b304b819 */ /* 0x000fc60000010250 */
[C---:B------:R-:W-:Y:S02]  /*c340*/  @!P2 SHF.L.U32 R21, R177.reuse, 0x1, RZ ;  /* 0x00000001b115a819 */ /* 0x040fe400000006ff */
[----:B------:R-:W-:Y:S01]  /*c350*/  @!P1 IMAD.SHL.U32 R13, R178, 0x2, RZ ;  /* 0x00000002b20d9824 */ /* 0x000fe200078e00ff */
[-C--:B-1--4-:R-:W-:Y:S01]  /*c360*/  @!P3 IADD3 R28, P6, R6, R27.reuse, RZ ;  /* 0x0000001b061cb210 */ /* 0x092fe20007fde0ff */
[----:B------:R-:W-:Y:S01]  /*c370*/  @!P0 IMAD.SHL.U32 R35, R176, 0x2, RZ ;  /* 0x00000002b0238824 */ /* 0x000fe200078e00ff */
[----:B0-----:R-:W-:Y:S01]  /*c380*/  @!P3 IADD3 R26, P5, R8, R27, RZ ;  /* 0x0000001b081ab210 */ /* 0x001fe20007fbe0ff */
[----:B------:R-:W-:Y:S01]  /*c390*/  @!P4 IMAD.MOV.U32 R5, RZ, RZ, R9 ;  /* 0x000000ffff05c224 */ /* 0x000fe200078e0009 */
[----:B------:R-:W-:Y:S01]  /*c3a0*/  @!P2 SHF.L.U64.HI R10, R177, 0x1, R76 ;  /* 0x00000001b10aa819 */ /* 0x000fe2000001024c */
[--C-:B---3--:R-:W-:Y:S01]  /*c3b0*/  @!P3 IMAD.X R29, R3, 0x1, R4.reuse, P6 ;  /* 0x00000001031db824 */ /* 0x108fe200030e0604 */
[-C--:B------:R-:W-:Y:S01]  /*c3c0*/  @!P2 IADD3 R24, P6, R6, R21.reuse, RZ ;  /* 0x000000150618a210 */ /* 0x080fe20007fde0ff */
[----:B------:R-:W-:Y:S01]  /*c3d0*/  @!P3 IMAD.X R27, R9, 0x1, R4, P5 ;  /* 0x00000001091bb824 */ /* 0x000fe200028e0604 */
[----:B------:R-:W-:-:S02]  /*c3e0*/  @!P2 IADD3 R20, P5, R8, R21, RZ ;  /* 0x000000150814a210 */ /* 0x000fc40007fbe0ff */
[----:B------:R-:W-:Y:S01]  /*c3f0*/  @!P1 SHF.L.U64.HI R4, R178, 0x1, R81 ;  /* 0x00000001b2049819 */ /* 0x000fe20000010251 */
[--C-:B------:R-:W-:Y:S01]  /*c400*/  @!P2 IMAD.X R25, R3, 0x1, R10.reuse, P6 ;  /* 0x000000010319a824 */ /* 0x100fe200030e060a */
[-C--:B------:R-:W-:Y:S01]  /*c410*/  @!P1 IADD3 R14, P6, R6, R13.reuse, RZ ;  /* 0x0000000d060e9210 */ /* 0x080fe20007fde0ff */
[----:B------:R-:W-:Y:S01]  /*c420*/  @!P2 IMAD.X R21, R9, 0x1, R10, P5 ;  /* 0x000000010915a824 */ /* 0x000fe200028e060a */
[----:B------:R-:W-:Y:S02]  /*c430*/  ISETP.GE.AND P5, PT, R180, UR4, PT ;  /* 0x00000004b4007c0c */ /* 0x000fe4000bfa6270 */
[----:B------:R-:W-:Y:S01]  /*c440*/  @!P0 SHF.L.U64.HI R36, R176, 0x1, R77 ;  /* 0x00000001b0248819 */ /* 0x000fe2000001024d */
[----:B------:R-:W-:Y:S01]  /*c450*/  @!P1 IMAD.X R15, R3, 0x1, R4, P6 ;  /* 0x00000001030f9824 */ /* 0x000fe200030e0604 */
[----:B------:R-:W-:Y:S02]  /*c460*/  @!P1 IADD3 R12, P6, R8, R13, RZ ;  /* 0x0000000d080c9210 */ /* 0x000fe40007fde0ff */
[----:B------:R-:W-:-:S03]  /*c470*/  @!P4 MOV R7, R3 ;  /* 0x000000030007c202 */ /* 0x000fc60000000f00 */
[----:B------:R-:W-:Y:S01]  /*c480*/  @!P1 IMAD.X R13, R9, 0x1, R4, P6 ;  /* 0x00000001090d9824 */ /* 0x000fe200030e0604 */
[----:B------:R-:W-:Y:S01]  /*c490*/  @!P0 IADD3 R10, P6, R6, R35, RZ ;  /* 0x00000023060a8210 */ /* 0x000fe20007fde0ff */
[----:B------:R-:W-:Y:S02]  /*c4a0*/  @!P4 IMAD.MOV.U32 R4, RZ, RZ, R8 ;  /* 0x000000ffff04c224 */ /* 0x000fe400078e0008 */
[----:B------:R-:W-:-:S04]  /*c4b0*/  @!P4 IMAD.WIDE R32, R162, 0x2, R6 ;  /* 0x00000002a220c825 */ /* 0x000fc800078e0206 */
[----:B------:R-:W-:Y:S01]  /*c4c0*/  @!P4 IMAD.WIDE R30, R162, 0x2, R4 ;  /* 0x00000002a21ec825 */ /* 0x000fe200078e0204 */
[----:B------:R0:W5:Y:S03]  /*c4d0*/  @!P4 LD.E.64 R60, desc[UR60][R32.64] ;  /* 0x0000003c203cc980 */ /* 0x000166000c101b00 */
[--C-:B------:R-:W-:Y:S01]  /*c4e0*/  @!P0 IMAD.X R11, R3, 0x1, R36.reuse, P6 ;  /* 0x00000001030b8824 */ /* 0x100fe200030e0624 */
[----:B------:R-:W-:Y:S01]  /*c4f0*/  @!P0 IADD3 R4, P6, R8, R35, RZ ;  /* 0x0000002308048210 */ /* 0x000fe20007fde0ff */
[C---:B------:R-:W-:Y:S01]  /*c500*/  @!P5 IMAD.SHL.U32 R7, R180.reuse, 0x2, RZ ;  /* 0x00000002b407d824 */ /* 0x040fe200078e00ff */
[----:B------:R0:W5:Y:S01]  /*c510*/  @!P4 LD.E.64 R58, desc[UR60][R30.64] ;  /* 0x0000003c1e3ac980 */ /* 0x000162000c101b00 */
[----:B------:R-:W-:Y:S02]  /*c520*/  @!P5 SHF.L.U64.HI R34, R180, 0x1, R71 ;  /* 0x00000001b422d819 */ /* 0x000fe40000010247 */
[----:B------:R-:W-:Y:S01]  /*c530*/  CS2R R56, SRZ ;  /* 0x0000000000387805 */ /* 0x000fe2000001ff00 */
[----:B------:R-:W-:Y:S01]  /*c540*/  @!P0 IMAD.X R5, R9, 0x1, R36, P6 ;  /* 0x0000000109058824 */ /* 0x000fe200030e0624 */
[----:B------:R-:W-:-:S02]  /*c550*/  @!P5 IADD3 R6, P4, R6, R7, RZ ;  /* 0x000000070606d210 */ /* 0x000fc40007f9e0ff */
[----:B------:R-:W-:Y:S02]  /*c560*/  CS2R R54, SRZ ;  /* 0x0000000000367805 */ /* 0x000fe4000001ff00 */
[----:B------:R-:W-:Y:S02]  /*c570*/  @!P5 IADD3 R8, P6, R8, R7, RZ ;  /* 0x000000070808d210 */ /* 0x000fe40007fde0ff */
        /* <DEDUP_REMOVED lines=8> */
[----:B------:R-:W-:Y:S01]  /*c600*/  @!P5 IMAD.X R7, R3, 0x1, R34, P4 ;  /* 0x000000010307d824 */ /* 0x000fe200020e0622 */
[----:B------:R-:W-:Y:S01]  /*c610*/  @!P5 IADD3.X R9, R9, R34, RZ, P6, !PT ;  /* 0x000000220909d210 */ /* 0x000fe200037fe4ff */
[----:B------:R0:W5:Y:S04]  /*c620*/  @!P3 LD.E.64 R56, desc[UR60][R28.64] ;  /* 0x0000003c1c38b980 */ /* 0x000168000c101b00 */
        /* <DEDUP_REMOVED lines=8> */
[----:B------:R0:W5:Y:S02]  /*c6b0*/  @!P5 LD.E.64 R38, desc[UR60][R8.64] ;  /* 0x0000003c0826d980 */ /* 0x000164000c101b00 */
.L_x_1695:
[----:B------:R-:W-:Y:S05]  /*c6c0*/  BSYNC B1 ;  /* 0x0000000000017941 */ /* 0x000fea0003800000 */
.L_x_1694:
[----:B---3-5:R-:W-:Y:S01]  /*c6d0*/  IMAD.MOV.U32 R3, RZ, RZ, R58 ;  /* 0x000000ffff037224 */ /* 0x028fe200078e003a */
[----:B------:R-:W-:Y:S01]  /*c6e0*/  UMOV UR4, 0xffffffff ;  /* 0xffffffff00047882 */ /* 0x000fe20000000000 */
[----:B0-----:R-:W-:Y:S01]  /*c6f0*/  IMAD.MOV.U32 R4, RZ, RZ, R59 ;  /* 0x000000ffff047224 */ /* 0x001fe200078e003b */
[----:B------:R-:W-:Y:S01]  /*c700*/  CS2R R30, SRZ ;  /* 0x00000000001e7805 */ /* 0x000fe2000001ff00 */
[----:B------:R-:W-:Y:S01]  /*c710*/  IMAD.MOV.U32 R5, RZ, RZ, R54 ;  /* 0x000000ffff057224 */ /* 0x000fe200078e0036 */
[----:B------:R-:W-:Y:S01]  /*c720*/  PRMT R88, R3, 0x7610, R88 ;  /* 0x0000761003587816 */ /* 0x000fe20000000058 */
[----:B----4-:R-:W-:Y:S01]  /*c730*/  IMAD.MOV.U32 R6, RZ, RZ, R55 ;  /* 0x000000ffff067224 */ /* 0x010fe200078e0037 */
[----:B------:R-:W-:Y:S01]  /*c740*/  PRMT R87, R87, 0x5410, R4 ;  /* 0x0000541057577816 */ /* 0x000fe20000000004 */
[----:B------:R-:W-:Y:S01]  /*c750*/  IMAD.MOV.U32 R3, RZ, RZ, R50 ;  /* 0x000000ffff037224 */ /* 0x000fe200078e0032 */
[----:B------:R-:W-:Y:S01]  /*c760*/  PRMT R82, R82, 0x5410, R5 ;  /* 0x0000541052527816 */ /* 0x000fe20000000005 */
[----:B------:R-:W-:Y:S01]  /*c770*/  IMAD.MOV.U32 R4, RZ, RZ, R51 ;  /* 0x000000ffff047224 */ /* 0x000fe200078e0033 */
[----:B------:R-:W-:Y:S01]  /*c780*/  PRMT R83, R6, 0x7610, R83 ;  /* 0x0000761006537816 */ /* 0x000fe20000000053 */
[----:B------:R-:W-:Y:S01]  /*c790*/  IMAD.MOV.U32 R5, RZ, RZ, R46 ;  /* 0x000000ffff057224 */ /* 0x000fe200078e002e */
[----:B------:R-:W-:-:S02]  /*c7a0*/  MOV R6, R47 ;  /* 0x0000002f00067202 */ /* 0x000fc40000000f00 */
[----:B------:R-:W-:Y:S01]  /*c7b0*/  PRMT R79, R4, 0x5410, R3 ;  /* 0x00005410044f7816 */ /* 0x000fe20000000003 */
[----:B------:R-:W-:Y:S01]  /*c7c0*/  IMAD.MOV.U32 R3, RZ, RZ, R42 ;  /* 0x000000ffff037224 */ /* 0x000fe200078e002a */
[----:B------:R-:W-:Y:S01]  /*c7d0*/  PRMT R74, R5, 0x5410, R6 ;  /* 0x00005410054a7816 */ /* 0x000fe20000000006 */
[----:B------:R-:W-:Y:S02]  /*c7e0*/  IMAD.MOV.U32 R4, RZ, RZ, R43 ;  /* 0x000000ffff047224 */ /* 0x000fe400078e002b */
[----:B------:R-:W-:Y:S02]  /*c7f0*/  IMAD.MOV.U32 R5, RZ, RZ, R38 ;  /* 0x000000ffff057224 */ /* 0x000fe400078e0026 */
[----:B------:R-:W-:Y:S01]  /*c800*/  IMAD.MOV.U32 R6, RZ, RZ, R39 ;  /* 0x000000ffff067224 */ /* 0x000fe200078e0027 */
[----:B------:R-:W-:Y:S01]  /*c810*/  PRMT R73, R4, 0x5410, R3 ;  /* 0x0000541004497816 */ /* 0x000fe20000000003 */
[----:B------:R-:W-:Y:S02]  /*c820*/  IMAD.MOV.U32 R3, RZ, RZ, R60 ;  /* 0x000000ffff037224 */ /* 0x000fe400078e003c */
[----:B------:R-:W-:Y:S01]  /*c830*/  IMAD.MOV.U32 R4, RZ, RZ, R61 ;  /* 0x000000ffff047224 */ /* 0x000fe200078e003d */
[----:B------:R-:W-:Y:S01]  /*c840*/  PRMT R66, R6, 0x5410, R5 ;  /* 0x0000541006427816 */ /* 0x000fe20000000005 */
[----:B------:R-:W-:Y:S01]  /*c850*/  IMAD.MOV.U32 R6, RZ, RZ, R57 ;  /* 0x000000ffff067224 */ /* 0x000fe200078e0039 */
[----:B------:R-:W-:-:S02]  /*c860*/  MOV R5, R56 ;  /* 0x0000003800057202 */ /* 0x000fc40000000f00 */
[----:B------:R-:W-:Y:S01]  /*c870*/  PRMT R88, R88, 0x5410, R3 ;  /* 0x0000541058587816 */ /* 0x000fe20000000003 */
[----:B------:R-:W-:Y:S01]  /*c880*/  IMAD.MOV.U32 R3, RZ, RZ, R52 ;  /* 0x000000ffff037224 */ /* 0x000fe200078e0034 */
        /* <DEDUP_REMOVED lines=12> */
[----:B------:R-:W-:-:S05]  /*c950*/  IMAD.MOV.U32 R6, RZ, RZ, R37 ;  /* 0x000000ffff067224 */ /* 0x000fca00078e0025 */
[----:B------:R-:W-:Y:S01]  /*c960*/  PRMT R64, R6, 0x5410, R5 ;  /* 0x0000541006407816 */ /* 0x000fe20000000005 */
[----:B------:R-:W-:Y:S06]  /*c970*/  BRA.DIV UR4, `(.L_x_1696) ;  /* 0x000001e204b07947 */ /* 0x000fec000b800000 */
[----:B--2---:R-:W0:Y:S04]  /*c980*/  SHFL.IDX PT, R62, R62, 0x1, 0x1c1f ;  /* 0x003c1f003e3e7f89 */ /* 0x004e2800000e0000 */
[----:B------:R-:W2:Y:S04]  /*c990*/  SHFL.IDX PT, R63, R63, 0x1, 0x1c1f ;  /* 0x003c1f003f3f7f89 */ /* 0x000ea800000e0000 */
[----:B------:R-:W3:Y:S04]  /*c9a0*/  SHFL.IDX PT, R0, R0, 0x1, 0x1c1f ;  /* 0x003c1f0000007f89 */ /* 0x000ee800000e0000 */
[----:B------:R-:W4:Y:S02]  /*c9b0*/  SHFL.IDX PT, R65, R65, 0x1, 0x1c1f ;  /* 0x003c1f0041417f89 */ /* 0x000f2400000e0000 */
.L_x_2035:
[----:B------:R-:W-:Y:S01]  /*c9c0*/  VIADD R4, R69, 0x40 ;  /* 0x0000004045047836 */ /* 0x000fe20000000000 */
[----:B------:R-:W-:Y:S01]  /*c9d0*/  LOP3.LUT R3, R185, 0x18, R18, 0xf8, !PT ;  /* 0x00000018b9037812 */ /* 0x000fe200078ef812 */
[----:B------:R-:W-:Y:S01]  /*c9e0*/  BSSY B1, `(.L_x_1697) ;  /* 0x0000055000017945 */ /* 0x000fe20003800000 */
[----:B------:R-:W-:Y:S02]  /*c9f0*/  LOP3.LUT P0, RZ, R228, 0x4, RZ, 0xc0, !PT ;  /* 0x00000004e4ff7812 */ /* 0x000fe4000780c0ff */
[----:B------:R-:W-:Y:S02]  /*ca00*/  CS2R R32, SRZ ;  /* 0x0000000000207805 */ /* 0x000fe4000001ff00 */
[----:B------:R-:W-:Y:S02]  /*ca10*/  ISETP.GE.AND P1, PT, R4, R67, PT ;  /* 0x000000430400720c */ /* 0x000fe40003f26270 */
[----:B------:R-:W-:Y:S02]  /*ca20*/  CS2R R26, SRZ ;  /* 0x00000000001a7805 */ /* 0x000fe4000001ff00 */
[----:B------:R-:W-:-:S02]  /*ca30*/  LOP3.LUT R4, R3, R186, RZ, 0x3c, !PT ;  /* 0x000000ba03047212 */ /* 0x000fc400078e3cff */
[----:B------:R-:W-:Y:S02]  /*ca40*/  CS2R R20, SRZ ;  /* 0x0000000000147805 */ /* 0x000fe4000001ff00 */
[----:B------:R-:W-:Y:S02]  /*ca50*/  CS2R R12, SRZ ;  /* 0x00000000000c7805 */ /* 0x000fe4000001ff00 */
[----:B------:R-:W-:Y:S02]  /*ca60*/  CS2R R8, SRZ ;  /* 0x0000000000087805 */ /* 0x000fe4000001ff00 */
[----:B------:R-:W-:Y:S01]  /*ca70*/  CS2R R40, SRZ ;  /* 0x0000000000287805 */ /* 0x000fe2000001ff00 */
[----:B------:R-:W-:Y:S01]  /*ca80*/  IMAD.IADD R3, R187, 0x1, R4 ;  /* 0x00000001bb037824 */ /* 0x000fe200078e0204 */
[----:B------:R-:W-:Y:S02]  /*ca90*/  CS2R R34, SRZ ;  /* 0x0000000000227805 */ /* 0x000fe4000001ff00 */
[----:B-1----:R-:W-:-:S02]  /*caa0*/  CS2R R28, SRZ ;  /* 0x00000000001c7805 */ /* 0x002fc4000001ff00 */
[----:B------:R-:W-:Y:S02]  /*cab0*/  CS2R R24, SRZ ;  /* 0x0000000000187805 */ /* 0x000fe4000001ff00 */
[----:B------:R-:W-:Y:S01]  /*cac0*/  CS2R R14, SRZ ;  /* 0x00000000000e7805 */ /* 0x000fe2000001ff00 */
[----:B------:R-:W-:Y:S01]  /*cad0*/  IMAD R3, R3, 0x2, R2 ;  /* 0x0000000203037824 */ /* 0x000fe200078e0202 */
        /* <DEDUP_REMOVED lines=8> */
[----:B------:R-:W-:-:S05]  /*cb60*/  ISETP.GE.AND P1, PT, R176, UR4, PT ;  /* 0x00000004b0007c0c */ /* 0x000fca000bf26270 */
[C---:B------:R-:W-:Y:S01]  /*cb70*/  @!P4 IMAD.SHL.U32 R24, R179.reuse, 0x2, RZ ;  /* 0x00000002b318c824 */ /* 0x040fe200078e00ff */
[----:B------:R-:W-:-:S03]  /*cb80*/  @!P4 SHF.L.U64.HI R5, R179, 0x1, R80 ;  /* 0x00000001b305c819 */ /* 0x000fc60000010250 */
[----:B------:R-:W-:Y:S02]  /*cb90*/  @!P3 SHF.L.U32 R14, R177, 0x1, RZ ;  /* 0x00000001b10eb819 */ /* 0x000fe400000006ff */
[----:B------:R-:W-:Y:S01]  /*cba0*/  @!P2 IMAD.SHL.U32 R10, R178, 0x2, RZ ;  /* 0x00000002b20aa824 */ /* 0x000fe200078e00ff */
[-C--:B--2---:R-:W-:Y:S01]  /*cbb0*/  @!P4 IADD3 R26, P5, R63, R24.reuse, RZ ;  /* 0x000000183f1ac210 */ /* 0x084fe20007fbe0ff */
[----:B------:R-:W-:Y:S01]  /*cbc0*/  @!P1 IMAD.SHL.U32 R4, R176, 0x2, RZ ;  /* 0x00000002b0049824 */ /* 0x000fe200078e00ff */
[----:B----4-:R-:W-:Y:S02]  /*cbd0*/  @!P4 IADD3 R24, P6, R65, R24, RZ ;  /* 0x000000184118c210 */ /* 0x010fe40007fde0ff */
[----:B------:R-:W-:Y:S01]  /*cbe0*/  @!P3 SHF.L.U64.HI R7, R177, 0x1, R76 ;  /* 0x00000001b107b819 */ /* 0x000fe2000001024c */
[--C-:B0-----:R-:W-:Y:S01]  /*cbf0*/  @!P4 IMAD.X R27, R62, 0x1, R5.reuse, P5 ;  /* 0x000000013e1bc824 */ /* 0x101fe200028e0605 */
[-C--:B------:R-:W-:Y:S01]  /*cc00*/  @!P3 IADD3 R20, P5, R63, R14.reuse, RZ ;  /* 0x0000000e3f14b210 */ /* 0x080fe20007fbe0ff */
[----:B---3--:R-:W-:Y:S01]  /*cc10*/  @!P4 IMAD.X R25, R0, 0x1, R5, P6 ;  /* 0x000000010019c824 */ /* 0x008fe200030e0605 */
[----:B------:R-:W-:-:S02]  /*cc20*/  @!P3 IADD3 R14, P6, R65, R14, RZ ;  /* 0x0000000e410eb210 */ /* 0x000fc40007fde0ff */
[----:B------:R-:W-:Y:S01]  /*cc30*/  @!P2 SHF.L.U64.HI R81, R178, 0x1, R81 ;  /* 0x00000001b251a819 */ /* 0x000fe20000010251 */
[--C-:B------:R-:W-:Y:S01]  /*cc40*/  @!P3 IMAD.X R21, R62, 0x1, R7.reuse, P5 ;  /* 0x000000013e15b824 */ /* 0x100fe200028e0607 */
[-C--:B------:R-:W-:Y:S01]  /*cc50*/  @!P2 IADD3 R12, P5, R63, R10.reuse, RZ ;  /* 0x0000000a3f0ca210 */ /* 0x080fe20007fbe0ff */
[----:B------:R-:W-:Y:S01]  /*cc60*/  @!P3 IMAD.X R15, R0, 0x1, R7, P6 ;  /* 0x00000001000fb824 */ /* 0x000fe200030e0607 */
[----:B------:R-:W-:Y:S02]  /*cc70*/  @!P1 SHF.L.U64.HI R77, R176, 0x1, R77 ;  /* 0x00000001b04d9819 */ /* 0x000fe4000001024d */
[----:B------:R-:W-:Y:S02]  /*cc80*/  @!P2 IADD3.X R13, R62, R81, RZ, P5, !PT ;  /* 0x000000513e0da210 */ /* 0x000fe40002ffe4ff */
[----:B------:R-:W-:Y:S02]  /*cc90*/  @!P2 IADD3 R10, P6, R65, R10, RZ ;  /* 0x0000000a410aa210 */ /* 0x000fe40007fde0ff */
[----:B------:R-:W-:-:S03]  /*cca0*/  @!P1 IADD3 R8, P5, R63, R4, RZ ;  /* 0x000000043f089210 */ /* 0x000fc60007fbe0ff */
[----:B------:R-:W-:Y:S01]  /*ccb0*/  @!P2 IMAD.X R11, R0, 0x1, R81, P6 ;  /* 0x00000001000ba824 */ /* 0x000fe200030e0651 */
[----:B------:R-:W-:Y:S01]  /*ccc0*/  ISETP.GE.AND P6, PT, R162, UR4, PT ;  /* 0x00000004a2007c0c */ /* 0x000fe2000bfc6270 */
[----:B------:R-:W-:Y:S01]  /*ccd0*/  @!P1 IMAD.X R9, R62, 0x1, R77, P5 ;  /* 0x000000013e099824 */ /* 0x000fe200028e064d */
[----:B------:R-:W-:-:S05]  /*cce0*/  @!P1 IADD3 R4, P5, R65, R4, RZ ;  /* 0x0000000441049210 */ /* 0x000fca0007fbe0ff */
[----:B------:R-:W-:Y:S01]  /*ccf0*/  @!P1 IMAD.X R5, R0, 0x1, R77, P5 ;  /* 0x0000000100059824 */ /* 0x000fe200028e064d */
[----:B------:R-:W-:-:S05]  /*cd00*/  ISETP.GE.AND P5, PT, R180, UR4, PT ;  /* 0x00000004b4007c0c */ /* 0x000fca000bfa6270 */
[----:B------:R-:W-:Y:S01]  /*cd10*/  @!P6 MOV R7, R0 ;  /* 0x000000000007e202 */ /* 0x000fe20000000f00 */
[----:B------:R-:W-:Y:S02]  /*cd20*/  @!P6 IMAD.MOV.U32 R28, RZ, RZ, R63 ;  /* 0x000000ffff1ce224 */ /* 0x000fe400078e003f */
[----:B------:R-:W-:Y:S02]  /*cd30*/  @!P6 IMAD.MOV.U32 R29, RZ, RZ, R62 ;  /* 0x000000ffff1de224 */ /* 0x000fe400078e003e */
[----:B------:R-:W-:Y:S02]  /*cd40*/  @!P6 IMAD.MOV.U32 R6, RZ, RZ, R65 ;  /* 0x000000ffff06e224 */ /* 0x000fe400078e0041 */
[----:B------:R-:W-:-:S04]  /*cd50*/  @!P6 IMAD.WIDE R28, R162, 0x2, R28 ;  /* 0x00000002a21ce825 */ /* 0x000fc800078e021c */
[----:B------:R-:W-:Y:S01]  /*cd60*/  @!P6 IMAD.WIDE R6, R162, 0x2, R6 ;  /* 0x00000002a206e825 */ /* 0x000fe200078e0206 */
[----:B------:R0:W5:Y:S03]  /*cd70*/  @!P6 LD.E.64 R40, desc[UR60][R28.64] ;  /* 0x0000003c1c28e980 */ /* 0x000166000c101b00 */
[C---:B------:R-:W-:Y:S01]  /*cd80*/  @!P5 IMAD.SHL.U32 R32, R180.reuse, 0x2, RZ ;  /* 0x00000002b420d824 */ /* 0x040fe200078e00ff */
[----:B------:R1:W5:Y:S01]  /*cd90*/  @!P6 LD.E.64 R30, desc[UR60][R6.64] ;  /* 0x0000003c061ee980 */ /* 0x000362000c101b00 */
[----:B------:R-:W-:Y:S02]  /*cda0*/  @!P5 SHF.L.U64.HI R71, R180, 0x1, R71 ;  /* 0x00000001b447d819 */ /* 0x000fe40000010247 */
[----:B------:R-:W-:Y:S02]  /*cdb0*/  CS2R R34, SRZ ;  /* 0x0000000000227805 */ /* 0x000fe4000001ff00 */
[----:B0-----:R-:W-:-:S04]  /*cdc0*/  CS2R R28, SRZ ;  /* 0x00000000001c7805 */ /* 0x001fc8000001ff00 */
[----:B------:R0:W5:Y:S01]  /*cdd0*/  @!P4 LD.E.64 R34, desc[UR60][R26.64] ;  /* 0x0000003c1a22c980 */ /* 0x000162000c101b00 */
[----:B-1----:R-:W-:-:S03]  /*cde0*/  @!P5 IADD3 R6, P6, R63, R32, RZ ;  /* 0x000000203f06d210 */ /* 0x002fc60007fde0ff */
[----:B------:R1:W5:Y:S02]  /*cdf0*/  @!P3 LD.E.64 R28, desc[UR60][R20.64] ;  /* 0x0000003c141cb980 */ /* 0x000364000c101b00 */
[--C-:B------:R-:W-:Y:S01]  /*ce00*/  @!P5 IMAD.X R7, R62, 0x1, R71.reuse, P6 ;  /* 0x000000013e07d824 */ /* 0x100fe200030e0647 */
[----:B------:R-:W-:Y:S02]  /*ce10*/  @!P5 IADD3 R62, P6, R65, R32, RZ ;  /* 0x00000020413ed210 */ /* 0x000fe40007fde0ff */
[----:B------:R-:W-:Y:S02]  /*ce20*/  CS2R R32, SRZ ;  /* 0x0000000000207805 */ /* 0x000fe4000001ff00 */
[----:B0-----:R-:W-:Y:S02]  /*ce30*/  CS2R R26, SRZ ;  /* 0x00000000001a7805 */ /* 0x001fe4000001ff00 */
[----:B-1----:R-:W-:Y:S02]  /*ce40*/  CS2R R20, SRZ ;  /* 0x0000000000147805 */ /* 0x002fe4000001ff00 */
[----:B------:R0:W5:Y:S04]  /*ce50*/  @!P4 LD.E.64 R32, desc[UR60][R24.64] ;  /* 0x0000003c1820c980 */ /* 0x000168000c101b00 */
[----:B------:R1:W5:Y:S01]  /*ce60*/  @!P3 LD.E.64 R26, desc[UR60][R14.64] ;  /* 0x0000003c0e1ab980 */ /* 0x000362000c101b00 */
[----:B------:R-:W-:-:S03]  /*ce70*/  @!P5 IMAD.X R63, R0, 0x1, R71, P6 ;  /* 0x00000001003fd824 */ /* 0x000fc600030e0647 */
[----:B------:R2:W5:Y:S01]  /*ce80*/  @!P2 LD.E.64 R20, desc[UR60][R10.64] ;  /* 0x0000003c0a14a980 */ /* 0x000562000c101b00 */
[----:B0-----:R-:W-:Y:S02]  /*ce90*/  CS2R R24, SRZ ;  /* 0x0000000000187805 */ /* 0x001fe4000001ff00 */
[----:B-1----:R-:W-:-:S04]  /*cea0*/  CS2R R14, SRZ ;  /* 0x00000000000e7805 */ /* 0x002fc8000001ff00 */
[----:B------:R0:W5:Y:S01]  /*ceb0*/  @!P2 LD.E.64 R24, desc[UR60][R12.64] ;  /* 0x0000003c0c18a980 */ /* 0x000162000c101b00 */
[----:B--2---:R-:W-:-:S03]  /*cec0*/  CS2R R10, SRZ ;  /* 0x00000000000a7805 */ /* 0x004fc6000001ff00 */
[----:B------:R1:W5:Y:S04]  /*ced0*/  @!P1 LD.E.64 R14, desc[UR60][R8.64] ;  /* 0x0000003c080e9980 */ /* 0x000368000c101b00 */
[----:B------:R2:W5:Y:S01]  /*cee0*/  @!P5 LD.E.64 R10, desc[UR60][R6.64] ;  /* 0x0000003c060ad980 */ /* 0x000562000c101b00 */
[----:B0-----:R-:W-:Y:S02]  /*cef0*/  CS2R R12, SRZ ;  /* 0x00000000000c7805 */ /* 0x001fe4000001ff00 */
[----:B-1----:R-:W-:-:S04]  /*cf00*/  CS2R R8, SRZ ;  /* 0x0000000000087805 */ /* 0x002fc8000001ff00 */
[----:B------:R2:W5:Y:S04]  /*cf10*/  @!P1 LD.E.64 R12, desc[UR60][R4.64] ;  /* 0x0000003c040c9980 */ /* 0x000568000c101b00 */
[----:B------:R2:W5:Y:S02]  /*cf20*/  @!P5 LD.E.64 R8, desc[UR60][R62.64] ;  /* 0x0000003c3e08d980 */ /* 0x000564000c101b00 */
.L_x_1698:
[----:B------:R-:W-:Y:S05]  /*cf30*/  BSYNC B1 ;  /* 0x0000000000017941 */ /* 0x000fea0003800000 */
.L_x_1697:
[----:B--2---:R-:W-:Y:S01]  /*cf40*/  LEA.HI R4, R209, R209, RZ, 0x1 ;  /* 0x000000d1d1047211 */ /* 0x004fe200078f08ff */
[----:B-----5:R-:W-:Y:S01]  /*cf50*/  IMAD.MOV.U32 R5, RZ, RZ, R30 ;  /* 0x000000ffff057224 */ /* 0x020fe200078e001e */
[----:B0-----:R-:W-:Y:S01]  /*cf60*/  MOV R62, R20 ;  /* 0x00000014003e7202 */ /* 0x001fe20000000f00 */
[C---:B------:R-:W-:Y:S01]  /*cf70*/  VIADD R6, R3.reuse, 0xc400 ;  /* 0x0000c40003067836 */ /* 0x040fe20000000000 */
[----:B------:R-:W-:Y:S01]  /*cf80*/  LOP3.LUT R4, R4, 0xfffffffe, RZ, 0xc0, !PT ;  /* 0xfffffffe04047812 */ /* 0x000fe200078ec0ff */
[----:B---3--:R-:W-:Y:S01]  /*cf90*/  VIADD R0, R3, 0xc440 ;  /* 0x0000c44003007836 */ /* 0x008fe20000000000 */
[----:B------:R-:W-:Y:S01]  /*cfa0*/  PRMT R85, R5, 0x7610, R85 ;  /* 0x0000761005557816 */ /* 0x000fe20000000055 */
[----:B------:R-:W-:Y:S01]  /*cfb0*/  IMAD.MOV.U32 R5, RZ, RZ, R31 ;  /* 0x000000ffff057224 */ /* 0x000fe200078e001f */
[----:B------:R-:W-:Y:S01]  /*cfc0*/  @P0 IADD3 R0, R6, -0x40, RZ ;  /* 0xffffffc006000810 */ /* 0x000fe20007ffe0ff */
[----:B------:R-:W-:Y:S01]  /*cfd0*/  IMAD.IADD R4, R209, 0x1, -R4 ;  /* 0x00000001d1047824 */ /* 0x000fe200078e0a04 */
[----:B------:R-:W-:Y:S01]  /*cfe0*/  PRMT R71, R71, 0x5410, R62 ;  /* 0x0000541047477816 */ /* 0x000fe2000000003e */
[----:B------:R-:W-:Y:S01]  /*cff0*/  IMAD.MOV.U32 R6, RZ, RZ, R32 ;  /* 0x000000ffff067224 */ /* 0x000fe200078e0020 */
[----:B------:R-:W-:Y:S01]  /*d000*/  PRMT R85, R85, 0x5410, R5 ;  /* 0x0000541055557816 */ /* 0x000fe20000000005 */
[----:B------:R-:W-:Y:S01]  /*d010*/  IMAD.MOV.U32 R7, RZ, RZ, R33 ;  /* 0x000000ffff077224 */ /* 0x000fe200078e0021 */
[----:B------:R-:W-:Y:S01]  /*d020*/  SHF.L.U32 R5, R4, 0x1f, RZ ;  /* 0x0000001f04057819 */ /* 0x000fe200000006ff */
[----:B------:R-:W-:Y:S01]  /*d030*/  IMAD.MOV.U32 R4, RZ, RZ, R21 ;  /* 0x000000ffff047224 */ /* 0x000fe200078e0015 */
[----:B------:R-:W-:Y:S01]  /*d040*/  VIADDMNMX R67, R67, -R188, 0x80, PT ;  /* 0x0000008043437446 */ /* 0x000fe200038009bc */
[----:B------:R-:W-:Y:S01]  /*d050*/  IMAD.MOV.U32 R62, RZ, RZ, R8 ;  /* 0x000000ffff3e7224 */ /* 0x000fe200078e0008 */
[----:B------:R-:W0:Y:S01]  /*d060*/  SYNCS.PHASECHK.TRANS64.TRYWAIT P0, [R2+URZ+0x2a800], R5 ;  /* 0x02a80005020075a7 */ /* 0x000e22000800017f */
[----:B------:R-:W-:Y:S01]  /*d070*/  PRMT R81, R6, 0x5410, R7 ;  /* 0x0000541006517816 */ /* 0x000fe20000000007 */
[----:B------:R-:W-:Y:S01]  /*d080*/  IMAD.MOV.U32 R6, RZ, RZ, R26 ;  /* 0x000000ffff067224 */ /* 0x000fe200078e001a */
[----:B------:R-:W-:Y:S01]  /*d090*/  PRMT R71, R4, 0x7610, R71 ;  /* 0x0000761004477816 */ /* 0x000fe20000000047 */
[----:B------:R-:W-:Y:S01]  /*d0a0*/  IMAD.MOV.U32 R7, RZ, RZ, R27 ;  /* 0x000000ffff077224 */ /* 0x000fe200078e001b */
[----:B------:R-:W-:Y:S01]  /*d0b0*/  BSSY B1, `(.L_x_1699) ;  /* 0x000001b000017945 */ /* 0x000fe20003800000 */
[----:B------:R-:W-:Y:S01]  /*d0c0*/  IMAD.MOV.U32 R4, RZ, RZ, R9 ;  /* 0x000000ffff047224 */ /* 0x000fe200078e0009 */
[----:B------:R-:W-:Y:S01]  /*d0d0*/  ISETP.GE.AND P1, PT, R174, R67, PT ;  /* 0x00000043ae00720c */ /* 0x000fe20003f26270 */
[----:B------:R-:W-:Y:S01]  /*d0e0*/  IMAD.MOV.U32 R63, RZ, RZ, R34 ;  /* 0x000000ffff3f7224 */ /* 0x000fe200078e0022 */
[----:B------:R-:W-:Y:S01]  /*d0f0*/  PRMT R77, R7, 0x5410, R6 ;  /* 0x00005410074d7816 */ /* 0x000fe20000000006 */
[----:B------:R-:W-:Y:S01]  /*d100*/  IMAD.MOV.U32 R6, RZ, RZ, R12 ;  /* 0x000000ffff067224 */ /* 0x000fe200078e000c */
[----:B------:R-:W-:Y:S01]  /*d110*/  PRMT R62, R62, 0x5410, R4 ;  /* 0x000054103e3e7816 */ /* 0x000fe20000000004 */
[----:B------:R-:W-:Y:S01]  /*d120*/  IMAD.MOV.U32 R7, RZ, RZ, R13 ;  /* 0x000000ffff077224 */ /* 0x000fe200078e000d */
[----:B------:R-:W-:Y:S01]  /*d130*/  PRMT R82, R63, 0x7610, R82 ;  /* 0x000076103f527816 */ /* 0x000fe20000000052 */
[----:B------:R-:W-:-:S02]  /*d140*/  IMAD.MOV.U32 R4, RZ, RZ, R35 ;  /* 0x000000ffff047224 */ /* 0x000fc400078e0023 */
[----:B------:R-:W-:Y:S01]  /*d150*/  IMAD.MOV.U32 R63, RZ, RZ, R15 ;  /* 0x000000ffff3f7224 */ /* 0x000fe200078e000f */
[----:B----4-:R-:W-:Y:S01]  /*d160*/  PRMT R65, R6, 0x5410, R7 ;  /* 0x0000541006417816 */ /* 0x010fe20000000007 */
[----:B------:R-:W-:Y:S01]  /*d170*/  IMAD.MOV.U32 R6, RZ, RZ, R40 ;  /* 0x000000ffff067224 */ /* 0x000fe200078e0028 */
[----:B------:R-:W-:Y:S02]  /*d180*/  MOV R7, R41 ;  /* 0x0000002900077202 */ /* 0x000fe40000000f00 */
[----:B------:R-:W-:Y:S01]  /*d190*/  PRMT R84, R84, 0x5410, R4 ;  /* 0x0000541054547816 */ /* 0x000fe20000000004 */
[----:B------:R-:W-:Y:S01]  /*d1a0*/  IMAD.MOV.U32 R4, RZ, RZ, R24 ;  /* 0x000000ffff047224 */ /* 0x000fe200078e0018 */
        /* <DEDUP_REMOVED lines=9> */
[----:B------:R-:W-:Y:S01]  /*d240*/  IMAD.MOV.U32 R6, RZ, RZ, R11 ;  /* 0x000000ffff067224 */ /* 0x000fe200078e000b */
[----:B0-----:R-:W-:Y:S06]  /*d250*/  @!P0 BRA `(.L_x_1700) ;  /* 0x000001d800ec8947 */ /* 0x001fec0003800000 */
.L_x_2036:
[----:B------:R-:W-:Y:S05]  /*d260*/  BSYNC B1 ;  /* 0x0000000000017941 */ /* 0x000fea0003800000 */
.L_x_1699:
[----:B------:R-:W-:Y:S01]  /*d270*/  BSSY B1, `(.L_x_1701) ;  /* 0x0000116000017945 */ /* 0x000fe20003800000 */
[----:B------:R-:W-:-:S03]  /*d280*/  PRMT R63, R4, 0x5410, R6 ;  /* 0x00005410043f7816 */ /* 0x000fc60000000006 */
[----:B------:R-:W-:Y:S05]  /*d290*/  @P1 BRA `(.L_x_1702) ;  /* 0x00000010004c1947 */ /* 0x000fea0003800000 */
[----:B0-----:R-:W0:Y:S01]  /*d2a0*/  LDC R5, c[0x0][0x3f4] ;  /* 0x0000fd00ff057b82 */ /* 0x001e220000000800 */
        /* <DEDUP_REMOVED lines=9> */
[----:B------:R-:W-:Y:S01]  /*d340*/  SHF.R.U32.HI R92, RZ, 0x10, R61 ;  /* 0x00000010ff5c7819 */ /* 0x000fe2000001163d */
[----:B------:R-:W-:Y:S01]  /*d350*/  HADD2.F32 R93, -RZ, R88.H1_H1 ;  /* 0x30000058ff5d7230 */ /* 0x000fe20000004100 */
[--C-:B------:R-:W-:Y:S02]  /*d360*/  SHF.R.U32.HI R94, RZ, 0x10, R59.reuse ;  /* 0x00000010ff5e7819 */ /* 0x100fe4000001163b */
[----:B------:R-:W-:Y:S01]  /*d370*/  SHF.R.U64 R58, R58, 0x10, R59 ;  /* 0x000000103a3a7819 */ /* 0x000fe2000000123b */
[----:B------:R-:W-:Y:S01]  /*d380*/  HADD2.F32 R92, -RZ, R92.H0_H0 ;  /* 0x2000005cff5c7230 */ /* 0x000fe20000004100 */
[----:B------:R-:W-:Y:S01]  /*d390*/  SHF.R.U64 R60, R60, 0x10, R61 ;  /* 0x000000103c3c7819 */ /* 0x000fe2000000123d */
[----:B------:R-:W-:Y:S02]  /*d3a0*/  HADD2.F32 R94, -RZ, R94.H0_H0 ;  /* 0x2000005eff5e7230 */ /* 0x000fe40000004100 */
[----:B------:R-:W-:-:S02]  /*d3b0*/  HADD2.F32 R59, -RZ, R88.H0_H0 ;  /* 0x20000058ff3b7230 */ /* 0x000fc40000004100 */
[--C-:B0-----:R-:W-:Y:S02]  /*d3c0*/  HADD2.F32 R91, -RZ, R7.reuse.H1_H1 ;  /* 0x30000007ff5b7230 */ /* 0x101fe40000004100 */
[----:B------:R-:W-:Y:S02]  /*d3d0*/  HADD2.F32 R89, -RZ, R7.H0_H0 ;  /* 0x20000007ff597230 */ /* 0x000fe40000004100 */
[--C-:B------:R-:W-:Y:S02]  /*d3e0*/  HADD2.F32 R90, -RZ, R4.reuse.H1_H1 ;  /* 0x30000004ff5a7230 */ /* 0x100fe40000004100 */
[C---:B------:R-:W-:Y:S01]  /*d3f0*/  FMUL.FTZ R95, R91.reuse, R92 ;  /* 0x0000005c5b5f7220 */ /* 0x040fe20000410000 */
[----:B------:R-:W-:Y:S01]  /*d400*/  FMUL.FTZ R96, R91, R94 ;  /* 0x0000005e5b607220 */ /* 0x000fe20000410000 */
[----:B------:R-:W-:Y:S02]  /*d410*/  HADD2.F32 R88, -RZ, R4.H0_H0 ;  /* 0x20000004ff587230 */ /* 0x000fe40000004100 */
[----:B------:R-:W-:-:S02]  /*d420*/  HADD2.F32 R7, -RZ, R6.H0_H0 ;  /* 0x20000006ff077230 */ /* 0x000fc40000004100 */
[C---:B------:R-:W-:Y:S01]  /*d430*/  FFMA.FTZ R94, R89.reuse, R94, R95 ;  /* 0x0000005e595e7223 */ /* 0x040fe2000001005f */
[----:B------:R-:W-:Y:S02]  /*d440*/  HADD2.F32 R61, -RZ, R6.H1_H1 ;  /* 0x30000006ff3d7230 */ /* 0x000fe40000004100 */
[C---:B------:R-:W-:Y:S01]  /*d450*/  FMUL.FTZ R91, R90.reuse, R59 ;  /* 0x0000003b5a5b7220 */ /* 0x040fe20000410000 */
[--C-:B------:R-:W-:Y:S02]  /*d460*/  HADD2.F32 R4, -RZ, R5.reuse.H0_H0 ;  /* 0x20000005ff047230 */ /* 0x100fe40000004100 */
[----:B------:R-:W-:Y:S01]  /*d470*/  FMUL.FTZ R95, R90, R93 ;  /* 0x0000005d5a5f7220 */ /* 0x000fe20000410000 */
[----:B------:R-:W-:Y:S02]  /*d480*/  HADD2.F32 R6, -RZ, R5.H1_H1 ;  /* 0x30000005ff067230 */ /* 0x000fe40000004100 */
[----:B------:R-:W-:Y:S01]  /*d490*/  FFMA.FTZ R5, R89, R92, -R96 ;  /* 0x0000005c59057223 */ /* 0x000fe20000010860 */
[----:B------:R-:W-:-:S02]  /*d4a0*/  HADD2.F32 R92, -RZ, R87.H1_H1 ;  /* 0x30000057ff5c7230 */ /* 0x000fc40000004100 */
[C---:B------:R-:W-:Y:S01]  /*d4b0*/  FFMA.FTZ R91, R88.reuse, R93, -R91 ;  /* 0x0000005d585b7223 */ /* 0x040fe2000001085b */
[----:B------:R-:W-:Y:S02]  /*d4c0*/  HADD2.F32 R90, -RZ, R87.H0_H0 ;  /* 0x20000057ff5a7230 */ /* 0x000fe40000004100 */
[----:B------:R-:W-:Y:S01]  /*d4d0*/  FFMA.FTZ R88, R88, R59, R95 ;  /* 0x0000003b58587223 */ /* 0x000fe2000001005f */
[----:B------:R-:W-:Y:S02]  /*d4e0*/  HADD2.F32 R89, -RZ, R58.H0_H0 ;  /* 0x2000003aff597230 */ /* 0x000fe40000004100 */
[C---:B------:R-:W-:Y:S01]  /*d4f0*/  FMUL.FTZ R58, R61.reuse, R92 ;  /* 0x0000005c3d3a7220 */ /* 0x040fe20000410000 */
[----:B------:R-:W-:Y:S02]  /*d500*/  HADD2.F32 R87, -RZ, R60.H0_H0 ;  /* 0x2000003cff577230 */ /* 0x000fe40000004100 */
[-C--:B------:R-:W-:Y:S01]  /*d510*/  FMUL.FTZ R61, R61, R90.reuse ;  /* 0x0000005a3d3d7220 */ /* 0x080fe20000410000 */
[C---:B------:R-:W-:Y:S01]  /*d520*/  FMUL.FTZ R59, R6.reuse, R89 ;  /* 0x00000059063b7220 */ /* 0x040fe20000410000 */
[C---:B------:R-:W-:Y:S01]  /*d530*/  FFMA.FTZ R90, R7.reuse, R90, -R58 ;  /* 0x0000005a075a7223 */ /* 0x040fe2000001083a */
[-C--:B------:R-:W-:Y:S01]  /*d540*/  FMUL.FTZ R6, R6, R87.reuse ;  /* 0x0000005706067220 */ /* 0x080fe20000410000 */
[----:B------:R-:W-:Y:S01]  /*d550*/  FFMA.FTZ R61, R7, R92, R61 ;  /* 0x0000005c073d7223 */ /* 0x000fe2000001003d */
[----:B------:R-:W-:Y:S01]  /*d560*/  FFMA.FTZ R59, R4, R87, -R59 ;  /* 0x00000057043b7223 */ /* 0x000fe2000001083b */
[----:B------:R-:W-:Y:S01]  /*d570*/  F2FP.F16.F32.PACK_AB R7, R94, R5 ;  /* 0x000000055e07723e */ /* 0x000fe200000000ff */
[----:B------:R-:W-:Y:S01]  /*d580*/  FFMA.FTZ R58, R4, R89, R6 ;  /* 0x00000059043a7223 */ /* 0x000fe20000010006 */
[----:B------:R-:W-:-:S02]  /*d590*/  F2FP.F16.F32.PACK_AB R4, R88, R91 ;  /* 0x0000005b5804723e */ /* 0x000fc400000000ff */
[----:B------:R-:W-:Y:S02]  /*d5a0*/  F2FP.F16.F32.PACK_AB R6, R61, R90 ;  /* 0x0000005a3d06723e */ /* 0x000fe400000000ff */
[----:B------:R-:W-:-:S05]  /*d5b0*/  F2FP.F16.F32.PACK_AB R5, R58, R59 ;  /* 0x0000003b3a05723e */ /* 0x000fca00000000ff */
[----:B------:R0:W-:Y:S02]  /*d5c0*/  STS.128 [R3+0xc400], R4 ;  /* 0x00c4000403007388 */ /* 0x0001e40000000c00 */
.L_x_1704:
[----:B------:R-:W-:Y:S05]  /*d5d0*/  BSYNC B2 ;  /* 0x0000000000027941 */ /* 0x000fea0003800000 */
.L_x_1703:
[----:B------:R-:W-:Y:S04]  /*d5e0*/  BSSY B2, `(.L_x_1705) ;  /* 0x000002c000027945 */ /* 0x000fe80003800000 */
[----:B------:R-:W-:Y:S05]  /*d5f0*/  @P1 BRA `(.L_x_1706) ;  /* 0x0000000000a81947 */ /* 0x000fea0003800000 */
[----:B0-----:R-:W0:Y:S01]  /*d600*/  LDS.128 R4, [R0] ;  /* 0x0000000000047984 */ /* 0x001e220000000c00 */
[----:B------:R-:W-:Y:S01]  /*d610*/  SHF.R.U32.HI R59, RZ, 0x10, R57 ;  /* 0x00000010ff3b7819 */ /* 0x000fe20000011639 */
[----:B------:R-:W-:Y:S01]  /*d620*/  HADD2.F32 R58, -RZ, R83.H1_H1 ;  /* 0x30000053ff3a7230 */ /* 0x000fe20000004100 */
[----:B------:R-:W-:Y:S01]  /*d630*/  SHF.R.U32.HI R61, RZ, 0x10, R55 ;  /* 0x00000010ff3d7819 */ /* 0x000fe20000011637 */
[----:B------:R-:W-:Y:S01]  /*d640*/  HADD2.F32 R60, -RZ, R82.H1_H1 ;  /* 0x30000052ff3c7230 */ /* 0x000fe20000004100 */
[----:B------:R-:W-:Y:S01]  /*d650*/  SHF.R.U64 R91, R56, 0x10, R57 ;  /* 0x00000010385b7819 */ /* 0x000fe20000001239 */
[----:B------:R-:W-:Y:S01]  /*d660*/  HADD2.F32 R59, -RZ, R59.H0_H0 ;  /* 0x2000003bff3b7230 */ /* 0x000fe20000004100 */
[----:B------:R-:W-:Y:S01]  /*d670*/  SHF.R.U64 R89, R54, 0x10, R55 ;  /* 0x0000001036597819 */ /* 0x000fe20000001237 */
[----:B------:R-:W-:Y:S02]  /*d680*/  HADD2.F32 R61, -RZ, R61.H0_H0 ;  /* 0x2000003dff3d7230 */ /* 0x000fe40000004100 */
[----:B------:R-:W-:-:S02]  /*d690*/  HADD2.F32 R83, -RZ, R83.H0_H0 ;  /* 0x20000053ff537230 */ /* 0x000fc40000004100 */
[--C-:B0-----:R-:W-:Y:S02]  /*d6a0*/  HADD2.F32 R57, -RZ, R7.reuse.H1_H1 ;  /* 0x30000007ff397230 */ /* 0x101fe40000004100 */
[----:B------:R-:W-:Y:S02]  /*d6b0*/  HADD2.F32 R56, -RZ, R7.H0_H0 ;  /* 0x20000007ff387230 */ /* 0x000fe40000004100 */
[--C-:B------:R-:W-:Y:S02]  /*d6c0*/  HADD2.F32 R7, -RZ, R4.reuse.H0_H0 ;  /* 0x20000004ff077230 */ /* 0x100fe40000004100 */
[C---:B------:R-:W-:Y:S01]  /*d6d0*/  FMUL.FTZ R90, R57.reuse, R59 ;  /* 0x0000003b395a7220 */ /* 0x040fe20000410000 */
[----:B------:R-:W-:Y:S02]  /*d6e0*/  HADD2.F32 R4, -RZ, R4.H1_H1 ;  /* 0x30000004ff047230 */ /* 0x000fe40000004100 */
[----:B------:R-:W-:Y:S01]  /*d6f0*/  FMUL.FTZ R87, R57, R61 ;  /* 0x0000003d39577220 */ /* 0x000fe20000410000 */
[----:B------:R-:W-:-:S02]  /*d700*/  HADD2.F32 R54, -RZ, R6.H0_H0 ;  /* 0x20000006ff367230 */ /* 0x000fc40000004100 */
[----:B------:R-:W-:Y:S01]  /*d710*/  FFMA.FTZ R92, R56, R61, R90 ;  /* 0x0000003d385c7223 */ /* 0x000fe2000001005a */
[----:B------:R-:W-:Y:S02]  /*d720*/  HADD2.F32 R55, -RZ, R6.H1_H1 ;  /* 0x30000006ff377230 */ /* 0x000fe40000004100 */
[----:B------:R-:W-:Y:S01]  /*d730*/  FMUL.FTZ R88, R4, R60 ;  /* 0x0000003c04587220 */ /* 0x000fe20000410000 */
[--C-:B------:R-:W-:Y:S02]  /*d740*/  HADD2.F32 R6, -RZ, R5.reuse.H0_H0 ;  /* 0x20000005ff067230 */ /* 0x100fe40000004100 */
[----:B------:R-:W-:Y:S01]  /*d750*/  FFMA.FTZ R87, R56, R59, -R87 ;  /* 0x0000003b38577223 */ /* 0x000fe20000010857 */
[-C--:B------:R-:W-:Y:S01]  /*d760*/  FMUL.FTZ R90, R4, R58.reuse ;  /* 0x0000003a045a7220 */ /* 0x080fe20000410000 */
[----:B------:R-:W-:Y:S02]  /*d770*/  HADD2.F32 R5, -RZ, R5.H1_H1 ;  /* 0x30000005ff057230 */ /* 0x000fe40000004100 */
[----:B------:R-:W-:Y:S01]  /*d780*/  FFMA.FTZ R88, R7, R58, -R88 ;  /* 0x0000003a07587223 */ /* 0x000fe20000010858 */
[----:B------:R-:W-:-:S02]  /*d790*/  HADD2.F32 R56, -RZ, R84.H0_H0 ;  /* 0x20000054ff387230 */ /* 0x000fc40000004100 */
        /* <DEDUP_REMOVED lines=15> */
[----:B------:R1:W-:Y:S02]  /*d890*/  STS.128 [R0], R4 ;  /* 0x0000000400007388 */ /* 0x0003e40000000c00 */
.L_x_1706:
[----:B------:R-:W-:Y:S05]  /*d8a0*/  BSYNC B2 ;  /* 0x0000000000027941 */ /* 0x000fea0003800000 */
.L_x_1705:
[----:B------:R-:W-:Y:S04]  /*d8b0*/  BSSY B2, `(.L_x_1707) ;  /* 0x000002c000027945 */ /* 0x000fe80003800000 */
[----:B------:R-:W-:Y:S05]  /*d8c0*/  @P2 BRA `(.L_x_1708) ;  /* 0x0000000000a82947 */ /* 0x000fea0003800000 */
[----:B01----:R-:W0:Y:S01]  /*d8d0*/  LDS.128 R4, [R3+0x10400] ;  /* 0x0104000003047984 */ /* 0x003e220000000c00 */
        /* <DEDUP_REMOVED lines=9> */
[----:B------:R-:W-:Y:S02]  /*d970*/  HADD2.F32 R78, -RZ, R78.H0_H0 ;  /* 0x2000004eff4e7230 */ /* 0x000fe40000004100 */
        /* <DEDUP_REMOVED lines=18> */
[CC--:B------:R-:W-:Y:S01]  /*daa0*/  FMUL.FTZ R55, R51.reuse, R79.reuse ;  /* 0x0000004f33377220 */ /* 0x0c0fe20000410000 */
[----:B------:R-:W-:Y:S01]  /*dab0*/  FMUL.FTZ R54, R51, R78 ;  /* 0x0000004e33367220 */ /* 0x000fe20000410000 */
[C---:B------:R-:W-:Y:S01]  /*dac0*/  FMUL.FTZ R7, R5.reuse, R52 ;  /* 0x0000003405077220 */ /* 0x040fe20000410000 */
[----:B------:R-:W-:Y:S01]  /*dad0*/  FMUL.FTZ R51, R5, R4 ;  /* 0x0000000405337220 */ /* 0x000fe20000410000 */
[C---:B------:R-:W-:Y:S01]  /*dae0*/  FFMA.FTZ R55, R50.reuse, R78, -R55 ;  /* 0x0000004e32377223 */ /* 0x040fe20000010837 */
[----:B------:R-:W-:Y:S01]  /*daf0*/  FFMA.FTZ R54, R50, R79, R54 ;  /* 0x0000004f32367223 */ /* 0x000fe20000010036 */
[C---:B------:R-:W-:Y:S01]  /*db00*/  FFMA.FTZ R5, R6.reuse, R4, -R7 ;  /* 0x0000000406057223 */ /* 0x040fe20000010807 */
[----:B------:R-:W-:Y:S01]  /*db10*/  FFMA.FTZ R52, R6, R52, R51 ;  /* 0x0000003406347223 */ /* 0x000fe20000010033 */
[----:B------:R-:W-:-:S02]  /*db20*/  F2FP.F16.F32.PACK_AB R7, R88, R59 ;  /* 0x0000003b5807723e */ /* 0x000fc400000000ff */
[----:B------:R-:W-:Y:S02]  /*db30*/  F2FP.F16.F32.PACK_AB R6, R54, R55 ;  /* 0x000000373606723e */ /* 0x000fe400000000ff */
[----:B------:R-:W-:Y:S02]  /*db40*/  F2FP.F16.F32.PACK_AB R4, R53, R58 ;  /* 0x0000003a3504723e */ /* 0x000fe400000000ff */
[----:B------:R-:W-:-:S05]  /*db50*/  F2FP.F16.F32.PACK_AB R5, R52, R5 ;  /* 0x000000053405723e */ /* 0x000fca00000000ff */
[----:B------:R2:W-:Y:S02]  /*db60*/  STS.128 [R3+0x10400], R4 ;  /* 0x0104000403007388 */ /* 0x0005e40000000c00 */
.L_x_1708:
[----:B------:R-:W-:Y:S05]  /*db70*/  BSYNC B2 ;  /* 0x0000000000027941 */ /* 0x000fea0003800000 */
.L_x_1707:
[----:B------:R-:W-:Y:S04]  /*db80*/  BSSY B2, `(.L_x_1709) ;  /* 0x000002c000027945 */ /* 0x000fe80003800000 */
[----:B------:R-:W-:Y:S05]  /*db90*/  @P3 BRA `(.L_x_1710) ;  /* 0x0000000000a83947 */ /* 0x000fea0003800000 */
[----:B012---:R-:W0:Y:S01]  /*dba0*/  LDS.128 R4, [R0+0x4000] ;  /* 0x0040000000047984 */ /* 0x007e220000000c00 */
[----:B------:R-:W-:Y:S01]  /*dbb0*/  SHF.R.U32.HI R51, RZ, 0x10, R49 ;  /* 0x00000010ff337819 */ /* 0x000fe20000011631 */
[----:B------:R-:W-:Y:S01]  /*dbc0*/  HADD2.F32 R50, -RZ, R75.H0_H0 ;  /* 0x2000004bff327230 */ /* 0x000fe20000004100 */
[----:B------:R-:W-:Y:S01]  /*dbd0*/  SHF.R.U32.HI R53, RZ, 0x10, R47 ;  /* 0x00000010ff357819 */ /* 0x000fe2000001162f */
[--C-:B------:R-:W-:Y:S01]  /*dbe0*/  HADD2.F32 R52, -RZ, R74.reuse.H0_H0 ;  /* 0x2000004aff347230 */ /* 0x100fe20000004100 */
[----:B------:R-:W-:Y:S01]  /*dbf0*/  SHF.R.U64 R59, R48, 0x10, R49 ;  /* 0x00000010303b7819 */ /* 0x000fe20000001231 */
[----:B------:R-:W-:Y:S01]  /*dc00*/  HADD2.F32 R51, -RZ, R51.H0_H0 ;  /* 0x20000033ff337230 */ /* 0x000fe20000004100 */
[----:B------:R-:W-:Y:S01]  /*dc10*/  SHF.R.U64 R57, R46, 0x10, R47 ;  /* 0x000000102e397819 */ /* 0x000fe2000000122f */
[----:B------:R-:W-:Y:S02]  /*dc20*/  HADD2.F32 R53, -RZ, R53.H0_H0 ;  /* 0x20000035ff357230 */ /* 0x000fe40000004100 */
[----:B------:R-:W-:-:S02]  /*dc30*/  HADD2.F32 R74, -RZ, R74.H1_H1 ;  /* 0x3000004aff4a7230 */ /* 0x000fc40000004100 */
[----:B------:R-:W-:Y:S02]  /*dc40*/  HADD2.F32 R75, -RZ, R75.H1_H1 ;  /* 0x3000004bff4b7230 */ /* 0x000fe40000004100 */
        /* <DEDUP_REMOVED lines=19> */
[-C--:B------:R-:W-:Y:S01]  /*dd80*/  FMUL.FTZ R53, R47, R75.reuse ;  /* 0x0000004b2f357220 */ /* 0x080fe20000410000 */
        /* <DEDUP_REMOVED lines=11> */
.L_x_1710:
[----:B------:R-:W-:Y:S05]  /*de40*/  BSYNC B2 ;  /* 0x0000000000027941 */ /* 0x000fea0003800000 */
.L_x_1709:
[----:B------:R-:W-:Y:S04]  /*de50*/  BSSY B2, `(.L_x_1711) ;  /* 0x000002c000027945 */ /* 0x000fe80003800000 */
[----:B------:R-:W-:Y:S05]  /*de60*/  @P4 BRA `(.L_x_1712) ;  /* 0x0000000000a84947 */ /* 0x000fea0003800000 */
[----:B0123--:R-:W0:Y:S01]  /*de70*/  LDS.128 R4, [R3+0x14400] ;  /* 0x0144000003047984 */ /* 0x00fe220000000c00 */
        /* <DEDUP_REMOVED lines=41> */
.L_x_1712:
[----:B------:R-:W-:Y:S05]  /*e110*/  BSYNC B2 ;  /* 0x0000000000027941 */ /* 0x000fea0003800000 */
.L_x_1711:
[----:B------:R-:W-:Y:S05]  /*e120*/  @P5 BRA `(.L_x_1702) ;  /* 0x0000000000a85947 */ /* 0x000fea0003800000 */
[----:B01234-:R-:W0:Y:S01]  /*e130*/  LDS.128 R4, [R0+0x8000] ;  /* 0x0080000000047984 */ /* 0x01fe220000000c00 */
[----:B------:R-:W-:Y:S01]  /*e140*/  SHF.R.U32.HI R43, RZ, 0x10, R37 ;  /* 0x00000010ff2b7819 */ /* 0x000fe20000011625 */
[----:B------:R-:W-:Y:S01]  /*e150*/  HADD2.F32 R42, -RZ, R64.H1_H1 ;  /* 0x30000040ff2a7230 */ /* 0x000fe20000004100 */
[--C-:B------:R-:W-:Y:S01]  /*e160*/  SHF.R.U32.HI R45, RZ, 0x10, R39.reuse ;  /* 0x00000010ff2d7819 */ /* 0x100fe20000011627 */
[--C-:B------:R-:W-:Y:S01]  /*e170*/  HADD2.F32 R44, -RZ, R66.reuse.H1_H1 ;  /* 0x30000042ff2c7230 */ /* 0x100fe20000004100 */
        /* <DEDUP_REMOVED lines=37> */
.L_x_1702:
[----:B------:R-:W-:Y:S05]  /*e3d0*/  BSYNC B1 ;  /* 0x0000000000017941 */ /* 0x000fea0003800000 */
.L_x_1701:
        /* <DEDUP_REMOVED lines=13> */
[--C-:B------:R-:W-:Y:S01]  /*e4b0*/  SHF.R.U64 R47, R40, 0x10, R41.reuse ;  /* 0x00000010282f7819 */ /* 0x100fe20000001229 */
[----:B------:R-:W-:Y:S01]  /*e4c0*/  HADD2.F32 R38, -RZ, R86.H0_H0 ;  /* 0x20000056ff267230 */ /* 0x000fe20000004100 */
[----:B------:R-:W-:Y:S01]  /*e4d0*/  SHF.R.U32.HI R39, RZ, 0x10, R41 ;  /* 0x00000010ff277819 */ /* 0x000fe20000011629 */
[--C-:B------:R-:W-:Y:S01]  /*e4e0*/  HADD2.F32 R40, -RZ, R85.reuse.H0_H0 ;  /* 0x20000055ff287230 */ /* 0x100fe20000004100 */
[--C-:B------:R-:W-:Y:S01]  /*e4f0*/  SHF.R.U32.HI R41, RZ, 0x10, R31.reuse ;  /* 0x00000010ff297819 */ /* 0x100fe2000001161f */
[----:B------:R-:W-:Y:S01]  /*e500*/  HADD2.F32 R85, -RZ, R85.H1_H1 ;  /* 0x30000055ff557230 */ /* 0x000fe20000004100 */
[----:B------:R-:W-:Y:S01]  /*e510*/  SHF.R.U64 R45, R30, 0x10, R31 ;  /* 0x000000101e2d7819 */ /* 0x000fe2000000121f */
[----:B------:R-:W-:Y:S02]  /*e520*/  HADD2.F32 R39, -RZ, R39.H0_H0 ;  /* 0x20000027ff277230 */ /* 0x000fe40000004100 */
[----:B------:R-:W-:-:S02]  /*e530*/  HADD2.F32 R41, -RZ, R41.H0_H0 ;  /* 0x20000029ff297230 */ /* 0x000fc40000004100 */
        /* <DEDUP_REMOVED lines=32> */
.L_x_1715:
[----:B------:R-:W-:Y:S05]  /*e740*/  BSYNC B1 ;  /* 0x0000000000017941 */ /* 0x000fea0003800000 */
.L_x_1714:
[----:B------:R-:W-:Y:S04]  /*e750*/  BSSY B1, `(.L_x_1716) ;  /* 0x000002c000017945 */ /* 0x000fe80003800000 */
[----:B------:R-:W-:Y:S05]  /*e760*/  @P1 BRA `(.L_x_1717) ;  /* 0x0000000000a81947 */ /* 0x000fea0003800000 */
[----:B0-----:R-:W0:Y:S01]  /*e770*/  LDS.128 R4, [R0+0x2000] ;  /* 0x0020000000047984 */ /* 0x001e220000000c00 */
[----:B------:R-:W-:Y:S01]  /*e780*/  SHF.R.U64 R40, R34, 0x10, R35 ;  /* 0x0000001022287819 */ /* 0x000fe20000001223 */
[----:B------:R-:W-:Y:S01]  /*e790*/  HADD2.F32 R82, -RZ, R82.H0_H0 ;  /* 0x20000052ff527230 */ /* 0x000fe20000004100 */
[----:B------:R-:W-:Y:S01]  /*e7a0*/  SHF.R.U32.HI R36, RZ, 0x10, R33 ;  /* 0x00000010ff247819 */ /* 0x000fe20000011621 */
[----:B------:R-:W-:Y:S01]  /*e7b0*/  HADD2.F32 R84, -RZ, R84.H1_H1 ;  /* 0x30000054ff547230 */ /* 0x000fe20000004100 */
[----:B------:R-:W-:Y:S01]  /*e7c0*/  SHF.R.U32.HI R34, RZ, 0x10, R35 ;  /* 0x00000010ff227819 */ /* 0x000fe20000011623 */
[----:B------:R-:W-:Y:S01]  /*e7d0*/  HADD2.F32 R35, -RZ, R81.H0_H0 ;  /* 0x20000051ff237230 */ /* 0x000fe20000004100 */
        /* <DEDUP_REMOVED lines=11> */
[----:B------:R-:W-:Y:S01]  /*e890*/  FFMA.FTZ R37, R32, R34, -R37 ;  /* 0x0000002220257223 */ /* 0x000fe20000010825 */
[----:B------:R-:W-:Y:S02]  /*e8a0*/  HADD2.F32 R31, -RZ, R6.H1_H1 ;  /* 0x30000006ff1f7230 */ /* 0x000fe40000004100 */
[----:B------:R-:W-:Y:S01]  /*e8b0*/  FMUL.FTZ R38, R4, R35 ;  /* 0x0000002304267220 */ /* 0x000fe20000410000 */
[--C-:B------:R-:W-:Y:S02]  /*e8c0*/  HADD2.F32 R6, -RZ, R5.reuse.H0_H0 ;  /* 0x20000005ff067230 */ /* 0x100fe40000004100 */
[----:B------:R-:W-:Y:S01]  /*e8d0*/  FFMA.FTZ R36, R32, R36, R33 ;  /* 0x0000002420247223 */ /* 0x000fe20000010021 */
        /* <DEDUP_REMOVED lines=19> */
.L_x_1717:
[----:B------:R-:W-:Y:S05]  /*ea10*/  BSYNC B1 ;  /* 0x0000000000017941 */ /* 0x000fea0003800000 */
.L_x_1716:
[----:B------:R-:W-:Y:S04]  /*ea20*/  BSSY B1, `(.L_x_1718) ;  /* 0x000002c000017945 */ /* 0x000fe80003800000 */
[----:B------:R-:W-:Y:S05]  /*ea30*/  @P2 BRA `(.L_x_1719) ;  /* 0x0000000000a82947 */ /* 0x000fea0003800000 */
[----:B01----:R-:W0:Y:S01]  /*ea40*/  LDS.128 R4, [R3+0x12400] ;  /* 0x0124000003047984 */ /* 0x003e220000000c00 */
[----:B------:R-:W-:Y:S01]  /*ea50*/  SHF.R.U32.HI R31, RZ, 0x10, R29 ;  /* 0x00000010ff1f7819 */ /* 0x000fe2000001161d */
[----:B------:R-:W-:Y:S01]  /*ea60*/  HADD2.F32 R30, -RZ, R80.H0_H0 ;  /* 0x20000050ff1e7230 */ /* 0x000fe20000004100 */
[----:B------:R-:W-:Y:S01]  /*ea70*/  SHF.R.U32.HI R33, RZ, 0x10, R27 ;  /* 0x00000010ff217819 */ /* 0x000fe2000001161b */
[----:B------:R-:W-:Y:S01]  /*ea80*/  HADD2.F32 R32, -RZ, R77.H1_H1 ;  /* 0x3000004dff207230 */ /* 0x000fe20000004100 */
[----:B------:R-:W-:Y:S01]  /*ea90*/  SHF.R.U64 R39, R28, 0x10, R29 ;  /* 0x000000101c277819 */ /* 0x000fe2000000121d */
        /* <DEDUP_REMOVED lines=36> */
.L_x_1719:
[----:B------:R-:W-:Y:S05]  /*ece0*/  BSYNC B1 ;  /* 0x0000000000017941 */ /* 0x000fea0003800000 */
.L_x_1718:
[----:B------:R-:W-:Y:S04]  /*ecf0*/  BSSY B1, `(.L_x_1720) ;  /* 0x000002c000017945 */ /* 0x000fe80003800000 */
[----:B------:R-:W-:Y:S05]  /*ed00*/  @P3 BRA `(.L_x_1721) ;  /* 0x0000000000a83947 */ /* 0x000fea0003800000 */
[----:B012---:R-:W0:Y:S01]  /*ed10*/  LDS.128 R4, [R0+0x6000] ;  /* 0x0060000000047984 */ /* 0x007e220000000c00 */
        /* <DEDUP_REMOVED lines=41> */
.L_x_1721:
[----:B------:R-:W-:Y:S05]  /*efb0*/  BSYNC B1 ;  /* 0x0000000000017941 */ /* 0x000fea0003800000 */
.L_x_1720:
[----:B------:R-:W-:Y:S04]  /*efc0*/  BSSY B1, `(.L_x_1722) ;  /* 0x000002c000017945 */ /* 0x000fe80003800000 */
[----:B------:R-:W-:Y:S05]  /*efd0*/  @P4 BRA `(.L_x_1723) ;  /* 0x0000000000a84947 */ /* 0x000fea0003800000 */
[----:B0123--:R-:W0:Y:S01]  /*efe0*/  LDS.128 R4, [R3+0x16400] ;  /* 0x0164000003047984 */ /* 0x00fe220000000c00 */
[----:B------:R-:W-:Y:S01]  /*eff0*/  SHF.R.U32.HI R21, RZ, 0x10, R15 ;  /* 0x00000010ff157819 */ /* 0x000fe2000001160f */
[----:B------:R-:W-:Y:S01]  /*f000*/  HADD2.F32 R20, -RZ, R69.H0_H0 ;  /* 0x20000045ff147230 */ /* 0x000fe20000004100 */
[----:B------:R-:W-:Y:S01]  /*f010*/  SHF.R.U32.HI R25, RZ, 0x10, R13 ;  /* 0x00000010ff197819 */ /* 0x000fe2000001160d */
[----:B------:R-:W-:Y:S01]  /*f020*/  HADD2.F32 R24, -RZ, R65.H0_H0 ;  /* 0x20000041ff187230 */ /* 0x000fe20000004100 */
        /* <DEDUP_REMOVED lines=37> */
.L_x_1723:
[----:B------:R-:W-:Y:S05]  /*f280*/  BSYNC B1 ;  /* 0x0000000000017941 */ /* 0x000fea0003800000 */
.L_x_1722:
[----:B------:R-:W-:Y:S05]  /*f290*/  @P5 BRA `(.L_x_1713) ;  /* 0x0000003400d05947 */ /* 0x000fea0003800000 */
[----:B01234-:R-:W0:Y:S01]  /*f2a0*/  LDS.128 R4, [R0+0xa000] ;  /* 0x00a0000000047984 */ /* 0x01fe220000000c00 */
[----:B------:R-:W-:Y:S01]  /*f2b0*/  SHF.R.U32.HI R14, RZ, 0x10, R9 ;  /* 0x00000010ff0e7819 */ /* 0x000fe20000011609 */
[--C-:B------:R-:W-:Y:S01]  /*f2c0*/  HADD2.F32 R13, -RZ, R62.reuse.H0_H0 ;  /* 0x2000003eff0d7230 */ /* 0x100fe20000004100 */
[--C-:B------:R-:W-:Y:S01]  /*f2d0*/  SHF.R.U32.HI R12, RZ, 0x10, R11.reuse ;  /* 0x00000010ff0c7819 */ /* 0x100fe2000001160b */
        /* <DEDUP_REMOVED lines=8> */
[--C-:B------:R-:W-:Y:S02]  /*f360*/  HADD2.F32 R3, -RZ, R4.reuse.H0_H0 ;  /* 0x20000004ff037230 */ /* 0x100fe40000004100 */
[----:B------:R-:W-:Y:S02]  /*f370*/  HADD2.F32 R9, -RZ, R7.H0_H0 ;  /* 0x20000007ff097230 */ /* 0x000fe40000004100 */
[C---:B------:R-:W-:Y:S01]  /*f380*/  FMUL.FTZ R20, R10.reuse, R14 ;  /* 0x0000000e0a147220 */ /* 0x040fe20000410000 */
[----:B------:R-:W-:Y:S02]  /*f390*/  HADD2.F32 R4, -RZ, R4.H1_H1 ;  /* 0x30000004ff047230 */ /* 0x000fe40000004100 */
[----:B------:R-:W-:Y:S01]  /*f3a0*/  FMUL.FTZ R15, R10, R12 ;  /* 0x0000000c0a0f7220 */ /* 0x000fe20000410000 */
[----:B------:R-:W-:-:S02]  /*f3b0*/  HADD2.F32 R7, -RZ, R6.H0_H0 ;  /* 0x20000006ff077230 */ /* 0x000fc40000004100 */
[C---:B------:R-:W-:Y:S01]  /*f3c0*/  FFMA.FTZ R20, R9.reuse, R12, -R20 ;  /* 0x0000000c09147223 */ /* 0x040fe20000010814 */
[----:B------:R-:W-:Y:S02]  /*f3d0*/  HADD2.F32 R8, -RZ, R6.H1_H1 ;  /* 0x30000006ff087230 */ /* 0x000fe40000004100 */
[C---:B------:R-:W-:Y:S01]  /*f3e0*/  FMUL.FTZ R10, R4.reuse, R13 ;  /* 0x0000000d040a7220 */ /* 0x040fe20000410000 */
        /* <DEDUP_REMOVED lines=20> */
[----:B------:R0:W-:Y:S01]  /*f530*/  STS.128 [R0+0xa000], R4 ;  /* 0x00a0000400007388 */ /* 0x0001e20000000c00 */
[----:B------:R-:W-:Y:S05]  /*f540*/  BRA `(.L_x_1713) ;  /* 0x0000003400247947 */ /* 0x000fea0003800000 */
.L_x_1692:
[----:B------:R-:W2:Y:S01]  /*f550*/  LDC R64, c[0x0][0x448] ;  /* 0x00011200ff407b82 */ /* 0x000ea20000000800 */
[----:B------:R-:W-:Y:S01]  /*f560*/  IMAD R3, R210, 0x40, R69 ;  /* 0x00000040d2037824 */ /* 0x000fe200078e0245 */
[----:B------:R-:W-:Y:S01]  /*f570*/  ULDC.64 UR4, c[0x0][0x3f8] ;  /* 0x0000fe0000047ab9 */ /* 0x000fe20000000a00 */
[----:B------:R-:W-:Y:S01]  /*f580*/  ULDC.64 UR6, c[0x0][0x408] ;  /* 0x0001020000067ab9 */ /* 0x000fe20000000a00 */
[----:B------:R-:W-:Y:S02]  /*f590*/  IMAD.MOV.U32 R4, RZ, RZ, R24 ;  /* 0x000000ffff047224 */ /* 0x000fe400078e0018 */
[----:B------:R-:W-:Y:S02]  /*f5a0*/  IMAD.MOV.U32 R6, RZ, RZ, R140 ;  /* 0x000000ffff067224 */ /* 0x000fe400078e008c */
[----:B------:R-:W-:Y:S01]  /*f5b0*/  IMAD.MOV.U32 R7, RZ, RZ, R29 ;  /* 0x000000ffff077224 */ /* 0x000fe200078e001d */
[----:B--2---:R-:W-:-:S13]  /*f5c0*/  ISETP.NE.AND P0, PT, R64, 0x1, PT ;  /* 0x000000014000780c */ /* 0x004fda0003f05270 */
[----:B------:R-:W2:Y:S08]  /*f5d0*/  @P0 LDC R0, c[0x0][0x44c] ;  /* 0x00011300ff000b82 */ /* 0x000eb00000000800 */
[----:B------:R-:W3:Y:S01]  /*f5e0*/  @P0 LDC R5, c[0x0][0x450] ;  /* 0x00011400ff050b82 */ /* 0x000ee20000000800 */
[----:B--2---:R-:W-:-:S05]  /*f5f0*/  @P0 IMAD.HI.U32 R0, R3, R0, RZ ;  /* 0x0000000003000227 */ /* 0x004fca00078e00ff */
[----:B---3--:R-:W-:Y:S02]  /*f600*/  @P0 SHF.R.U32.HI R3, RZ, R5, R0 ;  /* 0x00000005ff030219 */ /* 0x008fe40000011600 */
[----:B------:R-:W-:Y:S02]  /*f610*/  MOV R5, R27 ;  /* 0x0000001b00057202 */ /* 0x000fe40000000f00 */
[----:B------:R-:W-:Y:S01]  /*f620*/  SHF.R.S32.HI R0, RZ, 0x1f, R3 ;  /* 0x0000001fff007819 */ /* 0x000fe20000011403 */
[----:B------:R-:W-:-:S04]  /*f630*/  IMAD.WIDE.U32 R6, R3, UR6, R6 ;  /* 0x0000000603067c25 */ /* 0x000fc8000f8e0006 */
[C---:B------:R-:W-:Y:S02]  /*f640*/  IMAD R8, R0.reuse, UR4, RZ ;  /* 0x0000000400087c24 */ /* 0x040fe4000f8e02ff */
[----:B------:R-:W-:Y:S02]  /*f650*/  IMAD R0, R0, UR6, RZ ;  /* 0x0000000600007c24 */ /* 0x000fe4000f8e02ff */
[----:B------:R-:W-:-:S04]  /*f660*/  IMAD.WIDE.U32 R4, R3, UR4, R4 ;  /* 0x0000000403047c25 */ /* 0x000fc8000f8e0004 */
[C---:B------:R-:W-:Y:S01]  /*f670*/  IMAD R21, R3.reuse, UR5, R8 ;  /* 0x0000000503157c24 */ /* 0x040fe2000f8e0208 */
[----:B------:R-:W-:Y:S01]  /*f680*/  ULDC.64 UR4, c[0x0][0x3e8] ;  /* 0x0000fa0000047ab9 */ /* 0x000fe20000000a00 */
[----:B------:R-:W-:Y:S01]  /*f690*/  IMAD R61, R3, UR7, R0 ;  /* 0x00000007033d7c24 */ /* 0x000fe2000f8e0200 */
[----:B------:R-:W-:Y:S01]  /*f6a0*/  ULDC.64 UR6, c[0x0][0x400] ;  /* 0x0001000000067ab9 */ /* 0x000fe20000000a00 */
[----:B------:R-:W-:Y:S01]  /*f6b0*/  IMAD.IADD R21, R5, 0x1, R21 ;  /* 0x0000000105157824 */ /* 0x000fe200078e0215 */
[----:B------:R-:W-:Y:S01]  /*f6c0*/  LEA R20, P0, R4, UR4, 0x1 ;  /* 0x0000000404147c11 */ /* 0x000fe2000f8008ff */
[----:B------:R-:W-:Y:S01]  /*f6d0*/  IMAD.IADD R61, R7, 0x1, R61 ;  /* 0x00000001073d7824 */ /* 0x000fe200078e023d */
[----:B------:R-:W-:Y:S01]  /*f6e0*/  LEA R62, P1, R6, UR6, 0x1 ;  /* 0x00000006063e7c11 */ /* 0x000fe2000f8208ff */
[----:B------:R-:W-:Y:S01]  /*f6f0*/  UMOV UR4, 0xffffffff ;  /* 0xffffffff00047882 */ /* 0x000fe20000000000 */
[----:B------:R-:W-:Y:S02]  /*f700*/  LEA.HI.X R21, R4, UR5, R21, 0x1, P0 ;  /* 0x0000000504157c11 */ /* 0x000fe400080f0c15 */
[----:B------:R-:W-:Y:S01]  /*f710*/  LEA.HI.X R61, R6, UR7, R61, 0x1, P1 ;  /* 0x00000007063d7c11 */ /* 0x000fe200088f0c3d */
[----:B------:R-:W-:Y:S08]  /*f720*/  BRA.DIV UR4, `(.L_x_1724) ;  /* 0x000001b604cc7947 */ /* 0x000ff0000b800000 */
[----:B------:R2:W3:Y:S04]  /*f730*/  SHFL.IDX PT, R3, R21, RZ, 0x1c1f ;  /* 0x001c1fff15037589 */ /* 0x0004e800000e0000 */
[----:B------:R2:W4:Y:S04]  /*f740*/  SHFL.IDX PT, R0, R20, RZ, 0x1c1f ;  /* 0x001c1fff14007589 */ /* 0x00052800000e0000 */
[----:B------:R2:W0:Y:S04]  /*f750*/  SHFL.IDX PT, R7, R61, RZ, 0x1c1f ;  /* 0x001c1fff3d077589 */ /* 0x00042800000e0000 */
[----:B------:R2:W0:Y:S02]  /*f760*/  SHFL.IDX PT, R14, R62, RZ, 0x1c1f ;  /* 0x001c1fff3e0e7589 */ /* 0x00042400000e0000 */
.L_x_2042:
        /* <DEDUP_REMOVED lines=9> */
[----:B0-----:R-:W-:Y:S02]  /*f800*/  CS2R R32, SRZ ;  /* 0x0000000000207805 */ /* 0x001fe4000001ff00 */
[----:B------:R-:W-:Y:S02]  /*f810*/  CS2R R34, SRZ ;  /* 0x0000000000227805 */ /* 0x000fe4000001ff00 */
[----:B-1----:R-:W-:Y:S02]  /*f820*/  CS2R R28, SRZ ;  /* 0x00000000001c7805 */ /* 0x002fe4000001ff00 */
[----:B------:R-:W-:-:S02]  /*f830*/  CS2R R30, SRZ ;  /* 0x00000000001e7805 */ /* 0x000fc4000001ff00 */
[----:B------:R-:W-:Y:S02]  /*f840*/  CS2R R24, SRZ ;  /* 0x0000000000187805 */ /* 0x000fe4000001ff00 */
[----:B------:R-:W-:Y:S01]  /*f850*/  CS2R R26, SRZ ;  /* 0x00000000001a7805 */ /* 0x000fe2000001ff00 */
[----:B------:R-:W-:Y:S06]  /*f860*/  @P0 BRA `(.L_x_1726) ;  /* 0x0000000000980947 */ /* 0x000fec0003800000 */
[----:B------:R-:W-:Y:S01]  /*f870*/  ULDC UR4, c[0x0][0x3f4] ;  /* 0x0000fd0000047ab9 */ /* 0x000fe20000000800 */
[----:B---3--:R-:W-:Y:S01]  /*f880*/  MOV R9, R3 ;  /* 0x0000000300097202 */ /* 0x008fe20000000f00 */
[----:B----4-:R-:W-:Y:S01]  /*f890*/  IMAD.MOV.U32 R8, RZ, RZ, R0 ;  /* 0x000000ffff087224 */ /* 0x010fe200078e0000 */
[----:B------:R-:W-:Y:S01]  /*f8a0*/  ISETP.GE.AND P2, PT, R18, UR4, PT ;  /* 0x0000000412007c0c */ /* 0x000fe2000bf46270 */
[----:B------:R-:W-:Y:S01]  /*f8b0*/  IMAD.MOV.U32 R24, RZ, RZ, R14 ;  /* 0x000000ffff187224 */ /* 0x000fe200078e000e */
[----:B------:R-:W-:Y:S01]  /*f8c0*/  ISETP.GE.AND P3, PT, R167, UR4, PT ;  /* 0x00000004a7007c0c */ /* 0x000fe2000bf66270 */
[----:B------:R-:W-:Y:S01]  /*f8d0*/  IMAD.MOV.U32 R25, RZ, RZ, R7 ;  /* 0x000000ffff197224 */ /* 0x000fe200078e0007 */
[----:B------:R-:W-:Y:S02]  /*f8e0*/  ISETP.GE.AND P4, PT, R168, UR4, PT ;  /* 0x00000004a8007c0c */ /* 0x000fe4000bf86270 */
[----:B------:R-:W-:Y:S02]  /*f8f0*/  CS2R R28, SRZ ;  /* 0x00000000001c7805 */ /* 0x000fe4000001ff00 */
[----:B------:R-:W-:-:S02]  /*f900*/  CS2R R30, SRZ ;  /* 0x00000000001e7805 */ /* 0x000fc4000001ff00 */
[----:B------:R-:W-:Y:S02]  /*f910*/  CS2R R40, SRZ ;  /* 0x0000000000287805 */ /* 0x000fe4000001ff00 */
[----:B------:R-:W-:Y:S01]  /*f920*/  CS2R R42, SRZ ;  /* 0x00000000002a7805 */ /* 0x000fe2000001ff00 */
[----:B------:R-:W-:Y:S02]  /*f930*/  @!P2 IMAD.SHL.U32 R5, R18, 0x2, RZ ;  /* 0x000000021205a824 */ /* 0x000fe400078e00ff */
[----:B------:R-:W-:Y:S02]  /*f940*/  @!P3 IMAD.SHL.U32 R15, R170, 0x8, RZ ;  /* 0x00000008aa0fb824 */ /* 0x000fe400078e00ff */
[----:B------:R-:W-:Y:S01]  /*f950*/  @!P4 IMAD.SHL.U32 R27, R171, 0x8, RZ ;  /* 0x00000008ab1bc824 */ /* 0x000fe200078e00ff */
[-C--:B------:R-:W-:Y:S01]  /*f960*/  @!P2 IADD3 R4, P0, R0, R5.reuse, RZ ;  /* 0x000000050004a210 */ /* 0x080fe20007f1e0ff */
[----:B------:R-:W-:Y:S01]  /*f970*/  @!P3 IMAD.WIDE R10, R15, 0x2, R8 ;  /* 0x000000020f0ab825 */ /* 0x000fe200078e0208 */
[----:B------:R-:W-:-:S02]  /*f980*/  @!P2 IADD3 R6, P1, R14, R5, RZ ;  /* 0x000000050e06a210 */ /* 0x000fc40007f3e0ff */
[----:B------:R-:W-:Y:S01]  /*f990*/  @!P2 SHF.L.U64.HI R0, R18, 0x1, R19 ;  /* 0x000000011200a819 */ /* 0x000fe20000010213 */
[----:B------:R-:W-:Y:S01]  /*f9a0*/  @!P4 IMAD.WIDE R12, R27, 0x2, R8 ;  /* 0x000000021b0cc825 */ /* 0x000fe200078e0208 */
[----:B------:R-:W-:Y:S02]  /*f9b0*/  CS2R R36, SRZ ;  /* 0x0000000000247805 */ /* 0x000fe4000001ff00 */
[----:B------:R-:W-:Y:S02]  /*f9c0*/  CS2R R38, SRZ ;  /* 0x0000000000267805 */ /* 0x000fe4000001ff00 */
[----:B------:R-:W-:Y:S01]  /*f9d0*/  CS2R R32, SRZ ;  /* 0x0000000000207805 */ /* 0x000fe2000001ff00 */
[----:B------:R-:W-:Y:S01]  /*f9e0*/  @!P3 IMAD.WIDE R14, R15, 0x2, R24 ;  /* 0x000000020f0eb825 */ /* 0x000fe200078e0218 */
[----:B------:R-:W-:Y:S02]  /*f9f0*/  CS2R R34, SRZ ;  /* 0x0000000000227805 */ /* 0x000fe4000001ff00 */
[----:B------:R-:W-:-:S02]  /*fa00*/  CS2R R44, SRZ ;  /* 0x00000000002c7805 */ /* 0x000fc4000001ff00 */
[----:B------:R-:W-:Y:S01]  /*fa10*/  CS2R R46, SRZ ;  /* 0x00000000002e7805 */ /* 0x000fe2000001ff00 */
[----:B------:R-:W-:Y:S01]  /*fa20*/  @!P4 IMAD.WIDE R8, R27, 0x2, R24 ;  /* 0x000000021b08c825 */ /* 0x000fe200078e0218 */
[----:B------:R-:W-:Y:S02]  /*fa30*/  CS2R R24, SRZ ;  /* 0x0000000000187805 */ /* 0x000fe4000001ff00 */
[----:B------:R-:W-:Y:S01]  /*fa40*/  CS2R R26, SRZ ;  /* 0x00000000001a7805 */ /* 0x000fe2000001ff00 */
[----:B------:R0:W5:Y:S01]  /*fa50*/  @!P3 LD.E.128 R28, desc[UR60][R10.64] ;  /* 0x0000003c0a1cb980 */ /* 0x000162000c101d00 */
[--C-:B------:R-:W-:Y:S02]  /*fa60*/  @!P2 IMAD.X R5, R3, 0x1, R0.reuse, P0 ;  /* 0x000000010305a824 */ /* 0x100fe400000e0600 */
[----:B------:R-:W-:Y:S01]  /*fa70*/  @!P2 IMAD.X R7, R7, 0x1, R0, P1 ;  /* 0x000000010707a824 */ /* 0x000fe200008e0600 */
[----:B------:R0:W5:Y:S04]  /*fa80*/  @!P3 LD.E.128 R40, desc[UR60][R14.64] ;  /* 0x0000003c0e28b980 */ /* 0x000168000c101d00 */
[----:B------:R0:W5:Y:S04]  /*fa90*/  @!P4 LD.E.128 R24, desc[UR60][R12.64] ;  /* 0x0000003c0c18c980 */ /* 0x000168000c101d00 */
[----:B------:R0:W5:Y:S04]  /*faa0*/  @!P4 LD.E.128 R36, desc[UR60][R8.64] ;  /* 0x0000003c0824c980 */ /* 0x000168000c101d00 */
[----:B------:R0:W5:Y:S04]  /*fab0*/  @!P2 LD.E.128 R32, desc[UR60][R4.64] ;  /* 0x0000003c0420a980 */ /* 0x000168000c101d00 */
[----:B------:R0:W5:Y:S02]  /*fac0*/  @!P2 LD.E.128 R44, desc[UR60][R6.64] ;  /* 0x0000003c062ca980 */ /* 0x000164000c101d00 */
.L_x_1726:
[----:B------:R-:W-:Y:S05]  /*fad0*/  BSYNC B1 ;  /* 0x0000000000017941 */ /* 0x000fea0003800000 */
.L_x_1725:
[----:B0----5:R-:W-:Y:S01]  /*fae0*/  IMAD.MOV.U32 R4, RZ, RZ, R46 ;  /* 0x000000ffff047224 */ /* 0x021fe200078e002e */
[----:B----4-:R-:W-:Y:S01]  /*faf0*/  MOV R0, R44 ;  /* 0x0000002c00007202 */ /* 0x010fe20000000f00 */
[----:B---3--:R-:W-:Y:S01]  /*fb00*/  IMAD.MOV.U32 R3, RZ, RZ, R45 ;  /* 0x000000ffff037224 */ /* 0x008fe200078e002d */
[----:B------:R-:W-:Y:S01]  /*fb10*/  UMOV UR4, 0xffffffff ;  /* 0xffffffff00047882 */ /* 0x000fe20000000000 */
[----:B------:R-:W-:Y:S01]  /*fb20*/  IMAD.MOV.U32 R5, RZ, RZ, R47 ;  /* 0x000000ffff057224 */ /* 0x000fe200078e002f */
[----:B------:R-:W-:Y:S01]  /*fb30*/  PRMT R92, R4, 0x7610, R92 ;  /* 0x00007610045c7816 */ /* 0x000fe2000000005c */
[----:B------:R-:W-:Y:S01]  /*fb40*/  IMAD.MOV.U32 R4, RZ, RZ, R42 ;  /* 0x000000ffff047224 */ /* 0x000fe200078e002a */
[----:B------:R-:W-:Y:S01]  /*fb50*/  PRMT R93, R93, 0x5410, R0 ;  /* 0x000054105d5d7816 */ /* 0x000fe20000000000 */
[----:B------:R-:W-:Y:S01]  /*fb60*/  IMAD.MOV.U32 R0, RZ, RZ, R40 ;  /* 0x000000ffff007224 */ /* 0x000fe200078e0028 */
[----:B------:R-:W-:Y:S01]  /*fb70*/  PRMT R97, R3, 0x7610, R97 ;  /* 0x0000761003617816 */ /* 0x000fe20000000061 */
[----:B------:R-:W-:Y:S01]  /*fb80*/  IMAD.MOV.U32 R3, RZ, RZ, R41 ;  /* 0x000000ffff037224 */ /* 0x000fe200078e0029 */
[----:B------:R-:W-:-:S02]  /*fb90*/  PRMT R91, R91, 0x5410, R5 ;  /* 0x000054105b5b7816 */ /* 0x000fc40000000005 */
[----:B------:R-:W-:Y:S02]  /*fba0*/  MOV R5, R43 ;  /* 0x0000002b00057202 */ /* 0x000fe40000000f00 */
[----:B------:R-:W-:Y:S01]  /*fbb0*/  PRMT R86, R0, 0x5410, R3 ;  /* 0x0000541000567816 */ /* 0x000fe20000000003 */
[----:B------:R-:W-:Y:S01]  /*fbc0*/  IMAD.MOV.U32 R0, RZ, RZ, R36 ;  /* 0x000000ffff007224 */ /* 0x000fe200078e0024 */
[----:B------:R-:W-:Y:S01]  /*fbd0*/  PRMT R87, R4, 0x5410, R5 ;  /* 0x0000541004577816 */ /* 0x000fe20000000005 */
[----:B------:R-:W-:Y:S02]  /*fbe0*/  IMAD.MOV.U32 R4, RZ, RZ, R38 ;  /* 0x000000ffff047224 */ /* 0x000fe400078e0026 */
[----:B------:R-:W-:Y:S02]  /*fbf0*/  IMAD.MOV.U32 R5, RZ, RZ, R39 ;  /* 0x000000ffff057224 */ /* 0x000fe400078e0027 */
[----:B------:R-:W-:-:S03]  /*fc00*/  IMAD.MOV.U32 R3, RZ, RZ, R37 ;  /* 0x000000ffff037224 */ /* 0x000fc600078e0025 */
        /* <DEDUP_REMOVED lines=17> */
[----:B------:R-:W-:Y:S01]  /*fd20*/  PRMT R88, R0, 0x5410, R3 ;  /* 0x0000541000587816 */ /* 0x000fe20000000003 */
[----:B------:R-:W-:Y:S01]  /*fd30*/  IMAD.MOV.U32 R0, RZ, RZ, R24 ;  /* 0x000000ffff007224 */ /* 0x000fe200078e0018 */
[----:B------:R-:W-:Y:S02]  /*fd40*/  MOV R3, R25 ;  /* 0x0000001900037202 */ /* 0x000fe40000000f00 */
[----:B------:R-:W-:Y:S02]  /*fd50*/  PRMT R79, R4, 0x5410, R5 ;  /* 0x00005410044f7816 */ /* 0x000fe40000000005 */
[----:B------:R-:W-:Y:S02]  /*fd60*/  CS2R R4, SRZ ;  /* 0x0000000000047805 */ /* 0x000fe4000001ff00 */
[----:B------:R-:W-:Y:S01]  /*fd70*/  PRMT R78, R0, 0x5410, R3 ;  /* 0x00005410004e7816 */ /* 0x000fe20000000003 */
[----:B------:R-:W-:Y:S06]  /*fd80*/  BRA.DIV UR4, `(.L_x_1727) ;  /* 0x000001b204a47947 */ /* 0x000fec000b800000 */
[----:B------:R0:W1:Y:S04]  /*fd90*/  SHFL.IDX PT, R0, R21, 0x1, 0x1c1f ;  /* 0x003c1f0015007f89 */ /* 0x00006800000e0000 */
[----:B------:R0:W3:Y:S04]  /*fda0*/  SHFL.IDX PT, R3, R20, 0x1, 0x1c1f ;  /* 0x003c1f0014037f89 */ /* 0x0000e800000e0000 */
[----:B--2---:R-:W2:Y:S04]  /*fdb0*/  SHFL.IDX PT, R61, R61, 0x1, 0x1c1f ;  /* 0x003c1f003d3d7f89 */ /* 0x004ea800000e0000 */
[----:B0-----:R-:W4:Y:S02]  /*fdc0*/  SHFL.IDX PT, R62, R62, 0x1, 0x1c1f ;  /* 0x003c1f003e3e7f89 */ /* 0x001f2400000e0000 */
.L_x_2048:
[----:B------:R-:W-:Y:S01]  /*fdd0*/  VIADD R69, R69, 0x40 ;  /* 0x0000004045457836 */ /* 0x000fe20000000000 */
        /* <DEDUP_REMOVED lines=14> */
[----:B------:R-:W-:Y:S01]  /*fec0*/  ULDC UR4, c[0x0][0x3f4] ;  /* 0x0000fd0000047ab9 */ /* 0x000fe20000000800 */
[----:B---3--:R-:W-:Y:S01]  /*fed0*/  IMAD.MOV.U32 R6, RZ, RZ, R3 ;  /* 0x000000ffff067224 */ /* 0x008fe200078e0003 */
[----:B------:R-:W-:Y:S01]  /*fee0*/  ISETP.GE.AND P2, PT, R18, UR4, PT ;  /* 0x0000000412007c0c */ /* 0x000fe2000bf46270 */
[----:B-1----:R-:W-:Y:S01]  /*fef0*/  IMAD.MOV.U32 R7, RZ, RZ, R0 ;  /* 0x000000ffff077224 */ /* 0x002fe200078e0000 */
[----:B------:R-:W-:Y:S01]  /*ff00*/  ISETP.GE.AND P3, PT, R167, UR4, PT ;  /* 0x00000004a7007c0c */ /* 0x000fe2000bf66270 */
[----:B----4-:R-:W-:Y:S01]  /*ff10*/  IMAD.MOV.U32 R8, RZ, RZ, R62 ;  /* 0x000000ffff087224 */ /* 0x010fe200078e003e */
[----:B------:R-:W-:Y:S01]  /*ff20*/  ISETP.GE.AND P4, PT, R168, UR4, PT ;  /* 0x00000004a8007c0c */ /* 0x000fe2000bf86270 */
[----:B--2---:R-:W-:Y:S01]  /*ff30*/  IMAD.MOV.U32 R9, RZ, RZ, R61 ;  /* 0x000000ffff097224 */ /* 0x004fe200078e003d */
[----:B------:R-:W-:Y:S02]  /*ff40*/  CS2R R52, SRZ ;  /* 0x0000000000347805 */ /* 0x000fe4000001ff00 */
[----:B------:R-:W-:-:S02]  /*ff50*/  CS2R R54, SRZ ;  /* 0x0000000000367805 */ /* 0x000fc4000001ff00 */
[----:B------:R-:W-:Y:S02]  /*ff60*/  CS2R R10, SRZ ;  /* 0x00000000000a7805 */ /* 0x000fe4000001ff00 */
[----:B------:R-:W-:Y:S02]  /*ff70*/  CS2R R56, SRZ ;  /* 0x0000000000387805 */ /* 0x000fe4000001ff00 */
[----:B------:R-:W-:Y:S01]  /*ff80*/  CS2R R58, SRZ ;  /* 0x00000000003a7805 */ /* 0x000fe2000001ff00 */
[----:B------:R-:W-:Y:S01]  /*ff90*/  @!P2 IMAD.SHL.U32 R60, R18, 0x2, RZ ;  /* 0x00000002123ca824 */ /* 0x000fe200078e00ff */
[----:B------:R-:W-:Y:S01]  /*ffa0*/  @!P3 SHF.L.U32 R13, R170, 0x3, RZ ;  /* 0x00000003aa0db819 */ /* 0x000fe200000006ff */
[----:B------:R-:W-:-:S03]  /*ffb0*/  @!P4 IMAD.SHL.U32 R63, R171, 0x8, RZ ;  /* 0x00000008ab3fc824 */ /* 0x000fc600078e00ff */
[-C--:B------:R-:W-:Y:S01]  /*ffc0*/  @!P2 IADD3 R20, P0, R3, R60.reuse, RZ ;  /* 0x0000003c0314a210 */ /* 0x080fe20007f1e0ff */
[----:B------:R-:W-:Y:S01]  /*ffd0*/  @!P3 IMAD.WIDE R4, R13, 0x2, R6 ;  /* 0x000000020d04b825 */ /* 0x000fe200078e0206 */
[----:B------:R-:W-:Y:S02]  /*ffe0*/  @!P2 IADD3 R60, P1, R62, R60, RZ ;  /* 0x0000003c3e3ca210 */ /* 0x000fe40007f3e0ff */
[----:B------:R-:W-:Y:S01]  /*fff0*/  @!P2 SHF.L.U64.HI R3, R18, 0x1, R19 ;  /* 0x000000011203a819 */ /* 0x000fe20000010213 */
[----:B------:R-:W-:Y:S01]  /*10000*/  @!P4 IMAD.WIDE R6, R63, 0x2, R6 ;  /* 0x000000023f06c825 */ /* 0x000fe200078e0206 */
[----:B------:R0:W5:Y:S03]  /*10010*/  @!P3 LD.E.128 R52, desc[UR60][R4.64] ;  /* 0x0000003c0434b980 */ /* 0x000166000c101d00 */
[--C-:B------:R-:W-:Y:S01]  /*10020*/  @!P3 IMAD.WIDE R12, R13, 0x2, R8.reuse ;  /* 0x000000020d0cb825 */ /* 0x100fe200078e0208 */
[----:B------:R1:W5:Y:S03]  /*10030*/  @!P4 LD.E.128 R56, desc[UR60][R6.64] ;  /* 0x0000003c0638c980 */ /* 0x000366000c101d00 */
[----:B------:R-:W-:Y:S01]  /*10040*/  @!P4 IMAD.WIDE R62, R63, 0x2, R8 ;  /* 0x000000023f3ec825 */ /* 0x000fe200078e0208 */
[----:B------:R-:W-:-:S02]  /*10050*/  CS2R R8, SRZ ;  /* 0x0000000000087805 */ /* 0x000fc4000001ff00 */
[----:B------:R-:W-:Y:S02]  /*10060*/  CS2R R14, SRZ ;  /* 0x00000000000e7805 */ /* 0x000fe4000001ff00 */
[----:B------:R-:W-:Y:S02]  /*10070*/  CS2R R48, SRZ ;  /* 0x0000000000307805 */ /* 0x000fe4000001ff00 */
[----:B------:R-:W-:Y:S02]  /*10080*/  CS2R R50, SRZ ;  /* 0x0000000000327805 */ /* 0x000fe4000001ff00 */
[----:B0-----:R-:W-:Y:S01]  /*10090*/  CS2R R4, SRZ ;  /* 0x0000000000047805 */ /* 0x001fe2000001ff00 */
[--C-:B------:R-:W-:Y:S01]  /*100a0*/  @!P2 IMAD.X R21, R0, 0x1, R3.reuse, P0 ;  /* 0x000000010015a824 */ /* 0x100fe200000e0603 */
[----:B------:R0:W5:Y:S01]  /*100b0*/  @!P3 LD.E.128 R8, desc[UR60][R12.64] ;  /* 0x0000003c0c08b980 */ /* 0x000162000c101d00 */
[----:B-1----:R-:W-:Y:S01]  /*100c0*/  CS2R R6, SRZ ;  /* 0x0000000000067805 */ /* 0x002fe2000001ff00 */
[----:B------:R-:W-:-:S02]  /*100d0*/  @!P2 IMAD.X R61, R61, 0x1, R3, P1 ;  /* 0x000000013d3da824 */ /* 0x000fc400008e0603 */
[----:B------:R1:W5:Y:S04]  /*100e0*/  @!P2 LD.E.128 R48, desc[UR60][R20.64] ;  /* 0x0000003c1430a980 */ /* 0x000368000c101d00 */
[----:B------:R1:W5:Y:S01]  /*100f0*/  @!P2 LD.E.128 R4, desc[UR60][R60.64] ;  /* 0x0000003c3c04a980 */ /* 0x000362000c101d00 */
[----:B0-----:R-:W-:-:S06]  /*10100*/  CS2R R12, SRZ ;  /* 0x00000000000c7805 */ /* 0x001fcc000001ff00 */
[----:B------:R1:W5:Y:S02]  /*10110*/  @!P4 LD.E.128 R12, desc[UR60][R62.64] ;  /* 0x0000003c3e0cc980 */ /* 0x000364000c101d00 */
.L_x_1729:
[----:B------:R-:W-:Y:S05]  /*10120*/  BSYNC B1 ;  /* 0x0000000000017941 */ /* 0x000fea0003800000 */
.L_x_1728:
[----:B-1----:R-:W-:Y:S01]  /*10130*/  LEA.HI R0, R209, R209, RZ, 0x1 ;  /* 0x000000d1d1007211 */ /* 0x002fe200078f08ff */
[----:B---3-5:R-:W-:Y:S01]  /*10140*/  IMAD.MOV.U32 R3, RZ, RZ, R4 ;  /* 0x000000ffff037224 */ /* 0x028fe200078e0004 */
[----:B------:R-:W-:Y:S01]  /*10150*/  MOV R20, R5 ;  /* 0x0000000500147202 */ /* 0x000fe20000000f00 */
[----:B------:R-:W-:Y:S01]  /*10160*/  IMAD.MOV.U32 R21, RZ, RZ, R7 ;  /* 0x000000ffff157224 */ /* 0x000fe200078e0007 */
[----:B------:R-:W-:Y:S01]  /*10170*/  LOP3.LUT R0, R0, 0xfffffffe, RZ, 0xc0, !PT ;  /* 0xfffffffe00007812 */ /* 0x000fe200078ec0ff */
[----:B------:R-:W-:Y:S01]  /*10180*/  IMAD.MOV.U32 R60, RZ, RZ, R49 ;  /* 0x000000ffff3c7224 */ /* 0x000fe200078e0031 */
[----:B------:R-:W-:Y:S01]  /*10190*/  PRMT R80, R3, 0x5410, R20 ;  /* 0x0000541003507816 */ /* 0x000fe20000000014 */
[----:B------:R-:W-:Y:S01]  /*101a0*/  IMAD.MOV.U32 R3, RZ, RZ, R6 ;  /* 0x000000ffff037224 */ /* 0x000fe200078e0006 */
[----:B----4-:R-:W-:Y:S01]  /*101b0*/  MOV R62, R50 ;  /* 0x00000032003e7202 */ /* 0x010fe20000000f00 */
[----:B------:R-:W-:Y:S01]  /*101c0*/  IMAD.IADD R0, R209, 0x1, -R0 ;  /* 0x00000001d1007824 */ /* 0x000fe200078e0a00 */
[----:B------:R-:W-:Y:S01]  /*101d0*/  MOV R63, R57 ;  /* 0x00000039003f7202 */ /* 0x000fe20000000f00 */
[----:B------:R-:W-:Y:S01]  /*101e0*/  IMAD.MOV.U32 R20, RZ, RZ, R9 ;  /* 0x000000ffff147224 */ /* 0x000fe200078e0009 */
[----:B------:R-:W-:Y:S01]  /*101f0*/  PRMT R81, R3, 0x5410, R21 ;  /* 0x0000541003517816 */ /* 0x000fe20000000015 */
[----:B------:R-:W-:Y:S01]  /*10200*/  IMAD.MOV.U32 R3, RZ, RZ, R8 ;  /* 0x000000ffff037224 */ /* 0x000fe200078e0008 */
[----:B--2---:R-:W-:Y:S01]  /*10210*/  SHF.L.U32 R61, R0, 0x1f, RZ ;  /* 0x0000001f003d7819 */ /* 0x004fe200000006ff */
[----:B------:R-:W-:Y:S01]  /*10220*/  IMAD.MOV.U32 R21, RZ, RZ, R10 ;  /* 0x000000ffff157224 */ /* 0x000fe200078e000a */
[----:B------:R-:W-:Y:S01]  /*10230*/  MOV R0, R11 ;  /* 0x0000000b00007202 */ /* 0x000fe20000000f00 */
[----:B------:R-:W-:Y:S01]  /*10240*/  BSSY B1, `(.L_x_1730) ;  /* 0x000001e000017945 */ /* 0x000fe20003800000 */
[----:B------:R-:W0:Y:S01]  /*10250*/  SYNCS.PHASECHK.TRANS64.TRYWAIT P0, [R2+URZ+0x2a800], R61 ;  /* 0x02a8003d020075a7 */ /* 0x000e22000800017f */
        /* <DEDUP_REMOVED lines=11> */
[----:B------:R-:W-:-:S03]  /*10310*/  IMAD.MOV.U32 R21, RZ, RZ, R48 ;  /* 0x000000ffff157224 */ /* 0x000fc600078e0030 */
[----:B------:R-:W-:Y:S01]  /*10320*/  PRMT R3, R3, 0x5410, R20 ;  /* 0x0000541003037816 */ /* 0x000fe20000000014 */
[----:B------:R-:W-:Y:S01]  /*10330*/  IMAD.MOV.U32 R20, RZ, RZ, R51 ;  /* 0x000000ffff147224 */ /* 0x000fe200078e0033 */
[----:B------:R-:W-:Y:S01]  /*10340*/  PRMT R82, R21, 0x5410, R60 ;  /* 0x0000541015527816 */ /* 0x000fe2000000003c */
[----:B------:R-:W-:Y:S01]  /*10350*/  IMAD.MOV.U32 R60, RZ, RZ, R52 ;  /* 0x000000ffff3c7224 */ /* 0x000fe200078e0034 */
[----:B------:R-:W-:Y:S02]  /*10360*/  VIADDMNMX R21, R64, -R188, 0x80, PT ;  /* 0x0000008040157446 */ /* 0x000fe400038009bc */
[----:B------:R-:W-:Y:S01]  /*10370*/  PRMT R83, R83, 0x5410, R20 ;  /* 0x0000541053537816 */ /* 0x000fe20000000014 */
[----:B------:R-:W-:Y:S01]  /*10380*/  IMAD.MOV.U32 R20, RZ, RZ, R54 ;  /* 0x000000ffff147224 */ /* 0x000fe200078e0036 */
[----:B------:R-:W-:Y:S01]  /*10390*/  PRMT R73, R60, 0x5410, R62 ;  /* 0x000054103c497816 */ /* 0x000fe2000000003e */
[----:B------:R-:W-:Y:S01]  /*103a0*/  IMAD.MOV.U32 R60, RZ, RZ, R55 ;  /* 0x000000ffff3c7224 */ /* 0x000fe200078e0037 */
[----:B------:R-:W-:Y:S01]  /*103b0*/  ISETP.GE.AND P1, PT, R174, R21, PT ;  /* 0x00000015ae00720c */ /* 0x000fe20003f26270 */
[----:B------:R-:W-:-:S03]  /*103c0*/  IMAD.MOV.U32 R62, RZ, RZ, R56 ;  /* 0x000000ffff3e7224 */ /* 0x000fc600078e0038 */
[----:B------:R-:W-:Y:S01]  /*103d0*/  PRMT R74, R20, 0x5410, R60 ;  /* 0x00005410144a7816 */ /* 0x000fe2000000003c */
[----:B------:R-:W-:Y:S01]  /*103e0*/  IMAD.MOV.U32 R60, RZ, RZ, R58 ;  /* 0x000000ffff3c7224 */ /* 0x000fe200078e003a */
[----:B------:R-:W-:Y:S01]  /*103f0*/  PRMT R20, R62, 0x5410, R63 ;  /* 0x000054103e147816 */ /* 0x000fe2000000003f */
[----:B------:R-:W-:Y:S01]  /*10400*/  IMAD.MOV.U32 R62, RZ, RZ, R59 ;  /* 0x000000ffff3e7224 */ /* 0x000fe200078e003b */
[----:B0-----:R-:W-:Y:S06]  /*10410*/  @!P0 BRA `(.L_x_1731) ;  /* 0x000001ac00748947 */ /* 0x001fec0003800000 */
.L_x_2049:
[----:B------:R-:W-:Y:S05]  /*10420*/  BSYNC B1 ;  /* 0x0000000000017941 */ /* 0x000fea0003800000 */
.L_x_1730:
[----:B------:R-:W-:Y:S01]  /*10430*/  BSSY B1, `(.L_x_1732) ;  /* 0x000012e000017945 */ /* 0x000fe20003800000 */
[----:B------:R-:W-:-:S03]  /*10440*/  PRMT R69, R60, 0x5410, R62 ;  /* 0x000054103c457816 */ /* 0x000fc6000000003e */
[----:B------:R-:W-:Y:S05]  /*10450*/  @P1 BRA `(.L_x_1733) ;  /* 0x0000001000ac1947 */ /* 0x000fea0003800000 */
[----:B------:R-:W1:Y:S01]  /*10460*/  LDC R75, c[0x0][0x3f4] ;  /* 0x0000fd00ff4b7b82 */ /* 0x000e620000000800 */
[----:B------:R-:W-:Y:S01]  /*10470*/  BSSY B2, `(.L_x_1734) ;  /* 0x0000067000027945 */ /* 0x000fe20003800000 */
[-C--:B-1----:R-:W-:Y:S02]  /*10480*/  ISETP.GE.AND P0, PT, R18, R75.reuse, PT ;  /* 0x0000004b1200720c */ /* 0x082fe40003f06270 */
[-C--:B------:R-:W-:Y:S02]  /*10490*/  ISETP.GE.AND P1, PT, R167, R75.reuse, PT ;  /* 0x0000004ba700720c */ /* 0x080fe40003f26270 */
[----:B------:R-:W-:-:S09]  /*104a0*/  ISETP.GE.AND P2, PT, R168, R75, PT ;  /* 0x0000004ba800720c */ /* 0x000fd20003f46270 */
[----:B------:R-:W-:Y:S05]  /*104b0*/  @P0 BRA `(.L_x_1735) ;  /* 0x0000000400880947 */ /* 0x000fea0003800000 */
[----:B------:R-:W-:Y:S01]  /*104c0*/  LEA.HI R62, R75, R210, RZ, 0x1d ;  /* 0x000000d24b3e7211 */ /* 0x000fe200078fe8ff */
[--C-:B------:R-:W-:Y:S01]  /*104d0*/  HADD2.F32 R100, -RZ, R97.reuse.H0_H0 ;  /* 0x20000061ff647230 */ /* 0x100fe20000004100 */
[----:B0-----:R-:W-:Y:S01]  /*104e0*/  LOP3.LUT R61, R185, 0x38, R18, 0xf8, !PT ;  /* 0x00000038b93d7812 */ /* 0x001fe200078ef812 */
[----:B------:R-:W-:Y:S01]  /*104f0*/  HADD2.F32 R104, -RZ, R97.H1_H1 ;  /* 0x30000061ff687230 */ /* 0x000fe20000004100 */
[----:B------:R-:W-:Y:S01]  /*10500*/  SHF.R.S32.HI R63, RZ, 0x1f, R62 ;  /* 0x0000001fff3f7819 */ /* 0x000fe2000001143e */
[----:B------:R-:W-:Y:S01]  /*10510*/  IMAD.SHL.U32 R64, R62, 0x8, RZ ;  /* 0x000000083e407824 */ /* 0x000fe200078e00ff */
[----:B------:R-:W-:Y:S01]  /*10520*/  LOP3.LUT R60, R61, R186, RZ, 0x3c, !PT ;  /* 0x000000ba3d3c7212 */ /* 0x000fe200078e3cff */
[--C-:B------:R-:W-:Y:S01]  /*10530*/  HADD2.F32 R103, -RZ, R91.reuse.H0_H0 ;  /* 0x2000005bff677230 */ /* 0x100fe20000004100 */
[----:B------:R-:W-:Y:S01]  /*10540*/  LEA.HI R62, R63, R62, RZ, 0x3 ;  /* 0x0000003e3f3e7211 */ /* 0x000fe200078f18ff */
[----:B------:R-:W-:Y:S01]  /*10550*/  HADD2.F32 R91, -RZ, R91.H1_H1 ;  /* 0x3000005bff5b7230 */ /* 0x000fe20000004100 */
[----:B------:R-:W-:Y:S01]  /*10560*/  LOP3.LUT R63, R185, 0x38, R64, 0xf8, !PT ;  /* 0x00000038b93f7812 */ /* 0x000fe200078ef840 */
[----:B------:R-:W-:Y:S01]  /*10570*/  IMAD.IADD R61, R187, 0x1, R60 ;  /* 0x00000001bb3d7824 */ /* 0x000fe200078e023c */
[--C-:B------:R-:W-:Y:S01]  /*10580*/  SHF.R.U64 R32, R32, 0x10, R33.reuse ;  /* 0x0000001020207819 */ /* 0x100fe20000001221 */
[----:B------:R-:W-:Y:S01]  /*10590*/  IMAD.SHL.U32 R62, R62, 0x400, RZ ;  /* 0x000004003e3e7824 */ /* 0x000fe200078e00ff */
[----:B------:R-:W-:Y:S01]  /*105a0*/  LOP3.LUT R65, R63, R186, RZ, 0x3c, !PT ;  /* 0x000000ba3f417212 */ /* 0x000fe200078e3cff */
[----:B------:R-:W-:Y:S01]  /*105b0*/  IMAD R84, R61, 0x2, R2 ;  /* 0x000000023d547824 */ /* 0x000fe200078e0202 */
[----:B------:R-:W-:-:S02]  /*105c0*/  SHF.R.U32.HI R90, RZ, 0x10, R33 ;  /* 0x00000010ff5a7819 */ /* 0x000fc40000011621 */
[----:B------:R-:W-:Y:S02]  /*105d0*/  LOP3.LUT R64, R62, 0x7fffe000, RZ, 0xc0, !PT ;  /* 0x7fffe0003e407812 */ /* 0x000fe400078ec0ff */
[----:B------:R-:W0:Y:S01]  /*105e0*/  LDS.128 R60, [R84+0xc400] ;  /* 0x00c40000543c7984 */ /* 0x000e220000000c00 */
[----:B------:R-:W-:Y:S02]  /*105f0*/  SHF.R.U64 R33, R44, 0x10, R45 ;  /* 0x000000102c217819 */ /* 0x000fe4000000122d */
[----:B------:R-:W-:Y:S02]  /*10600*/  IADD3 R65, R65, R64, R187 ;  /* 0x0000004041417210 */ /* 0x000fe40007ffe0bb */
[----:B------:R-:W-:Y:S02]  /*10610*/  SHF.R.U32.HI R44, RZ, 0x10, R45 ;  /* 0x00000010ff2c7819 */ /* 0x000fe4000001162d */
[----:B------:R-:W-:Y:S02]  /*10620*/  LEA R85, R65, R2, 0x1 ;  /* 0x0000000241557211 */ /* 0x000fe400078e08ff */
[--C-:B------:R-:W-:Y:S01]  /*10630*/  SHF.R.U64 R34, R34, 0x10, R35.reuse ;  /* 0x0000001022227819 */ /* 0x100fe20000001223 */
[----:B------:R-:W-:Y:S01]  /*10640*/  HADD2.F32 R102, -RZ, R44.H0_H0 ;  /* 0x2000002cff667230 */ /* 0x000fe20000004100 */
[----:B------:R-:W-:Y:S01]  /*10650*/  SHF.R.U32.HI R45, RZ, 0x10, R35 ;  /* 0x00000010ff2d7819 */ /* 0x000fe20000011623 */
[----:B------:R-:W1:Y:S01]  /*10660*/  LDS.128 R64, [R85+0xc400] ;  /* 0x00c4000055407984 */ /* 0x000e620000000c00 */
[----:B------:R-:W-:-:S02]  /*10670*/  SHF.R.U64 R35, R46, 0x10, R47 ;  /* 0x000000102e237819 */ /* 0x000fc4000000122f */
[----:B------:R-:W-:Y:S01]  /*10680*/  SHF.R.U32.HI R46, RZ, 0x10, R47 ;  /* 0x00000010ff2e7819 */ /* 0x000fe2000001162f */
[--C-:B0-----:R-:W-:Y:S02]  /*10690*/  HADD2.F32 R47, -RZ, R61.reuse.H0_H0 ;  /* 0x2000003dff2f7230 */ /* 0x101fe40000004100 */
[----:B------:R-:W-:Y:S02]  /*106a0*/  HADD2.F32 R61, -RZ, R61.H1_H1 ;  /* 0x3000003dff3d7230 */ /* 0x000fe40000004100 */
[----:B------:R-:W-:Y:S02]  /*106b0*/  HADD2.F32 R94, -RZ, R60.H0_H0 ;  /* 0x2000003cff5e7230 */ /* 0x000fe40000004100 */
[----:B------:R-:W-:Y:S02]  /*106c0*/  HADD2.F32 R95, -RZ, R62.H0_H0 ;  /* 0x2000003eff5f7230 */ /* 0x000fe40000004100 */
[--C-:B------:R-:W-:Y:S02]  /*106d0*/  HADD2.F32 R96, -RZ, R63.reuse.H0_H0 ;  /* 0x2000003fff607230 */ /* 0x100fe40000004100 */
[----:B------:R-:W-:-:S02]  /*106e0*/  HADD2.F32 R63, -RZ, R63.H1_H1 ;  /* 0x3000003fff3f7230 */ /* 0x000fc40000004100 */
[--C-:B-1----:R-:W-:Y:S02]  /*106f0*/  HADD2.F32 R101, -RZ, R65.reuse.H0_H0 ;  /* 0x20000041ff657230 */ /* 0x102fe40000004100 */
[----:B------:R-:W-:Y:S02]  /*10700*/  HADD2.F32 R99, -RZ, R65.H1_H1 ;  /* 0x30000041ff637230 */ /* 0x000fe40000004100 */
[----:B------:R-:W-:Y:S02]  /*10710*/  HADD2.F32 R98, -RZ, R64.H0_H0 ;  /* 0x20000040ff627230 */ /* 0x000fe40000004100 */
[C---:B------:R-:W-:Y:S01]  /*10720*/  FMUL.FTZ R106, R101.reuse, R100 ;  /* 0x00000064656a7220 */ /* 0x040fe20000410000 */
[-C--:B------:R-:W-:Y:S01]  /*10730*/  FMUL.FTZ R108, R101, R104.reuse ;  /* 0x00000068656c7220 */ /* 0x080fe20000410000 */
[----:B------:R-:W-:Y:S02]  /*10740*/  HADD2.F32 R101, -RZ, R93.H1_H1 ;  /* 0x3000005dff657230 */ /* 0x000fe40000004100 */
[----:B------:R-:W-:Y:S01]  /*10750*/  FFMA.FTZ R44, R47, R104, -R106 ;  /* 0x000000682f2c7223 */ /* 0x000fe2000001086a */
[----:B------:R-:W-:-:S02]  /*10760*/  HADD2.F32 R104, -RZ, R90.H0_H0 ;  /* 0x2000005aff687230 */ /* 0x000fc40000004100 */
[----:B------:R-:W-:Y:S01]  /*10770*/  FMUL.FTZ R106, R99, R102 ;  /* 0x00000066636a7220 */ /* 0x000fe20000410000 */
[----:B------:R-:W-:Y:S01]  /*10780*/  FFMA.FTZ R90, R47, R100, R108 ;  /* 0x000000642f5a7223 */ /* 0x000fe2000001006c */
[----:B------:R-:W-:Y:S02]  /*10790*/  HADD2.F32 R65, -RZ, R66.H0_H0 ;  /* 0x20000042ff417230 */ /* 0x000fe40000004100 */
[-C--:B------:R-:W-:Y:S01]  /*107a0*/  FMUL.FTZ R108, R99, R104.reuse ;  /* 0x00000068636c7220 */ /* 0x080fe20000410000 */
[--C-:B------:R-:W-:Y:S02]  /*107b0*/  HADD2.F32 R100, -RZ, R92.reuse.H0_H0 ;  /* 0x2000005cff647230 */ /* 0x100fe40000004100 */
[----:B------:R-:W-:Y:S01]  /*107c0*/  FFMA.FTZ R47, R61, R104, -R106 ;  /* 0x000000683d2f7223 */ /* 0x000fe2000001086a */
[C---:B------:R-:W-:Y:S01]  /*107d0*/  FMUL.FTZ R99, R98.reuse, R101 ;  /* 0x0000006562637220 */ /* 0x040fe20000410000 */
[----:B------:R-:W-:Y:S01]  /*107e0*/  FMUL.FTZ R104, R98, R103 ;  /* 0x0000006762687220 */ /* 0x000fe20000410000 */
[----:B------:R-:W-:-:S02]  /*107f0*/  HADD2.F32 R92, -RZ, R92.H1_H1 ;  /* 0x3000005cff5c7230 */ /* 0x000fc40000004100 */
[----:B------:R-:W-:Y:S01]  /*10800*/  FFMA.FTZ R61, R61, R102, R108 ;  /* 0x000000663d3d7223 */ /* 0x000fe2000001006c */
[C---:B------:R-:W-:Y:S01]  /*10810*/  FMUL.FTZ R102, R65.reuse, R100 ;  /* 0x0000006441667220 */ /* 0x040fe20000410000 */
[----:B------:R-:W-:Y:S02]  /*10820*/  HADD2.F32 R97, -RZ, R67.H0_H0 ;  /* 0x20000043ff617230 */ /* 0x000fe40000004100 */
[C---:B------:R-:W-:Y:S01]  /*10830*/  FFMA.FTZ R98, R94.reuse, R103, -R99 ;  /* 0x000000675e627223 */ /* 0x040fe20000010863 */
[----:B------:R-:W-:Y:S01]  /*10840*/  FFMA.FTZ R94, R94, R101, R104 ;  /* 0x000000655e5e7223 */ /* 0x000fe20000010068 */
[----:B------:R-:W-:Y:S02]  /*10850*/  HADD2.F32 R93, -RZ, R93.H0_H0 ;  /* 0x2000005dff5d7230 */ /* 0x000fe40000004100 */
[-C--:B------:R-:W-:Y:S01]  /*10860*/  FMUL.FTZ R104, R65, R92.reuse ;  /* 0x0000005c41687220 */ /* 0x080fe20000410000 */
[----:B------:R-:W-:Y:S01]  /*10870*/  FFMA.FTZ R65, R95, R92, -R102 ;  /* 0x0000005c5f417223 */ /* 0x000fe20000010866 */
[----:B------:R-:W-:-:S02]  /*10880*/  HADD2.F32 R102, -RZ, R45.H0_H0 ;  /* 0x2000002dff667230 */ /* 0x000fc40000004100 */
[C---:B------:R-:W-:Y:S01]  /*10890*/  FMUL.FTZ R45, R97.reuse, R91 ;  /* 0x0000005b612d7220 */ /* 0x040fe20000410000 */
[----:B------:R-:W-:Y:S02]  /*108a0*/  HADD2.F32 R67, -RZ, R67.H1_H1 ;  /* 0x30000043ff437230 */ /* 0x000fe40000004100 */
[-C--:B------:R-:W-:Y:S01]  /*108b0*/  FMUL.FTZ R106, R97, R93.reuse ;  /* 0x0000005d616a7220 */ /* 0x080fe20000410000 */
[----:B------:R-:W-:Y:S02]  /*108c0*/  HADD2.F32 R92, -RZ, R46.H0_H0 ;  /* 0x2000002eff5c7230 */ /* 0x000fe40000004100 */
[----:B------:R-:W-:Y:S01]  /*108d0*/  FFMA.FTZ R46, R95, R100, R104 ;  /* 0x000000645f2e7223 */ /* 0x000fe20000010068 */
[C---:B------:R-:W-:Y:S01]  /*108e0*/  FFMA.FTZ R45, R96.reuse, R93, -R45 ;  /* 0x0000005d602d7223 */ /* 0x040fe2000001082d */
[----:B------:R-:W-:Y:S01]  /*108f0*/  FFMA.FTZ R96, R96, R91, R106 ;  /* 0x0000005b60607223 */ /* 0x000fe2000001006a */
[C---:B------:R-:W-:Y:S01]  /*10900*/  FMUL.FTZ R104, R67.reuse, R102 ;  /* 0x0000006643687220 */ /* 0x040fe20000410000 */
[----:B------:R-:W-:Y:S01]  /*10910*/  FMUL.FTZ R100, R67, R92 ;  /* 0x0000005c43647220 */ /* 0x000fe20000410000 */
[----:B------:R-:W-:-:S02]  /*10920*/  HADD2.F32 R64, -RZ, R64.H1_H1 ;  /* 0x30000040ff407230 */ /* 0x000fc40000004100 */
[----:B------:R-:W-:Y:S02]  /*10930*/  HADD2.F32 R66, -RZ, R66.H1_H1 ;  /* 0x30000042ff427230 */ /* 0x000fe40000004100 */
[C---:B------:R-:W-:Y:S01]  /*10940*/  FFMA.FTZ R100, R63.reuse, R102, -R100 ;  /* 0x000000663f647223 */ /* 0x040fe20000010864 */
[----:B------:R-:W-:Y:S02]  /*10950*/  HADD2.F32 R67, -RZ, R33.H0_H0 ;  /* 0x20000021ff437230 */ /* 0x000fe40000004100 */
[----:B------:R-:W-:Y:S01]  /*10960*/  FFMA.FTZ R95, R63, R92, R104 ;  /* 0x0000005c3f5f7223 */ /* 0x000fe20000010068 */
[----:B------:R-:W-:Y:S02]  /*10970*/  HADD2.F32 R91, -RZ, R35.H0_H0 ;  /* 0x20000023ff5b7230 */ /* 0x000fe40000004100 */
[----:B------:R-:W-:Y:S02]  /*10980*/  HADD2.F32 R33, -RZ, R32.H0_H0 ;  /* 0x20000020ff217230 */ /* 0x000fe40000004100 */
[----:B------:R-:W-:Y:S01]  /*10990*/  FMUL.FTZ R63, R64, R67 ;  /* 0x00000043403f7220 */ /* 0x000fe20000410000 */
[----:B------:R-:W-:-:S02]  /*109a0*/  HADD2.F32 R35, -RZ, R34.H0_H0 ;  /* 0x20000022ff237230 */ /* 0x000fc40000004100 */
[----:B------:R-:W-:Y:S01]  /*109b0*/  FMUL.FTZ R93, R66, R91 ;  /* 0x0000005b425d7220 */ /* 0x000fe20000410000 */
[----:B------:R-:W-:Y:S02]  /*109c0*/  HADD2.F32 R60, -RZ, R60.H1_H1 ;  /* 0x3000003cff3c7230 */ /* 0x000fe40000004100 */
[----:B------:R-:W-:Y:S01]  /*109d0*/  FMUL.FTZ R64, R64, R33 ;  /* 0x0000002140407220 */ /* 0x000fe20000410000 */
[----:B------:R-:W-:Y:S02]  /*109e0*/  HADD2.F32 R62, -RZ, R62.H1_H1 ;  /* 0x3000003eff3e7230 */ /* 0x000fe40000004100 */
        /* <DEDUP_REMOVED lines=15> */
.L_x_1735:
[----:B------:R-:W-:Y:S05]  /*10ae0*/  BSYNC B2 ;  /* 0x0000000000027941 */ /* 0x000fea0003800000 */
.L_x_1734:
[----:B------:R-:W-:Y:S04]  /*10af0*/  BSSY B2, `(.L_x_1736) ;  /* 0x0000061000027945 */ /* 0x000fe80003800000 */
[----:B------:R-:W-:Y:S05]  /*10b00*/  @P1 BRA `(.L_x_1737) ;  /* 0x00000004007c1947 */ /* 0x000fea0003800000 */
[----:B------:R-:W2:Y:S01]  /*10b10*/  LDL R95, [R1+0x44] ;  /* 0x00004400015f7983 */ /* 0x000ea20000100800 */
[----:B-1----:R-:W-:Y:S01]  /*10b20*/  LEA.HI R32, R75, R170, RZ, 0x1d ;  /* 0x000000aa4b207211 */ /* 0x002fe200078fe8ff */
[----:B------:R-:W-:Y:S01]  /*10b30*/  HADD2.F32 R84, -RZ, R88.H1_H1 ;  /* 0x30000058ff547230 */ /* 0x000fe20000004100 */
[--C-:B------:R-:W-:Y:S01]  /*10b40*/  SHF.R.U64 R28, R28, 0x10, R29.reuse ;  /* 0x000000101c1c7819 */ /* 0x100fe2000000121d */
[--C-:B------:R-:W-:Y:S01]  /*10b50*/  HADD2.F32 R90, -RZ, R86.reuse.H1_H1 ;  /* 0x30000056ff5a7230 */ /* 0x100fe20000004100 */
[----:B------:R-:W-:Y:S01]  /*10b60*/  SHF.R.S32.HI R33, RZ, 0x1f, R32 ;  /* 0x0000001fff217819 */ /* 0x000fe20000011420 */
[----:B------:R-:W-:Y:S01]  /*10b70*/  IMAD.SHL.U32 R34, R32, 0x8, RZ ;  /* 0x0000000820227824 */ /* 0x000fe200078e00ff */
[----:B------:R-:W-:Y:S01]  /*10b80*/  SHF.R.U32.HI R85, RZ, 0x10, R29 ;  /* 0x00000010ff557819 */ /* 0x000fe2000001161d */
[----:B------:R-:W-:Y:S01]  /*10b90*/  HADD2.F32 R86, -RZ, R86.H0_H0 ;  /* 0x20000056ff567230 */ /* 0x000fe20000004100 */
[----:B------:R-:W-:Y:S01]  /*10ba0*/  LEA.HI R32, R33, R32, RZ, 0x3 ;  /* 0x0000002021207211 */ /* 0x000fe200078f18ff */
[----:B------:R-:W-:Y:S01]  /*10bb0*/  HADD2.F32 R88, -RZ, R88.H0_H0 ;  /* 0x20000058ff587230 */ /* 0x000fe20000004100 */
[----:B------:R-:W-:Y:S01]  /*10bc0*/  LOP3.LUT R33, R185, 0x38, R34, 0xf8, !PT ;  /* 0x00000038b9217812 */ /* 0x000fe200078ef822 */
[----:B------:R-:W-:Y:S01]  /*10bd0*/  HADD2.F32 R85, -RZ, R85.H0_H0 ;  /* 0x20000055ff557230 */ /* 0x000fe20000004100 */
[----:B------:R-:W-:Y:S01]  /*10be0*/  SHF.R.U64 R29, R40, 0x10, R41 ;  /* 0x00000010281d7819 */ /* 0x000fe20000001229 */
[----:B------:R-:W-:Y:S01]  /*10bf0*/  IMAD.SHL.U32 R32, R32, 0x400, RZ ;  /* 0x0000040020207824 */ /* 0x000fe200078e00ff */
[----:B------:R-:W-:-:S02]  /*10c00*/  LOP3.LUT R45, R33, R186, RZ, 0x3c, !PT ;  /* 0x000000ba212d7212 */ /* 0x000fc400078e3cff */
[--C-:B------:R-:W-:Y:S02]  /*10c10*/  SHF.R.U64 R30, R30, 0x10, R31.reuse ;  /* 0x000000101e1e7819 */ /* 0x100fe4000000121f */
[----:B------:R-:W-:Y:S02]  /*10c20*/  LOP3.LUT R44, R32, 0x7fffe000, RZ, 0xc0, !PT ;  /* 0x7fffe000202c7812 */ /* 0x000fe400078ec0ff */
[----:B------:R-:W-:Y:S02]  /*10c30*/  SHF.R.U32.HI R40, RZ, 0x10, R31 ;  /* 0x00000010ff287819 */ /* 0x000fe4000001161f */
[----:B------:R-:W-:Y:S02]  /*10c40*/  IADD3 R45, R45, R44, R187 ;  /* 0x0000002c2d2d7210 */ /* 0x000fe40007ffe0bb */
[----:B------:R-:W-:Y:S01]  /*10c50*/  SHF.R.U64 R31, R42, 0x10, R43 ;  /* 0x000000102a1f7819 */ /* 0x000fe2000000122b */
[----:B------:R-:W-:Y:S01]  /*10c60*/  HADD2.F32 R40, -RZ, R40.H0_H0 ;  /* 0x20000028ff287230 */ /* 0x000fe20000004100 */
[----:B------:R-:W-:Y:S01]  /*10c70*/  SHF.R.U32.HI R91, RZ, 0x10, R41 ;  /* 0x00000010ff5b7819 */ /* 0x000fe20000011629 */
[----:B------:R-:W-:Y:S01]  /*10c80*/  IMAD R60, R45, 0x2, R2 ;  /* 0x000000022d3c7824 */ /* 0x000fe200078e0202 */
[----:B------:R-:W-:-:S03]  /*10c90*/  SHF.R.U32.HI R42, RZ, 0x10, R43 ;  /* 0x00000010ff2a7819 */ /* 0x000fc6000001162b */
[----:B------:R-:W-:Y:S01]  /*10ca0*/  HADD2.F32 R91, -RZ, R91.H0_H0 ;  /* 0x2000005bff5b7230 */ /* 0x000fe20000004100 */
[----:B------:R-:W1:Y:S01]  /*10cb0*/  LDS.128 R44, [R60+0xc400] ;  /* 0x00c400003c2c7984 */ /* 0x000e620000000c00 */
[----:B------:R-:W-:Y:S02]  /*10cc0*/  HADD2.F32 R42, -RZ, R42.H0_H0 ;  /* 0x2000002aff2a7230 */ /* 0x000fe40000004100 */
[--C-:B-1----:R-:W-:Y:S02]  /*10cd0*/  HADD2.F32 R43, -RZ, R45.reuse.H0_H0 ;  /* 0x2000002dff2b7230 */ /* 0x102fe40000004100 */
[----:B------:R-:W-:Y:S02]  /*10ce0*/  HADD2.F32 R64, -RZ, R45.H1_H1 ;  /* 0x3000002dff407230 */ /* 0x000fe40000004100 */
[----:B------:R-:W-:Y:S02]  /*10cf0*/  HADD2.F32 R65, -RZ, R44.H0_H0 ;  /* 0x2000002cff417230 */ /* 0x000fe40000004100 */
[C---:B------:R-:W-:Y:S01]  /*10d00*/  FMUL.FTZ R92, R43.reuse, R90 ;  /* 0x0000005a2b5c7220 */ /* 0x040fe20000410000 */
[----:B------:R-:W-:Y:S01]  /*10d10*/  FMUL.FTZ R94, R43, R84 ;  /* 0x000000542b5e7220 */ /* 0x000fe20000410000 */
[----:B------:R-:W-:Y:S01]  /*10d20*/  FMUL.FTZ R93, R64, R91 ;  /* 0x0000005b405d7220 */ /* 0x000fe20000410000 */
[----:B------:R-:W-:-:S02]  /*10d30*/  HADD2.F32 R67, -RZ, R46.H0_H0 ;  /* 0x2000002eff437230 */ /* 0x000fc40000004100 */
[--C-:B------:R-:W-:Y:S02]  /*10d40*/  HADD2.F32 R62, -RZ, R47.reuse.H0_H0 ;  /* 0x2000002fff3e7230 */ /* 0x100fe40000004100 */
[----:B------:R-:W-:Y:S02]  /*10d50*/  HADD2.F32 R47, -RZ, R47.H1_H1 ;  /* 0x3000002fff2f7230 */ /* 0x000fe40000004100 */
[----:B------:R-:W-:Y:S02]  /*10d60*/  HADD2.F32 R44, -RZ, R44.H1_H1 ;  /* 0x3000002cff2c7230 */ /* 0x000fe40000004100 */
[----:B------:R-:W-:Y:S01]  /*10d70*/  HADD2.F32 R46, -RZ, R46.H1_H1 ;  /* 0x3000002eff2e7230 */ /* 0x000fe20000004100 */
[----:B--2---:R-:W1:Y:S02]  /*10d80*/  LDS.128 R32, [R95] ;  /* 0x000000005f207984 */ /* 0x004e640000000c00 */
[--C-:B-1----:R-:W-:Y:S02]  /*10d90*/  HADD2.F32 R63, -RZ, R33.reuse.H0_H0 ;  /* 0x20000021ff3f7230 */ /* 0x102fe40000004100 */
[----:B------:R-:W-:-:S02]  /*10da0*/  HADD2.F32 R66, -RZ, R33.H1_H1 ;  /* 0x30000021ff427230 */ /* 0x000fc40000004100 */
[----:B0-----:R-:W-:Y:S02]  /*10db0*/  HADD2.F32 R61, -RZ, R32.H0_H0 ;  /* 0x20000020ff3d7230 */ /* 0x001fe40000004100 */
[C---:B------:R-:W-:Y:S01]  /*10dc0*/  FFMA.FTZ R43, R63.reuse, R84, -R92 ;  /* 0x000000543f2b7223 */ /* 0x040fe2000001085c */
[----:B------:R-:W-:Y:S01]  /*10dd0*/  FFMA.FTZ R45, R63, R90, R94 ;  /* 0x0000005a3f2d7223 */ /* 0x000fe2000001005e */
[-C--:B------:R-:W-:Y:S01]  /*10de0*/  FMUL.FTZ R63, R64, R85.reuse ;  /* 0x00000055403f7220 */ /* 0x080fe20000410000 */
[C---:B------:R-:W-:Y:S01]  /*10df0*/  FMUL.FTZ R84, R65.reuse, R86 ;  /* 0x0000005641547220 */ /* 0x040fe20000410000 */
[----:B------:R-:W-:Y:S02]  /*10e00*/  HADD2.F32 R90, -RZ, R87.H0_H0 ;  /* 0x20000057ff5a7230 */ /* 0x000fe40000004100 */
[-C--:B------:R-:W-:Y:S01]  /*10e10*/  FMUL.FTZ R65, R65, R88.reuse ;  /* 0x0000005841417220 */ /* 0x080fe20000410000 */
[C---:B------:R-:W-:Y:S01]  /*10e20*/  FFMA.FTZ R64, R66.reuse, R85, -R93 ;  /* 0x0000005542407223 */ /* 0x040fe2000001085d */
[----:B------:R-:W-:Y:S01]  /*10e30*/  FFMA.FTZ R66, R66, R91, R63 ;  /* 0x0000005b42427223 */ /* 0x000fe2000001003f */
[----:B------:R-:W-:Y:S01]  /*10e40*/  FFMA.FTZ R63, R61, R88, -R84 ;  /* 0x000000583d3f7223 */ /* 0x000fe20000010854 */
[----:B------:R-:W-:-:S02]  /*10e50*/  HADD2.F32 R33, -RZ, R34.H0_H0 ;  /* 0x20000022ff217230 */ /* 0x000fc40000004100 */
[----:B------:R-:W-:Y:S01]  /*10e60*/  FFMA.FTZ R61, R61, R86, R65 ;  /* 0x000000563d3d7223 */ /* 0x000fe20000010041 */
[----:B------:R-:W-:Y:S02]  /*10e70*/  HADD2.F32 R84, -RZ, R89.H0_H0 ;  /* 0x20000059ff547230 */ /* 0x000fe40000004100 */
[----:B------:R-:W-:Y:S01]  /*10e80*/  FMUL.FTZ R86, R67, R90 ;  /* 0x0000005a43567220 */ /* 0x000fe20000410000 */
[----:B------:R-:W-:Y:S02]  /*10e90*/  HADD2.F32 R87, -RZ, R87.H1_H1 ;  /* 0x30000057ff577230 */ /* 0x000fe40000004100 */
[----:B------:R-:W-:Y:S01]  /*10ea0*/  FMUL.FTZ R92, R47, R40 ;  /* 0x000000282f5c7220 */ /* 0x000fe20000410000 */
[----:B------:R-:W-:Y:S02]  /*10eb0*/  HADD2.F32 R89, -RZ, R89.H1_H1 ;  /* 0x30000059ff597230 */ /* 0x000fe40000004100 */
[-C--:B------:R-:W-:Y:S01]  /*10ec0*/  FMUL.FTZ R88, R67, R84.reuse ;  /* 0x0000005443587220 */ /* 0x080fe20000410000 */
[----:B------:R-:W-:Y:S01]  /*10ed0*/  FFMA.FTZ R86, R33, R84, -R86 ;  /* 0x0000005421567223 */ /* 0x000fe20000010856 */
[----:B------:R-:W-:-:S02]  /*10ee0*/  HADD2.F32 R41, -RZ, R35.H0_H0 ;  /* 0x20000023ff297230 */ /* 0x000fc40000004100 */
[C---:B------:R-:W-:Y:S01]  /*10ef0*/  FMUL.FTZ R84, R62.reuse, R87 ;  /* 0x000000573e547220 */ /* 0x040fe20000410000 */
[-C--:B------:R-:W-:Y:S01]  /*10f00*/  FMUL.FTZ R62, R62, R89.reuse ;  /* 0x000000593e3e7220 */ /* 0x080fe20000410000 */
[----:B------:R-:W-:Y:S02]  /*10f10*/  HADD2.F32 R35, -RZ, R35.H1_H1 ;  /* 0x30000023ff237230 */ /* 0x000fe40000004100 */
[----:B------:R-:W-:Y:S01]  /*10f20*/  FFMA.FTZ R88, R33, R90, R88 ;  /* 0x0000005a21587223 */ /* 0x000fe20000010058 */
[C---:B------:R-:W-:Y:S01]  /*10f30*/  FFMA.FTZ R84, R41.reuse, R89, -R84 ;  /* 0x0000005929547223 */ /* 0x040fe20000010854 */
[----:B------:R-:W-:Y:S01]  /*10f40*/  FFMA.FTZ R62, R41, R87, R62 ;  /* 0x00000057293e7223 */ /* 0x000fe2000001003e */
[-C--:B------:R-:W-:Y:S01]  /*10f50*/  FMUL.FTZ R90, R47, R42.reuse ;  /* 0x0000002a2f5a7220 */ /* 0x080fe20000410000 */
[----:B------:R-:W-:Y:S02]  /*10f60*/  HADD2.F32 R33, -RZ, R29.H0_H0 ;  /* 0x2000001dff217230 */ /* 0x000fe40000004100 */
[----:B------:R-:W-:Y:S01]  /*10f70*/  FFMA.FTZ R67, R35, R42, R92 ;  /* 0x0000002a23437223 */ /* 0x000fe2000001005c */
[----:B------:R-:W-:-:S02]  /*10f80*/  HADD2.F32 R41, -RZ, R31.H0_H0 ;  /* 0x2000001fff297230 */ /* 0x000fc40000004100 */
[----:B------:R-:W-:Y:S01]  /*10f90*/  FFMA.FTZ R65, R35, R40, -R90 ;  /* 0x0000002823417223 */ /* 0x000fe2000001085a */
[----:B------:R-:W-:Y:S02]  /*10fa0*/  HADD2.F32 R29, -RZ, R28.H0_H0 ;  /* 0x2000001cff1d7230 */ /* 0x000fe40000004100 */
[----:B------:R-:W-:Y:S01]  /*10fb0*/  FMUL.FTZ R35, R44, R33 ;  /* 0x000000212c237220 */ /* 0x000fe20000410000 */
[----:B------:R-:W-:Y:S02]  /*10fc0*/  HADD2.F32 R31, -RZ, R30.H0_H0 ;  /* 0x2000001eff1f7230 */ /* 0x000fe40000004100 */
[----:B------:R-:W-:Y:S01]  /*10fd0*/  FMUL.FTZ R47, R46, R41 ;  /* 0x000000292e2f7220 */ /* 0x000fe20000410000 */
[----:B------:R-:W-:Y:S02]  /*10fe0*/  HADD2.F32 R32, -RZ, R32.H1_H1 ;  /* 0x30000020ff207230 */ /* 0x000fe40000004100 */
[----:B------:R-:W-:Y:S01]  /*10ff0*/  FMUL.FTZ R44, R44, R29 ;  /* 0x0000001d2c2c7220 */ /* 0x000fe20000410000 */
[----:B------:R-:W-:-:S02]  /*11000*/  HADD2.F32 R34, -RZ, R34.H1_H1 ;  /* 0x30000022ff227230 */ /* 0x000fc40000004100 */
[----:B------:R-:W-:Y:S01]  /*11010*/  FMUL.FTZ R46, R46, R31 ;  /* 0x0000001f2e2e7220 */ /* 0x000fe20000410000 */
[C---:B------:R-:W-:Y:S01]  /*11020*/  FFMA.FTZ R28, R32.reuse, R29, -R35 ;  /* 0x0000001d201c7223 */ /* 0x040fe20000010823 */
[----:B------:R-:W-:Y:S01]  /*11030*/  FFMA.FTZ R32, R32, R33, R44 ;  /* 0x0000002120207223 */ /* 0x000fe2000001002c */
[C---:B------:R-:W-:Y:S01]  /*11040*/  FFMA.FTZ R47, R34.reuse, R31, -R47 ;  /* 0x0000001f222f7223 */ /* 0x040fe2000001082f */
[----:B------:R-:W-:Y:S01]  /*11050*/  FFMA.FTZ R41, R34, R41, R46 ;  /* 0x0000002922297223 */ /* 0x000fe2000001002e */
[----:B------:R-:W-:Y:S02]  /*11060*/  F2FP.F16.F32.PACK_AB R31, R65, R84 ;  /* 0x00000054411f723e */ /* 0x000fe400000000ff */
        /* <DEDUP_REMOVED lines=9> */
.L_x_1737:
[----:B------:R-:W-:Y:S05]  /*11100*/  BSYNC B2 ;  /* 0x0000000000027941 */ /* 0x000fea0003800000 */
.L_x_1736:
[----:B------:R-:W-:Y:S05]  /*11110*/  @P2 BRA `(.L_x_1733) ;  /* 0x00000004007c2947 */ /* 0x000fea0003800000 */
[----:B------:R-:W3:Y:S01]  /*11120*/  LDL R67, [R1+0x3c] ;  /* 0x00003c0001437983 */ /* 0x000ee20000100800 */
[----:B------:R-:W-:Y:S01]  /*11130*/  LEA.HI R75, R75, R171, RZ, 0x1d ;  /* 0x000000ab4b4b7211 */ /* 0x000fe200078fe8ff */
[----:B--2---:R-:W-:Y:S01]  /*11140*/  HADD2.F32 R60, -RZ, R77.H0_H0 ;  /* 0x2000004dff3c7230 */ /* 0x004fe20000004100 */
[----:B------:R-:W-:Y:S01]  /*11150*/  SHF.R.U64 R24, R24, 0x10, R25 ;  /* 0x0000001018187819 */ /* 0x000fe20000001219 */
[--C-:B-1----:R-:W-:Y:S01]  /*11160*/  HADD2.F32 R46, -RZ, R78.reuse.H1_H1 ;  /* 0x3000004eff2e7230 */ /* 0x102fe20000004100 */
[----:B------:R-:W-:Y:S01]  /*11170*/  SHF.R.S32.HI R30, RZ, 0x1f, R75 ;  /* 0x0000001fff1e7819 */ /* 0x000fe2000001144b */
[----:B------:R-:W-:Y:S01]  /*11180*/  IMAD.SHL.U32 R28, R75, 0x8, RZ ;  /* 0x000000084b1c7824 */ /* 0x000fe200078e00ff */
[----:B------:R-:W-:Y:S01]  /*11190*/  SHF.R.U32.HI R45, RZ, 0x10, R25 ;  /* 0x00000010ff2d7819 */ /* 0x000fe20000011619 */
[----:B------:R-:W-:Y:S01]  /*111a0*/  HADD2.F32 R78, -RZ, R78.H0_H0 ;  /* 0x2000004eff4e7230 */ /* 0x000fe20000004100 */
[----:B------:R-:W-:Y:S02]  /*111b0*/  LEA.HI R30, R30, R75, RZ, 0x3 ;  /* 0x0000004b1e1e7211 */ /* 0x000fe400078f18ff */
[----:B------:R-:W-:Y:S01]  /*111c0*/  LOP3.LUT R29, R185, 0x38, R28, 0xf8, !PT ;  /* 0x00000038b91d7812 */ /* 0x000fe200078ef81c */
[----:B------:R-:W-:Y:S01]  /*111d0*/  HADD2.F32 R45, -RZ, R45.H0_H0 ;  /* 0x2000002dff2d7230 */ /* 0x000fe20000004100 */
[----:B------:R-:W-:Y:S01]  /*111e0*/  SHF.R.U64 R25, R26, 0x10, R27 ;  /* 0x000000101a197819 */ /* 0x000fe2000000121b */
[----:B------:R-:W-:Y:S01]  /*111f0*/  IMAD.SHL.U32 R30, R30, 0x400, RZ ;  /* 0x000004001e1e7824 */ /* 0x000fe200078e00ff */
[----:B------:R-:W-:-:S02]  /*11200*/  LOP3.LUT R33, R29, R186, RZ, 0x3c, !PT ;  /* 0x000000ba1d217212 */ /* 0x000fc400078e3cff */
[--C-:B------:R-:W-:Y:S01]  /*11210*/  SHF.R.U64 R36, R36, 0x10, R37.reuse ;  /* 0x0000001024247819 */ /* 0x100fe20000001225 */
[----:B------:R-:W-:Y:S01]  /*11220*/  HADD2.F32 R25, -RZ, R25.H0_H0 ;  /* 0x20000019ff197230 */ /* 0x000fe20000004100 */
[----:B------:R-:W-:Y:S02]  /*11230*/  LOP3.LUT R32, R30, 0x7fffe000, RZ, 0xc0, !PT ;  /* 0x7fffe0001e207812 */ /* 0x000fe400078ec0ff */
[----:B------:R-:W-:Y:S02]  /*11240*/  SHF.R.U32.HI R47, RZ, 0x10, R37 ;  /* 0x00000010ff2f7819 */ /* 0x000fe40000011625 */
[----:B------:R-:W-:Y:S02]  /*11250*/  IADD3 R33, R33, R32, R187 ;  /* 0x0000002021217210 */ /* 0x000fe40007ffe0bb */
[----:B------:R-:W-:Y:S01]  /*11260*/  SHF.R.U64 R26, R38, 0x10, R39 ;  /* 0x00000010261a7819 */ /* 0x000fe20000001227 */
[----:B------:R-:W-:Y:S01]  /*11270*/  HADD2.F32 R47, -RZ, R47.H0_H0 ;  /* 0x2000002fff2f7230 */ /* 0x000fe20000004100 */
[----:B------:R-:W-:Y:S01]  /*11280*/  SHF.R.U32.HI R65, RZ, 0x10, R27 ;  /* 0x00000010ff417819 */ /* 0x000fe2000001161b */
[----:B------:R-:W-:Y:S01]  /*11290*/  IMAD R40, R33, 0x2, R2 ;  /* 0x0000000221287824 */ /* 0x000fe200078e0202 */
[----:B------:R-:W-:-:S04]  /*112a0*/  SHF.R.U32.HI R63, RZ, 0x10, R39 ;  /* 0x00000010ff3f7819 */ /* 0x000fc80000011627 */
[----:B------:R-:W1:Y:S02]  /*112b0*/  LDS.128 R32, [R40+0xc400] ;  /* 0x00c4000028207984 */ /* 0x000e640000000c00 */
[----:B-1----:R-:W-:Y:S02]  /*112c0*/  HADD2.F32 R42, -RZ, R33.H1_H1 ;  /* 0x30000021ff2a7230 */ /* 0x002fe40000004100 */
[--C-:B------:R-:W-:Y:S02]  /*112d0*/  HADD2.F32 R43, -RZ, R34.reuse.H0_H0 ;  /* 0x20000022ff2b7230 */ /* 0x100fe40000004100 */
[--C-:B------:R-:W-:Y:S02]  /*112e0*/  HADD2.F32 R44, -RZ, R35.reuse.H0_H0 ;  /* 0x20000023ff2c7230 */ /* 0x100fe40000004100 */
[----:B0-----:R-:W-:Y:S01]  /*112f0*/  FMUL.FTZ R61, R42, R47 ;  /* 0x0000002f2a3d7220 */ /* 0x001fe20000410000 */
[----:B------:R-:W-:Y:S02]  /*11300*/  HADD2.F32 R35, -RZ, R35.H1_H1 ;  /* 0x30000023ff237230 */ /* 0x000fe40000004100 */
[----:B------:R-:W-:Y:S01]  /*11310*/  HADD2.F32 R34, -RZ, R34.H1_H1 ;  /* 0x30000022ff227230 */ /* 0x000fe20000004100 */
[----:B---3--:R-:W0:Y:S02]  /*11320*/  LDS.128 R28, [R67] ;  /* 0x00000000431c7984 */ /* 0x008e240000000c00 */
[----:B0-----:R-:W-:-:S02]  /*11330*/  HADD2.F32 R37, -RZ, R29.H0_H0 ;  /* 0x2000001dff257230 */ /* 0x001fc40000004100 */
[----:B------:R-:W-:Y:S02]  /*11340*/  HADD2.F32 R38, -RZ, R29.H1_H1 ;  /* 0x3000001dff267230 */ /* 0x000fe40000004100 */
[----:B------:R-:W-:Y:S02]  /*11350*/  HADD2.F32 R29, -RZ, R33.H0_H0 ;  /* 0x20000021ff1d7230 */ /* 0x000fe40000004100 */
[----:B------:R-:W-:Y:S02]  /*11360*/  HADD2.F32 R33, -RZ, R32.H0_H0 ;  /* 0x20000020ff217230 */ /* 0x000fe40000004100 */
[----:B------:R-:W-:Y:S02]  /*11370*/  HADD2.F32 R27, -RZ, R28.H0_H0 ;  /* 0x2000001cff1b7230 */ /* 0x000fe40000004100 */
[C---:B------:R-:W-:Y:S01]  /*11380*/  FMUL.FTZ R62, R29.reuse, R60 ;  /* 0x0000003c1d3e7220 */ /* 0x040fe20000410000 */
[----:B------:R-:W-:Y:S01]  /*11390*/  FMUL.FTZ R64, R29, R46 ;  /* 0x0000002e1d407220 */ /* 0x000fe20000410000 */
[----:B------:R-:W-:-:S02]  /*113a0*/  HADD2.F32 R39, -RZ, R30.H0_H0 ;  /* 0x2000001eff277230 */ /* 0x000fc40000004100 */
[C---:B------:R-:W-:Y:S01]  /*113b0*/  FFMA.FTZ R29, R37.reuse, R46, -R62 ;  /* 0x0000002e251d7223 */ /* 0x040fe2000001083e */
[----:B------:R-:W-:Y:S02]  /*113c0*/  HADD2.F32 R46, -RZ, R77.H1_H1 ;  /* 0x3000004dff2e7230 */ /* 0x000fe40000004100 */
[----:B------:R-:W-:Y:S01]  /*113d0*/  FFMA.FTZ R64, R37, R60, R64 ;  /* 0x0000003c25407223 */ /* 0x000fe20000010040 */
[-C--:B------:R-:W-:Y:S01]  /*113e0*/  FMUL.FTZ R37, R42, R45.reuse ;  /* 0x0000002d2a257220 */ /* 0x080fe20000410000 */
[----:B------:R-:W-:Y:S02]  /*113f0*/  HADD2.F32 R42, -RZ, R76.H1_H1 ;  /* 0x3000004cff2a7230 */ /* 0x000fe40000004100 */
[C---:B------:R-:W-:Y:S01]  /*11400*/  FFMA.FTZ R62, R38.reuse, R45, -R61 ;  /* 0x0000002d263e7223 */ /* 0x040fe2000001083d */
[C---:B------:R-:W-:Y:S01]  /*11410*/  FMUL.FTZ R60, R33.reuse, R46 ;  /* 0x0000002e213c7220 */ /* 0x040fe20000410000 */
[----:B------:R-:W-:Y:S01]  /*11420*/  FMUL.FTZ R33, R33, R78 ;  /* 0x0000004e21217220 */ /* 0x000fe20000410000 */
[----:B------:R-:W-:Y:S01]  /*11430*/  FFMA.FTZ R47, R38, R47, R37 ;  /* 0x0000002f262f7223 */ /* 0x000fe20000010025 */
[----:B------:R-:W-:-:S02]  /*11440*/  HADD2.F32 R38, -RZ, R79.H0_H0 ;  /* 0x2000004fff267230 */ /* 0x000fc40000004100 */
[C---:B------:R-:W-:Y:S01]  /*11450*/  FFMA.FTZ R60, R27.reuse, R78, -R60 ;  /* 0x0000004e1b3c7223 */ /* 0x040fe2000001083c */
[----:B------:R-:W-:Y:S01]  /*11460*/  FFMA.FTZ R37, R27, R46, R33 ;  /* 0x0000002e1b257223 */ /* 0x000fe20000010021 */
[C---:B------:R-:W-:Y:S01]  /*11470*/  FMUL.FTZ R46, R43.reuse, R42 ;  /* 0x0000002a2b2e7220 */ /* 0x040fe20000410000 */
[----:B------:R-:W-:Y:S02]  /*11480*/  HADD2.F32 R79, -RZ, R79.H1_H1 ;  /* 0x3000004fff4f7230 */ /* 0x000fe40000004100 */
[-C--:B------:R-:W-:Y:S01]  /*11490*/  FMUL.FTZ R66, R43, R38.reuse ;  /* 0x000000262b427220 */ /* 0x080fe20000410000 */
[----:B------:R-:W-:Y:S02]  /*114a0*/  HADD2.F32 R76, -RZ, R76.H0_H0 ;  /* 0x2000004cff4c7230 */ /* 0x000fe40000004100 */
[----:B------:R-:W-:Y:S01]  /*114b0*/  FFMA.FTZ R43, R39, R38, -R46 ;  /* 0x00000026272b7223 */ /* 0x000fe2000001082e */
[----:B------:R-:W-:Y:S02]  /*114c0*/  HADD2.F32 R46, -RZ, R63.H0_H0 ;  /* 0x2000003fff2e7230 */ /* 0x000fe40000004100 */
[----:B------:R-:W-:Y:S01]  /*114d0*/  FMUL.FTZ R27, R44, R79 ;  /* 0x0000004f2c1b7220 */ /* 0x000fe20000410000 */
[----:B------:R-:W-:-:S02]  /*114e0*/  HADD2.F32 R38, -RZ, R65.H0_H0 ;  /* 0x20000041ff267230 */ /* 0x000fc40000004100 */
[----:B------:R-:W-:Y:S01]  /*114f0*/  FMUL.FTZ R78, R44, R76 ;  /* 0x0000004c2c4e7220 */ /* 0x000fe20000410000 */
[--C-:B------:R-:W-:Y:S02]  /*11500*/  HADD2.F32 R41, -RZ, R31.reuse.H0_H0 ;  /* 0x2000001fff297230 */ /* 0x100fe40000004100 */
[----:B------:R-:W-:Y:S01]  /*11510*/  FFMA.FTZ R66, R39, R42, R66 ;  /* 0x0000002a27427223 */ /* 0x000fe20000010042 */
[----:B------:R-:W-:Y:S02]  /*11520*/  HADD2.F32 R31, -RZ, R31.H1_H1 ;  /* 0x3000001fff1f7230 */ /* 0x000fe40000004100 */
[C---:B------:R-:W-:Y:S01]  /*11530*/  FMUL.FTZ R42, R35.reuse, R46 ;  /* 0x0000002e232a7220 */ /* 0x040fe20000410000 */
[----:B------:R-:W-:Y:S01]  /*11540*/  FMUL.FTZ R44, R35, R38 ;  /* 0x00000026232c7220 */ /* 0x000fe20000410000 */
[----:B------:R-:W-:Y:S02]  /*11550*/  HADD2.F32 R32, -RZ, R32.H1_H1 ;  /* 0x30000020ff207230 */ /* 0x000fe40000004100 */
[----:B------:R-:W-:Y:S01]  /*11560*/  FFMA.FTZ R76, R41, R76, R27 ;  /* 0x0000004c294c7223 */ /* 0x000fe2000001001b */
[----:B------:R-:W-:-:S02]  /*11570*/  HADD2.F32 R33, -RZ, R36.H0_H0 ;  /* 0x20000024ff217230 */ /* 0x000fc40000004100 */
[----:B------:R-:W-:Y:S01]  /*11580*/  FFMA.FTZ R78, R41, R79, -R78 ;  /* 0x0000004f294e7223 */ /* 0x000fe2000001084e */
[----:B------:R-:W-:Y:S02]  /*11590*/  HADD2.F32 R35, -RZ, R26.H0_H0 ;  /* 0x2000001aff237230 */ /* 0x000fe40000004100 */
[C---:B------:R-:W-:Y:S01]  /*115a0*/  FFMA.FTZ R45, R31.reuse, R38, -R42 ;  /* 0x000000261f2d7223 */ /* 0x040fe2000001082a */
[----:B------:R-:W-:Y:S02]  /*115b0*/  HADD2.F32 R27, -RZ, R24.H0_H0 ;  /* 0x20000018ff1b7230 */ /* 0x000fe40000004100 */
[----:B------:R-:W-:Y:S01]  /*115c0*/  FFMA.FTZ R61, R31, R46, R44 ;  /* 0x0000002e1f3d7223 */ /* 0x000fe2000001002c */
[----:B------:R-:W-:Y:S02]  /*115d0*/  HADD2.F32 R28, -RZ, R28.H1_H1 ;  /* 0x3000001cff1c7230 */ /* 0x000fe40000004100 */
[----:B------:R-:W-:Y:S01]  /*115e0*/  FMUL.FTZ R31, R32, R33 ;  /* 0x00000021201f7220 */ /* 0x000fe20000410000 */
[----:B------:R-:W-:-:S02]  /*115f0*/  HADD2.F32 R30, -RZ, R30.H1_H1 ;  /* 0x3000001eff1e7230 */ /* 0x000fc40000004100 */
[----:B------:R-:W-:Y:S01]  /*11600*/  FMUL.FTZ R41, R34, R35 ;  /* 0x0000002322297220 */ /* 0x000fe20000410000 */
[----:B------:R-:W-:Y:S01]  /*11610*/  FMUL.FTZ R32, R32, R27 ;  /* 0x0000001b20207220 */ /* 0x000fe20000410000 */
[----:B------:R-:W-:Y:S01]  /*11620*/  FMUL.FTZ R34, R34, R25 ;  /* 0x0000001922227220 */ /* 0x000fe20000410000 */
[----:B------:R-:W-:Y:S01]  /*11630*/  FFMA.FTZ R39, R28, R27, -R31 ;  /* 0x0000001b1c277223 */ /* 0x000fe2000001081f */
[----:B------:R-:W-:Y:S01]  /*11640*/  FFMA.FTZ R26, R30, R25, -R41 ;  /* 0x000000191e1a7223 */ /* 0x000fe20000010829 */
[----:B------:R-:W-:Y:S01]  /*11650*/  FFMA.FTZ R28, R28, R33, R32 ;  /* 0x000000211c1c7223 */ /* 0x000fe20000010020 */
[----:B------:R-:W-:Y:S01]  /*11660*/  FFMA.FTZ R35, R30, R35, R34 ;  /* 0x000000231e237223 */ /* 0x000fe20000010022 */
[----:B------:R-:W-:Y:S02]  /*11670*/  F2FP.F16.F32.PACK_AB R27, R45, R78 ;  /* 0x0000004e2d1b723e */ /* 0x000fe400000000ff */
[----:B------:R-:W-:Y:S02]  /*11680*/  F2FP.F16.F32.PACK_AB R25, R62, R29 ;  /* 0x0000001d3e19723e */ /* 0x000fe400000000ff */
[----:B------:R-:W-:-:S02]  /*11690*/  F2FP.F16.F32.PACK_AB R24, R39, R60 ;  /* 0x0000003c2718723e */ /* 0x000fc400000000ff */
[----:B------:R-:W-:Y:S02]  /*116a0*/  F2FP.F16.F32.PACK_AB R26, R26, R43 ;  /* 0x0000002b1a1a723e */ /* 0x000fe400000000ff */
[----:B------:R-:W-:Y:S02]  /*116b0*/  F2FP.F16.F32.PACK_AB R31, R61, R76 ;  /* 0x0000004c3d1f723e */ /* 0x000fe400000000ff */
[----:B------:R-:W-:Y:S01]  /*116c0*/  F2FP.F16.F32.PACK_AB R29, R47, R64 ;  /* 0x000000402f1d723e */ /* 0x000fe200000000ff */
[----:B------:R3:W-:Y:S01]  /*116d0*/  STS.128 [R67], R24 ;  /* 0x0000001843007388 */ /* 0x0007e20000000c00 */
[----:B------:R-:W-:Y:S02]  /*116e0*/  F2FP.F16.F32.PACK_AB R28, R28, R37 ;  /* 0x000000251c1c723e */ /* 0x000fe400000000ff */
[----:B------:R-:W-:-:S05]  /*116f0*/  F2FP.F16.F32.PACK_AB R30, R35, R66 ;  /* 0x00000042231e723e */ /* 0x000fca00000000ff */
[----:B------:R3:W-:Y:S02]  /*11700*/  STS.128 [R40+0xc400], R28 ;  /* 0x00c4001c28007388 */ /* 0x0007e40000000c00 */
.L_x_1733:
[----:B------:R-:W-:Y:S05]  /*11710*/  BSYNC B1 ;  /* 0x0000000000017941 */ /* 0x000fea0003800000 */
.L_x_1732:
[----:B---3--:R-:W-:-:S04]  /*11720*/  IADD3 R24, R174, 0x40, RZ ;  /* 0x00000040ae187810 */ /* 0x008fc80007ffe0ff */
[----:B------:R-:W-:-:S13]  /*11730*/  ISETP.GE.AND P0, PT, R24, R21, PT ;  /* 0x000000151800720c */ /* 0x000fda0003f06270 */
[----:B------:R-:W-:Y:S05]  /*11740*/  @P0 BRA `(.L_x_1713) ;  /* 0x0000001000a40947 */ /* 0x000fea0003800000 */
[----:B------:R-:W3:Y:S01]  /*11750*/  LDC R21, c[0x0][0x3f4] ;  /* 0x0000fd00ff157b82 */ /* 0x000ee20000000800 */
[----:B------:R-:W-:Y:S01]  /*11760*/  BSSY B1, `(.L_x_1738) ;  /* 0x0000065000017945 */ /* 0x000fe20003800000 */
[----:B0-----:R-:W-:Y:S02]  /*11770*/  SHF.R.U32.HI R61, RZ, 0x3, R181 ;  /* 0x00000003ff3d7819 */ /* 0x001fe400000116b5 */
[-C--:B---3--:R-:W-:Y:S02]  /*11780*/  ISETP.GE.AND P0, PT, R18, R21.reuse, PT ;  /* 0x000000151200720c */ /* 0x088fe40003f06270 */
[-C--:B------:R-:W-:Y:S02]  /*11790*/  ISETP.GE.AND P1, PT, R167, R21.reuse, PT ;  /* 0x00000015a700720c */ /* 0x080fe40003f26270 */
[----:B------:R-:W-:-:S09]  /*117a0*/  ISETP.GE.AND P2, PT, R168, R21, PT ;  /* 0x00000015a800720c */ /* 0x000fd20003f46270 */
[----:B------:R-:W-:Y:S05]  /*117b0*/  @P0 BRA `(.L_x_1739) ;  /* 0x00000004007c0947 */ /* 0x000fea0003800000 */
[----:B------:R-:W3:Y:S01]  /*117c0*/  LDL R62, [R1+0x40] ;  /* 0x00004000013e7983 */ /* 0x000ee20000100800 */
[----:B------:R-:W-:Y:S01]  /*117d0*/  LEA.HI R24, R21, R210, RZ, 0x1d ;  /* 0x000000d215187211 */ /* 0x000fe200078fe8ff */
[----:B------:R-:W-:Y:S01]  /*117e0*/  HADD2.F32 R38, -RZ, R82.H1_H1 ;  /* 0x30000052ff267230 */ /* 0x000fe20000004100 */
[----:B------:R-:W-:Y:S01]  /*117f0*/  SHF.R.U32.HI R37, RZ, 0x10, R5 ;  /* 0x00000010ff257819 */ /* 0x000fe20000011605 */
[--C-:B------:R-:W-:Y:S01]  /*11800*/  HADD2.F32 R40, -RZ, R80.reuse.H1_H1 ;  /* 0x30000050ff287230 */ /* 0x100fe20000004100 */
[----:B------:R-:W-:Y:S01]  /*11810*/  SHF.R.S32.HI R25, RZ, 0x1f, R24 ;  /* 0x0000001fff197819 */ /* 0x000fe20000011418 */
[----:B------:R-:W-:Y:S01]  /*11820*/  IMAD.SHL.U32 R26, R24, 0x8, RZ ;  /* 0x00000008181a7824 */ /* 0x000fe200078e00ff */
[----:B--2---:R-:W-:Y:S01]  /*11830*/  SHF.R.U64 R60, R48, 0x10, R49 ;  /* 0x00000010303c7819 */ /* 0x004fe20000001231 */
[----:B------:R-:W-:Y:S01]  /*11840*/  HADD2.F32 R37, -RZ, R37.H0_H0 ;  /* 0x20000025ff257230 */ /* 0x000fe20000004100 */
[----:B------:R-:W-:Y:S01]  /*11850*/  LEA.HI R25, R25, R24, RZ, 0x3 ;  /* 0x0000001819197211 */ /* 0x000fe200078f18ff */
[----:B------:R-:W-:Y:S01]  /*11860*/  HADD2.F32 R80, -RZ, R80.H0_H0 ;  /* 0x20000050ff507230 */ /* 0x000fe20000004100 */
[----:B------:R-:W-:Y:S01]  /*11870*/  LOP3.LUT R24, R181, 0x38, R26, 0xf8, !PT ;  /* 0x00000038b5187812 */ /* 0x000fe200078ef81a */
[----:B------:R-:W-:Y:S01]  /*11880*/  HADD2.F32 R82, -RZ, R82.H0_H0 ;  /* 0x20000052ff527230 */ /* 0x000fe20000004100 */
[----:B-1----:R-:W-:Y:S01]  /*11890*/  SHF.R.U64 R47, R4, 0x10, R5 ;  /* 0x00000010042f7819 */ /* 0x002fe20000001205 */
[----:B------:R-:W-:Y:S01]  /*118a0*/  IMAD.SHL.U32 R25, R25, 0x400, RZ ;  /* 0x0000040019197824 */ /* 0x000fe200078e00ff */
[----:B------:R-:W-:-:S02]  /*118b0*/  LOP3.LUT R28, R24, R61, RZ, 0x3c, !PT ;  /* 0x0000003d181c7212 */ /* 0x000fc400078e3cff */
[----:B------:R-:W-:Y:S02]  /*118c0*/  SHF.R.U32.HI R49, RZ, 0x10, R49 ;  /* 0x00000010ff317819 */ /* 0x000fe40000011631 */
[----:B------:R-:W-:Y:S02]  /*118d0*/  LOP3.LUT R29, R25, 0x7fffe000, RZ, 0xc0, !PT ;  /* 0x7fffe000191d7812 */ /* 0x000fe400078ec0ff */
[----:B------:R-:W-:Y:S02]  /*118e0*/  SHF.R.U64 R48, R50, 0x10, R51 ;  /* 0x0000001032307819 */ /* 0x000fe40000001233 */
[----:B------:R-:W-:Y:S02]  /*118f0*/  IADD3 R29, R28, R29, R201 ;  /* 0x0000001d1c1d7210 */ /* 0x000fe40007ffe0c9 */
[----:B------:R-:W-:Y:S02]  /*11900*/  SHF.R.U32.HI R50, RZ, 0x10, R51 ;  /* 0x00000010ff327819 */ /* 0x000fe40000011633 */
[--C-:B------:R-:W-:Y:S01]  /*11910*/  SHF.R.U32.HI R41, RZ, 0x10, R7.reuse ;  /* 0x00000010ff297819 */ /* 0x100fe20000011607 */
[----:B------:R-:W-:Y:S01]  /*11920*/  IMAD R32, R29, 0x2, R2 ;  /* 0x000000021d207824 */ /* 0x000fe200078e0202 */
[----:B------:R-:W-:-:S04]  /*11930*/  SHF.R.U64 R45, R6, 0x10, R7 ;  /* 0x00000010062d7819 */ /* 0x000fc80000001207 */
[----:B------:R-:W0:Y:S02]  /*11940*/  LDS.128 R28, [R32+0xc400] ;  /* 0x00c40000201c7984 */ /* 0x000e240000000c00 */
[--C-:B0-----:R-:W-:Y:S02]  /*11950*/  HADD2.F32 R33, -RZ, R29.reuse.H0_H0 ;  /* 0x2000001dff217230 */ /* 0x101fe40000004100 */
[----:B------:R-:W-:Y:S02]  /*11960*/  HADD2.F32 R34, -RZ, R29.H1_H1 ;  /* 0x3000001dff227230 */ /* 0x000fe40000004100 */
[----:B------:R-:W-:Y:S02]  /*11970*/  HADD2.F32 R29, -RZ, R28.H0_H0 ;  /* 0x2000001cff1d7230 */ /* 0x000fe40000004100 */
[C---:B------:R-:W-:Y:S01]  /*11980*/  FMUL.FTZ R42, R33.reuse, R40 ;  /* 0x00000028212a7220 */ /* 0x040fe20000410000 */
[----:B------:R-:W-:Y:S01]  /*11990*/  FMUL.FTZ R44, R33, R38 ;  /* 0x00000026212c7220 */ /* 0x000fe20000410000 */
[----:B------:R-:W-:-:S02]  /*119a0*/  HADD2.F32 R33, -RZ, R49.H0_H0 ;  /* 0x20000031ff217230 */ /* 0x000fc40000004100 */
[----:B------:R-:W-:Y:S02]  /*119b0*/  HADD2.F32 R35, -RZ, R30.H0_H0 ;  /* 0x2000001eff237230 */ /* 0x000fe40000004100 */
[--C-:B------:R-:W-:Y:S02]  /*119c0*/  HADD2.F32 R36, -RZ, R31.reuse.H0_H0 ;  /* 0x2000001fff247230 */ /* 0x100fe40000004100 */
[----:B------:R-:W-:Y:S02]  /*119d0*/  HADD2.F32 R31, -RZ, R31.H1_H1 ;  /* 0x3000001fff1f7230 */ /* 0x000fe40000004100 */
[----:B------:R-:W-:Y:S02]  /*119e0*/  HADD2.F32 R28, -RZ, R28.H1_H1 ;  /* 0x3000001cff1c7230 */ /* 0x000fe40000004100 */
[----:B------:R-:W-:Y:S01]  /*119f0*/  HADD2.F32 R30, -RZ, R30.H1_H1 ;  /* 0x3000001eff1e7230 */ /* 0x000fe20000004100 */
[----:B---3--:R-:W0:Y:S02]  /*11a00*/  LDS.128 R24, [R62] ;  /* 0x000000003e187984 */ /* 0x008e240000000c00 */
[----:B0-----:R-:W-:-:S02]  /*11a10*/  HADD2.F32 R5, -RZ, R25.H0_H0 ;  /* 0x20000019ff057230 */ /* 0x001fc40000004100 */
[----:B------:R-:W-:Y:S02]  /*11a20*/  HADD2.F32 R25, -RZ, R25.H1_H1 ;  /* 0x30000019ff197230 */ /* 0x000fe40000004100 */
[----:B------:R-:W-:Y:S02]  /*11a30*/  HADD2.F32 R4, -RZ, R24.H0_H0 ;  /* 0x20000018ff047230 */ /* 0x000fe40000004100 */
[C---:B------:R-:W-:Y:S01]  /*11a40*/  FFMA.FTZ R42, R5.reuse, R38, -R42 ;  /* 0x00000026052a7223 */ /* 0x040fe2000001082a */
[----:B------:R-:W-:Y:S01]  /*11a50*/  FFMA.FTZ R44, R5, R40, R44 ;  /* 0x00000028052c7223 */ /* 0x000fe2000001002c */
[C---:B------:R-:W-:Y:S01]  /*11a60*/  FMUL.FTZ R38, R34.reuse, R37 ;  /* 0x0000002522267220 */ /* 0x040fe20000410000 */
[C---:B------:R-:W-:Y:S01]  /*11a70*/  FMUL.FTZ R5, R29.reuse, R80 ;  /* 0x000000501d057220 */ /* 0x040fe20000410000 */
[-C--:B------:R-:W-:Y:S01]  /*11a80*/  FMUL.FTZ R29, R29, R82.reuse ;  /* 0x000000521d1d7220 */ /* 0x080fe20000410000 */
[-C--:B------:R-:W-:Y:S01]  /*11a90*/  FMUL.FTZ R34, R34, R33.reuse ;  /* 0x0000002122227220 */ /* 0x080fe20000410000 */
[----:B------:R-:W-:Y:S01]  /*11aa0*/  FFMA.FTZ R39, R25, R33, -R38 ;  /* 0x0000002119277223 */ /* 0x000fe20000010826 */
[----:B------:R-:W-:Y:S01]  /*11ab0*/  FFMA.FTZ R82, R4, R82, -R5 ;  /* 0x0000005204527223 */ /* 0x000fe20000010805 */
[----:B------:R-:W-:-:S02]  /*11ac0*/  HADD2.F32 R33, -RZ, R81.H0_H0 ;  /* 0x20000051ff217230 */ /* 0x000fc40000004100 */
[----:B------:R-:W-:Y:S01]  /*11ad0*/  FFMA.FTZ R37, R25, R37, R34 ;  /* 0x0000002519257223 */ /* 0x000fe20000010022 */
[--C-:B------:R-:W-:Y:S02]  /*11ae0*/  HADD2.F32 R5, -RZ, R83.reuse.H0_H0 ;  /* 0x20000053ff057230 */ /* 0x100fe40000004100 */
[----:B------:R-:W-:Y:S01]  /*11af0*/  FFMA.FTZ R80, R4, R80, R29 ;  /* 0x0000005004507223 */ /* 0x000fe2000001001d */
[----:B------:R-:W-:Y:S02]  /*11b00*/  HADD2.F32 R83, -RZ, R83.H1_H1 ;  /* 0x30000053ff537230 */ /* 0x000fe40000004100 */
[C---:B------:R-:W-:Y:S01]  /*11b10*/  FMUL.FTZ R25, R35.reuse, R33 ;  /* 0x0000002123197220 */ /* 0x040fe20000410000 */
[----:B------:R-:W-:Y:S02]  /*11b20*/  HADD2.F32 R81, -RZ, R81.H1_H1 ;  /* 0x30000051ff517230 */ /* 0x000fe40000004100 */
[----:B------:R-:W-:Y:S01]  /*11b30*/  FMUL.FTZ R29, R35, R5 ;  /* 0x00000005231d7220 */ /* 0x000fe20000410000 */
[----:B------:R-:W-:-:S02]  /*11b40*/  HADD2.F32 R6, -RZ, R26.H0_H0 ;  /* 0x2000001aff067230 */ /* 0x000fc40000004100 */
[C---:B------:R-:W-:Y:S01]  /*11b50*/  FMUL.FTZ R40, R36.reuse, R83 ;  /* 0x0000005324287220 */ /* 0x040fe20000410000 */
[----:B------:R-:W-:Y:S02]  /*11b60*/  HADD2.F32 R7, -RZ, R27.H0_H0 ;  /* 0x2000001bff077230 */ /* 0x000fe40000004100 */
[----:B------:R-:W-:Y:S01]  /*11b70*/  FMUL.FTZ R38, R36, R81 ;  /* 0x0000005124267220 */ /* 0x000fe20000410000 */
[----:B------:R-:W-:Y:S02]  /*11b80*/  HADD2.F32 R34, -RZ, R41.H0_H0 ;  /* 0x20000029ff227230 */ /* 0x000fe40000004100 */
[C---:B------:R-:W-:Y:S01]  /*11b90*/  FFMA.FTZ R35, R6.reuse, R5, -R25 ;  /* 0x0000000506237223 */ /* 0x040fe20000010819 */
[----:B------:R-:W-:Y:S02]  /*11ba0*/  HADD2.F32 R4, -RZ, R50.H0_H0 ;  /* 0x20000032ff047230 */ /* 0x000fe40000004100 */
[----:B------:R-:W-:Y:S01]  /*11bb0*/  FFMA.FTZ R36, R6, R33, R29 ;  /* 0x0000002106247223 */ /* 0x000fe2000001001d */
[----:B------:R-:W-:-:S02]  /*11bc0*/  HADD2.F32 R27, -RZ, R27.H1_H1 ;  /* 0x3000001bff1b7230 */ /* 0x000fc40000004100 */
[----:B------:R-:W-:Y:S01]  /*11bd0*/  FMUL.FTZ R6, R31, R34 ;  /* 0x000000221f067220 */ /* 0x000fe20000410000 */
[C---:B------:R-:W-:Y:S01]  /*11be0*/  FFMA.FTZ R38, R7.reuse, R83, -R38 ;  /* 0x0000005307267223 */ /* 0x040fe20000010826 */
[----:B------:R-:W-:Y:S01]  /*11bf0*/  FFMA.FTZ R40, R7, R81, R40 ;  /* 0x0000005107287223 */ /* 0x000fe20000010028 */
[-C--:B------:R-:W-:Y:S01]  /*11c00*/  FMUL.FTZ R46, R31, R4.reuse ;  /* 0x000000041f2e7220 */ /* 0x080fe20000410000 */
[----:B------:R-:W-:Y:S02]  /*11c10*/  HADD2.F32 R25, -RZ, R47.H0_H0 ;  /* 0x2000002fff197230 */ /* 0x000fe40000004100 */
[C---:B------:R-:W-:Y:S01]  /*11c20*/  FFMA.FTZ R43, R27.reuse, R4, -R6 ;  /* 0x000000041b2b7223 */ /* 0x040fe20000010806 */
[----:B------:R-:W-:Y:S02]  /*11c30*/  HADD2.F32 R29, -RZ, R45.H0_H0 ;  /* 0x2000002dff1d7230 */ /* 0x000fe40000004100 */
[----:B------:R-:W-:Y:S01]  /*11c40*/  FFMA.FTZ R45, R27, R34, R46 ;  /* 0x000000221b2d7223 */ /* 0x000fe2000001002e */
[----:B------:R-:W-:-:S02]  /*11c50*/  HADD2.F32 R5, -RZ, R60.H0_H0 ;  /* 0x2000003cff057230 */ /* 0x000fc40000004100 */
[----:B------:R-:W-:Y:S01]  /*11c60*/  FMUL.FTZ R27, R28, R25 ;  /* 0x000000191c1b7220 */ /* 0x000fe20000410000 */
[----:B------:R-:W-:Y:S02]  /*11c70*/  HADD2.F32 R7, -RZ, R48.H0_H0 ;  /* 0x20000030ff077230 */ /* 0x000fe40000004100 */
        /* <DEDUP_REMOVED lines=19> */
.L_x_1739:
[----:B------:R-:W-:Y:S05]  /*11db0*/  BSYNC B1 ;  /* 0x0000000000017941 */ /* 0x000fea0003800000 */
.L_x_1738:
[----:B------:R-:W-:Y:S04]  /*11dc0*/  BSSY B1, `(.L_x_1740) ;  /* 0x0000061000017945 */ /* 0x000fe80003800000 */
[----:B------:R-:W-:Y:S05]  /*11dd0*/  @P1 BRA `(.L_x_1741) ;  /* 0x00000004007c1947 */ /* 0x000fea0003800000 */
[----:B-1----:R-:W3:Y:S01]  /*11de0*/  LDL R46, [R1+0x38] ;  /* 0x00003800012e7983 */ /* 0x002ee20000100800 */
[----:B0-----:R-:W-:Y:S01]  /*11df0*/  LEA.HI R4, R21, R170, RZ, 0x1d ;  /* 0x000000aa15047211 */ /* 0x001fe200078fe8ff */
[----:B--2---:R-:W-:Y:S01]  /*11e00*/  HADD2.F32 R33, -RZ, R73.H1_H1 ;  /* 0x30000049ff217230 */ /* 0x004fe20000004100 */
[----:B------:R-:W-:Y:S01]  /*11e10*/  SHF.R.U32.HI R35, RZ, 0x10, R9 ;  /* 0x00000010ff237819 */ /* 0x000fe20000011609 */
[--C-:B------:R-:W-:Y:S01]  /*11e20*/  HADD2.F32 R34, -RZ, R70.reuse.H1_H1 ;  /* 0x30000046ff227230 */ /* 0x100fe20000004100 */
[----:B------:R-:W-:Y:S01]  /*11e30*/  SHF.R.S32.HI R5, RZ, 0x1f, R4 ;  /* 0x0000001fff057819 */ /* 0x000fe20000011404 */
[----:B------:R-:W-:Y:S01]  /*11e40*/  IMAD.SHL.U32 R6, R4, 0x8, RZ ;  /* 0x0000000804067824 */ /* 0x000fe200078e00ff */
[----:B------:R-:W-:Y:S01]  /*11e50*/  SHF.R.U64 R45, R52, 0x10, R53 ;  /* 0x00000010342d7819 */ /* 0x000fe20000001235 */
[----:B------:R-:W-:Y:S01]  /*11e60*/  HADD2.F32 R35, -RZ, R35.H0_H0 ;  /* 0x20000023ff237230 */ /* 0x000fe20000004100 */
[----:B------:R-:W-:Y:S01]  /*11e70*/  LEA.HI R5, R5, R4, RZ, 0x3 ;  /* 0x0000000405057211 */ /* 0x000fe200078f18ff */
[----:B------:R-:W-:Y:S01]  /*11e80*/  HADD2.F32 R70, -RZ, R70.H0_H0 ;  /* 0x20000046ff467230 */ /* 0x000fe20000004100 */
[----:B------:R-:W-:-:S02]  /*11e90*/  LOP3.LUT R4, R181, 0x38, R6, 0xf8, !PT ;  /* 0x00000038b5047812 */ /* 0x000fc400078ef806 */
[----:B------:R-:W-:Y:S01]  /*11ea0*/  SHF.R.U32.HI R52, RZ, 0x10, R53 ;  /* 0x00000010ff347819 */ /* 0x000fe20000011635 */
[----:B------:R-:W-:Y:S01]  /*11eb0*/  IMAD.SHL.U32 R5, R5, 0x400, RZ ;  /* 0x0000040005057824 */ /* 0x000fe200078e00ff */
[----:B------:R-:W-:Y:S02]  /*11ec0*/  LOP3.LUT R24, R4, R61, RZ, 0x3c, !PT ;  /* 0x0000003d04187212 */ /* 0x000fe400078e3cff */
[----:B------:R-:W-:Y:S02]  /*11ed0*/  SHF.R.U64 R43, R8, 0x10, R9 ;  /* 0x00000010082b7819 */ /* 0x000fe40000001209 */
[----:B------:R-:W-:Y:S02]  /*11ee0*/  LOP3.LUT R25, R5, 0x7fffe000, RZ, 0xc0, !PT ;  /* 0x7fffe00005197812 */ /* 0x000fe400078ec0ff */
[----:B------:R-:W-:Y:S02]  /*11ef0*/  SHF.R.U64 R41, R10, 0x10, R11 ;  /* 0x000000100a297819 */ /* 0x000fe4000000120b */
[----:B------:R-:W-:-:S02]  /*11f00*/  IADD3 R25, R24, R25, R201 ;  /* 0x0000001918197210 */ /* 0x000fc40007ffe0c9 */
[----:B------:R-:W-:Y:S02]  /*11f10*/  SHF.R.U32.HI R38, RZ, 0x10, R11 ;  /* 0x00000010ff267819 */ /* 0x000fe4000001160b */
[--C-:B------:R-:W-:Y:S01]  /*11f20*/  SHF.R.U64 R44, R54, 0x10, R55.reuse ;  /* 0x00000010362c7819 */ /* 0x100fe20000001237 */
[----:B------:R-:W-:Y:S01]  /*11f30*/  IMAD R28, R25, 0x2, R2 ;  /* 0x00000002191c7824 */ /* 0x000fe200078e0202 */
[----:B------:R-:W-:-:S04]  /*11f40*/  SHF.R.U32.HI R54, RZ, 0x10, R55 ;  /* 0x00000010ff367819 */ /* 0x000fc80000011637 */
[----:B------:R-:W0:Y:S02]  /*11f50*/  LDS.128 R24, [R28+0xc400] ;  /* 0x00c400001c187984 */ /* 0x000e240000000c00 */
[--C-:B0-----:R-:W-:Y:S02]  /*11f60*/  HADD2.F32 R29, -RZ, R25.reuse.H0_H0 ;  /* 0x20000019ff1d7230 */ /* 0x101fe40000004100 */
[----:B------:R-:W-:Y:S02]  /*11f70*/  HADD2.F32 R30, -RZ, R25.H1_H1 ;  /* 0x30000019ff1e7230 */ /* 0x000fe40000004100 */
[----:B------:R-:W-:Y:S02]  /*11f80*/  HADD2.F32 R25, -RZ, R24.H0_H0 ;  /* 0x20000018ff197230 */ /* 0x000fe40000004100 */
[C---:B------:R-:W-:Y:S01]  /*11f90*/  FMUL.FTZ R37, R29.reuse, R34 ;  /* 0x000000221d257220 */ /* 0x040fe20000410000 */
[----:B------:R-:W-:Y:S01]  /*11fa0*/  FMUL.FTZ R39, R29, R33 ;  /* 0x000000211d277220 */ /* 0x000fe20000410000 */
[----:B------:R-:W-:-:S02]  /*11fb0*/  HADD2.F32 R29, -RZ, R52.H0_H0 ;  /* 0x20000034ff1d7230 */ /* 0x000fc40000004100 */
[----:B------:R-:W-:Y:S01]  /*11fc0*/  FMUL.FTZ R36, R30, R35 ;  /* 0x000000231e247220 */ /* 0x000fe20000410000 */
        /* <DEDUP_REMOVED lines=11> */
[----:B------:R-:W-:Y:S02]  /*12080*/  HADD2.F32 R8, -RZ, R73.H0_H0 ;  /* 0x20000049ff087230 */ /* 0x000fe40000004100 */
[-C--:B------:R-:W-:Y:S01]  /*12090*/  FMUL.FTZ R34, R30, R29.reuse ;  /* 0x0000001d1e227220 */ /* 0x080fe20000410000 */
[----:B------:R-:W-:Y:S01]  /*120a0*/  FMUL.FTZ R30, R25, R70 ;  /* 0x00000046191e7220 */ /* 0x000fe20000410000 */
[----:B------:R-:W-:Y:S01]  /*120b0*/  FFMA.FTZ R36, R9, R29, -R36 ;  /* 0x0000001d09247223 */ /* 0x000fe20000010824 */
[----:B------:R-:W-:-:S02]  /*120c0*/  HADD2.F32 R29, -RZ, R71.H0_H0 ;  /* 0x20000047ff1d7230 */ /* 0x000fc40000004100 */
[-C--:B------:R-:W-:Y:S01]  /*120d0*/  FMUL.FTZ R25, R25, R8.reuse ;  /* 0x0000000819197220 */ /* 0x080fe20000410000 */
[----:B------:R-:W-:Y:S01]  /*120e0*/  FFMA.FTZ R33, R5, R8, -R30 ;  /* 0x0000000805217223 */ /* 0x000fe2000001081e */
[----:B------:R-:W-:Y:S02]  /*120f0*/  HADD2.F32 R8, -RZ, R74.H0_H0 ;  /* 0x2000004aff087230 */ /* 0x000fe40000004100 */
[----:B------:R-:W-:Y:S01]  /*12100*/  FFMA.FTZ R34, R9, R35, R34 ;  /* 0x0000002309227223 */ /* 0x000fe20000010022 */
[----:B------:R-:W-:Y:S02]  /*12110*/  HADD2.F32 R10, -RZ, R6.H0_H0 ;  /* 0x20000006ff0a7230 */ /* 0x000fe40000004100 */
[----:B------:R-:W-:Y:S01]  /*12120*/  FFMA.FTZ R70, R5, R70, R25 ;  /* 0x0000004605467223 */ /* 0x000fe20000010019 */
[----:B------:R-:W-:Y:S02]  /*12130*/  HADD2.F32 R71, -RZ, R71.H1_H1 ;  /* 0x30000047ff477230 */ /* 0x000fe40000004100 */
[----:B------:R-:W-:Y:S01]  /*12140*/  FMUL.FTZ R5, R31, R29 ;  /* 0x0000001d1f057220 */ /* 0x000fe20000410000 */
[----:B------:R-:W-:-:S02]  /*12150*/  HADD2.F32 R74, -RZ, R74.H1_H1 ;  /* 0x3000004aff4a7230 */ /* 0x000fc40000004100 */
[-C--:B------:R-:W-:Y:S01]  /*12160*/  FMUL.FTZ R9, R31, R8.reuse ;  /* 0x000000081f097220 */ /* 0x080fe20000410000 */
[----:B------:R-:W-:Y:S02]  /*12170*/  HADD2.F32 R30, -RZ, R38.H0_H0 ;  /* 0x20000026ff1e7230 */ /* 0x000fe40000004100 */
[----:B------:R-:W-:Y:S01]  /*12180*/  FFMA.FTZ R31, R10, R8, -R5 ;  /* 0x000000080a1f7223 */ /* 0x000fe20000010805 */
[--C-:B------:R-:W-:Y:S02]  /*12190*/  HADD2.F32 R11, -RZ, R7.reuse.H0_H0 ;  /* 0x20000007ff0b7230 */ /* 0x100fe40000004100 */
[C---:B------:R-:W-:Y:S01]  /*121a0*/  FMUL.FTZ R38, R32.reuse, R71 ;  /* 0x0000004720267220 */ /* 0x040fe20000410000 */
[----:B------:R-:W-:Y:S02]  /*121b0*/  HADD2.F32 R8, -RZ, R54.H0_H0 ;  /* 0x20000036ff087230 */ /* 0x000fe40000004100 */
[----:B------:R-:W-:Y:S01]  /*121c0*/  FMUL.FTZ R32, R32, R74 ;  /* 0x0000004a20207220 */ /* 0x000fe20000410000 */
[----:B------:R-:W-:-:S02]  /*121d0*/  HADD2.F32 R7, -RZ, R7.H1_H1 ;  /* 0x30000007ff077230 */ /* 0x000fc40000004100 */
[----:B------:R-:W-:Y:S01]  /*121e0*/  FFMA.FTZ R38, R11, R74, -R38 ;  /* 0x0000004a0b267223 */ /* 0x000fe20000010826 */
[----:B------:R-:W-:Y:S01]  /*121f0*/  FMUL.FTZ R40, R27, R30 ;  /* 0x0000001e1b287220 */ /* 0x000fe20000410000 */
[----:B------:R-:W-:Y:S01]  /*12200*/  FFMA.FTZ R32, R11, R71, R32 ;  /* 0x000000470b207223 */ /* 0x000fe20000010020 */
[-C--:B------:R-:W-:Y:S01]  /*12210*/  FMUL.FTZ R42, R27, R8.reuse ;  /* 0x000000081b2a7220 */ /* 0x080fe20000410000 */
[----:B------:R-:W-:Y:S02]  /*12220*/  HADD2.F32 R11, -RZ, R43.H0_H0 ;  /* 0x2000002bff0b7230 */ /* 0x000fe40000004100 */
[----:B------:R-:W-:Y:S01]  /*12230*/  FFMA.FTZ R10, R10, R29, R9 ;  /* 0x0000001d0a0a7223 */ /* 0x000fe20000010009 */
[----:B------:R-:W-:Y:S02]  /*12240*/  HADD2.F32 R5, -RZ, R45.H0_H0 ;  /* 0x2000002dff057230 */ /* 0x000fe40000004100 */
[----:B------:R-:W-:Y:S01]  /*12250*/  FFMA.FTZ R35, R7, R8, -R40 ;  /* 0x0000000807237223 */ /* 0x000fe20000010828 */
[----:B------:R-:W-:-:S02]  /*12260*/  HADD2.F32 R25, -RZ, R41.H0_H0 ;  /* 0x20000029ff197230 */ /* 0x000fc40000004100 */
[----:B------:R-:W-:Y:S01]  /*12270*/  FFMA.FTZ R41, R7, R30, R42 ;  /* 0x0000001e07297223 */ /* 0x000fe2000001002a */
[----:B------:R-:W-:Y:S02]  /*12280*/  HADD2.F32 R9, -RZ, R44.H0_H0 ;  /* 0x2000002cff097230 */ /* 0x000fe40000004100 */
[C---:B------:R-:W-:Y:S01]  /*12290*/  FMUL.FTZ R7, R24.reuse, R11 ;  /* 0x0000000b18077220 */ /* 0x040fe20000410000 */
[----:B------:R-:W-:Y:S02]  /*122a0*/  HADD2.F32 R4, -RZ, R4.H1_H1 ;  /* 0x30000004ff047230 */ /* 0x000fe40000004100 */
[----:B------:R-:W-:Y:S01]  /*122b0*/  FMUL.FTZ R24, R24, R5 ;  /* 0x0000000518187220 */ /* 0x000fe20000410000 */
[----:B------:R-:W-:Y:S02]  /*122c0*/  HADD2.F32 R6, -RZ, R6.H1_H1 ;  /* 0x30000006ff067230 */ /* 0x000fe40000004100 */
[C---:B------:R-:W-:Y:S01]  /*122d0*/  FMUL.FTZ R29, R26.reuse, R25 ;  /* 0x000000191a1d7220 */ /* 0x040fe20000410000 */
[----:B------:R-:W-:Y:S01]  /*122e0*/  FMUL.FTZ R26, R26, R9 ;  /* 0x000000091a1a7220 */ /* 0x000fe20000410000 */
        /* <DEDUP_REMOVED lines=14> */
.L_x_1741:
[----:B------:R-:W-:Y:S05]  /*123d0*/  BSYNC B1 ;  /* 0x0000000000017941 */ /* 0x000fea0003800000 */
.L_x_1740:
[----:B------:R-:W-:Y:S05]  /*123e0*/  @P2 BRA `(.L_x_1713) ;  /* 0x00000004007c2947 */ /* 0x000fea0003800000 */
[----:B------:R-:W4:Y:S01]  /*123f0*/  LDL R40, [R1+0x34] ;  /* 0x0000340001287983 */ /* 0x000f220000100800 */
[----:B------:R-:W-:Y:S01]  /*12400*/  LEA.HI R21, R21, R171, RZ, 0x1d ;  /* 0x000000ab15157211 */ /* 0x000fe200078fe8ff */
[----:B--2---:R-:W-:Y:S01]  /*12410*/  HADD2.F32 R29, -RZ, R20.H1_H1 ;  /* 0x30000014ff1d7230 */ /* 0x004fe20000004100 */
[----:B------:R-:W-:Y:S01]  /*12420*/  SHF.R.U64 R39, R56, 0x10, R57 ;  /* 0x0000001038277819 */ /* 0x000fe20000001239 */
[--C-:B------:R-:W-:Y:S01]  /*12430*/  HADD2.F32 R31, -RZ, R0.reuse.H1_H1 ;  /* 0x30000000ff1f7230 */ /* 0x100fe20000004100 */
[----:B0--3--:R-:W-:Y:S01]  /*12440*/  SHF.R.S32.HI R6, RZ, 0x1f, R21 ;  /* 0x0000001fff067819 */ /* 0x009fe20000011415 */
[----:B------:R-:W-:Y:S01]  /*12450*/  HADD2.F32 R0, -RZ, R0.H0_H0 ;  /* 0x20000000ff007230 */ /* 0x000fe20000004100 */
[----:B------:R-:W-:Y:S01]  /*12460*/  SHF.L.U32 R4, R21, 0x3, RZ ;  /* 0x0000000315047819 */ /* 0x000fe200000006ff */
[----:B------:R-:W-:Y:S01]  /*12470*/  HADD2.F32 R20, -RZ, R20.H0_H0 ;  /* 0x20000014ff147230 */ /* 0x000fe20000004100 */
[----:B------:R-:W-:Y:S02]  /*12480*/  LEA.HI R6, R6, R21, RZ, 0x3 ;  /* 0x0000001506067211 */ /* 0x000fe400078f18ff */
[----:B------:R-:W-:-:S02]  /*12490*/  LOP3.LUT R4, R181, 0x38, R4, 0xf8, !PT ;  /* 0x00000038b5047812 */ /* 0x000fc400078ef804 */
[----:B------:R-:W-:Y:S01]  /*124a0*/  SHF.R.U32.HI R56, RZ, 0x10, R57 ;  /* 0x00000010ff387819 */ /* 0x000fe20000011639 */
[----:B------:R-:W-:Y:S01]  /*124b0*/  IMAD.SHL.U32 R6, R6, 0x400, RZ ;  /* 0x0000040006067824 */ /* 0x000fe200078e00ff */
[----:B------:R-:W-:Y:S02]  /*124c0*/  LOP3.LUT R8, R4, R61, RZ, 0x3c, !PT ;  /* 0x0000003d04087212 */ /* 0x000fe400078e3cff */
[--C-:B------:R-:W-:Y:S02]  /*124d0*/  SHF.R.U32.HI R28, RZ, 0x10, R13.reuse ;  /* 0x00000010ff1c7819 */ /* 0x100fe4000001160d */
[----:B------:R-:W-:Y:S02]  /*124e0*/  LOP3.LUT R9, R6, 0x7fffe000, RZ, 0xc0, !PT ;  /* 0x7fffe00006097812 */ /* 0x000fe400078ec0ff */
[----:B------:R-:W-:Y:S01]  /*124f0*/  SHF.R.U64 R37, R12, 0x10, R13 ;  /* 0x000000100c257819 */ /* 0x000fe2000000120d */
[----:B------:R-:W-:Y:S01]  /*12500*/  HADD2.F32 R28, -RZ, R28.H0_H0 ;  /* 0x2000001cff1c7230 */ /* 0x000fe20000004100 */
[----:B------:R-:W-:-:S02]  /*12510*/  IADD3 R9, R8, R9, R201 ;  /* 0x0000000908097210 */ /* 0x000fc40007ffe0c9 */
[--C-:B------:R-:W-:Y:S02]  /*12520*/  SHF.R.U64 R38, R58, 0x10, R59.reuse ;  /* 0x000000103a267819 */ /* 0x100fe4000000123b */
[----:B------:R-:W-:Y:S01]  /*12530*/  SHF.R.U32.HI R58, RZ, 0x10, R59 ;  /* 0x00000010ff3a7819 */ /* 0x000fe2000001163b */
[----:B------:R-:W-:Y:S01]  /*12540*/  IMAD R21, R9, 0x2, R2 ;  /* 0x0000000209157824 */ /* 0x000fe200078e0202 */
[--C-:B-1----:R-:W-:Y:S02]  /*12550*/  SHF.R.U32.HI R34, RZ, 0x10, R15.reuse ;  /* 0x00000010ff227819 */ /* 0x102fe4000001160f */
[----:B------:R-:W-:Y:S02]  /*12560*/  SHF.R.U64 R36, R14, 0x10, R15 ;  /* 0x000000100e247819 */ /* 0x000fe4000000120f */
[----:B------:R-:W0:Y:S02]  /*12570*/  LDS.128 R8, [R21+0xc400] ;  /* 0x00c4000015087984 */ /* 0x000e240000000c00 */
[----:B0-----:R-:W-:-:S02]  /*12580*/  HADD2.F32 R24, -RZ, R9.H0_H0 ;  /* 0x20000009ff187230 */ /* 0x001fc40000004100 */
[----:B------:R-:W-:Y:S02]  /*12590*/  HADD2.F32 R25, -RZ, R9.H1_H1 ;  /* 0x30000009ff197230 */ /* 0x000fe40000004100 */
[----:B------:R-:W-:Y:S02]  /*125a0*/  HADD2.F32 R9, -RZ, R8.H0_H0 ;  /* 0x20000008ff097230 */ /* 0x000fe40000004100 */
[C---:B------:R-:W-:Y:S01]  /*125b0*/  FMUL.FTZ R33, R24.reuse, R31 ;  /* 0x0000001f18217220 */ /* 0x040fe20000410000 */
[----:B------:R-:W-:Y:S01]  /*125c0*/  FMUL.FTZ R35, R24, R29 ;  /* 0x0000001d18237220 */ /* 0x000fe20000410000 */
[----:B------:R-:W-:Y:S02]  /*125d0*/  HADD2.F32 R24, -RZ, R56.H0_H0 ;  /* 0x20000038ff187230 */ /* 0x000fe40000004100 */
[----:B------:R-:W-:Y:S01]  /*125e0*/  FMUL.FTZ R30, R25, R28 ;  /* 0x0000001c191e7220 */ /* 0x000fe20000410000 */
[----:B------:R-:W-:Y:S02]  /*125f0*/  HADD2.F32 R27, -RZ, R11.H0_H0 ;  /* 0x2000000bff1b7230 */ /* 0x000fe40000004100 */
[----:B------:R-:W-:-:S02]  /*12600*/  HADD2.F32 R26, -RZ, R10.H0_H0 ;  /* 0x2000000aff1a7230 */ /* 0x000fc40000004100 */
[----:B------:R-:W-:Y:S01]  /*12610*/  FMUL.FTZ R32, R25, R24 ;  /* 0x0000001819207220 */ /* 0x000fe20000410000 */
[----:B------:R-:W-:Y:S02]  /*12620*/  HADD2.F32 R25, -RZ, R3.H0_H0 ;  /* 0x20000003ff197230 */ /* 0x000fe40000004100 */
[----:B------:R-:W-:Y:S02]  /*12630*/  HADD2.F32 R11, -RZ, R11.H1_H1 ;  /* 0x3000000bff0b7230 */ /* 0x000fe40000004100 */
[----:B------:R-:W-:Y:S02]  /*12640*/  HADD2.F32 R8, -RZ, R8.H1_H1 ;  /* 0x30000008ff087230 */ /* 0x000fe40000004100 */
[----:B------:R-:W-:Y:S01]  /*12650*/  HADD2.F32 R10, -RZ, R10.H1_H1 ;  /* 0x3000000aff0a7230 */ /* 0x000fe20000004100 */
[----:B----4-:R-:W0:Y:S02]  /*12660*/  LDS.128 R4, [R40] ;  /* 0x0000000028047984 */ /* 0x010e240000000c00 */
[----:B0-----:R-:W-:-:S02]  /*12670*/  HADD2.F32 R12, -RZ, R5.H0_H0 ;  /* 0x20000005ff0c7230 */ /* 0x001fc40000004100 */
[----:B------:R-:W-:Y:S02]  /*12680*/  HADD2.F32 R13, -RZ, R5.H1_H1 ;  /* 0x30000005ff0d7230 */ /* 0x000fe40000004100 */
[----:B------:R-:W-:Y:S02]  /*12690*/  HADD2.F32 R5, -RZ, R4.H0_H0 ;  /* 0x20000004ff057230 */ /* 0x000fe40000004100 */
[C---:B------:R-:W-:Y:S01]  /*126a0*/  FFMA.FTZ R33, R12.reuse, R29, -R33 ;  /* 0x0000001d0c217223 */ /* 0x040fe20000010821 */
[----:B------:R-:W-:Y:S01]  /*126b0*/  FFMA.FTZ R35, R12, R31, R35 ;  /* 0x0000001f0c237223 */ /* 0x000fe20000010023 */
[----:B------:R-:W-:Y:S01]  /*126c0*/  FMUL.FTZ R12, R9, R0 ;  /* 0x00000000090c7220 */ /* 0x000fe20000410000 */
[C---:B------:R-:W-:Y:S01]  /*126d0*/  FFMA.FTZ R30, R13.reuse, R24, -R30 ;  /* 0x000000180d1e7223 */ /* 0x040fe2000001081e */
[----:B------:R-:W-:Y:S01]  /*126e0*/  FFMA.FTZ R32, R13, R28, R32 ;  /* 0x0000001c0d207223 */ /* 0x000fe20000010020 */
[-C--:B------:R-:W-:Y:S01]  /*126f0*/  FMUL.FTZ R29, R9, R20.reuse ;  /* 0x00000014091d7220 */ /* 0x080fe20000410000 */
[----:B------:R-:W-:Y:S01]  /*12700*/  FFMA.FTZ R13, R5, R20, -R12 ;  /* 0x00000014050d7223 */ /* 0x000fe2000001080c */
[----:B------:R-:W-:-:S02]  /*12710*/  HADD2.F32 R20, -RZ, R3.H1_H1 ;  /* 0x30000003ff147230 */ /* 0x000fc40000004100 */
[----:B------:R-:W-:Y:S02]  /*12720*/  HADD2.F32 R9, -RZ, R69.H0_H0 ;  /* 0x20000045ff097230 */ /* 0x000fe40000004100 */
[----:B------:R-:W-:Y:S01]  /*12730*/  FFMA.FTZ R29, R5, R0, R29 ;  /* 0x00000000051d7223 */ /* 0x000fe2000001001d */
[----:B------:R-:W-:Y:S02]  /*12740*/  HADD2.F32 R15, -RZ, R7.H0_H0 ;  /* 0x20000007ff0f7230 */ /* 0x000fe40000004100 */
[----:B------:R-:W-:Y:S01]  /*12750*/  FMUL.FTZ R28, R27, R20 ;  /* 0x000000141b1c7220 */ /* 0x000fe20000410000 */
[----:B------:R-:W-:Y:S02]  /*12760*/  HADD2.F32 R0, -RZ, R69.H1_H1 ;  /* 0x30000045ff007230 */ /* 0x000fe40000004100 */
[C---:B------:R-:W-:Y:S01]  /*12770*/  FMUL.FTZ R5, R26.reuse, R25 ;  /* 0x000000191a057220 */ /* 0x040fe20000410000 */
[----:B------:R-:W-:Y:S02]  /*12780*/  HADD2.F32 R14, -RZ, R6.H0_H0 ;  /* 0x20000006ff0e7230 */ /* 0x000fe40000004100 */
[----:B------:R-:W-:Y:S01]  /*12790*/  FMUL.FTZ R3, R26, R9 ;  /* 0x000000091a037220 */ /* 0x000fe20000410000 */
[----:B------:R-:W-:-:S02]  /*127a0*/  HADD2.F32 R24, -RZ, R34.H0_H0 ;  /* 0x20000022ff187230 */ /* 0x000fc40000004100 */
[-C--:B------:R-:W-:Y:S01]  /*127b0*/  FMUL.FTZ R27, R27, R0.reuse ;  /* 0x000000001b1b7220 */ /* 0x080fe20000410000 */
[----:B------:R-:W-:Y:S02]  /*127c0*/  HADD2.F32 R12, -RZ, R58.H0_H0 ;  /* 0x2000003aff0c7230 */ /* 0x000fe40000004100 */
[----:B------:R-:W-:Y:S01]  /*127d0*/  FFMA.FTZ R28, R15, R0, -R28 ;  /* 0x000000000f1c7223 */ /* 0x000fe2000001081c */
[----:B------:R-:W-:Y:S02]  /*127e0*/  HADD2.F32 R7, -RZ, R7.H1_H1 ;  /* 0x30000007ff077230 */ /* 0x000fe40000004100 */
[C---:B------:R-:W-:Y:S01]  /*127f0*/  FFMA.FTZ R26, R14.reuse, R9, -R5 ;  /* 0x000000090e1a7223 */ /* 0x040fe20000010805 */
[C---:B------:R-:W-:Y:S01]  /*12800*/  FMUL.FTZ R34, R11.reuse, R24 ;  /* 0x000000180b227220 */ /* 0x040fe20000410000 */
[----:B------:R-:W-:Y:S01]  /*12810*/  FMUL.FTZ R0, R11, R12 ;  /* 0x0000000c0b007220 */ /* 0x000fe20000410000 */
[----:B------:R-:W-:Y:S01]  /*12820*/  FFMA.FTZ R14, R14, R25, R3 ;  /* 0x000000190e0e7223 */ /* 0x000fe20000010003 */
[----:B------:R-:W-:-:S02]  /*12830*/  HADD2.F32 R9, -RZ, R37.H0_H0 ;  /* 0x20000025ff097230 */ /* 0x000fc40000004100 */
[----:B------:R-:W-:Y:S01]  /*12840*/  FFMA.FTZ R27, R15, R20, R27 ;  /* 0x000000140f1b7223 */ /* 0x000fe2000001001b */
[----:B------:R-:W-:Y:S02]  /*12850*/  HADD2.F32 R11, -RZ, R36.H0_H0 ;  /* 0x20000024ff0b7230 */ /* 0x000fe40000004100 */
[C---:B------:R-:W-:Y:S01]  /*12860*/  FFMA.FTZ R25, R7.reuse, R12, -R34 ;  /* 0x0000000c07197223 */ /* 0x040fe20000010822 */
[----:B------:R-:W-:Y:S02]  /*12870*/  HADD2.F32 R3, -RZ, R39.H0_H0 ;  /* 0x20000027ff037230 */ /* 0x000fe40000004100 */
[----:B------:R-:W-:Y:S01]  /*12880*/  FFMA.FTZ R24, R7, R24, R0 ;  /* 0x0000001807187223 */ /* 0x000fe20000010000 */
[----:B------:R-:W-:Y:S02]  /*12890*/  HADD2.F32 R5, -RZ, R38.H0_H0 ;  /* 0x20000026ff057230 */ /* 0x000fe40000004100 */
[----:B------:R-:W-:Y:S01]  /*128a0*/  FMUL.FTZ R7, R8, R9 ;  /* 0x0000000908077220 */ /* 0x000fe20000410000 */
[----:B------:R-:W-:-:S02]  /*128b0*/  HADD2.F32 R4, -RZ, R4.H1_H1 ;  /* 0x30000004ff047230 */ /* 0x000fc40000004100 */
[----:B------:R-:W-:Y:S01]  /*128c0*/  FMUL.FTZ R15, R10, R11 ;  /* 0x0000000b0a0f7220 */ /* 0x000fe20000410000 */
[----:B------:R-:W-:Y:S02]  /*128d0*/  HADD2.F32 R6, -RZ, R6.H1_H1 ;  /* 0x30000006ff067230 */ /* 0x000fe40000004100 */
[----:B------:R-:W-:Y:S01]  /*128e0*/  FMUL.FTZ R8, R8, R3 ;  /* 0x0000000308087220 */ /* 0x000fe20000410000 */
[----:B------:R-:W-:Y:S01]  /*128f0*/  FMUL.FTZ R10, R10, R5 ;  /* 0x000000050a0a7220 */ /* 0x000fe20000410000 */
[----:B------:R-:W-:Y:S01]  /*12900*/  FFMA.FTZ R0, R4, R3, -R7 ;  /* 0x0000000304007223 */ /* 0x000fe20000010807 */
[----:B------:R-:W-:Y:S01]  /*12910*/  F2FP.F16.F32.PACK_AB R7, R25, R28 ;  /* 0x0000001c1907723e */ /* 0x000fe200000000ff */
[----:B------:R-:W-:Y:S01]  /*12920*/  FFMA.FTZ R15, R6, R5, -R15 ;  /* 0x00000005060f7223 */ /* 0x000fe2000001080f */
[----:B------:R-:W-:Y:S01]  /*12930*/  FFMA.FTZ R8, R4, R9, R8 ;  /* 0x0000000904087223 */ /* 0x000fe20000010008 */
[----:B------:R-:W-:Y:S01]  /*12940*/  FFMA.FTZ R3, R6, R11, R10 ;  /* 0x0000000b06037223 */ /* 0x000fe2000001000a */
[----:B------:R-:W-:-:S02]  /*12950*/  F2FP.F16.F32.PACK_AB R5, R30, R33 ;  /* 0x000000211e05723e */ /* 0x000fc400000000ff */
[----:B------:R-:W-:Y:S02]  /*12960*/  F2FP.F16.F32.PACK_AB R4, R0, R13 ;  /* 0x0000000d0004723e */ /* 0x000fe400000000ff */
[----:B------:R-:W-:Y:S02]  /*12970*/  F2FP.F16.F32.PACK_AB R6, R15, R26 ;  /* 0x0000001a0f06723e */ /* 0x000fe400000000ff */
[----:B------:R-:W-:Y:S02]  /*12980*/  F2FP.F16.F32.PACK_AB R11, R24, R27 ;  /* 0x0000001b180b723e */ /* 0x000fe400000000ff */
[----:B------:R-:W-:Y:S01]  /*12990*/  F2FP.F16.F32.PACK_AB R9, R32, R35 ;  /* 0x000000232009723e */ /* 0x000fe200000000ff */
[----:B------:R4:W-:Y:S01]  /*129a0*/  STS.128 [R40], R4 ;  /* 0x0000000428007388 */ /* 0x0009e20000000c00 */
[----:B------:R-:W-:Y:S02]  /*129b0*/  F2FP.F16.F32.PACK_AB R8, R8, R29 ;  /* 0x0000001d0808723e */ /* 0x000fe400000000ff */
[----:B------:R-:W-:-:S05]  /*129c0*/  F2FP.F16.F32.PACK_AB R10, R3, R14 ;  /* 0x0000000e030a723e */ /* 0x000fca00000000ff */
[----:B------:R4:W-:Y:S02]  /*129d0*/  STS.128 [R21+0xc400], R8 ;  /* 0x00c4000815007388 */ /* 0x0009e40000000c00 */
.L_x_1713:
[----:B------:R-:W-:Y:S05]  /*129e0*/  BSYNC B0 ;  /* 0x0000000000007941 */ /* 0x000fea0003800000 */
.L_x_1691:
        /* <DEDUP_REMOVED lines=8> */
.L_x_1689:
[----:B01-3--:R-:W3:Y:S02]  /*12a70*/  LDL R0, [R1+0x30] ;  /* 0x0000300001007983 */ /* 0x00bee40000100800 */
[----:B---3--:R-:W-:-:S13]  /*12a80*/  R2UR UR4, R0 ;  /* 0x00000000000472ca */ /* 0x008fda00000e0000 */
[----:B------:R-:W-:-:S05]  /*12a90*/  IMAD.U32 R0, RZ, RZ, UR4 ;  /* 0x00000004ff007e24 */ /* 0x000fca000f8e00ff */
[----:B------:R-:W-:-:S13]  /*12aa0*/  ISETP.NE.AND P0, PT, R0, 0x3, PT ;  /* 0x000000030000780c */ /* 0x000fda0003f05270 */
[----:B------:R-:W-:Y:S05]  /*12ab0*/  @!P0 BRA `(.L_x_1742) ;  /* 0x0000000000048947 */ /* 0x000fea0003800000 */
[----:B------:R-:W-:Y:S01]  /*12ac0*/  BPT.TRAP 0x1 ;  /* 0x000000040000795c */ /* 0x000fe20000300000 */
.L_x_1742:
[----:B----4-:R-:W-:Y:S01]  /*12ad0*/  IMAD R9, R23, 0x8, R2 ;  /* 0x0000000817097824 */ /* 0x010fe200078e0202 */
[----:B------:R-:W-:-:S04]  /*12ae0*/  SHF.L.U32 R0, R164, 0x1f, RZ ;  /* 0x0000001fa4007819 */ /* 0x000fc800000006ff */
[----:B------:R0:W1:Y:S01]  /*12af0*/  SYNCS.PHASECHK.TRANS64.TRYWAIT P1, [R9+URZ+0x2a830], R0 ;  /* 0x02a83000090075a7 */ /* 0x000062000802017f */
[----:B------:R-:W-:Y:S05]  /*12b00*/  @!P0 BRA `(.L_x_1743) ;  /* 0x0000000000048947 */ /* 0x000fea0003800000 */
[----:B------:R-:W-:Y:S01]  /*12b10*/  BPT.TRAP 0x1 ;  /* 0x000000040000795c */ /* 0x000fe20000300000 */
.L_x_1743:
[----:B-1----:R-:W-:Y:S05]  /*12b20*/  @P1 BRA `(.L_x_1744) ;  /* 0x0000000000081947 */ /* 0x002fea0003800000 */
[----:B------:R-:W1:Y:S02]  /*12b30*/  SYNCS.PHASECHK.TRANS64.TRYWAIT P1, [R9+URZ+0x2a830], R0 ;  /* 0x02a83000090075a7 */ /* 0x000e64000802017f */
[----:B-1----:R-:W-:Y:S05]  /*12b40*/  @!P1 BRA `(.L_x_1745) ;  /* 0x0000018400bc9947 */ /* 0x002fea0003800000 */
.L_x_1744:
[----:B------:R-:W-:Y:S05]  /*12b50*/  WARPSYNC.ALL ;  /* 0x0000000000007948 */ /* 0x000fea0003800000 */
[----:B01----:R-:W-:Y:S01]  /*12b60*/  VIADD R0, R2, 0x18400 ;  /* 0x0001840002007836 */ /* 0x003fe20000000000 */
[----:B------:R-:W-:Y:S01]  /*12b70*/  R2UR UR4, R68 ;  /* 0x00000000440472ca */ /* 0x000fe200000e0000 */
[----:B--2---:R-:W-:Y:S01]  /*12b80*/  IMAD.MOV.U32 R5, RZ, RZ, 0x40000040 ;  /* 0x40000040ff057424 */ /* 0x004fe200078e00ff */
[----:B------:R-:W-:Y:S01]  /*12b90*/  WARPGROUP.ARRIVE ;  /* 0x00000000000079c5 */ /* 0x000fe20000000000 */
[----:B------:R-:W-:Y:S01]  /*12ba0*/  UMOV UR9, 0x40000040 ;  /* 0x4000004000097882 */ /* 0x000fe20000000000 */
[----:B------:R-:W-:Y:S01]  /*12bb0*/  SHF.R.U32.HI R0, RZ, 0x4, R0 ;  /* 0x00000004ff007819 */ /* 0x000fe20000011600 */
[----:B------:R-:W-:Y:S01]  /*12bc0*/  IMAD.MOV.U32 R7, RZ, RZ, 0x40000040 ;  /* 0x40000040ff077424 */ /* 0x000fe200078e00ff */
[----:B------:R-:W-:Y:S01]  /*12bd0*/  R2UR UR11, R5 ;  /* 0x00000000050b72ca */ /* 0x000fe200000e0000 */
[----:B------:R-:W-:Y:S01]  /*12be0*/  IMAD.U32 R11, RZ, RZ, UR9 ;  /* 0x00000009ff0b7e24 */ /* 0x000fe2000f8e00ff */
[----:B------:R-:W-:Y:S01]  /*12bf0*/  LOP3.LUT R0, R0, 0x3fff, RZ, 0xc0, !PT ;  /* 0x00003fff00007812 */ /* 0x000fe200078ec0ff */
[----:B------:R-:W-:Y:S01]  /*12c00*/  UMOV UR57, 0x40000040 ;  /* 0x4000004000397882 */ /* 0x000fe20000000000 */
[----:B------:R-:W-:Y:S01]  /*12c10*/  UMOV UR53, 0x40000040 ;  /* 0x4000004000357882 */ /* 0x000fe20000000000 */
[----:B------:R-:W-:Y:S01]  /*12c20*/  UMOV UR49, 0x40000040 ;  /* 0x4000004000317882 */ /* 0x000fe20000000000 */
[----:B------:R-:W-:Y:S01]  /*12c30*/  LOP3.LUT R8, R0, 0x10000, RZ, 0xfc, !PT ;  /* 0x0001000000087812 */ /* 0x000fe200078efcff */
[----:B------:R-:W-:Y:S01]  /*12c40*/  ULOP3.LUT UR4, UR4, 0x10000, URZ, 0xfc, !UPT ;  /* 0x0001000004047892 */ /* 0x000fe2000f8efc3f */
[----:B------:R-:W-:Y:S01]  /*12c50*/  IMAD.MOV.U32 R5, RZ, RZ, 0x40000040 ;  /* 0x40000040ff057424 */ /* 0x000fe200078e00ff */
[----:B------:R-:W-:Y:S01]  /*12c60*/  UMOV UR45, 0x40000040 ;  /* 0x40000040002d7882 */ /* 0x000fe20000000000 */
[----:B------:R-:W-:Y:S01]  /*12c70*/  UMOV UR41, 0x40000040 ;  /* 0x4000004000297882 */ /* 0x000fe20000000000 */
[----:B------:R-:W-:Y:S01]  /*12c80*/  IMAD R4, R23, 0x900, R8 ;  /* 0x0000090017047824 */ /* 0x000fe200078e0208 */
[----:B------:R-:W-:Y:S01]  /*12c90*/  UIADD3 UR5, UR4, 0x2, URZ ;  /* 0x0000000204057890 */ /* 0x000fe2000fffe03f */
[----:B------:R-:W-:Y:S01]  /*12ca0*/  R2UR UR39, R5 ;  /* 0x00000000052772ca */ /* 0x000fe200000e0000 */
[----:B------:R-:W-:Y:S01]  /*12cb0*/  UMOV UR8, UR4 ;  /* 0x0000000400087c82 */ /* 0x000fe20008000000 */
[C---:B------:R-:W-:Y:S01]  /*12cc0*/  VIADD R6, R4.reuse, 0x2 ;  /* 0x0000000204067836 */ /* 0x040fe20000000000 */
[----:B------:R-:W-:Y:S01]  /*12cd0*/  R2UR UR10, R4 ;  /* 0x00000000040a72ca */ /* 0x000fe200000e0000 */
[----:B------:R-:W-:Y:S01]  /*12ce0*/  UIADD3 UR56, UR4, 0x404, URZ ;  /* 0x0000040404387890 */ /* 0x000fe2000fffe03f */
[----:B------:R-:W-:Y:S01]  /*12cf0*/  MOV R10, UR8 ;  /* 0x00000008000a7c02 */ /* 0x000fe20008000f00 */
[----:B------:R-:W-:-:S02]  /*12d00*/  UIADD3 UR52, UR4, 0x406, URZ ;  /* 0x0000040604347890 */ /* 0x000fc4000fffe03f */
[----:B------:R-:W-:Y:S02]  /*12d10*/  UIADD3 UR48, UR4, 0x800, URZ ;  /* 0x0000080004307890 */ /* 0x000fe4000fffe03f */
[----:B------:R0:W-:Y:S01]  /*12d20*/  STL.64 [R1+0x28], R10 ;  /* 0x0000280a01007387 */ /* 0x0001e20000100a00 */
[----:B------:R-:W-:Y:S02]  /*12d30*/  UIADD3 UR44, UR4, 0x802, URZ ;  /* 0x00000802042c7890 */ /* 0x000fe4000fffe03f */
[----:B------:R-:W-:Y:S02]  /*12d40*/  UIADD3 UR40, UR4, 0x804, URZ ;  /* 0x0000080404287890 */ /* 0x000fe4000fffe03f */
[----:B------:R-:W-:Y:S01]  /*12d50*/  UIADD3 UR36, UR4, 0x806, URZ ;  /* 0x0000080604247890 */ /* 0x000fe2000fffe03f */
        /* <DEDUP_REMOVED lines=8> */
[----:B0-----:R-:W-:Y:S01]  /*12de0*/  IMAD.U32 R10, RZ, RZ, UR8 ;  /* 0x00000008ff0a7e24 */ /* 0x001fe2000f8e00ff */
[----:B------:R-:W-:Y:S01]  /*12df0*/  UMOV UR37, 0x40000040 ;  /* 0x4000004000257882 */ /* 0x000fe20000000000 */
        /* <DEDUP_REMOVED lines=11> */
[----:B------:R-:W-:Y:S02]  /*12eb0*/  IMAD.MOV.U32 R7, RZ, RZ, 0x40000040 ;  /* 0x40000040ff077424 */ /* 0x000fe400078e00ff */
        /* <DEDUP_REMOVED lines=40> */
[----:B------:R-:W-:Y:S01]  /*13140*/  R2UR UR58, R6 ;  /* 0x00000000063a72ca */ /* 0x000fe200000e0000 */
[----:B------:R-:W-:Y:S01]  /*13150*/  VIADD R6, R4, 0x306 ;  /* 0x0000030604067836 */ /* 0x000fe20000000000 */
[----:B------:R-:W-:Y:S01]  /*13160*/  R2UR UR59, R7 ;  /* 0x00000000073b72ca */ /* 0x000fe200000e0000 */
[----:B------:R-:W-:Y:S01]  /*13170*/  IMAD.MOV.U32 R7, RZ, RZ, 0x40000040 ;  /* 0x40000040ff077424 */ /* 0x000fe200078e00ff */
[----:B------:R0:W-:Y:S02]  /*13180*/  STL.64 [R1], R10 ;  /* 0x0000000a01007387 */ /* 0x0001e40000100a00 */
[----:B------:R-:W-:Y:S01]  /*13190*/  R2UR UR54, R6 ;  /* 0x00000000063672ca */ /* 0x000fe200000e0000 */
[----:B------:R-:W-:Y:S01]  /*131a0*/  VIADD R6, R4, 0x600 ;  /* 0x0000060004067836 */ /* 0x000fe20000000000 */
[----:B------:R-:W-:Y:S01]  /*131b0*/  R2UR UR55, R7 ;  /* 0x00000000073772ca */ /* 0x000fe200000e0000 */
[----:B------:R-:W-:-:S03]  /*131c0*/  IMAD.MOV.U32 R7, RZ, RZ, 0x40000040 ;  /* 0x40000040ff077424 */ /* 0x000fc600078e00ff */
[----:B------:R-:W-:Y:S02]  /*131d0*/  R2UR UR50, R6 ;  /* 0x00000000063272ca */ /* 0x000fe400000e0000 */
[----:B------:R-:W-:Y:S01]  /*131e0*/  R2UR UR51, R7 ;  /* 0x00000000073372ca */ /* 0x000fe200000e0000 */
[----:B------:R-:W-:Y:S01]  /*131f0*/  IMAD.MOV.U32 R7, RZ, RZ, 0x40000040 ;  /* 0x40000040ff077424 */ /* 0x000fe200078e00ff */
[----:B------:R-:W-:-:S04]  /*13200*/  IADD3 R6, R4, 0x602, RZ ;  /* 0x0000060204067810 */ /* 0x000fc80007ffe0ff */
[----:B------:R-:W-:Y:S01]  /*13210*/  R2UR UR46, R6 ;  /* 0x00000000062e72ca */ /* 0x000fe200000e0000 */
[C---:B------:R-:W-:Y:S01]  /*13220*/  VIADD R6, R4.reuse, 0x604 ;  /* 0x0000060404067836 */ /* 0x040fe20000000000 */
[----:B------:R-:W-:Y:S01]  /*13230*/  R2UR UR47, R7 ;  /* 0x00000000072f72ca */ /* 0x000fe200000e0000 */
[----:B------:R-:W-:Y:S02]  /*13240*/  IMAD.MOV.U32 R7, RZ, RZ, 0x40000040 ;  /* 0x40000040ff077424 */ /* 0x000fe400078e00ff */
[----:B------:R-:W-:Y:S01]  /*13250*/  VIADD R4, R4, 0x606 ;  /* 0x0000060604047836 */ /* 0x000fe20000000000 */
        /* <DEDUP_REMOVED lines=27> */
.L_x_1746:
[----:B------:R-:W0:Y:S01]  /*13410*/  LDC R225, c[0x0][0x448] ;  /* 0x00011200ffe17b82 */ /* 0x000e220000000800 */
[----:B------:R-:W-:Y:S01]  /*13420*/  IMAD.IADD R3, R203, 0x1, R188 ;  /* 0x00000001cb037824 */ /* 0x000fe200078e02bc */
[----:B------:R-:W-:Y:S01]  /*13430*/  LOP3.LUT R16, R16, 0xffefffff, RZ, 0xc0, !PT ;  /* 0xffefffff10107812 */ /* 0x000fe200078ec0ff */
[----:B------:R-:W-:Y:S01]  /*13440*/  IMAD.MOV.U32 R7, RZ, RZ, -0x60 ;  /* 0xffffffa0ff077424 */ /* 0x000fe200078e00ff */
[----:B------:R-:W-:-:S03]  /*13450*/  ULDC UR4, c[0x0][0x9dc] ;  /* 0x0002770000047ab9 */ /* 0x000fc60000000800 */
[----:B------:R-:W-:Y:S01]  /*13460*/  IMAD R7, R72, R7, 0x61 ;  /* 0x0000006148077424 */ /* 0x000fe200078e0207 */
[----:B------:R-:W1:Y:S03]  /*13470*/  LDC.64 R12, c[0x0][0x9e0] ;  /* 0x00027800ff0c7b82 */ /* 0x000e660000000a00 */
[----:B------:R-:W-:-:S05]  /*13480*/  VIADD R89, R7, 0xffffffff ;  /* 0xffffffff07597836 */ /* 0x000fca0000000000 */
[----:B------:R-:W-:Y:S02]  /*13490*/  IADD3 R10, -R182, R89, RZ ;  /* 0x00000059b60a7210 */ /* 0x000fe40007ffe1ff */
[----:B0-----:R-:W-:-:S13]  /*134a0*/  ISETP.NE.AND P1, PT, R225, 0x1, PT ;  /* 0x00000001e100780c */ /* 0x001fda0003f25270 */
[----:B------:R-:W0:Y:S01]  /*134b0*/  @P1 LDC R0, c[0x0][0x44c] ;  /* 0x00011300ff001b82 */ /* 0x000e220000000800 */
[----:B------:R-:W-:-:S04]  /*134c0*/  @P1 LOP3.LUT R16, R16, 0x100000, RZ, 0xfc, !PT ;  /* 0x0010000010101812 */ /* 0x000fc800078efcff */
[----:B------:R-:W-:-:S03]  /*134d0*/  LOP3.LUT R16, R16, 0xfff7ffff, RZ, 0xc0, !PT ;  /* 0xfff7ffff10107812 */ /* 0x000fc600078ec0ff */
[----:B------:R-:W2:Y:S01]  /*134e0*/  @P1 LDC R5, c[0x0][0x450] ;  /* 0x00011400ff051b82 */ /* 0x000ea20000000800 */
[----:B0-----:R-:W-:-:S05]  /*134f0*/  @P1 IMAD.HI.U32 R0, R3, R0, RZ ;  /* 0x0000000003001227 */ /* 0x001fca00078e00ff */
[----:B--2---:R-:W-:Y:S02]  /*13500*/  @P1 SHF.R.U32.HI R3, RZ, R5, R0 ;  /* 0x00000005ff031219 */ /* 0x004fe40000011600 */
[----:B------:R-:W-:Y:S01]  /*13510*/  IADD3 R5, R9, 0x2a840, RZ ;  /* 0x0002a84009057810 */ /* 0x000fe20007ffe0ff */
[----:B------:R-:W-:Y:S01]  /*13520*/  IMAD.U32 R9, RZ, RZ, UR4 ;  /* 0x00000004ff097e24 */ /* 0x000fe2000f8e00ff */
[----:B-1----:R-:W-:Y:S01]  /*13530*/  ISETP.GE.AND P1, PT, R13, 0x1, PT ;  /* 0x000000010d00780c */ /* 0x002fe20003f26270 */
[----:B------:R-:W0:Y:S01]  /*13540*/  SHFL.IDX PT, R15, R3, RZ, 0x1c1f ;  /* 0x001c1fff030f7589 */ /* 0x000e2200000e0000 */
[----:B------:R-:W-:Y:S02]  /*13550*/  PRMT R5, R172, 0x654, R5 ;  /* 0x00000654ac057816 */ /* 0x000fe40000000005 */
[----:B------:R-:W-:Y:S02]  /*13560*/  IADD3 R0, R166, R7, -R182 ;  /* 0x00000007a6007210 */ /* 0x000fe40007ffe8b6 */
[----:B------:R1:W-:Y:S01]  /*13570*/  SYNCS.ARRIVE.TRANS64.RED.A1T0 RZ, [R5+URZ], RZ ;  /* 0x000000ff05ff79a7 */ /* 0x0003e2000810043f */
[----:B------:R-:W-:-:S02]  /*13580*/  LOP3.LUT R4, RZ, R9, RZ, 0x33, !PT ;  /* 0x00000009ff047212 */ /* 0x000fc400078e33ff */
[----:B------:R-:W-:-:S04]  /*13590*/  IMAD.IADD R11, R0, 0x1, -R165 ;  /* 0x00000001000b7824 */ /* 0x000fc800078e0aa5 */
[C---:B------:R-:W-:Y:S01]  /*135a0*/  IMAD.IADD R87, R11.reuse, 0x1, R12 ;  /* 0x000000010b577824 */ /* 0x040fe200078e020c */
[----:B------:R-:W-:Y:S01]  /*135b0*/  @P1 LOP3.LUT R16, R16, 0x80000, RZ, 0xfc, !PT ;  /* 0x0008000010101812 */ /* 0x000fe200078efcff */
[----:B-1----:R-:W-:Y:S02]  /*135c0*/  IMAD R5, R72, -0x60, R166 ;  /* 0xffffffa048057824 */ /* 0x002fe400078e02a6 */
[----:B------:R-:W-:-:S03]  /*135d0*/  IMAD.IADD R20, R11, 0x1, R4 ;  /* 0x000000010b147824 */ /* 0x000fc600078e0204 */
[----:B------:R-:W-:Y:S01]  /*135e0*/  IADD3 R14, -R182, 0x60, R5 ;  /* 0x00000060b60e7810 */ /* 0x000fe20007ffe105 */
[----:B0-----:R-:W-:-:S03]  /*135f0*/  IMAD.IADD R6, R20, 0x1, R15 ;  /* 0x0000000114067824 */ /* 0x001fc600078e020f */
[----:B------:R-:W-:Y:S01]  /*13600*/  VIADDMNMX R0, R15, R87, R14, PT ;  /* 0x000000570f007246 */ /* 0x000fe2000380010e */
[----:B------:R-:W-:Y:S06]  /*13610*/  @!P1 BRA `(.L_x_1747) ;  /* 0x00000000004c9947 */ /* 0x000fec0003800000 */
[----:B------:R-:W-:Y:S01]  /*13620*/  IADD3 R7, -R165, R166, R15 ;  /* 0x000000a6a5077210 */ /* 0x000fe20007ffe10f */
[----:B------:R-:W-:Y:S03]  /*13630*/  BSSY B0, `(.L_x_1748) ;  /* 0x000000e000007945 */ /* 0x000fe60003800000 */
        /* <DEDUP_REMOVED lines=9> */
.L_x_1749:
[----:B------:R-:W-:-:S13]  /*136d0*/  ISETP.NE.AND P1, PT, R13, 0x1, PT ;  /* 0x000000010d00780c */ /* 0x000fda0003f25270 */
[----:B------:R-:W0:Y:S02]  /*136e0*/  @P1 LDC.64 R4, c[0x0][0x9e8] ;  /* 0x00027a00ff041b82 */ /* 0x000e240000000a00 */
[----:B0-----:R-:W-:-:S05]  /*136f0*/  @P1 IMAD.HI.U32 R4, R7, R4, RZ ;  /* 0x0000000407041227 */ /* 0x001fca00078e00ff */
[----:B------:R-:W-:-:S07]  /*13700*/  @P1 SHF.R.U32.HI R7, RZ, R5, R4 ;  /* 0x00000005ff071219 */ /* 0x000fce0000011604 */
.L_x_1750:
[----:B------:R-:W-:Y:S05]  /*13710*/  BSYNC B0 ;  /* 0x0000000000007941 */ /* 0x000fea0003800000 */
.L_x_1748:
[----:B------:R-:W-:-:S05]  /*13720*/  IMAD R7, R7, R13, R10 ;  /* 0x0000000d07077224 */ /* 0x000fca00078e020a */
[----:B------:R-:W-:Y:S02]  /*13730*/  VIMNMX R6, R6, R7, !PT ;  /* 0x0000000706067248 */ /* 0x000fe40007fe0100 */
[----:B------:R-:W-:-:S07]  /*13740*/  VIADDMNMX R0, R7, R13, R0, PT ;  /* 0x0000000d07007246 */ /* 0x000fce0003800100 */
.L_x_1747:
        /* <DEDUP_REMOVED lines=118> */
[----:B------:R-:W-:-:S13]  /*13eb0*/  ISETP.GE.AND P5, PT, R13, 0x1, PT ;  /* 0x000000010d00780c */ /* 0x000fda0003fa6270 */
[----:B------:R-:W-:Y:S05]  /*13ec0*/  @!P5 BRA `(.L_x_1751) ;  /* 0x00000000004cd947 */ /* 0x000fea0003800000 */
        /* <DEDUP_REMOVED lines=11> */
.L_x_1753:
[----:B------:R-:W-:-:S13]  /*13f80*/  ISETP.NE.AND P5, PT, R13, 0x1, PT ;  /* 0x000000010d00780c */ /* 0x000fda0003fa5270 */
[----:B------:R-:W0:Y:S02]  /*13f90*/  @P5 LDC.64 R4, c[0x0][0x9e8] ;  /* 0x00027a00ff045b82 */ /* 0x000e240000000a00 */
[----:B0-----:R-:W-:-:S05]  /*13fa0*/  @P5 IMAD.HI.U32 R4, R3, R4, RZ ;  /* 0x0000000403045227 */ /* 0x001fca00078e00ff */
[----:B------:R-:W-:-:S07]  /*13fb0*/  @P5 SHF.R.U32.HI R3, RZ, R5, R4 ;  /* 0x00000005ff035219 */ /* 0x000fce0000011604 */
.L_x_1754:
[----:B------:R-:W-:Y:S05]  /*13fc0*/  BSYNC B0 ;  /* 0x0000000000007941 */ /* 0x000fea0003800000 */
.L_x_1752:
[----:B------:R-:W-:-:S05]  /*13fd0*/  IMAD R3, R3, R13, R10 ;  /* 0x0000000d03037224 */ /* 0x000fca00078e020a */
[----:B------:R-:W-:Y:S02]  /*13fe0*/  VIMNMX R6, R6, R3, !PT ;  /* 0x0000000306067248 */ /* 0x000fe40007fe0100 */
[----:B------:R-:W-:-:S07]  /*13ff0*/  VIADDMNMX R0, R3, R13, R0, PT ;  /* 0x0000000d03007246 */ /* 0x000fce0003800100 */
.L_x_1751:
        /* <DEDUP_REMOVED lines=14> */
[----:B------:R-:W-:Y:S02]  /*140e0*/  FSEL R5, R30, -INF , !P6 ;  /* 0xff8000001e057808 */ /* 0x000fe40007000000 */
[----:B------:R-:W-:Y:S02]  /*140f0*/  ISETP.GT.AND P1, PT, R6, 0x10, !P1 ;  /* 0x000000100600780c */ /* 0x000fe40004f24270 */
[----:B------:R-:W-:Y:S02]  /*14100*/  ISETP.NE.AND P6, PT, R78, RZ, PT ;  /* 0x000000ff4e00720c */ /* 0x000fe40003fc5270 */
[----:B------:R-:W-:Y:S02]  /*14110*/  ISETP.LT.OR P1, PT, R0, 0x11, P1 ;  /* 0x000000110000780c */ /* 0x000fe40000f21670 */
[----:B------:R-:W-:-:S02]  /*14120*/  FMNMX.FTZ R4, R81, R4, !PT ;  /* 0x0000000451047209 */ /* 0x000fc40007810000 */
[----:B------:R-:W-:Y:S02]  /*14130*/  FSEL R27, R34, -INF , !P1 ;  /* 0xff800000221b7808 */ /* 0x000fe40004800000 */
[----:B------:R-:W-:Y:S02]  /*14140*/  ISETP.NE.AND P1, PT, R32, RZ, PT ;  /* 0x000000ff2000720c */ /* 0x000fe40003f25270 */
[----:B------:R-:W-:Y:S02]  /*14150*/  FMNMX.FTZ R4, R75, R4, !PT ;  /* 0x000000044b047209 */ /* 0x000fe40007810000 */
        /* <DEDUP_REMOVED lines=22> */
[----:B------:R-:W-:Y:S01]  /*142c0*/  ISETP.NE.AND P1, PT, R40, RZ, PT ;  /* 0x000000ff2800720c */ /* 0x000fe20003f25270 */
[----:B------:R-:W-:Y:S01]  /*142d0*/  IMAD.MOV.U32 R40, RZ, RZ, R188 ;  /* 0x000000ffff287224 */ /* 0x000fe200078e00bc */
        /* <DEDUP_REMOVED lines=21> */
[----:B------:R-:W-:Y:S01]  /*14430*/  FMNMX.FTZ R14, R69, R4, !PT ;  /* 0x00000004450e7209 */ /* 0x000fe20007810000 */
[----:B------:R-:W-:Y:S01]  /*14440*/  IMAD.U32 R4, RZ, RZ, UR4 ;  /* 0x00000004ff047e24 */ /* 0x000fe2000f8e00ff */
[----:B------:R-:W-:-:S02]  /*14450*/  ISETP.GT.AND P1, PT, R6, 0x30, !P1 ;  /* 0x000000300600780c */ /* 0x000fc40004f24270 */
[----:B------:R-:W-:Y:S01]  /*14460*/  ISETP.GT.AND P4, PT, R6, RZ, !P4 ;  /* 0x000000ff0600720c */ /* 0x000fe20006784270 */
[----:B------:R-:W0:Y:S01]  /*14470*/  SHFL.BFLY PT, R3, R14, 0x2, 0x1f ;  /* 0x0c401f000e037f89 */ /* 0x000e2200000e0000 */
[C---:B------:R-:W-:Y:S02]  /*14480*/  ISETP.LT.OR P1, PT, R0.reuse, 0x31, P1 ;  /* 0x000000310000780c */ /* 0x040fe40000f21670 */
[----:B------:R-:W-:Y:S02]  /*14490*/  ISETP.LT.OR P4, PT, R0, 0x1, P4 ;  /* 0x000000010000780c */ /* 0x000fe40002781670 */
[----:B------:R-:W-:Y:S02]  /*144a0*/  FSEL R39, R50, -INF , !P1 ;  /* 0xff80000032277808 */ /* 0x000fe40004800000 */
[----:B------:R-:W-:Y:S02]  /*144b0*/  ISETP.NE.AND P1, PT, R48, RZ, PT ;  /* 0x000000ff3000720c */ /* 0x000fe40003f25270 */
[----:B------:R-:W-:-:S02]  /*144c0*/  FSEL R26, R26, -INF , !P4 ;  /* 0xff8000001a1a7808 */ /* 0x000fc40006000000 */
[----:B------:R-:W-:Y:S02]  /*144d0*/  ISETP.GT.AND P1, PT, R6, 0x31, !P1 ;  /* 0x000000310600780c */ /* 0x000fe40004f24270 */
[----:B------:R-:W-:Y:S02]  /*144e0*/  ISETP.NE.AND P6, PT, R56, RZ, PT ;  /* 0x000000ff3800720c */ /* 0x000fe40003fc5270 */
[----:B------:R-:W-:Y:S02]  /*144f0*/  ISETP.LT.OR P1, PT, R0, 0x32, P1 ;  /* 0x000000320000780c */ /* 0x000fe40000f21670 */
[----:B------:R-:W-:Y:S02]  /*14500*/  ISETP.NE.AND P5, PT, R90, RZ, PT ;  /* 0x000000ff5a00720c */ /* 0x000fe40003fa5270 */
[----:B------:R-:W-:Y:S02]  /*14510*/  FSEL R51, R51, -INF , !P1 ;  /* 0xff80000033337808 */ /* 0x000fe40004800000 */
[----:B------:R-:W-:-:S02]  /*14520*/  ISETP.NE.AND P1, PT, R86, RZ, PT ;  /* 0x000000ff5600720c */ /* 0x000fc40003f25270 */
        /* <DEDUP_REMOVED lines=29> */
[----:B0-----:R-:W-:Y:S02]  /*14700*/  FMNMX.FTZ R3, R20, R3, !PT ;  /* 0x0000000314037209 */ /* 0x001fe40007810000 */
        /* <DEDUP_REMOVED lines=13> */
[-CC-:B------:R-:W-:Y:S01]  /*147e0*/  FFMA.FTZ R154, R79, R4.reuse, -R10.reuse ;  /* 0x000000044f9a7223 */ /* 0x180fe2000001080a */
[----:B------:R-:W-:Y:S01]  /*147f0*/  ISETP.NE.AND P6, PT, R28, RZ, PT ;  /* 0x000000ff1c00720c */ /* 0x000fe20003fc5270 */
[--C-:B------:R-:W-:Y:S01]  /*14800*/  FFMA.FTZ R150, R11, R4, -R10.reuse ;  /* 0x000000040b967223 */ /* 0x100fe2000001080a */
[----:B------:R-:W-:Y:S01]  /*14810*/  FMNMX.FTZ R14, R47, R14, !PT ;  /* 0x0000000e2f0e7209 */ /* 0x000fe20007810000 */
[-CC-:B------:R-:W-:Y:S01]  /*14820*/  FFMA.FTZ R11, R45, R4.reuse, -R10.reuse ;  /* 0x000000042d0b7223 */ /* 0x180fe2000001080a */
[----:B------:R-:W-:Y:S01]  /*14830*/  FSEL R63, R63, -INF , !P1 ;  /* 0xff8000003f3f7808 */ /* 0x000fe20004800000 */
[-CC-:B------:R-:W-:Y:S01]  /*14840*/  FFMA.FTZ R156, R103, R4.reuse, -R10.reuse ;  /* 0x00000004679c7223 */ /* 0x180fe2000001080a */
[----:B------:R-:W-:Y:S01]  /*14850*/  ISETP.GT.AND P1, PT, R6, 0x50, !P6 ;  /* 0x000000500600780c */ /* 0x000fe20007724270 */
[--C-:B------:R-:W-:Y:S01]  /*14860*/  FFMA.FTZ R85, R85, R4, -R10.reuse ;  /* 0x0000000455557223 */ /* 0x100fe2000001080a */
[----:B------:R-:W-:Y:S01]  /*14870*/  FMNMX.FTZ R14, R59, R14, !PT ;  /* 0x0000000e3b0e7209 */ /* 0x000fe20007810000 */
[--C-:B------:R-:W-:Y:S01]  /*14880*/  FFMA.FTZ R158, R83, R4, -R10.reuse ;  /* 0x00000004539e7223 */ /* 0x100fe2000001080a */
[----:B------:R-:W-:Y:S01]  /*14890*/  ISETP.LT.OR P1, PT, R0, 0x51, P1 ;  /* 0x000000510000780c */ /* 0x000fe20000f21670 */
[----:B------:R-:W-:Y:S01]  /*148a0*/  MUFU.EX2 R156, R156 ;  /* 0x0000009c009c7308 */ /* 0x000fe20000000800 */
[----:B------:R-:W-:Y:S01]  /*148b0*/  FMNMX.FTZ R14, R101, R14, !PT ;  /* 0x0000000e650e7209 */ /* 0x000fe20007810000 */
[-CC-:B------:R-:W-:Y:S01]  /*148c0*/  FFMA.FTZ R73, R73, R4.reuse, -R10.reuse ;  /* 0x0000000449497223 */ /* 0x180fe2000001080a */
[----:B------:R-:W-:Y:S01]  /*148d0*/  ISETP.NE.AND P5, PT, R24, RZ, PT ;  /* 0x000000ff1800720c */ /* 0x000fe20003fa5270 */
[-CC-:B------:R-:W-:Y:S01]  /*148e0*/  FFMA.FTZ R152, R81, R4.reuse, -R10.reuse ;  /* 0x0000000451987223 */ /* 0x180fe2000001080a */
[----:B------:R-:W-:Y:S01]  /*148f0*/  ISETP.GT.AND P3, PT, R6, 0x58, !P3 ;  /* 0x000000580600780c */ /* 0x000fe20005f64270 */
[-CC-:B------:R-:W-:Y:S01]  /*14900*/  FFMA.FTZ R144, R29, R4.reuse, -R10.reuse ;  /* 0x000000041d907223 */ /* 0x180fe2000001080a */
[----:B------:R-:W-:Y:S01]  /*14910*/  ISETP.LT.OR P2, PT, R0, 0x52, P2 ;  /* 0x000000520000780c */ /* 0x000fe20001741670 */
[----:B------:R-:W0:Y:S01]  /*14920*/  MUFU.EX2 R85, R85 ;  /* 0x0000005500557308 */ /* 0x000e220000000800 */
[----:B------:R-:W-:Y:S01]  /*14930*/  FSEL R77, R66, -INF , !P1 ;  /* 0xff800000424d7808 */ /* 0x000fe20004800000 */
[--C-:B------:R-:W-:Y:S01]  /*14940*/  FFMA.FTZ R146, R15, R4, -R10.reuse ;  /* 0x000000040f927223 */ /* 0x100fe2000001080a */
[----:B------:R-:W-:Y:S01]  /*14950*/  FMNMX.FTZ R14, R63, R14, !PT ;  /* 0x0000000e3f0e7209 */ /* 0x000fe20007810000 */
[-CC-:B-----5:R-:W-:Y:S01]  /*14960*/  FFMA.FTZ R140, R25, R4.reuse, -R10.reuse ;  /* 0x00000004198c7223 */ /* 0x1a0fe2000001080a */
[----:B------:R-:W-:Y:S01]  /*14970*/  ISETP.GT.AND P4, PT, R6, 0x59, !P5 ;  /* 0x000000590600780c */ /* 0x000fe20006f84270 */
[-CC-:B------:R-:W-:Y:S01]  /*14980*/  FFMA.FTZ R142, R33, R4.reuse, -R10.reuse ;  /* 0x00000004218e7223 */ /* 0x180fe2000001080a */
[C---:B------:R-:W-:Y:S01]  /*14990*/  ISETP.LT.OR P3, PT, R0.reuse, 0x59, P3 ;  /* 0x000000590000780c */ /* 0x040fe20001f61670 */
[----:B------:R-:W1:Y:S01]  /*149a0*/  MUFU.EX2 R158, R158 ;  /* 0x0000009e009e7308 */ /* 0x000e620000000800 */
[----:B------:R-:W-:Y:S01]  /*149b0*/  FSEL R67, R67, -INF , !P2 ;  /* 0xff80000043437808 */ /* 0x000fe20005000000 */
[--C-:B------:R-:W-:Y:S01]  /*149c0*/  FFMA.FTZ R136, R21, R4, -R10.reuse ;  /* 0x0000000415887223 */ /* 0x100fe2000001080a */
[----:B------:R-:W-:Y:S01]  /*149d0*/  FMNMX.FTZ R14, R77, R14, !PT ;  /* 0x0000000e4d0e7209 */ /* 0x000fe20007810000 */
[-CC-:B------:R-:W-:Y:S01]  /*149e0*/  FFMA.FTZ R75, R75, R4.reuse, -R10.reuse ;  /* 0x000000044b4b7223 */ /* 0x180fe2000001080a */
[----:B------:R-:W-:Y:S01]  /*149f0*/  ISETP.LT.OR P4, PT, R0, 0x5a, P4 ;  /* 0x0000005a0000780c */ /* 0x000fe20002781670 */
[--C-:B------:R-:W-:Y:S01]  /*14a00*/  FFMA.FTZ R37, R37, R4, -R10.reuse ;  /* 0x0000000425257223 */ /* 0x100fe2000001080a */
[----:B------:R-:W-:Y:S01]  /*14a10*/  FSEL R79, R70, -INF , !P3 ;  /* 0xff800000464f7808 */ /* 0x000fe20005800000 */
[----:B------:R-:W2:Y:S01]  /*14a20*/  MUFU.EX2 R73, R73 ;  /* 0x0000004900497308 */ /* 0x000ea20000000800 */
        /* <DEDUP_REMOVED lines=12> */
[----:B------:R-:W-:Y:S01]  /*14af0*/  ISETP.NE.AND P5, PT, R225, 0x1, PT ;  /* 0x00000001e100780c */ /* 0x000fe20003fa5270 */
[----:B------:R-:W4:Y:S06]  /*14b00*/  SHFL.BFLY PT, R45, R14, 0x2, 0x1f ;  /* 0x0c401f000e2d7f89 */ /* 0x000f2c00000e0000 */
[----:B------:R-:W3:Y:S06]  /*14b10*/  MUFU.EX2 R75, R75 ;  /* 0x0000004b004b7308 */ /* 0x000eec0000000800 */
[----:B------:R-:W3:Y:S02]  /*14b20*/  @P5 LDC R42, c[0x0][0x450] ;  /* 0x00011400ff2a5b82 */ /* 0x000ee40000000800 */
[----:B------:R-:W3:Y:S08]  /*14b30*/  MUFU.EX2 R154, R154 ;  /* 0x0000009a009a7308 */ /* 0x000ef00000000800 */
[----:B------:R-:W3:Y:S01]  /*14b40*/  MUFU.EX2 R37, R37 ;  /* 0x0000002500257308 */ /* 0x000ee20000000800 */
[----:B----4-:R-:W-:-:S05]  /*14b50*/  FMNMX.FTZ R45, R14, R45, !PT ;  /* 0x0000002d0e2d7209 */ /* 0x010fca0007810000 */
[----:B------:R-:W4:Y:S02]  /*14b60*/  SHFL.BFLY PT, R0, R45, 0x1, 0x1f ;  /* 0x0c201f002d007f89 */ /* 0x000f2400000e0000 */
[----:B------:R-:W-:Y:S08]  /*14b70*/  MUFU.EX2 R148, R148 ;  /* 0x0000009400947308 */ /* 0x000ff00000000800 */
[----:B------:R-:W-:Y:S08]  /*14b80*/  MUFU.EX2 R41, R41 ;  /* 0x0000002900297308 */ /* 0x000ff00000000800 */
[----:B------:R-:W-:Y:S01]  /*14b90*/  MUFU.EX2 R150, R150 ;  /* 0x0000009600967308 */ /* 0x000fe20000000800 */
[----:B----4-:R-:W-:Y:S01]  /*14ba0*/  FMNMX.FTZ R0, R45, R0, !PT ;  /* 0x000000002d007209 */ /* 0x010fe20007810000 */
[----:B------:R-:W-:-:S06]  /*14bb0*/  FFMA.FTZ R45, R69, R4, -R10 ;  /* 0x00000004452d7223 */ /* 0x000fcc000001080a */
[----:B------:R-:W-:Y:S01]  /*14bc0*/  MUFU.EX2 R11, R11 ;  /* 0x0000000b000b7308 */ /* 0x000fe20000000800 */
[C---:B------:R-:W-:Y:S01]  /*14bd0*/  FSETP.NEU.FTZ.AND P1, PT, R0.reuse, -INF , PT ;  /* 0xff8000000000780b */ /* 0x040fe20003f3d000 */
[----:B------:R-:W-:-:S05]  /*14be0*/  FMUL.FTZ R32, R0, R4 ;  /* 0x0000000400207220 */ /* 0x000fca0000410000 */
[----:B------:R-:W-:Y:S01]  /*14bf0*/  FSEL R32, R32, RZ, P1 ;  /* 0x000000ff20207208 */ /* 0x000fe20000800000 */
[----:B------:R-:W-:Y:S04]  /*14c00*/  MUFU.EX2 R144, R144 ;  /* 0x0000009000907308 */ /* 0x000fe80000000800 */
[-CC-:B------:R-:W-:Y:S01]  /*14c10*/  FFMA.FTZ R157, R26, R4.reuse, -R32.reuse ;  /* 0x000000041a9d7223 */ /* 0x180fe20000010820 */
[-CC-:B------:R-:W-:Y:S01]  /*14c20*/  FFMA.FTZ R6, R99, R4.reuse, -R32.reuse ;  /* 0x0000000463067223 */ /* 0x180fe20000010820 */
[-CC-:B------:R-:W-:Y:S01]  /*14c30*/  FFMA.FTZ R159, R5, R4.reuse, -R32.reuse ;  /* 0x00000004059f7223 */ /* 0x180fe20000010820 */
[-CC-:B------:R-:W-:Y:S01]  /*14c40*/  FFMA.FTZ R10, R97, R4.reuse, -R32.reuse ;  /* 0x00000004610a7223 */ /* 0x180fe20000010820 */
[-CC-:B------:R-:W-:Y:S01]  /*14c50*/  FFMA.FTZ R153, R27, R4.reuse, -R32.reuse ;  /* 0x000000041b997223 */ /* 0x180fe20000010820 */
[----:B0-----:R-:W-:Y:S01]  /*14c60*/  FADD.FTZ R5, R156, R85 ;  /* 0x000000559c057221 */ /* 0x001fe20000010000 */
[----:B------:R-:W-:Y:S01]  /*14c70*/  MUFU.EX2 R157, R157 ;  /* 0x0000009d009d7308 */ /* 0x000fe20000000800 */
[-CC-:B------:R-:W-:Y:S01]  /*14c80*/  FFMA.FTZ R14, R95, R4.reuse, -R32.reuse ;  /* 0x000000045f0e7223 */ /* 0x180fe20000010820 */
[-CC-:B------:R-:W-:Y:S01]  /*14c90*/  FFMA.FTZ R155, R87, R4.reuse, -R32.reuse ;  /* 0x00000004579b7223 */ /* 0x180fe20000010820 */
[----:B-1----:R-:W-:Y:S01]  /*14ca0*/  FADD.FTZ R30, R158, R5 ;  /* 0x000000059e1e7221 */ /* 0x002fe20000010000 */
[-CC-:B------:R-:W-:Y:S01]  /*14cb0*/  FFMA.FTZ R20, R93, R4.reuse, -R32.reuse ;  /* 0x000000045d147223 */ /* 0x180fe20000010820 */
[-CC-:B------:R-:W-:Y:S01]  /*14cc0*/  FFMA.FTZ R149, R31, R4.reuse, -R32.reuse ;  /* 0x000000041f957223 */ /* 0x180fe20000010820 */
[-C--:B------:R-:W-:Y:S01]  /*14cd0*/  FFMA.FTZ R24, R91, R4.reuse, -R32 ;  /* 0x000000045b187223 */ /* 0x080fe20000010820 */
[----:B--2---:R-:W-:Y:S01]  /*14ce0*/  FADD.FTZ R5, R73, R30 ;  /* 0x0000001e49057221 */ /* 0x004fe20000010000 */
[----:B------:R-:W0:Y:S01]  /*14cf0*/  MUFU.EX2 R6, R6 ;  /* 0x0000000600067308 */ /* 0x000e220000000800 */
[-CC-:B------:R-:W-:Y:S01]  /*14d00*/  FFMA.FTZ R151, R35, R4.reuse, -R32.reuse ;  /* 0x0000000423977223 */ /* 0x180fe20000010820 */
[-CC-:B------:R-:W-:Y:S01]  /*14d10*/  FFMA.FTZ R26, R89, R4.reuse, -R32.reuse ;  /* 0x00000004591a7223 */ /* 0x180fe20000010820 */
[----:B---3--:R-:W-:Y:S01]  /*14d20*/  FADD.FTZ R30, R152, R5 ;  /* 0x00000005981e7221 */ /* 0x008fe20000010000 */
[-CC-:B------:R-:W-:Y:S01]  /*14d30*/  FFMA.FTZ R145, R39, R4.reuse, -R32.reuse ;  /* 0x0000000427917223 */ /* 0x180fe20000010820 */
[----:B------:R-:W1:Y:S01]  /*14d40*/  @P5 LDC R27, c[0x0][0x44c] ;  /* 0x00011300ff1b5b82 */ /* 0x000e620000000800 */
[-C--:B------:R-:W-:Y:S01]  /*14d50*/  FFMA.FTZ R28, R51, R4.reuse, -R32 ;  /* 0x00000004331c7223 */ /* 0x080fe20000010820 */
[----:B------:R-:W-:Y:S01]  /*14d60*/  FADD.FTZ R7, R75, R30 ;  /* 0x0000001e4b077221 */ /* 0x000fe20000010000 */
[----:B------:R-:W2:Y:S01]  /*14d70*/  MUFU.EX2 R159, R159 ;  /* 0x0000009f009f7308 */ /* 0x000ea20000000800 */
[-CC-:B------:R-:W-:Y:S01]  /*14d80*/  FFMA.FTZ R147, R43, R4.reuse, -R32.reuse ;  /* 0x000000042b937223 */ /* 0x180fe20000010820 */
[-CC-:B------:R-:W-:Y:S01]  /*14d90*/  FFMA.FTZ R30, R55, R4.reuse, -R32.reuse ;  /* 0x00000004371e7223 */ /* 0x180fe20000010820 */
[----:B------:R-:W-:Y:S01]  /*14da0*/  FADD.FTZ R36, R154, R7 ;  /* 0x000000079a247221 */ /* 0x000fe20000010000 */
[-CC-:B------:R-:W-:Y:S01]  /*14db0*/  FFMA.FTZ R141, R47, R4.reuse, -R32.reuse ;  /* 0x000000042f8d7223 */ /* 0x180fe20000010820 */
[-CC-:B------:R-:W-:Y:S01]  /*14dc0*/  FFMA.FTZ R59, R59, R4.reuse, -R32.reuse ;  /* 0x000000043b3b7223 */ /* 0x180fe20000010820 */
[-C--:B------:R-:W-:Y:S01]  /*14dd0*/  FFMA.FTZ R101, R101, R4.reuse, -R32 ;  /* 0x0000000465657223 */ /* 0x080fe20000010820 */
[----:B------:R-:W-:Y:S01]  /*14de0*/  FADD.FTZ R7, R37, R36 ;  /* 0x0000002425077221 */ /* 0x000fe20000010000 */
[----:B------:R-:W3:Y:S01]  /*14df0*/  MUFU.EX2 R10, R10 ;  /* 0x0000000a000a7308 */ /* 0x000ee20000000800 */
[----:B0-----:R-:W-:Y:S01]  /*14e00*/  FADD.FTZ R34, R157, R6 ;  /* 0x000000069d227221 */ /* 0x001fe20000010000 */
[-CC-:B------:R-:W-:Y:S01]  /*14e10*/  FFMA.FTZ R63, R63, R4.reuse, -R32.reuse ;  /* 0x000000043f3f7223 */ /* 0x180fe20000010820 */
[----:B------:R-:W-:Y:S01]  /*14e20*/  FADD.FTZ R36, R148, R7 ;  /* 0x0000000794247221 */ /* 0x000fe20000010000 */
[-CC-:B------:R-:W-:Y:S01]  /*14e30*/  FFMA.FTZ R77, R77, R4.reuse, -R32.reuse ;  /* 0x000000044d4d7223 */ /* 0x180fe20000010820 */
[-CC-:B------:R-:W-:Y:S01]  /*14e40*/  FFMA.FTZ R67, R67, R4.reuse, -R32.reuse ;  /* 0x0000000443437223 */ /* 0x180fe20000010820 */
[-C--:B------:R-:W-:Y:S01]  /*14e50*/  FFMA.FTZ R79, R79, R4.reuse, -R32 ;  /* 0x000000044f4f7223 */ /* 0x080fe20000010820 */
[----:B------:R-:W-:Y:S01]  /*14e60*/  FADD.FTZ R7, R41, R36 ;  /* 0x0000002429077221 */ /* 0x000fe20000010000 */
[----:B------:R-:W0:Y:S01]  /*14e70*/  MUFU.EX2 R153, R153 ;  /* 0x0000009900997308 */ /* 0x000e220000000800 */
[----:B--2---:R-:W-:Y:S01]  /*14e80*/  FADD.FTZ R5, R159, R34 ;  /* 0x000000229f057221 */ /* 0x004fe20000010000 */
[----:B------:R-:W-:Y:S01]  /*14e90*/  FFMA.FTZ R71, R71, R4, -R32 ;  /* 0x0000000447477223 */ /* 0x000fe20000010820 */
[----:B------:R-:W-:Y:S01]  /*14ea0*/  FADD.FTZ R38, R150, R7 ;  /* 0x0000000796267221 */ /* 0x000fe20000010000 */
[----:B------:R-:W-:Y:S01]  /*14eb0*/  F2FP.F16.F32.PACK_AB R157, R6, R157 ;  /* 0x0000009d069d723e */ /* 0x000fe200000000ff */
[----:B-1----:R-:W-:Y:S01]  /*14ec0*/  @P5 IMAD.HI.U32 R27, R188, R27, RZ ;  /* 0x0000001bbc1b5227 */ /* 0x002fe200078e00ff */
[----:B------:R-:W-:-:S03]  /*14ed0*/  F2FP.F16.F32.PACK_AB R156, R85, R156 ;  /* 0x0000009c559c723e */ /* 0x000fc600000000ff */
[----:B------:R-:W-:Y:S01]  /*14ee0*/  FADD.FTZ R7, R11, R38 ;  /* 0x000000260b077221 */ /* 0x000fe20000010000 */
[----:B------:R-:W1:Y:S01]  /*14ef0*/  MUFU.EX2 R14, R14 ;  /* 0x0000000e000e7308 */ /* 0x000e620000000800 */
[----:B---3--:R-:W-:Y:S01]  /*14f00*/  FADD.FTZ R34, R10, R5 ;  /* 0x000000050a227221 */ /* 0x008fe20000010000 */
[----:B------:R-:W-:Y:S01]  /*14f10*/  @P5 SHF.R.U32.HI R40, RZ, R42, R27 ;  /* 0x0000002aff285219 */ /* 0x000fe2000001161b */
[----:B------:R-:W-:Y:S01]  /*14f20*/  FADD.FTZ R38, R144, R7 ;  /* 0x0000000790267221 */ /* 0x000fe20000010000 */
[----:B------:R-:W-:Y:S02]  /*14f30*/  ISETP.GE.AND P5, PT, R13, 0x1, PT ;  /* 0x000000010d00780c */ /* 0x000fe40003fa6270 */
[----:B------:R-:W-:Y:S01]  /*14f40*/  F2FP.F16.F32.PACK_AB R159, R10, R159 ;  /* 0x0000009f0a9f723e */ /* 0x000fe200000000ff */
[----:B------:R-:W-:Y:S01]  /*14f50*/  IMAD.IADD R193, R193, 0x1, R40 ;  /* 0x00000001c1c17824 */ /* 0x000fe200078e0228 */
[----:B------:R-:W2:Y:S01]  /*14f60*/  MUFU.EX2 R155, R155 ;  /* 0x0000009b009b7308 */ /* 0x000ea20000000800 */
[----:B0-----:R-:W-:Y:S01]  /*14f70*/  FADD.FTZ R5, R153, R34 ;  /* 0x0000002299057221 */ /* 0x001fe20000010000 */
[----:B------:R-:W-:Y:S01]  /*14f80*/  F2FP.F16.F32.PACK_AB R158, R73, R158 ;  /* 0x0000009e499e723e */ /* 0x000fe200000000ff */
[----:B------:R-:W-:Y:S01]  /*14f90*/  VIADD R10, R72, 0xfffffffe ;  /* 0xfffffffe480a7836 */ /* 0x000fe20000000000 */
[----:B------:R-:W-:-:S02]  /*14fa0*/  F2FP.F16.F32.PACK_AB R152, R75, R152 ;  /* 0x000000984b98723e */ /* 0x000fc400000000ff */
[----:B------:R-:W-:Y:S02]  /*14fb0*/  F2FP.F16.F32.PACK_AB R154, R37, R154 ;  /* 0x0000009a259a723e */ /* 0x000fe400000000ff */
[----:B------:R-:W0:Y:S01]  /*14fc0*/  MUFU.EX2 R20, R20 ;  /* 0x0000001400147308 */ /* 0x000e220000000800 */
[C---:B-1----:R-:W-:Y:S01]  /*14fd0*/  FADD.FTZ R34, R14.reuse, R5 ;  /* 0x000000050e227221 */ /* 0x042fe20000010000 */
[----:B------:R-:W-:Y:S02]  /*14fe0*/  F2FP.F16.F32.PACK_AB R148, R41, R148 ;  /* 0x000000942994723e */ /* 0x000fe400000000ff */
[----:B------:R-:W-:Y:S02]  /*14ff0*/  F2FP.F16.F32.PACK_AB R150, R11, R150 ;  /* 0x000000960b96723e */ /* 0x000fe400000000ff */
[----:B------:R-:W-:Y:S02]  /*15000*/  F2FP.F16.F32.PACK_AB R153, R14, R153 ;  /* 0x000000990e99723e */ /* 0x000fe400000000ff */
[----:B------:R-:W1:Y:S01]  /*15010*/  MUFU.EX2 R149, R149 ;  /* 0x0000009500957308 */ /* 0x000e620000000800 */
[----:B--2---:R-:W-:Y:S01]  /*15020*/  FADD.FTZ R5, R155, R34 ;  /* 0x000000229b057221 */ /* 0x004fe20000010000 */
[----:B------:R-:W-:-:S06]  /*15030*/  IADD3 R12, R193, R12, RZ ;  /* 0x0000000cc10c7210 */ /* 0x000fcc0007ffe0ff */
[----:B------:R-:W2:Y:S01]  /*15040*/  MUFU.EX2 R24, R24 ;  /* 0x0000001800187308 */ /* 0x000ea20000000800 */
[C---:B0-----:R-:W-:Y:S01]  /*15050*/  FADD.FTZ R36, R20.reuse, R5 ;  /* 0x0000000514247221 */ /* 0x041fe20000010000 */
[----:B------:R-:W-:-:S06]  /*15060*/  F2FP.F16.F32.PACK_AB R155, R20, R155 ;  /* 0x0000009b149b723e */ /* 0x000fcc00000000ff */
        /* <DEDUP_REMOVED lines=11> */
[C---:B--2---:R-:W-:Y:S01]  /*15120*/  FADD.FTZ R36, R26.reuse, R5 ;  /* 0x000000051a247221 */ /* 0x044fe20000010000 */
[----:B------:R-:W-:-:S06]  /*15130*/  F2FP.F16.F32.PACK_AB R151, R26, R151 ;  /* 0x000000971a97723e */ /* 0x000fcc00000000ff */
[----:B------:R-:W2:Y:S01]  /*15140*/  MUFU.EX2 R15, R15 ;  /* 0x0000000f000f7308 */ /* 0x000ea20000000800 */
[----:B0-----:R-:W-:-:S07]  /*15150*/  FADD.FTZ R38, R146, R7 ;  /* 0x0000000792267221 */ /* 0x001fce0000010000 */
[----:B------:R-:W0:Y:S01]  /*15160*/  MUFU.EX2 R28, R28 ;  /* 0x0000001c001c7308 */ /* 0x000e220000000800 */
[----:B-1----:R-:W-:-:S07]  /*15170*/  FADD.FTZ R5, R145, R36 ;  /* 0x0000002491057221 */ /* 0x002fce0000010000 */
[----:B------:R-:W1:Y:S01]  /*15180*/  MUFU.EX2 R140, R140 ;  /* 0x0000008c008c7308 */ /* 0x000e620000000800 */
[C---:B--2---:R-:W-:Y:S01]  /*15190*/  FADD.FTZ R7, R15.reuse, R38 ;  /* 0x000000260f077221 */ /* 0x044fe20000010000 */
[----:B------:R-:W-:-:S06]  /*151a0*/  F2FP.F16.F32.PACK_AB R146, R15, R146 ;  /* 0x000000920f92723e */ /* 0x000fcc00000000ff */
[----:B------:R-:W2:Y:S01]  /*151b0*/  MUFU.EX2 R147, R147 ;  /* 0x0000009300937308 */ /* 0x000ea20000000800 */
[C---:B0-----:R-:W-:Y:S01]  /*151c0*/  FADD.FTZ R36, R28.reuse, R5 ;  /* 0x000000051c247221 */ /* 0x041fe20000010000 */
[----:B------:R-:W-:-:S06]  /*151d0*/  F2FP.F16.F32.PACK_AB R145, R28, R145 ;  /* 0x000000911c91723e */ /* 0x000fcc00000000ff */
[----:B------:R-:W0:Y:S01]  /*151e0*/  MUFU.EX2 R25, R25 ;  /* 0x0000001900197308 */ /* 0x000e220000000800 */
[----:B-1----:R-:W-:-:S07]  /*151f0*/  FADD.FTZ R38, R140, R7 ;  /* 0x000000078c267221 */ /* 0x002fce0000010000 */
[----:B------:R-:W1:Y:S01]  /*15200*/  MUFU.EX2 R30, R30 ;  /* 0x0000001e001e7308 */ /* 0x000e620000000800 */
[----:B--2---:R-:W-:-:S07]  /*15210*/  FADD.FTZ R5, R147, R36 ;  /* 0x0000002493057221 */ /* 0x004fce0000010000 */
[----:B------:R-:W2:Y:S01]  /*15220*/  MUFU.EX2 R142, R142 ;  /* 0x0000008e008e7308 */ /* 0x000ea20000000800 */
[C---:B0-----:R-:W-:Y:S01]  /*15230*/  FADD.FTZ R7, R25.reuse, R38 ;  /* 0x0000002619077221 */ /* 0x041fe20000010000 */
[----:B------:R-:W-:-:S06]  /*15240*/  F2FP.F16.F32.PACK_AB R140, R25, R140 ;  /* 0x0000008c198c723e */ /* 0x000fcc00000000ff */
[----:B------:R-:W0:Y:S01]  /*15250*/  MUFU.EX2 R141, R141 ;  /* 0x0000008d008d7308 */ /* 0x000e220000000800 */
[C---:B-1----:R-:W-:Y:S01]  /*15260*/  FADD.FTZ R38, R30.reuse, R5 ;  /* 0x000000051e267221 */ /* 0x042fe20000010000 */
[----:B------:R-:W-:-:S06]  /*15270*/  F2FP.F16.F32.PACK_AB R147, R30, R147 ;  /* 0x000000931e93723e */ /* 0x000fcc00000000ff */
[----:B------:R-:W1:Y:S01]  /*15280*/  MUFU.EX2 R33, R33 ;  /* 0x0000002100217308 */ /* 0x000e620000000800 */
[----:B--2---:R-:W-:-:S07]  /*15290*/  FADD.FTZ R40, R142, R7 ;  /* 0x000000078e287221 */ /* 0x004fce0000010000 */
        /* <DEDUP_REMOVED lines=26> */
[----:B-1----:R-:W-:Y:S01]  /*15440*/  FADD.FTZ R5, R79, R6 ;  /* 0x000000064f057221 */ /* 0x002fe20000010000 */
[C---:B--2---:R-:W-:Y:S01]  /*15450*/  FADD.FTZ R7, R45.reuse, R42 ;  /* 0x0000002a2d077221 */ /* 0x044fe20000010000 */
[----:B------:R-:W-:Y:S02]  /*15460*/  F2FP.F16.F32.PACK_AB R138, R45, R138 ;  /* 0x0000008a2d8a723e */ /* 0x000fe400000000ff */
[C---:B0-----:R-:W-:Y:S01]  /*15470*/  FADD.FTZ R6, R38.reuse, R5 ;  /* 0x0000000526067221 */ /* 0x041fe20000010000 */
[----:B------:R-:W-:Y:S01]  /*15480*/  F2FP.F16.F32.PACK_AB R139, R38, R79 ;  /* 0x0000004f268b723e */ /* 0x000fe200000000ff */
        /* <DEDUP_REMOVED lines=12> */
.L_x_1757:
[----:B------:R-:W-:-:S13]  /*15550*/  ISETP.NE.AND P1, PT, R13, 0x1, PT ;  /* 0x000000010d00780c */ /* 0x000fda0003f25270 */
[----:B------:R-:W0:Y:S02]  /*15560*/  @P1 LDC.64 R14, c[0x0][0x9e8] ;  /* 0x00027a00ff0e1b82 */ /* 0x000e240000000a00 */
[----:B0-----:R-:W-:-:S05]  /*15570*/  @P1 IMAD.HI.U32 R14, R5, R14, RZ ;  /* 0x0000000e050e1227 */ /* 0x001fca00078e00ff */
[----:B------:R-:W-:-:S07]  /*15580*/  @P1 SHF.R.U32.HI R5, RZ, R15, R14 ;  /* 0x0000000fff051219 */ /* 0x000fce000001160e */
.L_x_1758:
[----:B------:R-:W-:Y:S05]  /*15590*/  BSYNC B0 ;  /* 0x0000000000007941 */ /* 0x000fea0003800000 */
.L_x_1756:
[----:B------:R-:W-:-:S05]  /*155a0*/  IMAD R5, R5, R13, R13 ;  /* 0x0000000d05057224 */ /* 0x000fca00078e020d */
[----:B------:R-:W-:-:S07]  /*155b0*/  VIMNMX R12, R12, R5, PT ;  /* 0x000000050c0c7248 */ /* 0x000fce0003fe0100 */
.L_x_1755:
[----:B------:R-:W-:Y:S01]  /*155c0*/  IMAD.HI R12, R12, 0x2aaaaaab, RZ ;  /* 0x2aaaaaab0c0c7827 */ /* 0x000fe200078e02ff */
[----:B------:R-:W-:Y:S01]  /*155d0*/  ULDC UR39, c[0x0][0x9e4] ;  /* 0x0002790000277ab9 */ /* 0x000fe20000000800 */
[----:B------:R-:W-:Y:S01]  /*155e0*/  ULDC UR38, c[0x0][0x9e4] ;  /* 0x0002790000267ab9 */ /* 0x000fe20000000800 */
[----:B------:R-:W-:Y:S01]  /*155f0*/  ULDC UR50, c[0x0][0x9dc] ;  /* 0x0002770000327ab9 */ /* 0x000fe20000000800 */
[----:B------:R-:W-:Y:S01]  /*15600*/  ULDC UR42, c[0x0][0x9dc] ;  /* 0x00027700002a7ab9 */ /* 0x000fe20000000800 */
[----:B------:R-:W-:Y:S01]  /*15610*/  SHF.R.U32.HI R5, RZ, 0x1f, R12 ;  /* 0x0000001fff057819 */ /* 0x000fe2000001160c */
[----:B------:R-:W-:Y:S01]  /*15620*/  ULDC UR43, c[0x0][0x988] ;  /* 0x00026200002b7ab9 */ /* 0x000fe20000000800 */
[----:B------:R-:W-:Y:S01]  /*15630*/  ULDC UR47, c[0x0][0x988] ;  /* 0x00026200002f7ab9 */ /* 0x000fe20000000800 */
[----:B------:R-:W-:Y:S01]  /*15640*/  ULDC UR46, c[0x0][0x988] ;  /* 0x00026200002e7ab9 */ /* 0x000fe20000000800 */
[----:B------:R-:W-:Y:S01]  /*15650*/  LEA.HI.SX32 R11, R12, R5, 0x1c ;  /* 0x000000050c0b7211 */ /* 0x000fe200078fe2ff */
[----:B------:R-:W-:Y:S01]  /*15660*/  ULDC UR54, c[0x0][0x9e0] ;  /* 0x0002780000367ab9 */ /* 0x000fe20000000800 */
[----:B------:R-:W-:Y:S01]  /*15670*/  ULDC UR51, c[0x0][0x9e0] ;  /* 0x0002780000337ab9 */ /* 0x000fe20000000800 */
[----:B------:R-:W-:Y:S01]  /*15680*/  BSSY B1, `(.L_x_1759) ;  /* 0x0000367000017945 */ /* 0x000fe20003800000 */
[----:B------:R-:W-:Y:S01]  /*15690*/  VIMNMX R11, R202, R11, !PT ;  /* 0x0000000bca0b7248 */ /* 0x000fe20007fe0100 */
[----:B------:R-:W-:Y:S01]  /*156a0*/  IMAD.MOV.U32 R5, RZ, RZ, 0x3f800000 ;  /* 0x3f800000ff057424 */ /* 0x000fe200078e00ff */
[----:B------:R-:W-:Y:S01]  /*156b0*/  CS2R R86, SRZ ;  /* 0x0000000000567805 */ /* 0x000fe2000001ff00 */
[----:B------:R-:W-:Y:S01]  /*156c0*/  IMAD.MOV.U32 R12, RZ, RZ, 0x3f800000 ;  /* 0x3f800000ff0c7424 */ /* 0x000fe200078e00ff */
[----:B------:R-:W-:-:S02]  /*156d0*/  ISETP.GE.AND P1, PT, R10, R11, PT ;  /* 0x0000000b0a00720c */ /* 0x000fc40003f26270 */
        /* <DEDUP_REMOVED lines=32> */
[----:B------:R-:W-:Y:S01]  /*158e0*/  BSSY B0, `(.L_x_1761) ;  /* 0x000033c000007945 */ /* 0x000fe20003800000 */
[----:B------:R-:W-:Y:S02]  /*158f0*/  IMAD.MOV.U32 R5, RZ, RZ, 0x3f800000 ;  /* 0x3f800000ff057424 */ /* 0x000fe400078e00ff */
[----:B------:R-:W-:-:S07]  /*15900*/  IMAD.MOV.U32 R87, RZ, RZ, RZ ;  /* 0x000000ffff577224 */ /* 0x000fce00078e00ff */
.L_x_1782:
[----:B------:R-:W-:-:S04]  /*15910*/  IADD3 R13, R23, 0x1, RZ ;  /* 0x00000001170d7810 */ /* 0x000fc80007ffe0ff */
[----:B------:R-:W-:-:S04]  /*15920*/  ISETP.NE.AND P1, PT, R13, 0x2, PT ;  /* 0x000000020d00780c */ /* 0x000fc80003f25270 */
[----:B------:R-:W-:Y:S02]  /*15930*/  SEL R9, RZ, 0x1, P1 ;  /* 0x00000001ff097807 */ /* 0x000fe40000800000 */
[----:B------:R-:W-:Y:S02]  /*15940*/  SEL R13, R13, RZ, P1 ;  /* 0x000000ff0d0d7207 */ /* 0x000fe40000800000 */
[----:B------:R-:W-:Y:S01]  /*15950*/  LOP3.LUT R20, R164, R9, RZ, 0x3c, !PT ;  /* 0x00000009a4147212 */ /* 0x000fe200078e3cff */
[----:B------:R-:W-:Y:S06]  /*15960*/  @!P0 BRA `(.L_x_1762) ;  /* 0x0000000000048947 */ /* 0x000fec0003800000 */
[----:B------:R-:W-:Y:S01]  /*15970*/  BPT.TRAP 0x1 ;  /* 0x000000040000795c */ /* 0x000fe20000300000 */
.L_x_1762:
[----:B------:R-:W-:Y:S01]  /*15980*/  IMAD R9, R13, 0x8, R2 ;  /* 0x000000080d097824 */ /* 0x000fe200078e0202 */
[----:B------:R-:W-:-:S04]  /*15990*/  SHF.L.U32 R4, R20, 0x1f, RZ ;  /* 0x0000001f14047819 */ /* 0x000fc800000006ff */
[----:B------:R0:W1:Y:S01]  /*159a0*/  SYNCS.PHASECHK.TRANS64.TRYWAIT P1, [R9+URZ+0x2a830], R4 ;  /* 0x02a83004090075a7 */ /* 0x000062000802017f */
[----:B------:R-:W-:Y:S05]  /*159b0*/  @!P0 BRA `(.L_x_1763) ;  /* 0x0000000000048947 */ /* 0x000fea0003800000 */
[----:B------:R-:W-:Y:S01]  /*159c0*/  BPT.TRAP 0x1 ;  /* 0x000000040000795c */ /* 0x000fe20000300000 */
.L_x_1763:
[----:B------:R-:W-:Y:S01]  /*159d0*/  IMAD R94, R13, 0x900, R8 ;  /* 0x000009000d5e7824 */ /* 0x000fe200078e0208 */
[----:B------:R-:W-:Y:S03]  /*159e0*/  BSSY B2, `(.L_x_1764) ;  /* 0x0000006000027945 */ /* 0x000fe60003800000 */
[C---:B------:R-:W-:Y:S02]  /*159f0*/  VIADD R90, R94.reuse, 0x2 ;  /* 0x000000025e5a7836 */ /* 0x040fe40000000000 */
[----:B------:R-:W-:Y:S01]  /*15a00*/  VIADD R93, R94, 0x4 ;  /* 0x000000045e5d7836 */ /* 0x000fe20000000000 */
[----:B-1----:R-:W-:Y:S06]  /*15a10*/  @P1 BRA `(.L_x_1765) ;  /* 0x0000000000081947 */ /* 0x002fec0003800000 */
[----:B------:R-:W1:Y:S02]  /*15a20*/  SYNCS.PHASECHK.TRANS64.TRYWAIT P1, [R9+URZ+0x2a830], R4 ;  /* 0x02a83004090075a7 */ /* 0x000e64000802017f */
[----:B-1----:R-:W-:Y:S05]  /*15a30*/  @!P1 BRA `(.L_x_1766) ;  /* 0x0000015800149947 */ /* 0x002fea0003800000 */
.L_x_1765:
[----:B------:R-:W-:Y:S05]  /*15a40*/  BSYNC B2 ;  /* 0x0000000000027941 */ /* 0x000fea0003800000 */
.L_x_1764:
[----:B------:R-:W2:Y:S01]  /*15a50*/  LDL.64 R96, [R1+0x28] ;  /* 0x0000280001607983 */ /* 0x000ea20000100a00 */
[----:B------:R-:W-:Y:S01]  /*15a60*/  IMAD.MOV.U32 R88, RZ, RZ, R94 ;  /* 0x000000ffff587224 */ /* 0x000fe200078e005e */
[----:B------:R-:W-:Y:S01]  /*15a70*/  MOV R198, UR50 ;  /* 0x0000003200c67c02 */ /* 0x000fe20008000f00 */
[----:B------:R-:W-:Y:S01]  /*15a80*/  IMAD.MOV.U32 R89, RZ, RZ, 0x40000040 ;  /* 0x40000040ff597424 */ /* 0x000fe200078e00ff */
[----:B------:R-:W-:Y:S01]  /*15a90*/  MOV R194, UR46 ;  /* 0x0000002e00c27c02 */ /* 0x000fe20008000f00 */
[----:B------:R-:W-:Y:S01]  /*15aa0*/  VIADD R92, R94, 0x300 ;  /* 0x000003005e5c7836 */ /* 0x000fe20000000000 */
[----:B------:R-:W-:Y:S01]  /*15ab0*/  R2UR UR50, R88 ;  /* 0x00000000583272ca */ /* 0x000fe200000e0000 */
[----:B------:R-:W-:Y:S01]  /*15ac0*/  IMAD.MOV.U32 R88, RZ, RZ, R93 ;  /* 0x000000ffff587224 */ /* 0x000fe200078e005d */
[----:B------:R-:W-:Y:S01]  /*15ad0*/  R2UR UR46, R90 ;  /* 0x000000005a2e72ca */ /* 0x000fe200000e0000 */
[----:B------:R-:W-:Y:S01]  /*15ae0*/  IMAD.MOV.U32 R91, RZ, RZ, 0x40000040 ;  /* 0x40000040ff5b7424 */ /* 0x000fe200078e00ff */
[----:B------:R-:W-:Y:S01]  /*15af0*/  IADD3 R90, R94, 0x6, RZ ;  /* 0x000000065e5a7810 */ /* 0x000fe20007ffe0ff */
[----:B------:R-:W-:Y:S01]  /*15b00*/  IMAD.MOV.U32 R93, RZ, RZ, 0x40000040 ;  /* 0x40000040ff5d7424 */ /* 0x000fe200078e00ff */
[----:B------:R-:W-:Y:S01]  /*15b10*/  MOV R14, UR38 ;  /* 0x00000026000e7c02 */ /* 0x000fe20008000f00 */
[-C--:B------:R-:W-:Y:S01]  /*15b20*/  FMUL.FTZ R24, R24, R12.reuse ;  /* 0x0000000c18187220 */ /* 0x080fe20000410000 */
[----:B------:R-:W-:Y:S01]  /*15b30*/  MOV R190, UR42 ;  /* 0x0000002a00be7c02 */ /* 0x000fe20008000f00 */
[-C--:B------:R-:W-:Y:S01]  /*15b40*/  FMUL.FTZ R25, R25, R12.reuse ;  /* 0x0000000c19197220 */ /* 0x080fe20000410000 */
[----:B------:R-:W-:Y:S01]  /*15b50*/  R2UR UR38, R90 ;  /* 0x000000005a2672ca */ /* 0x000fe200000e0000 */
[----:B------:R-:W-:Y:S01]  /*15b60*/  VIADD R90, R94, 0x304 ;  /* 0x000003045e5a7836 */ /* 0x000fe20000000000 */
[----:B------:R-:W-:Y:S01]  /*15b70*/  R2UR UR42, R88 ;  /* 0x00000000582a72ca */ /* 0x000fe200000e0000 */
[----:B------:R-:W-:Y:S01]  /*15b80*/  VIADD R88, R94, 0x302 ;  /* 0x000003025e587836 */ /* 0x000fe20000000000 */
[----:B------:R-:W-:Y:S01]  /*15b90*/  MOV R197, UR51 ;  /* 0x0000003300c57c02 */ /* 0x000fe20008000f00 */
[-C--:B------:R-:W-:Y:S01]  /*15ba0*/  FMUL.FTZ R28, R28, R12.reuse ;  /* 0x0000000c1c1c7220 */ /* 0x080fe20000410000 */
        /* <DEDUP_REMOVED lines=8> */
[----:B------:R-:W-:Y:S01]  /*15c30*/  MOV R200, UR48 ;  /* 0x0000003000c87c02 */ /* 0x000fe20008000f00 */
        /* <DEDUP_REMOVED lines=8> */
[----:B------:R-:W-:Y:S01]  /*15cc0*/  VIADD R90, R94, 0x606 ;  /* 0x000006065e5a7836 */ /* 0x000fe20000000000 */
[----:B------:R-:W-:Y:S01]  /*15cd0*/  MOV R193, UR47 ;  /* 0x0000002f00c17c02 */ /* 0x000fe20008000f00 */
[-C--:B------:R-:W-:Y:S01]  /*15ce0*/  FMUL.FTZ R40, R40, R12.reuse ;  /* 0x0000000c28287220 */ /* 0x080fe20000410000 */
[----:B------:R-:W-:Y:S01]  /*15cf0*/  MOV R189, UR43 ;  /* 0x0000002b00bd7c02 */ /* 0x000fe20008000f00 */
[-C--:B------:R-:W-:Y:S01]  /*15d00*/  FMUL.FTZ R41, R41, R12.reuse ;  /* 0x0000000c29297220 */ /* 0x080fe20000410000 */
[----:B01----:R-:W-:Y:S01]  /*15d10*/  MOV R4, UR39 ;  /* 0x0000002700047c02 */ /* 0x003fe20008000f00 */
        /* <DEDUP_REMOVED lines=78> */
[----:B------:R-:W-:Y:S02]  /*16200*/  R2UR UR50, R198 ;  /* 0x00000000c63272ca */ /* 0x000fe400000e0000 */
[----:B------:R-:W-:Y:S02]  /*16210*/  R2UR UR49, R199 ;  /* 0x00000000c73172ca */ /* 0x000fe400000e0000 */
[----:B------:R-:W2:Y:S01]  /*16220*/  LDL.64 R198, [R1+0x20] ;  /* 0x0000200001c67983 */ /* 0x000ea20000100a00 */
[----:B------:R-:W-:Y:S01]  /*16230*/  R2UR UR51, R197 ;  /* 0x00000000c53372ca */ /* 0x000fe200000e0000 */
[----:B------:R-:W-:Y:S02]  /*16240*/  WARPGROUP.DEPBAR.LE gsb0, 0x0 ;  /* 0x00008000000079c5 */ /* 0x000fe40000010000 */
[----:B------:R-:W-:Y:S01]  /*16250*/  WARPGROUP.ARRIVE ;  /* 0x00000000000079c5 */ /* 0x000fe20000000000 */
[----:B--2---:R-:W-:-:S02]  /*16260*/  R2UR UR44, R198 ;  /* 0x00000000c62c72ca */ /* 0x004fc400000e0000 */
[----:B------:R-:W-:Y:S02]  /*16270*/  R2UR UR45, R199 ;  /* 0x00000000c72d72ca */ /* 0x000fe400000e0000 */
[----:B------:R-:W2:Y:S11]  /*16280*/  LDL.64 R198, [R1+0x8] ;  /* 0x0000080001c67983 */ /* 0x000eb60000100a00 */
[----:B------:R-:W-:Y:S01]  /*16290*/  HGMMA.64x96x16.F32 R88, gdesc[UR44], R88, gsb0 ;  /* 0x016000002c5879f0 */ /* 0x000fe20008000858 */
[----:B------:R-:W-:-:S02]  /*162a0*/  R2UR UR46, R194 ;  /* 0x00000000c22e72ca */ /* 0x000fc400000e0000 */
[----:B------:R-:W-:Y:S02]  /*162b0*/  R2UR UR45, R195 ;  /* 0x00000000c32d72ca */ /* 0x000fe400000e0000 */
[----:B------:R-:W3:Y:S01]  /*162c0*/  LDL.64 R194, [R1+0x18] ;  /* 0x0000180001c27983 */ /* 0x000ee20000100a00 */
[----:B------:R-:W-:-:S03]  /*162d0*/  R2UR UR44, R196 ;  /* 0x00000000c42c72ca */ /* 0x000fc600000e0000 */
[----:B------:R-:W4:Y:S01]  /*162e0*/  LDL.64 R196, [R1+0x10] ;  /* 0x0000100001c47983 */ /* 0x000f220000100a00 */
[----:B------:R-:W-:Y:S02]  /*162f0*/  WARPGROUP.DEPBAR.LE gsb0, 0x0 ;  /* 0x00008000000079c5 */ /* 0x000fe40000010000 */
[----:B------:R-:W-:Y:S01]  /*16300*/  WARPGROUP.ARRIVE ;  /* 0x00000000000079c5 */ /* 0x000fe20000000000 */
[----:B---3--:R-:W-:Y:S02]  /*16310*/  R2UR UR40, R194 ;  /* 0x00000000c22872ca */ /* 0x008fe400000e0000 */
[----:B------:R-:W-:Y:S02]  /*16320*/  R2UR UR41, R195 ;  /* 0x00000000c32972ca */ /* 0x000fe400000e0000 */
[----:B------:R-:W3:Y:S11]  /*16330*/  LDL.64 R194, [R1] ;  /* 0x0000000001c27983 */ /* 0x000ef60000100a00 */
[----:B------:R-:W-:Y:S01]  /*16340*/  HGMMA.64x96x16.F32 R88, gdesc[UR40], R88, gsb0 ;  /* 0x01600000285879f0 */ /* 0x000fe20008000858 */
[----:B----4-:R-:W-:-:S02]  /*16350*/  R2UR UR36, R196 ;  /* 0x00000000c42472ca */ /* 0x010fc400000e0000 */
[----:B------:R-:W-:Y:S02]  /*16360*/  R2UR UR37, R197 ;  /* 0x00000000c52572ca */ /* 0x000fe400000e0000 */
        /* <DEDUP_REMOVED lines=8> */
[----:B---3--:R-:W-:Y:S02]  /*163f0*/  R2UR UR28, R194 ;  /* 0x00000000c21c72ca */ /* 0x008fe400000e0000 */
[----:B------:R-:W-:Y:S01]  /*16400*/  R2UR UR29, R195 ;  /* 0x00000000c31d72ca */ /* 0x000fe200000e0000 */
[----:B------:R-:W-:Y:S02]  /*16410*/  WARPGROUP.DEPBAR.LE gsb0, 0x0 ;  /* 0x00008000000079c5 */ /* 0x000fe40000010000 */
[----:B------:R-:W-:-:S10]  /*16420*/  WARPGROUP.ARRIVE ;  /* 0x00000000000079c5 */ /* 0x000fd40000000000 */
        /* <DEDUP_REMOVED lines=39> */
[----:B------:R-:W-:Y:S02]  /*166a0*/  R2UR UR39, R4 ;  /* 0x00000000042772ca */ /* 0x000fe400000e0000 */
[----:B------:R-:W-:Y:S01]  /*166b0*/  R2UR UR38, R14 ;  /* 0x000000000e2672ca */ /* 0x000fe200000e0000 */
[----:B------:R-:W-:Y:S02]  /*166c0*/  WARPGROUP.DEPBAR.LE gsb0, 0x0 ;  /* 0x00008000000079c5 */ /* 0x000fe40000010000 */
[----:B------:R-:W-:-:S12]  /*166d0*/  @!P0 BRA `(.L_x_1767) ;  /* 0x0000000000048947 */ /* 0x000fd80003800000 */
[----:B------:R-:W-:Y:S01]  /*166e0*/  BPT.TRAP 0x1 ;  /* 0x000000040000795c */ /* 0x000fe20000300000 */
.L_x_1767:
[----:B------:R-:W-:Y:S01]  /*166f0*/  SHF.L.U32 R4, R164, 0x1f, RZ ;  /* 0x0000001fa4047819 */ /* 0x000fe200000006ff */
[----:B------:R-:W-:-:S04]  /*16700*/  IMAD R21, R23, 0x8, R2 ;  /* 0x0000000817157824 */ /* 0x000fc800078e0202 */
[----:B------:R0:W1:Y:S01]  /*16710*/  SYNCS.PHASECHK.TRANS64.TRYWAIT P1, [R21+URZ+0x2a850], R4 ;  /* 0x02a85004150075a7 */ /* 0x000062000802017f */
[----:B------:R-:W-:Y:S05]  /*16720*/  @!P0 BRA `(.L_x_1768) ;  /* 0x0000000000048947 */ /* 0x000fea0003800000 */
[----:B------:R-:W-:Y:S01]  /*16730*/  BPT.TRAP 0x1 ;  /* 0x000000040000795c */ /* 0x000fe20000300000 */
.L_x_1768:
[----:B------:R-:W-:Y:S04]  /*16740*/  BSSY B2, `(.L_x_1769) ;  /* 0x0000004000027945 */ /* 0x000fe80003800000 */
[----:B-1----:R-:W-:Y:S05]  /*16750*/  @P1 BRA `(.L_x_1770) ;  /* 0x0000000000081947 */ /* 0x002fea0003800000 */
[----:B------:R-:W1:Y:S02]  /*16760*/  SYNCS.PHASECHK.TRANS64.TRYWAIT P1, [R21+URZ+0x2a850], R4 ;  /* 0x02a85004150075a7 */ /* 0x000e64000802017f */
[----:B-1----:R-:W-:Y:S05]  /*16770*/  @!P1 BRA `(.L_x_1771) ;  /* 0x0000014800d89947 */ /* 0x002fea0003800000 */
.L_x_1770:
[----:B------:R-:W-:Y:S05]  /*16780*/  BSYNC B2 ;  /* 0x0000000000027941 */ /* 0x000fea0003800000 */
.L_x_1769:
[----:B01----:R-:W-:Y:S01]  /*16790*/  VIADD R4, R2, 0x400 ;  /* 0x0000040002047836 */ /* 0x003fe20000000000 */
[----:B------:R-:W-:Y:S01]  /*167a0*/  WARPGROUP.ARRIVE ;  /* 0x00000000000079c5 */ /* 0x000fe20000000000 */
[----:B------:R-:W-:Y:S02]  /*167b0*/  IMAD.MOV.U32 R5, RZ, RZ, 0x40000040 ;  /* 0x40000040ff057424 */ /* 0x000fe400078e00ff */
[----:B------:R-:W-:Y:S01]  /*167c0*/  IMAD.MOV.U32 R15, RZ, RZ, 0x40000040 ;  /* 0x40000040ff0f7424 */ /* 0x000fe200078e00ff */
[----:B------:R-:W-:Y:S02]  /*167d0*/  SHF.R.U32.HI R4, RZ, 0x4, R4 ;  /* 0x00000004ff047819 */ /* 0x000fe40000011604 */
[----:B------:R-:W-:Y:S01]  /*167e0*/  R2UR UR7, R5 ;  /* 0x00000000050772ca */ /* 0x000fe200000e0000 */
[----:B------:R-:W-:Y:S01]  /*167f0*/  IMAD.MOV.U32 R5, RZ, RZ, 0x40000040 ;  /* 0x40000040ff057424 */ /* 0x000fe200078e00ff */
[----:B------:R-:W-:-:S04]  /*16800*/  LOP3.LUT R4, R4, 0x3fff, RZ, 0xc0, !PT ;  /* 0x00003fff04047812 */ /* 0x000fc800078ec0ff */
[----:B------:R-:W-:-:S05]  /*16810*/  LOP3.LUT R4, R4, 0x3000000, RZ, 0xfc, !PT ;  /* 0x0300000004047812 */ /* 0x000fca00078efcff */
[----:B------:R-:W-:-:S05]  /*16820*/  IMAD R4, R23, 0x600, R4 ;  /* 0x0000060017047824 */ /* 0x000fca00078e0204 */
[C---:B------:R-:W-:Y:S02]  /*16830*/  R2UR UR6, R4.reuse ;  /* 0x00000000040672ca */ /* 0x040fe400000e0000 */
[----:B------:R-:W-:-:S11]  /*16840*/  IADD3 R14, R4, 0x80, RZ ;  /* 0x00000080040e7810 */ /* 0x000fd60007ffe0ff */
        /* <DEDUP_REMOVED lines=16> */
[C---:B------:R-:W-:Y:S01]  /*16950*/  VIADD R14, R4.reuse, 0x200 ;  /* 0x00000200040e7836 */ /* 0x040fe20000000000 */
[----:B------:R-:W-:Y:S01]  /*16960*/  R2UR UR7, R15 ;  /* 0x000000000f0772ca */ /* 0x000fe200000e0000 */
[----:B------:R-:W-:Y:S01]  /*16970*/  VIADD R4, R4, 0x280 ;  /* 0x0000028004047836 */ /* 0x000fe20000000000 */
[----:B------:R-:W-:Y:S01]  /*16980*/  MOV R15, 0x40000040 ;  /* 0x40000040000f7802 */ /* 0x000fe20000000f00 */
        /* <DEDUP_REMOVED lines=16> */
.L_x_1772:
[----:B------:R-:W-:Y:S01]  /*16a90*/  ISETP.NE.AND P2, PT, R225, 0x1, PT ;  /* 0x00000001e100780c */ /* 0x000fe20003f45270 */
[----:B------:R-:W-:Y:S01]  /*16aa0*/  IMAD.IADD R14, R203, 0x1, R188 ;  /* 0x00000001cb0e7824 */ /* 0x000fe200078e02bc */
[----:B------:R-:W-:Y:S01]  /*16ab0*/  LOP3.LUT P1, RZ, R16, 0x80000, RZ, 0xc0, !PT ;  /* 0x0008000010ff7812 */ /* 0x000fe2000782c0ff */
[----:B------:R-:W-:Y:S02]  /*16ac0*/  VIADD R9, R9, 0x2a840 ;  /* 0x0002a84009097836 */ /* 0x000fe40000000000 */
[----:B------:R-:W-:-:S03]  /*16ad0*/  IMAD R138, R10, -0x60, RZ ;  /* 0xffffffa00a8a7824 */ /* 0x000fc600078e02ff */
[----:B------:R-:W-:Y:S01]  /*16ae0*/  PRMT R9, R172, 0x654, R9 ;  /* 0x00000654ac097816 */ /* 0x000fe20000000009 */
[----:B------:R-:W-:Y:S01]  /*16af0*/  IMAD.IADD R12, R138, 0x1, -R182 ;  /* 0x000000018a0c7824 */ /* 0x000fe200078e0ab6 */
[----:B------:R-:W-:Y:S02]  /*16b00*/  IADD3 R136, -R182, 0x1, R138 ;  /* 0x00000001b6887810 */ /* 0x000fe40007ffe18a */
[----:B------:R0:W-:Y:S02]  /*16b10*/  SYNCS.ARRIVE.TRANS64.RED.A1T0 RZ, [R9+URZ], RZ ;  /* 0x000000ff09ff79a7 */ /* 0x0001e4000810043f */
[----:B------:R-:W-:Y:S01]  /*16b20*/  IADD3 R136, -R165, R136, R166 ;  /* 0x00000088a5887210 */ /* 0x000fe20007ffe1a6 */
[----:B------:R-:W1:Y:S01]  /*16b30*/  @P2 LDC R5, c[0x0][0x44c] ;  /* 0x00011300ff052b82 */ /* 0x000e620000000800 */
[----:B0-----:R-:W-:-:S05]  /*16b40*/  IMAD.U32 R9, RZ, RZ, UR50 ;  /* 0x00000032ff097e24 */ /* 0x001fca000f8e00ff */
[----:B------:R-:W-:Y:S02]  /*16b50*/  LOP3.LUT R137, RZ, R9, RZ, 0x33, !PT ;  /* 0x00000009ff897212 */ /* 0x000fe400078e33ff */
[----:B------:R-:W0:Y:S03]  /*16b60*/  @P2 LDC R4, c[0x0][0x450] ;  /* 0x00011400ff042b82 */ /* 0x000e260000000800 */
[----:B------:R-:W-:Y:S01]  /*16b70*/  IMAD.IADD R137, R137, 0x1, R136 ;  /* 0x0000000189897824 */ /* 0x000fe200078e0288 */
[----:B------:R-:W-:Y:S01]  /*16b80*/  IADD3 R136, R136, UR54, RZ ;  /* 0x0000003688887c10 */ /* 0x000fe2000fffe0ff */
[----:B-1----:R-:W-:-:S05]  /*16b90*/  @P2 IMAD.HI.U32 R5, R14, R5, RZ ;  /* 0x000000050e052227 */ /* 0x002fca00078e00ff */
[----:B0-----:R-:W-:-:S05]  /*16ba0*/  @P2 SHF.R.U32.HI R14, RZ, R4, R5 ;  /* 0x00000004ff0e2219 */ /* 0x001fca0000011605 */
[----:B------:R-:W0:Y:S02]  /*16bb0*/  SHFL.IDX PT, R139, R14, RZ, 0x1c1f ;  /* 0x001c1fff0e8b7589 */ /* 0x000e2400000e0000 */
[--C-:B0-----:R-:W-:Y:S02]  /*16bc0*/  IMAD.IADD R23, R136, 0x1, R139.reuse ;  /* 0x0000000188177824 */ /* 0x101fe400078e028b */
[----:B------:R-:W-:Y:S01]  /*16bd0*/  IMAD.IADD R15, R137, 0x1, R139 ;  /* 0x00000001890f7824 */ /* 0x000fe200078e028b */
[----:B------:R-:W-:Y:S06]  /*16be0*/  @!P1 BRA `(.L_x_1773) ;  /* 0x0000000000549947 */ /* 0x000fec0003800000 */
        /* <DEDUP_REMOVED lines=12> */
.L_x_1775:
[----:B------:R-:W-:-:S05]  /*16cb0*/  IMAD.U32 R140, RZ, RZ, UR39 ;  /* 0x00000027ff8c7e24 */ /* 0x000fca000f8e00ff */
[----:B------:R-:W-:-:S13]  /*16cc0*/  ISETP.NE.AND P1, PT, R140, 0x1, PT ;  /* 0x000000018c00780c */ /* 0x000fda0003f25270 */
[----:B------:R-:W0:Y:S02]  /*16cd0*/  @P1 LDC.64 R4, c[0x0][0x9e8] ;  /* 0x00027a00ff041b82 */ /* 0x000e240000000a00 */
[----:B0-----:R-:W-:-:S05]  /*16ce0*/  @P1 IMAD.HI.U32 R4, R139, R4, RZ ;  /* 0x000000048b041227 */ /* 0x001fca00078e00ff */
[----:B------:R-:W-:-:S07]  /*16cf0*/  @P1 SHF.R.U32.HI R139, RZ, R5, R4 ;  /* 0x00000005ff8b1219 */ /* 0x000fce0000011604 */
.L_x_1776:
[----:B------:R-:W-:Y:S05]  /*16d00*/  BSYNC B2 ;  /* 0x0000000000027941 */ /* 0x000fea0003800000 */
.L_x_1774:
[----:B------:R-:W-:-:S05]  /*16d10*/  IMAD R139, R139, R140, R12 ;  /* 0x0000008c8b8b7224 */ /* 0x000fca00078e020c */
[----:B------:R-:W-:Y:S02]  /*16d20*/  VIADDMNMX R23, R139, R140, R23, PT ;  /* 0x0000008c8b177246 */ /* 0x000fe40003800117 */
[----:B------:R-:W-:-:S07]  /*16d30*/  VIMNMX R15, R15, R139, !PT ;  /* 0x0000008b0f0f7248 */ /* 0x000fce0007fe0100 */
.L_x_1773:
[C---:B------:R-:W-:Y:S01]  /*16d40*/  ISETP.GE.AND P1, PT, R138.reuse, 0x2, PT ;  /* 0x000000028a00780c */ /* 0x040fe20003f26270 */
[----:B------:R-:W0:Y:S01]  /*16d50*/  SHFL.IDX PT, R14, R14, 0x1, 0x1c1f ;  /* 0x003c1f000e0e7f89 */ /* 0x000e2200000e0000 */
[C---:B------:R-:W-:Y:S02]  /*16d60*/  ISETP.GE.AND P2, PT, R138.reuse, 0x9, PT ;  /* 0x000000098a00780c */ /* 0x040fe40003f46270 */
[C---:B------:R-:W-:Y:S02]  /*16d70*/  ISETP.GT.AND P4, PT, R15.reuse, 0x1, !P1 ;  /* 0x000000010f00780c */ /* 0x040fe40004f84270 */
[----:B------:R-:W-:Y:S02]  /*16d80*/  ISETP.GE.AND P5, PT, R138, 0xa, PT ;  /* 0x0000000a8a00780c */ /* 0x000fe40003fa6270 */
[----:B------:R-:W-:Y:S02]  /*16d90*/  ISETP.GT.AND P3, PT, R15, 0x8, !P2 ;  /* 0x000000080f00780c */ /* 0x000fe40005764270 */
[----:B------:R-:W-:-:S02]  /*16da0*/  ISETP.LT.OR P4, PT, R23, 0x2, P4 ;  /* 0x000000021700780c */ /* 0x000fc40002781670 */
[----:B------:R-:W-:Y:S02]  /*16db0*/  ISETP.LT.OR P3, PT, R23, 0x9, P3 ;  /* 0x000000091700780c */ /* 0x000fe40001f61670 */
[----:B------:R-:W-:Y:S02]  /*16dc0*/  FSEL R89, R89, -INF , !P4 ;  /* 0xff80000059597808 */ /* 0x000fe40006000000 */
[----:B------:R-:W-:Y:S02]  /*16dd0*/  ISETP.GE.AND P4, PT, R138, 0x11, PT ;  /* 0x000000118a00780c */ /* 0x000fe40003f86270 */
[----:B------:R-:W-:Y:S02]  /*16de0*/  LOP3.LUT R16, R16, 0xfffffffb, RZ, 0xc0, !PT ;  /* 0xfffffffb10107812 */ /* 0x000fe400078ec0ff */
[----:B------:R-:W-:Y:S02]  /*16df0*/  FSEL R92, R92, -INF , !P3 ;  /* 0xff8000005c5c7808 */ /* 0x000fe40005800000 */
[----:B------:R-:W-:-:S02]  /*16e00*/  ISETP.GT.AND P3, PT, R15, 0x9, !P5 ;  /* 0x000000090f00780c */ /* 0x000fc40006f64270 */
[----:B------:R-:W-:Y:S01]  /*16e10*/  @P5 LOP3.LUT R16, R16, 0x4, RZ, 0xfc, !PT ;  /* 0x0000000410105812 */ /* 0x000fe200078efcff */
[----:B0-----:R-:W-:Y:S01]  /*16e20*/  IMAD.IADD R136, R136, 0x1, R14 ;  /* 0x0000000188887824 */ /* 0x001fe200078e020e */
[----:B------:R-:W-:Y:S02]  /*16e30*/  ISETP.LT.OR P3, PT, R23, 0xa, P3 ;  /* 0x0000000a1700780c */ /* 0x000fe40001f61670 */
[----:B------:R-:W-:Y:S02]  /*16e40*/  LOP3.LUT R16, R16, 0xfffffff7, RZ, 0xc0, !PT ;  /* 0xfffffff710107812 */ /* 0x000fe400078ec0ff */
[----:B------:R-:W-:Y:S02]  /*16e50*/  FSEL R93, R93, -INF , !P3 ;  /* 0xff8000005d5d7808 */ /* 0x000fe40005800000 */
[----:B------:R-:W-:Y:S02]  /*16e60*/  @P4 LOP3.LUT R16, R16, 0x8, RZ, 0xfc, !PT ;  /* 0x0000000810104812 */ /* 0x000fe400078efcff */
[----:B------:R-:W-:-:S02]  /*16e70*/  ISETP.GT.AND P3, PT, R15, 0x10, !P4 ;  /* 0x000000100f00780c */ /* 0x000fc40006764270 */
[----:B------:R-:W-:Y:S02]  /*16e80*/  ISETP.GE.AND P4, PT, R138, 0x12, PT ;  /* 0x000000128a00780c */ /* 0x000fe40003f86270 */
[----:B------:R-:W-:Y:S02]  /*16e90*/  ISETP.LT.OR P3, PT, R23, 0x11, P3 ;  /* 0x000000111700780c */ /* 0x000fe40001f61670 */
[----:B------:R-:W-:Y:S02]  /*16ea0*/  LOP3.LUT R16, R16, 0xffffffef, RZ, 0xc0, !PT ;  /* 0xffffffef10107812 */ /* 0x000fe400078ec0ff */
[----:B------:R-:W-:Y:S02]  /*16eb0*/  FSEL R96, R96, -INF , !P3 ;  /* 0xff80000060607808 */ /* 0x000fe40005800000 */
[----:B------:R-:W-:Y:S02]  /*16ec0*/  ISETP.GT.AND P3, PT, R15, 0x11, !P4 ;  /* 0x000000110f00780c */ /* 0x000fe40006764270 */
[----:B------:R-:W-:-:S02]  /*16ed0*/  IADD3 R137, R137, R14, RZ ;  /* 0x0000000e89897210 */ /* 0x000fc40007ffe0ff */
[----:B------:R-:W-:Y:S02]  /*16ee0*/  ISETP.LT.OR P3, PT, R23, 0x12, P3 ;  /* 0x000000121700780c */ /* 0x000fe40001f61670 */
[----:B------:R-:W-:Y:S02]  /*16ef0*/  @P4 LOP3.LUT R16, R16, 0x10, RZ, 0xfc, !PT ;  /* 0x0000001010104812 */ /* 0x000fe400078efcff */
[----:B------:R-:W-:Y:S02]  /*16f00*/  ISETP.GE.AND P4, PT, R138, 0x19, PT ;  /* 0x000000198a00780c */ /* 0x000fe40003f86270 */
[----:B------:R-:W-:Y:S02]  /*16f10*/  LOP3.LUT R16, R16, 0xfffbffff, RZ, 0xc0, !PT ;  /* 0xfffbffff10107812 */ /* 0x000fe400078ec0ff */
[----:B------:R-:W-:Y:S02]  /*16f20*/  FSEL R97, R97, -INF , !P3 ;  /* 0xff80000061617808 */ /* 0x000fe40005800000 */
[----:B------:R-:W-:-:S04]  /*16f30*/  ISETP.GT.AND P3, PT, R15, 0x18, !P4 ;  /* 0x000000180f00780c */ /* 0x000fc80006764270 */
[----:B------:R-:W-:-:S03]  /*16f40*/  ISETP.LT.OR P3, PT, R23, 0x19, P3 ;  /* 0x000000191700780c */ /* 0x000fc60001f61670 */
        /* <DEDUP_REMOVED lines=68> */
[----:B------:R-:W-:Y:S02]  /*17390*/  FSEL R121, R121, -INF , !P3 ;  /* 0xff80000079797808 */ /* 0x000fe40005800000 */
[----:B------:R-:W-:Y:S02]  /*173a0*/  LOP3.LUT R16, R16, 0xffffffbf, RZ, 0xc0, !PT ;  /* 0xffffffbf10107812 */ /* 0x000fe400078ec0ff */
[----:B------:R-:W-:-:S04]  /*173b0*/  ISETP.GT.AND P3, PT, R15, 0x48, !P4 ;  /* 0x000000480f00780c */ /* 0x000fc80006764270 */
[----:B------:R-:W-:-:S03]  /*173c0*/  ISETP.LT.OR P3, PT, R23, 0x49, P3 ;  /* 0x000000491700780c */ /* 0x000fc60001f61670 */
[----:B------:R-:W-:Y:S02]  /*173d0*/  @P4 LOP3.LUT R16, R16, 0x40, RZ, 0xfc, !PT ;  /* 0x0000004010104812 */ /* 0x000fe400078efcff */
[----:B------:R-:W-:Y:S02]  /*173e0*/  ISETP.GE.AND P4, PT, R138, 0x4a, PT ;  /* 0x0000004a8a00780c */ /* 0x000fe40003f86270 */
[----:B------:R-:W-:Y:S02]  /*173f0*/  FSEL R124, R124, -INF , !P3 ;  /* 0xff8000007c7c7808 */ /* 0x000fe40005800000 */
[----:B------:R-:W-:Y:S02]  /*17400*/  ISETP.GT.AND P3, PT, R15, 0x49, !P4 ;  /* 0x000000490f00780c */ /* 0x000fe40006764270 */
[----:B------:R-:W-:Y:S02]  /*17410*/  LOP3.LUT R16, R16, 0xffffffdf, RZ, 0xc0, !PT ;  /* 0xffffffdf10107812 */ /* 0x000fe400078ec0ff */
[----:B------:R-:W-:-:S04]  /*17420*/  ISETP.LT.OR P3, PT, R23, 0x4a, P3 ;  /* 0x0000004a1700780c */ /* 0x000fc80001f61670 */
[----:B------:R-:W-:Y:S02]  /*17430*/  FSEL R125, R125, -INF , !P3 ;  /* 0xff8000007d7d7808 */ /* 0x000fe40005800000 */
[----:B------:R-:W-:Y:S02]  /*17440*/  ISETP.GE.AND P3, PT, R138, 0x51, PT ;  /* 0x000000518a00780c */ /* 0x000fe40003f66270 */
[----:B------:R-:W-:Y:S02]  /*17450*/  @P4 LOP3.LUT R16, R16, 0x20, RZ, 0xfc, !PT ;  /* 0x0000002010104812 */ /* 0x000fe400078efcff */
[----:B------:R-:W-:Y:S02]  /*17460*/  ISETP.GT.AND P4, PT, R15, 0x50, !P3 ;  /* 0x000000500f00780c */ /* 0x000fe40005f84270 */
[----:B------:R-:W-:Y:S02]  /*17470*/  LOP3.LUT R16, R16, 0xfffffffd, RZ, 0xc0, !PT ;  /* 0xfffffffd10107812 */ /* 0x000fe400078ec0ff */
        /* <DEDUP_REMOVED lines=10> */
[----:B------:R-:W-:-:S13]  /*17520*/  ISETP.GE.AND P6, PT, R138, 0x1, PT ;  /* 0x000000018a00780c */ /* 0x000fda0003fc6270 */
[----:B------:R-:W-:Y:S02]  /*17530*/  @P6 LOP3.LUT R16, R16, 0x2, RZ, 0xfc, !PT ;  /* 0x0000000210106812 */ /* 0x000fe400078efcff */
[----:B------:R-:W-:Y:S02]  /*17540*/  ISETP.GT.AND P6, PT, R15, RZ, !P6 ;  /* 0x000000ff0f00720c */ /* 0x000fe400077c4270 */
[----:B------:R-:W-:Y:S02]  /*17550*/  LOP3.LUT R16, R16, 0xfffffffe, RZ, 0xc0, !PT ;  /* 0xfffffffe10107812 */ /* 0x000fe400078ec0ff */
[----:B------:R-:W-:-:S04]  /*17560*/  ISETP.LT.OR P6, PT, R23, 0x1, P6 ;  /* 0x000000011700780c */ /* 0x000fc800037c1670 */
[----:B------:R-:W-:Y:S02]  /*17570*/  FSEL R88, R88, -INF , !P6 ;  /* 0xff80000058587808 */ /* 0x000fe40007000000 */
[----:B------:R-:W-:-:S13]  /*17580*/  ISETP.GE.AND P6, PT, R138, 0x5a, PT ;  /* 0x0000005a8a00780c */ /* 0x000fda0003fc6270 */
[----:B------:R-:W-:Y:S02]  /*17590*/  @P6 LOP3.LUT R16, R16, 0x1, RZ, 0xfc, !PT ;  /* 0x0000000110106812 */ /* 0x000fe400078efcff */
[----:B------:R-:W-:-:S04]  /*175a0*/  ISETP.GT.AND P6, PT, R15, 0x59, !P6 ;  /* 0x000000590f00780c */ /* 0x000fc800077c4270 */
[----:B------:R-:W-:-:S04]  /*175b0*/  ISETP.LT.OR P6, PT, R23, 0x5a, P6 ;  /* 0x0000005a1700780c */ /* 0x000fc800037c1670 */
[----:B------:R-:W-:Y:S02]  /*175c0*/  FSEL R133, R133, -INF , !P6 ;  /* 0xff80000085857808 */ /* 0x000fe40007000000 */
[----:B------:R-:W-:-:S13]  /*175d0*/  LOP3.LUT P6, RZ, R16, 0x80000, RZ, 0xc0, !PT ;  /* 0x0008000010ff7812 */ /* 0x000fda00078cc0ff */
[----:B------:R-:W-:Y:S05]  /*175e0*/  @!P6 BRA `(.L_x_1777) ;  /* 0x000000000054e947 */ /* 0x000fea0003800000 */
        /* <DEDUP_REMOVED lines=12> */
.L_x_1779:
[----:B------:R-:W-:-:S05]  /*176b0*/  IMAD.U32 R15, RZ, RZ, UR39 ;  /* 0x00000027ff0f7e24 */ /* 0x000fca000f8e00ff */
[----:B------:R-:W-:-:S13]  /*176c0*/  ISETP.NE.AND P6, PT, R15, 0x1, PT ;  /* 0x000000010f00780c */ /* 0x000fda0003fc5270 */
[----:B------:R-:W0:Y:S02]  /*176d0*/  @P6 LDC.64 R4, c[0x0][0x9e8] ;  /* 0x00027a00ff046b82 */ /* 0x000e240000000a00 */
[----:B0-----:R-:W-:-:S05]  /*176e0*/  @P6 IMAD.HI.U32 R4, R14, R4, RZ ;  /* 0x000000040e046227 */ /* 0x001fca00078e00ff */
[----:B------:R-:W-:-:S07]  /*176f0*/  @P6 SHF.R.U32.HI R14, RZ, R5, R4 ;  /* 0x00000005ff0e6219 */ /* 0x000fce0000011604 */
.L_x_1780:
[----:B------:R-:W-:Y:S05]  /*17700*/  BSYNC B2 ;  /* 0x0000000000027941 */ /* 0x000fea0003800000 */
.L_x_1778:
[----:B------:R-:W-:-:S05]  /*17710*/  IMAD R12, R14, R15, R12 ;  /* 0x0000000f0e0c7224 */ /* 0x000fca00078e020c */
[----:B------:R-:W-:Y:S02]  /*17720*/  VIADDMNMX R136, R12, R15, R136, PT ;  /* 0x0000000f0c887246 */ /* 0x000fe40003800188 */
[----:B------:R-:W-:-:S07]  /*17730*/  VIMNMX R137, R137, R12, !PT ;  /* 0x0000000c89897248 */ /* 0x000fce0007fe0100 */
.L_x_1777:
[C---:B------:R-:W-:Y:S02]  /*17740*/  ISETP.GT.AND P1, PT, R137.reuse, 0x1, !P1 ;  /* 0x000000018900780c */ /* 0x040fe40004f24270 */
[----:B------:R-:W-:Y:S02]  /*17750*/  ISETP.GT.AND P2, PT, R137, 0x8, !P2 ;  /* 0x000000088900780c */ /* 0x000fe40005744270 */
[C---:B------:R-:W-:Y:S02]  /*17760*/  ISETP.LT.OR P1, PT, R136.reuse, 0x2, P1 ;  /* 0x000000028800780c */ /* 0x040fe40000f21670 */
[----:B------:R-:W-:Y:S02]  /*17770*/  ISETP.LT.OR P2, PT, R136, 0x9, P2 ;  /* 0x000000098800780c */ /* 0x000fe40001741670 */
[----:B------:R-:W-:Y:S02]  /*17780*/  FSEL R91, R91, -INF , !P1 ;  /* 0xff8000005b5b7808 */ /* 0x000fe40004800000 */
[----:B------:R-:W-:-:S02]  /*17790*/  LOP3.LUT P1, RZ, R16, 0x4, RZ, 0xc0, !PT ;  /* 0x0000000410ff7812 */ /* 0x000fc4000782c0ff */
[----:B------:R-:W-:Y:S02]  /*177a0*/  FSEL R94, R94, -INF , !P2 ;  /* 0xff8000005e5e7808 */ /* 0x000fe40005000000 */
[----:B------:R-:W-:Y:S02]  /*177b0*/  ISETP.GT.AND P1, PT, R137, 0x9, !P1 ;  /* 0x000000098900780c */ /* 0x000fe40004f24270 */
[----:B------:R-:W-:Y:S02]  /*177c0*/  LOP3.LUT P2, RZ, R16, 0x20000, RZ, 0xc0, !PT ;  /* 0x0002000010ff7812 */ /* 0x000fe4000784c0ff */
[----:B------:R-:W-:Y:S02]  /*177d0*/  ISETP.LT.OR P1, PT, R136, 0xa, P1 ;  /* 0x0000000a8800780c */ /* 0x000fe40000f21670 */
[----:B------:R-:W-:Y:S02]  /*177e0*/  LOP3.LUT P6, RZ, R16, 0x10000, RZ, 0xc0, !PT ;  /* 0x0001000010ff7812 */ /* 0x000fe400078cc0ff */
[----:B------:R-:W-:-:S02]  /*177f0*/  FSEL R95, R95, -INF , !P1 ;  /* 0xff8000005f5f7808 */ /* 0x000fc40004800000 */
[----:B------:R-:W-:Y:S02]  /*17800*/  LOP3.LUT P1, RZ, R16, 0x8, RZ, 0xc0, !PT ;  /* 0x0000000810ff7812 */ /* 0x000fe4000782c0ff */
[----:B------:R-:W-:Y:S02]  /*17810*/  FMNMX.FTZ R4, R88, R3, !PT ;  /* 0x0000000358047209 */ /* 0x000fe40007810000 */
[----:B------:R-:W-:Y:S02]  /*17820*/  ISETP.GT.AND P1, PT, R137, 0x10, !P1 ;  /* 0x000000108900780c */ /* 0x000fe40004f24270 */
[----:B------:R-:W-:Y:S02]  /*17830*/  FMNMX.FTZ R5, R89, R4, !PT ;  /* 0x0000000459057209 */ /* 0x000fe40007810000 */
[----:B------:R-:W-:Y:S02]  /*17840*/  ISETP.LT.OR P1, PT, R136, 0x11, P1 ;  /* 0x000000118800780c */ /* 0x000fe40000f21670 */
[----:B------:R-:W-:-:S02]  /*17850*/  FMNMX.FTZ R4, R92, R5, !PT ;  /* 0x000000055c047209 */ /* 0x000fc40007810000 */
[----:B------:R-:W-:Y:S02]  /*17860*/  FSEL R98, R98, -INF , !P1 ;  /* 0xff80000062627808 */ /* 0x000fe40004800000 */
[----:B------:R-:W-:Y:S02]  /*17870*/  LOP3.LUT P1, RZ, R16, 0x10, RZ, 0xc0, !PT ;  /* 0x0000001010ff7812 */ /* 0x000fe4000782c0ff */
[----:B------:R-:W-:Y:S02]  /*17880*/  FMNMX.FTZ R5, R93, R4, !PT ;  /* 0x000000045d057209 */ /* 0x000fe40007810000 */
[----:B------:R-:W-:Y:S02]  /*17890*/  ISETP.GT.AND P1, PT, R137, 0x11, !P1 ;  /* 0x000000118900780c */ /* 0x000fe40004f24270 */
[----:B------:R-:W-:Y:S02]  /*178a0*/  FMNMX.FTZ R4, R96, R5, !PT ;  /* 0x0000000560047209 */ /* 0x000fe40007810000 */
[----:B------:R-:W-:-:S02]  /*178b0*/  ISETP.LT.OR P1, PT, R136, 0x12, P1 ;  /* 0x000000128800780c */ /* 0x000fc40000f21670 */
[----:B------:R-:W-:Y:S02]  /*178c0*/  FMNMX.FTZ R5, R97, R4, !PT ;  /* 0x0000000461057209 */ /* 0x000fe40007810000 */
[----:B------:R-:W-:Y:S02]  /*178d0*/  FSEL R99, R99, -INF , !P1 ;  /* 0xff80000063637808 */ /* 0x000fe40004800000 */
[----:B------:R-:W-:Y:S02]  /*178e0*/  LOP3.LUT P1, RZ, R16, 0x40000, RZ, 0xc0, !PT ;  /* 0x0004000010ff7812 */ /* 0x000fe4000782c0ff */
[----:B------:R-:W-:Y:S02]  /*178f0*/  FMNMX.FTZ R4, R100, R5, !PT ;  /* 0x0000000564047209 */ /* 0x000fe40007810000 */
[----:B------:R-:W-:Y:S02]  /*17900*/  ISETP.GT.AND P1, PT, R137, 0x18, !P1 ;  /* 0x000000188900780c */ /* 0x000fe40004f24270 */
[----:B------:R-:W-:-:S02]  /*17910*/  FMNMX.FTZ R5, R101, R4, !PT ;  /* 0x0000000465057209 */ /* 0x000fc40007810000 */
[----:B------:R-:W-:Y:S02]  /*17920*/  ISETP.LT.OR P1, PT, R136, 0x19, P1 ;  /* 0x000000198800780c */ /* 0x000fe40000f21670 */
[----:B------:R-:W-:Y:S02]  /*17930*/  FMNMX.FTZ R4, R104, R5, !PT ;  /* 0x0000000568047209 */ /* 0x000fe40007810000 */
[----:B------:R-:W-:Y:S02]  /*17940*/  FSEL R102, R102, -INF , !P1 ;  /* 0xff80000066667808 */ /* 0x000fe40004800000 */
[----:B------:R-:W-:Y:S02]  /*17950*/  ISETP.GT.AND P1, PT, R137, 0x19, !P2 ;  /* 0x000000198900780c */ /* 0x000fe40005724270 */
[----:B------:R-:W-:Y:S02]  /*17960*/  LOP3.LUT P2, RZ, R16, 0x40, RZ, 0xc0, !PT ;  /* 0x0000004010ff7812 */ /* 0x000fe4000784c0ff */
[----:B------:R-:W-:-:S02]  /*17970*/  ISETP.LT.OR P1, PT, R136, 0x1a, P1 ;  /* 0x0000001a8800780c */ /* 0x000fc40000f21670 */
[----:B------:R-:W-:Y:S02]  /*17980*/  FMNMX.FTZ R5, R105, R4, !PT ;  /* 0x0000000469057209 */ /* 0x000fe40007810000 */
[----:B------:R-:W-:Y:S02]  /*17990*/  FSEL R103, R103, -INF , !P1 ;  /* 0xff80000067677808 */ /* 0x000fe40004800000 */
[----:B------:R-:W-:Y:S02]  /*179a0*/  ISETP.GT.AND P1, PT, R137, 0x20, !P6 ;  /* 0x000000208900780c */ /* 0x000fe40007724270 */
[----:B------:R-:W-:Y:S02]  /*179b0*/  FMNMX.FTZ R4, R108, R5, !PT ;  /* 0x000000056c047209 */ /* 0x000fe40007810000 */
[----:B------:R-:W-:Y:S02]  /*179c0*/  ISETP.LT.OR P1, PT, R136, 0x21, P1 ;  /* 0x000000218800780c */ /* 0x000fe40000f21670 */
[----:B------:R-:W-:-:S02]  /*179d0*/  LOP3.LUT P6, RZ, R16, 0x20, RZ, 0xc0, !PT ;  /* 0x0000002010ff7812 */ /* 0x000fc400078cc0ff */
        /* <DEDUP_REMOVED lines=15> */
[----:B------:R-:W-:Y:S02]  /*17ad0*/  LOP3.LUT P1, RZ, R16, 0x2000, RZ, 0xc0, !PT ;  /* 0x0000200010ff7812 */ /* 0x000fe4000782c0ff */
[----:B------:R-:W-:Y:S02]  /*17ae0*/  FMNMX.FTZ R5, R121, R4, !PT ;  /* 0x0000000479057209 */ /* 0x000fe40007810000 */
[----:B------:R-:W-:-:S02]  /*17af0*/  ISETP.GT.AND P1, PT, R137, 0x29, !P1 ;  /* 0x000000298900780c */ /* 0x000fc40004f24270 */
[----:B------:R-:W-:Y:S02]  /*17b00*/  FMNMX.FTZ R4, R124, R5, !PT ;  /* 0x000000057c047209 */ /* 0x000fe40007810000 */
[----:B------:R-:W-:Y:S02]  /*17b10*/  ISETP.LT.OR P1, PT, R136, 0x2a, P1 ;  /* 0x0000002a8800780c */ /* 0x000fe40000f21670 */
[----:B------:R-:W-:Y:S02]  /*17b20*/  FMNMX.FTZ R5, R125, R4, !PT ;  /* 0x000000047d057209 */ /* 0x000fe40007810000 */
[----:B------:R-:W-:Y:S02]  /*17b30*/  FSEL R111, R111, -INF , !P1 ;  /* 0xff8000006f6f7808 */ /* 0x000fe40004800000 */
[----:B------:R-:W-:Y:S02]  /*17b40*/  LOP3.LUT P1, RZ, R16, 0x1000, RZ, 0xc0, !PT ;  /* 0x0000100010ff7812 */ /* 0x000fe4000782c0ff */
[----:B------:R-:W-:-:S02]  /*17b50*/  FMNMX.FTZ R4, R128, R5, !PT ;  /* 0x0000000580047209 */ /* 0x000fc40007810000 */
[----:B------:R-:W-:Y:S02]  /*17b60*/  ISETP.GT.AND P1, PT, R137, 0x30, !P1 ;  /* 0x000000308900780c */ /* 0x000fe40004f24270 */
[----:B------:R-:W-:Y:S02]  /*17b70*/  FMNMX.FTZ R5, R129, R4, !PT ;  /* 0x0000000481057209 */ /* 0x000fe40007810000 */
[----:B------:R-:W-:Y:S02]  /*17b80*/  ISETP.LT.OR P1, PT, R136, 0x31, P1 ;  /* 0x000000318800780c */ /* 0x000fe40000f21670 */
[----:B------:R-:W-:Y:S02]  /*17b90*/  FMNMX.FTZ R4, R132, R5, !PT ;  /* 0x0000000584047209 */ /* 0x000fe40007810000 */
[----:B------:R-:W-:Y:S02]  /*17ba0*/  FSEL R114, R114, -INF , !P1 ;  /* 0xff80000072727808 */ /* 0x000fe40004800000 */
[----:B------:R-:W-:-:S02]  /*17bb0*/  LOP3.LUT P1, RZ, R16, 0x800, RZ, 0xc0, !PT ;  /* 0x0000080010ff7812 */ /* 0x000fc4000782c0ff */
[----:B------:R-:W-:Y:S02]  /*17bc0*/  FMNMX.FTZ R4, R133, R4, !PT ;  /* 0x0000000485047209 */ /* 0x000fe40007810000 */
[C---:B------:R-:W-:Y:S02]  /*17bd0*/  ISETP.GT.AND P1, PT, R137.reuse, 0x31, !P1 ;  /* 0x000000318900780c */ /* 0x040fe40004f24270 */
[----:B------:R-:W-:Y:S01]  /*17be0*/  ISETP.GT.AND P3, PT, R137, 0x50, !P3 ;  /* 0x000000508900780c */ /* 0x000fe20005f64270 */
[----:B------:R-:W0:Y:S01]  /*17bf0*/  SHFL.BFLY PT, R5, R4, 0x2, 0x1f ;  /* 0x0c401f0004057f89 */ /* 0x000e2200000e0000 */
[C---:B------:R-:W-:Y:S02]  /*17c00*/  ISETP.LT.OR P1, PT, R136.reuse, 0x32, P1 ;  /* 0x000000328800780c */ /* 0x040fe40000f21670 */
[----:B------:R-:W-:Y:S02]  /*17c10*/  ISETP.LT.OR P3, PT, R136, 0x51, P3 ;  /* 0x000000518800780c */ /* 0x000fe40001f61670 */
[----:B------:R-:W-:-:S02]  /*17c20*/  FSEL R115, R115, -INF , !P1 ;  /* 0xff80000073737808 */ /* 0x000fc40004800000 */
[----:B------:R-:W-:Y:S02]  /*17c30*/  LOP3.LUT P1, RZ, R16, 0x400, RZ, 0xc0, !PT ;  /* 0x0000040010ff7812 */ /* 0x000fe4000782c0ff */
[C---:B------:R-:W-:Y:S02]  /*17c40*/  ISETP.GT.AND P4, PT, R137.reuse, 0x51, !P4 ;  /* 0x000000518900780c */ /* 0x040fe40006784270 */
[C---:B------:R-:W-:Y:S02]  /*17c50*/  ISETP.GT.AND P1, PT, R137.reuse, 0x38, !P1 ;  /* 0x000000388900780c */ /* 0x040fe40004f24270 */
[----:B------:R-:W-:Y:S02]  /*17c60*/  FSEL R130, R130, -INF , !P3 ;  /* 0xff80000082827808 */ /* 0x000fe40005800000 */
[----:B------:R-:W-:Y:S02]  /*17c70*/  ISETP.LT.OR P1, PT, R136, 0x39, P1 ;  /* 0x000000398800780c */ /* 0x000fe40000f21670 */
[----:B------:R-:W-:-:S02]  /*17c80*/  ISETP.GT.AND P5, PT, R137, 0x58, !P5 ;  /* 0x000000588900780c */ /* 0x000fc40006fa4270 */
[----:B------:R-:W-:Y:S02]  /*17c90*/  FSEL R118, R118, -INF , !P1 ;  /* 0xff80000076767808 */ /* 0x000fe40004800000 */
[----:B------:R-:W-:Y:S02]  /*17ca0*/  LOP3.LUT P1, RZ, R16, 0x200, RZ, 0xc0, !PT ;  /* 0x0000020010ff7812 */ /* 0x000fe4000782c0ff */
[----:B------:R-:W-:Y:S02]  /*17cb0*/  ISETP.LT.OR P4, PT, R136, 0x52, P4 ;  /* 0x000000528800780c */ /* 0x000fe40002781670 */
[----:B------:R-:W-:Y:S02]  /*17cc0*/  ISETP.GT.AND P1, PT, R137, 0x39, !P1 ;  /* 0x000000398900780c */ /* 0x000fe40004f24270 */
[----:B0-----:R-:W-:Y:S01]  /*17cd0*/  FMNMX.FTZ R5, R4, R5, !PT ;  /* 0x0000000504057209 */ /* 0x001fe20007810000 */
[----:B------:R-:W-:Y:S01]  /*17ce0*/  IMAD.U32 R4, RZ, RZ, UR47 ;  /* 0x0000002fff047e24 */ /* 0x000fe2000f8e00ff */
[----:B------:R-:W-:-:S02]  /*17cf0*/  ISETP.LT.OR P1, PT, R136, 0x3a, P1 ;  /* 0x0000003a8800780c */ /* 0x000fc40000f21670 */
[----:B------:R-:W-:Y:S01]  /*17d00*/  ISETP.LT.OR P5, PT, R136, 0x59, P5 ;  /* 0x000000598800780c */ /* 0x000fe20002fa1670 */
[----:B------:R-:W0:Y:S01]  /*17d10*/  SHFL.BFLY PT, R14, R5, 0x1, 0x1f ;  /* 0x0c201f00050e7f89 */ /* 0x000e2200000e0000 */
[----:B------:R-:W-:Y:S02]  /*17d20*/  FSEL R119, R119, -INF , !P1 ;  /* 0xff80000077777808 */ /* 0x000fe40004800000 */
[----:B------:R-:W-:Y:S02]  /*17d30*/  LOP3.LUT P1, RZ, R16, 0x100, RZ, 0xc0, !PT ;  /* 0x0000010010ff7812 */ /* 0x000fe4000782c0ff */
[----:B------:R-:W-:Y:S02]  /*17d40*/  FSEL R131, R131, -INF , !P4 ;  /* 0xff80000083837808 */ /* 0x000fe40006000000 */
[----:B------:R-:W-:Y:S02]  /*17d50*/  ISETP.GT.AND P1, PT, R137, 0x40, !P1 ;  /* 0x000000408900780c */ /* 0x000fe40004f24270 */
[----:B------:R-:W-:-:S02]  /*17d60*/  FSEL R134, R134, -INF , !P5 ;  /* 0xff80000086867808 */ /* 0x000fc40006800000 */
[----:B------:R-:W-:-:S04]  /*17d70*/  ISETP.LT.OR P1, PT, R136, 0x41, P1 ;  /* 0x000000418800780c */ /* 0x000fc80000f21670 */
[----:B------:R-:W-:Y:S02]  /*17d80*/  FSEL R122, R122, -INF , !P1 ;  /* 0xff8000007a7a7808 */ /* 0x000fe40004800000 */
[----:B------:R-:W-:-:S04]  /*17d90*/  LOP3.LUT P1, RZ, R16, 0x80, RZ, 0xc0, !PT ;  /* 0x0000008010ff7812 */ /* 0x000fc8000782c0ff */
[----:B------:R-:W-:Y:S02]  /*17da0*/  ISETP.GT.AND P1, PT, R137, 0x41, !P1 ;  /* 0x000000418900780c */ /* 0x000fe40004f24270 */
[----:B0-----:R-:W-:Y:S02]  /*17db0*/  FMNMX.FTZ R14, R5, R14, !PT ;  /* 0x0000000e050e7209 */ /* 0x001fe40007810000 */
[----:B------:R-:W-:-:S03]  /*17dc0*/  ISETP.LT.OR P1, PT, R136, 0x42, P1 ;  /* 0x000000428800780c */ /* 0x000fc60000f21670 */
[----:B------:R-:W-:Y:S01]  /*17dd0*/  FMUL.FTZ R5, R14, R4 ;  /* 0x000000040e057220 */ /* 0x000fe20000410000 */
[----:B------:R-:W-:Y:S02]  /*17de0*/  FSEL R123, R123, -INF , !P1 ;  /* 0xff8000007b7b7808 */ /* 0x000fe40004800000 */
[----:B------:R-:W-:Y:S02]  /*17df0*/  ISETP.GT.AND P1, PT, R137, 0x48, !P2 ;  /* 0x000000488900780c */ /* 0x000fe40005724270 */
[----:B------:R-:W-:Y:S02]  /*17e00*/  LOP3.LUT P2, RZ, R16, 0x2, RZ, 0xc0, !PT ;  /* 0x0000000210ff7812 */ /* 0x000fe4000784c0ff */
[----:B------:R-:W-:-:S04]  /*17e10*/  ISETP.LT.OR P1, PT, R136, 0x49, P1 ;  /* 0x000000498800780c */ /* 0x000fc80000f21670 */
[----:B------:R-:W-:Y:S02]  /*17e20*/  FSEL R126, R126, -INF , !P1 ;  /* 0xff8000007e7e7808 */ /* 0x000fe40004800000 */
[----:B------:R-:W-:Y:S02]  /*17e30*/  ISETP.GT.AND P1, PT, R137, 0x49, !P6 ;  /* 0x000000498900780c */ /* 0x000fe40007724270 */
[----:B------:R-:W-:Y:S02]  /*17e40*/  LOP3.LUT P6, RZ, R16, 0x1, RZ, 0xc0, !PT ;  /* 0x0000000110ff7812 */ /* 0x000fe400078cc0ff */
[----:B------:R-:W-:-:S04]  /*17e50*/  ISETP.LT.OR P1, PT, R136, 0x4a, P1 ;  /* 0x0000004a8800780c */ /* 0x000fc80000f21670 */
[----:B------:R-:W-:Y:S02]  /*17e60*/  FSEL R127, R127, -INF , !P1 ;  /* 0xff8000007f7f7808 */ /* 0x000fe40004800000 */
[C---:B------:R-:W-:Y:S02]  /*17e70*/  ISETP.GT.AND P1, PT, R137.reuse, RZ, !P2 ;  /* 0x000000ff8900720c */ /* 0x040fe40005724270 */
[----:B------:R-:W-:Y:S02]  /*17e80*/  ISETP.GT.AND P2, PT, R137, 0x59, !P6 ;  /* 0x000000598900780c */ /* 0x000fe40007744270 */
[C---:B------:R-:W-:Y:S02]  /*17e90*/  ISETP.LT.OR P1, PT, R136.reuse, 0x1, P1 ;  /* 0x000000018800780c */ /* 0x040fe40000f21670 */
[----:B------:R-:W-:Y:S02]  /*17ea0*/  ISETP.LT.OR P2, PT, R136, 0x5a, P2 ;  /* 0x0000005a8800780c */ /* 0x000fe40001741670 */
[----:B------:R-:W-:-:S02]  /*17eb0*/  FSEL R90, R90, -INF , !P1 ;  /* 0xff8000005a5a7808 */ /* 0x000fc40004800000 */
[----:B------:R-:W-:Y:S02]  /*17ec0*/  FSETP.NEU.FTZ.AND P1, PT, R14, -INF , PT ;  /* 0xff8000000e00780b */ /* 0x000fe40003f3d000 */
[----:B------:R-:W-:Y:S02]  /*17ed0*/  FMNMX.FTZ R12, R90, R0, !PT ;  /* 0x000000005a0c7209 */ /* 0x000fe40007810000 */
[----:B------:R-:W-:Y:S02]  /*17ee0*/  FSEL R135, R135, -INF , !P2 ;  /* 0xff80000087877808 */ /* 0x000fe40005000000 */
[----:B------:R-:W-:Y:S02]  /*17ef0*/  FMNMX.FTZ R12, R91, R12, !PT ;  /* 0x0000000c5b0c7209 */ /* 0x000fe40007810000 */
[----:B------:R-:W-:Y:S02]  /*17f00*/  FSEL R5, R5, RZ, P1 ;  /* 0x000000ff05057208 */ /* 0x000fe40000800000 */
[----:B------:R-:W-:-:S03]  /*17f10*/  FMNMX.FTZ R12, R94, R12, !PT ;  /* 0x0000000c5e0c7209 */ /* 0x000fc60007810000 */
        /* <DEDUP_REMOVED lines=32> */
[----:B------:R-:W-:Y:S01]  /*18120*/  MUFU.EX2 R156, R156 ;  /* 0x0000009c009c7308 */ /* 0x000fe20000000800 */
        /* <DEDUP_REMOVED lines=18> */
[----:B------:R-:W-:-:S05]  /*18250*/  FMNMX.FTZ R12, R135, R12, !PT ;  /* 0x0000000c870c7209 */ /* 0x000fca0007810000 */
[----:B------:R-:W0:Y:S02]  /*18260*/  SHFL.BFLY PT, R92, R12, 0x2, 0x1f ;  /* 0x0c401f000c5c7f89 */ /* 0x000e2400000e0000 */
[----:B------:R-:W-:Y:S08]  /*18270*/  MUFU.EX2 R23, R23 ;  /* 0x0000001700177308 */ /* 0x000ff00000000800 */
[----:B------:R-:W-:Y:S08]  /*18280*/  MUFU.EX2 R148, R148 ;  /* 0x0000009400947308 */ /* 0x000ff00000000800 */
[----:B------:R-:W-:Y:S01]  /*18290*/  MUFU.EX2 R15, R15 ;  /* 0x0000000f000f7308 */ /* 0x000fe20000000800 */
[----:B0-----:R-:W-:-:S07]  /*182a0*/  FMNMX.FTZ R12, R12, R92, !PT ;  /* 0x0000005c0c0c7209 */ /* 0x001fce0007810000 */
[----:B------:R-:W-:Y:S01]  /*182b0*/  MUFU.EX2 R150, R150 ;  /* 0x0000009600967308 */ /* 0x000fe20000000800 */
[----:B------:R-:W0:Y:S07]  /*182c0*/  SHFL.BFLY PT, R92, R12, 0x1, 0x1f ;  /* 0x0c201f000c5c7f89 */ /* 0x000e2e00000e0000 */
[----:B------:R-:W-:Y:S08]  /*182d0*/  MUFU.EX2 R96, R96 ;  /* 0x0000006000607308 */ /* 0x000ff00000000800 */
[----:B------:R-:W-:Y:S08]  /*182e0*/  MUFU.EX2 R144, R144 ;  /* 0x0000009000907308 */ /* 0x000ff00000000800 */
[----:B------:R-:W-:Y:S01]  /*182f0*/  MUFU.EX2 R105, R105 ;  /* 0x0000006900697308 */ /* 0x000fe20000000800 */
[----:B0-----:R-:W-:-:S02]  /*18300*/  FMNMX.FTZ R92, R12, R92, !PT ;  /* 0x0000005c0c5c7209 */ /* 0x001fc40007810000 */
[----:B------:R-:W-:Y:S02]  /*18310*/  FSEL R12, R14, RZ, P1 ;  /* 0x000000ff0e0c7208 */ /* 0x000fe40000800000 */
[C---:B------:R-:W-:Y:S01]  /*18320*/  FSETP.NEU.FTZ.AND P1, PT, R92.reuse, -INF , PT ;  /* 0xff8000005c00780b */ /* 0x040fe20003f3d000 */
[-C--:B------:R-:W-:Y:S02]  /*18330*/  FMUL.FTZ R109, R92, R4.reuse ;  /* 0x000000045c6d7220 */ /* 0x080fe40000410000 */
[----:B------:R-:W-:Y:S01]  /*18340*/  MUFU.EX2 R146, R146 ;  /* 0x0000009200927308 */ /* 0x000fe20000000800 */
[----:B------:R-:W-:Y:S02]  /*18350*/  FADD.FTZ R12, -R12, R3 ;  /* 0x000000030c0c7221 */ /* 0x000fe40000010100 */
[----:B------:R-:W-:Y:S02]  /*18360*/  FSEL R109, R109, RZ, P1 ;  /* 0x000000ff6d6d7208 */ /* 0x000fe40000800000 */
[----:B------:R-:W-:-:S03]  /*18370*/  FMUL.FTZ R12, R12, R4 ;  /* 0x000000040c0c7220 */ /* 0x000fc60000410000 */
        /* <DEDUP_REMOVED lines=9> */
[----:B0-----:R-:W-:Y:S01]  /*18410*/  FSEL R5, R92, RZ, P1 ;  /* 0x000000ff5c057208 */ /* 0x001fe20000800000 */
[-CC-:B------:R-:W-:Y:S01]  /*18420*/  FFMA.FTZ R91, R103, R4.reuse, -R109.reuse ;  /* 0x00000004675b7223 */ /* 0x180fe2000001086d */
[-CC-:B------:R-:W-:Y:S01]  /*18430*/  FFMA.FTZ R149, R106, R4.reuse, -R109.reuse ;  /* 0x000000046a957223 */ /* 0x180fe2000001086d */
[-CC-:B------:R-:W-:Y:S01]  /*18440*/  FFMA.FTZ R90, R107, R4.reuse, -R109.reuse ;  /* 0x000000046b5a7223 */ /* 0x180fe2000001086d */
[-CC-:B------:R-:W-:Y:S01]  /*18450*/  FFMA.FTZ R151, R110, R4.reuse, -R109.reuse ;  /* 0x000000046e977223 */ /* 0x180fe2000001086d */
[----:B------:R-:W-:Y:S01]  /*18460*/  FADD.FTZ R5, -R5, R0 ;  /* 0x0000000005057221 */ /* 0x000fe20000010100 */
[-CC-:B------:R-:W-:Y:S01]  /*18470*/  FFMA.FTZ R106, R111, R4.reuse, -R109.reuse ;  /* 0x000000046f6a7223 */ /* 0x180fe2000001086d */
[----:B------:R-:W-:Y:S01]  /*18480*/  MUFU.EX2 R157, R157 ;  /* 0x0000009d009d7308 */ /* 0x000fe20000000800 */
[-CC-:B------:R-:W-:Y:S01]  /*18490*/  FFMA.FTZ R145, R114, R4.reuse, -R109.reuse ;  /* 0x0000000472917223 */ /* 0x180fe2000001086d */
[-C--:B------:R-:W-:Y:S01]  /*184a0*/  FMUL.FTZ R5, R5, R4.reuse ;  /* 0x0000000405057220 */ /* 0x080fe20000410000 */
[-CC-:B------:R-:W-:Y:S01]  /*184b0*/  FFMA.FTZ R103, R115, R4.reuse, -R109.reuse ;  /* 0x0000000473677223 */ /* 0x180fe2000001086d */
[-CC-:B------:R-:W-:Y:S01]  /*184c0*/  FFMA.FTZ R147, R118, R4.reuse, -R109.reuse ;  /* 0x0000000476937223 */ /* 0x180fe2000001086d */
[-CC-:B------:R-:W-:Y:S01]  /*184d0*/  FFMA.FTZ R102, R119, R4.reuse, -R109.reuse ;  /* 0x0000000477667223 */ /* 0x180fe2000001086d */
[-CC-:B------:R-:W-:Y:S01]  /*184e0*/  FFMA.FTZ R141, R122, R4.reuse, -R109.reuse ;  /* 0x000000047a8d7223 */ /* 0x180fe2000001086d */
[-CC-:B------:R-:W-:Y:S01]  /*184f0*/  FFMA.FTZ R99, R123, R4.reuse, -R109.reuse ;  /* 0x000000047b637223 */ /* 0x180fe2000001086d */
[----:B------:R-:W0:Y:S01]  /*18500*/  MUFU.EX2 R5, R5 ;  /* 0x0000000500057308 */ /* 0x000e220000000800 */
[----:B-1----:R-:W-:Y:S01]  /*18510*/  FFMA.FTZ R7, R12, R7, R156 ;  /* 0x000000070c077223 */ /* 0x002fe2000001009c */
[-CC-:B------:R-:W-:Y:S01]  /*18520*/  FFMA.FTZ R143, R126, R4.reuse, -R109.reuse ;  /* 0x000000047e8f7223 */ /* 0x180fe2000001086d */
[-CC-:B------:R-:W-:Y:S01]  /*18530*/  FFMA.FTZ R98, R127, R4.reuse, -R109.reuse ;  /* 0x000000047f627223 */ /* 0x180fe2000001086d */
[-C--:B------:R-:W-:Y:S01]  /*18540*/  FFMA.FTZ R137, R130, R4.reuse, -R109 ;  /* 0x0000000482897223 */ /* 0x080fe2000001086d */
[----:B------:R-:W-:Y:S01]  /*18550*/  FADD.FTZ R7, R136, R7 ;  /* 0x0000000788077221 */ /* 0x000fe20000010000 */
[-CC-:B------:R-:W-:Y:S01]  /*18560*/  FFMA.FTZ R0, R131, R4.reuse, -R109.reuse ;  /* 0x0000000483007223 */ /* 0x180fe2000001086d */
[-C--:B------:R-:W-:Y:S01]  /*18570*/  FFMA.FTZ R139, R134, R4.reuse, -R109 ;  /* 0x00000004868b7223 */ /* 0x080fe2000001086d */
[----:B------:R-:W1:Y:S01]  /*18580*/  MUFU.EX2 R108, R108 ;  /* 0x0000006c006c7308 */ /* 0x000e620000000800 */
[----:B------:R-:W-:Y:S01]  /*18590*/  FADD.FTZ R7, R158, R7 ;  /* 0x000000079e077221 */ /* 0x000fe20000010000 */
[----:B------:R-:W-:-:S03]  /*185a0*/  FFMA.FTZ R107, R135, R4, -R109 ;  /* 0x00000004876b7223 */ /* 0x000fc6000001086d */
[----:B------:R-:W-:-:S03]  /*185b0*/  FADD.FTZ R7, R89, R7 ;  /* 0x0000000759077221 */ /* 0x000fc60000010000 */
[----:B------:R-:W2:Y:S01]  /*185c0*/  MUFU.EX2 R159, R159 ;  /* 0x0000009f009f7308 */ /* 0x000ea20000000800 */
[----:B0-----:R-:W-:Y:S01]  /*185d0*/  FFMA.FTZ R6, R5, R6, R157 ;  /* 0x0000000605067223 */ /* 0x001fe2000001009d */
[----:B------:R-:W-:-:S04]  /*185e0*/  FADD.FTZ R7, R152, R7 ;  /* 0x0000000798077221 */ /* 0x000fc80000010000 */
[----:B------:R-:W-:Y:S02]  /*185f0*/  FADD.FTZ R7, R88, R7 ;  /* 0x0000000758077221 */ /* 0x000fe40000010000 */
[----:B------:R-:W0:Y:S01]  /*18600*/  MUFU.EX2 R95, R95 ;  /* 0x0000005f005f7308 */ /* 0x000e220000000800 */
[----:B-1----:R-:W-:Y:S01]  /*18610*/  FADD.FTZ R6, R108, R6 ;  /* 0x000000066c067221 */ /* 0x002fe20000010000 */
[----:B------:R-:W-:-:S04]  /*18620*/  FADD.FTZ R7, R154, R7 ;  /* 0x000000079a077221 */ /* 0x000fc80000010000 */
[----:B------:R-:W-:Y:S02]  /*18630*/  FADD.FTZ R7, R23, R7 ;  /* 0x0000000717077221 */ /* 0x000fe40000010000 */
[----:B------:R-:W1:Y:S01]  /*18640*/  MUFU.EX2 R153, R153 ;  /* 0x0000009900997308 */ /* 0x000e620000000800 */
[----:B--2---:R-:W-:Y:S01]  /*18650*/  FADD.FTZ R6, R159, R6 ;  /* 0x000000069f067221 */ /* 0x004fe20000010000 */
[----:B------:R-:W-:-:S04]  /*18660*/  FADD.FTZ R7, R148, R7 ;  /* 0x0000000794077221 */ /* 0x000fc80000010000 */
[----:B------:R-:W-:Y:S02]  /*18670*/  FADD.FTZ R7, R15, R7 ;  /* 0x000000070f077221 */ /* 0x000fe40000010000 */
[----:B------:R-:W2:Y:S01]  /*18680*/  MUFU.EX2 R94, R94 ;  /* 0x0000005e005e7308 */ /* 0x000ea20000000800 */
[----:B0-----:R-:W-:Y:S01]  /*18690*/  FADD.FTZ R6, R95, R6 ;  /* 0x000000065f067221 */ /* 0x001fe20000010000 */
        /* <DEDUP_REMOVED lines=8> */
[----:B------:R-:W-:-:S06]  /*18720*/  FADD.FTZ R7, R146, R7 ;  /* 0x0000000792077221 */ /* 0x000fcc0000010000 */
        /* <DEDUP_REMOVED lines=47> */
[----:B--2---:R-:W-:-:S04]  /*18a20*/  FADD.FTZ R7, R138, R7 ;  /* 0x000000078a077221 */ /* 0x004fc80000010000 */
[----:B------:R-:W-:Y:S01]  /*18a30*/  FADD.FTZ R7, R3, R7 ;  /* 0x0000000703077221 */ /* 0x000fe20000010000 */
[----:B0-----:R-:W-:-:S04]  /*18a40*/  FADD.FTZ R6, R139, R6 ;  /* 0x000000068b067221 */ /* 0x001fc80000010000 */
[----:B-1----:R-:W-:Y:S01]  /*18a50*/  FADD.FTZ R6, R107, R6 ;  /* 0x000000066b067221 */ /* 0x002fe20000010000 */
[----:B------:R-:W-:Y:S06]  /*18a60*/  @!P0 BRA `(.L_x_1781) ;  /* 0x0000000000048947 */ /* 0x000fec0003800000 */
[----:B------:R-:W-:Y:S01]  /*18a70*/  BPT.TRAP 0x1 ;  /* 0x000000040000795c */ /* 0x000fe20000300000 */
.L_x_1781:
[----:B------:R-:W-:Y:S01]  /*18a80*/  ISETP.GT.AND P1, PT, R10, R11, PT ;  /* 0x0000000b0a00720c */ /* 0x000fe20003f24270 */
[----:B------:R-:W-:Y:S01]  /*18a90*/  VIADD R21, R21, 0x2a860 ;  /* 0x0002a86015157836 */ /* 0x000fe20000000000 */
[----:B------:R-:W-:Y:S01]  /*18aa0*/  F2FP.F16.F32.PACK_AB R156, R136, R156 ;  /* 0x0000009c889c723e */ /* 0x000fe200000000ff */
[----:B------:R-:W-:Y:S01]  /*18ab0*/  VIADD R10, R10, 0xffffffff ;  /* 0xffffffff0a0a7836 */ /* 0x000fe20000000000 */
[----:B------:R-:W-:Y:S01]  /*18ac0*/  F2FP.F16.F32.PACK_AB R154, R23, R154 ;  /* 0x0000009a179a723e */ /* 0x000fe200000000ff */
[----:B------:R-:W-:Y:S01]  /*18ad0*/  IMAD.MOV.U32 R164, RZ, RZ, R20 ;  /* 0x000000ffffa47224 */ /* 0x000fe200078e0014 */
[----:B------:R-:W-:Y:S01]  /*18ae0*/  PRMT R21, R172, 0x654, R21 ;  /* 0x00000654ac157816 */ /* 0x000fe20000000015 */
[----:B------:R-:W-:Y:S01]  /*18af0*/  IMAD.MOV.U32 R23, RZ, RZ, R13 ;  /* 0x000000ffff177224 */ /* 0x000fe200078e000d */
[----:B------:R-:W-:Y:S01]  /*18b00*/  F2FP.F16.F32.PACK_AB R137, R0, R137 ;  /* 0x000000890089723e */ /* 0x000fe200000000ff */
[----:B------:R-:W-:Y:S01]  /*18b10*/  IMAD.MOV.U32 R0, RZ, RZ, R92 ;  /* 0x000000ffff007224 */ /* 0x000fe200078e005c */
[----:B------:R0:W-:Y:S01]  /*18b20*/  SYNCS.ARRIVE.TRANS64.RED.A1T0 RZ, [R21+URZ], RZ ;  /* 0x000000ff15ff79a7 */ /* 0x0001e2000810043f */
        /* <DEDUP_REMOVED lines=22> */
[----:B0-----:R-:W-:Y:S06]  /*18c90*/  @P1 BRA `(.L_x_1782) ;  /* 0xffffffcc001c1947 */ /* 0x001fec000383ffff */
[----:B------:R-:W-:Y:S05]  /*18ca0*/  BSYNC B0 ;  /* 0x0000000000007941 */ /* 0x000fea0003800000 */
.L_x_1761:
[----:B------:R-:W-:Y:S02]  /*18cb0*/  IMAD.MOV.U32 R0, RZ, RZ, R92 ;  /* 0x000000ffff007224 */ /* 0x000fe400078e005c */
[----:B------:R-:W-:Y:S02]  /*18cc0*/  IMAD.MOV.U32 R3, RZ, RZ, R14 ;  /* 0x000000ffff037224 */ /* 0x000fe400078e000e */
[----:B------:R-:W-:Y:S02]  /*18cd0*/  IMAD.MOV.U32 R23, RZ, RZ, R13 ;  /* 0x000000ffff177224 */ /* 0x000fe400078e000d */
[----:B------:R-:W-:-:S07]  /*18ce0*/  IMAD.MOV.U32 R164, RZ, RZ, R20 ;  /* 0x000000ffffa47224 */ /* 0x000fce00078e0014 */
.L_x_1760:
[----:B------:R-:W-:Y:S05]  /*18cf0*/  BSYNC B1 ;  /* 0x0000000000017941 */ /* 0x000fea0003800000 */
.L_x_1759:
[----:B------:R-:W0:Y:S01]  /*18d00*/  LDC R227, c[0x0][0x448] ;  /* 0x00011200ffe37b82 */ /* 0x000e220000000800 */
[----:B------:R-:W-:Y:S02]  /*18d10*/  IADD3 R11, R188, 0x7f, RZ ;  /* 0x0000007fbc0b7810 */ /* 0x000fe40007ffe0ff */
[----:B------:R-:W-:Y:S02]  /*18d20*/  LOP3.LUT R16, R16, 0xfff7ffff, RZ, 0xc0, !PT ;  /* 0xfff7ffff10107812 */ /* 0x000fe400078ec0ff */
[----:B------:R-:W-:-:S03]  /*18d30*/  IADD3 R20, R166, 0x1, -R165 ;  /* 0x00000001a6147810 */ /* 0x000fc60007ffe8a5 */
[----:B------:R-:W1:Y:S01]  /*18d40*/  LDC R225, c[0x0][0x9e4] ;  /* 0x00027900ffe17b82 */ /* 0x000e620000000800 */
[----:B0-----:R-:W-:-:S13]  /*18d50*/  ISETP.NE.AND P1, PT, R227, 0x1, PT ;  /* 0x00000001e300780c */ /* 0x001fda0003f25270 */
[----:B------:R-:W0:Y:S01]  /*18d60*/  @P1 LDC R14, c[0x0][0x44c] ;  /* 0x00011300ff0e1b82 */ /* 0x000e220000000800 */
[----:B------:R-:W-:-:S04]  /*18d70*/  @P1 LOP3.LUT R16, R16, 0x80000, RZ, 0xfc, !PT ;  /* 0x0008000010101812 */ /* 0x000fc800078efcff */
[----:B------:R-:W-:-:S03]  /*18d80*/  LOP3.LUT R16, R16, 0xffefffff, RZ, 0xc0, !PT ;  /* 0xffefffff10107812 */ /* 0x000fc600078ec0ff */
[----:B------:R-:W2:Y:S01]  /*18d90*/  @P1 LDC R13, c[0x0][0x450] ;  /* 0x00011400ff0d1b82 */ /* 0x000ea20000000800 */
[----:B0-----:R-:W-:-:S05]  /*18da0*/  @P1 IMAD.HI.U32 R14, R11, R14, RZ ;  /* 0x0000000e0b0e1227 */ /* 0x001fca00078e00ff */
[----:B--2---:R-:W-:Y:S02]  /*18db0*/  @P1 SHF.R.U32.HI R11, RZ, R13, R14 ;  /* 0x0000000dff0b1219 */ /* 0x004fe4000001160e */
[----:B-1----:R-:W-:-:S03]  /*18dc0*/  ISETP.GE.AND P1, PT, R225, 0x1, PT ;  /* 0x00000001e100780c */ /* 0x002fc60003f26270 */
[----:B------:R-:W-:-:S04]  /*18dd0*/  IMAD.IADD R14, R20, 0x1, R11 ;  /* 0x00000001140e7824 */ /* 0x000fc800078e020b */
[----:B------:R-:W-:-:S06]  /*18de0*/  IMAD.IADD R11, R14, 0x1, -R9 ;  /* 0x000000010e0b7824 */ /* 0x000fcc00078e0a09 */
[----:B------:R-:W-:Y:S01]  /*18df0*/  @P1 LOP3.LUT R16, R16, 0x100000, RZ, 0xfc, !PT ;  /* 0x0010000010101812 */ /* 0x000fe200078efcff */
[----:B------:R-:W-:Y:S06]  /*18e00*/  @!P1 BRA `(.L_x_1783) ;  /* 0x0000000000489947 */ /* 0x000fec0003800000 */
[----:B------:R-:W-:Y:S01]  /*18e10*/  IMAD.MOV.U32 R9, RZ, RZ, R14 ;  /* 0x000000ffff097224 */ /* 0x000fe200078e000e */
[----:B------:R-:W-:Y:S04]  /*18e20*/  BSSY B0, `(.L_x_1784) ;  /* 0x000000e000007945 */ /* 0x000fe80003800000 */
        /* <DEDUP_REMOVED lines=9> */
.L_x_1785:
[----:B------:R-:W-:-:S13]  /*18ec0*/  ISETP.NE.AND P1, PT, R225, 0x1, PT ;  /* 0x00000001e100780c */ /* 0x000fda0003f25270 */
[----:B------:R-:W0:Y:S02]  /*18ed0*/  @P1 LDC.64 R14, c[0x0][0x9e8] ;  /* 0x00027a00ff0e1b82 */ /* 0x000e240000000a00 */
[----:B0-----:R-:W-:-:S05]  /*18ee0*/  @P1 IMAD.HI.U32 R14, R9, R14, RZ ;  /* 0x0000000e090e1227 */ /* 0x001fca00078e00ff */
[----:B------:R-:W-:-:S07]  /*18ef0*/  @P1 SHF.R.U32.HI R9, RZ, R15, R14 ;  /* 0x0000000fff091219 */ /* 0x000fce000001160e */
.L_x_1786:
[----:B------:R-:W-:Y:S05]  /*18f00*/  BSYNC B0 ;  /* 0x0000000000007941 */ /* 0x000fea0003800000 */
.L_x_1784:
[----:B------:R-:W-:-:S05]  /*18f10*/  IMAD R14, R9, R225, RZ ;  /* 0x000000e1090e7224 */ /* 0x000fca00078e02ff */
[----:B------:R-:W-:-:S07]  /*18f20*/  VIMNMX R11, R11, R14, !PT ;  /* 0x0000000e0b0b7248 */ /* 0x000fce0007fe0100 */
.L_x_1783:
[----:B------:R-:W-:Y:S01]  /*18f30*/  VIADD R11, R11, 0x5f ;  /* 0x0000005f0b0b7836 */ /* 0x000fe20000000000 */
[----:B------:R-:W-:Y:S03]  /*18f40*/  BSSY B0, `(.L_x_1787) ;  /* 0x000021e000007945 */ /* 0x000fe60003800000 */
[----:B------:R-:W-:-:S05]  /*18f50*/  IMAD.HI R11, R11, 0x2aaaaaab, RZ ;  /* 0x2aaaaaab0b0b7827 */ /* 0x000fca00078e02ff */
[----:B------:R-:W-:-:S04]  /*18f60*/  SHF.R.U32.HI R14, RZ, 0x1f, R11 ;  /* 0x0000001fff0e7819 */ /* 0x000fc8000001160b */
[----:B------:R-:W-:-:S04]  /*18f70*/  LEA.HI.SX32 R9, R11, R14, 0x1c ;  /* 0x0000000e0b097211 */ /* 0x000fc800078fe2ff */
[----:B------:R-:W-:-:S04]  /*18f80*/  VIMNMX R9, R202, R9, !PT ;  /* 0x00000009ca097248 */ /* 0x000fc80007fe0100 */
[----:B------:R-:W-:-:S13]  /*18f90*/  ISETP.GE.AND P1, PT, R10, R9, PT ;  /* 0x000000090a00720c */ /* 0x000fda0003f26270 */
[----:B------:R-:W-:Y:S05]  /*18fa0*/  @!P1 BRA `(.L_x_1788) ;  /* 0x00000020005c9947 */ /* 0x000fea0003800000 */
[----:B------:R-:W-:Y:S01]  /*18fb0*/  BSSY B1, `(.L_x_1788) ;  /* 0x0000216000017945 */ /* 0x000fe20003800000 */
[----:B------:R-:W-:Y:S01]  /*18fc0*/  IMAD.MOV.U32 R11, RZ, RZ, R0 ;  /* 0x000000ffff0b7224 */ /* 0x000fe200078e0000 */
[----:B------:R-:W-:Y:S01]  /*18fd0*/  MOV R14, R164 ;  /* 0x000000a4000e7202 */ /* 0x000fe20000000f00 */
[----:B------:R-:W-:Y:S02]  /*18fe0*/  IMAD.MOV.U32 R13, RZ, RZ, R3 ;  /* 0x000000ffff0d7224 */ /* 0x000fe400078e0003 */
[----:B------:R-:W-:-:S07]  /*18ff0*/  IMAD.MOV.U32 R15, RZ, RZ, R23 ;  /* 0x000000ffff0f7224 */ /* 0x000fce00078e0017 */
.L_x_1801:
[----:B------:R-:W-:-:S04]  /*19000*/  ISETP.NE.AND P1, PT, R15, 0x1, PT ;  /* 0x000000010f00780c */ /* 0x000fc80003f25270 */
[----:B------:R-:W-:-:S04]  /*19010*/  SEL R3, RZ, 0x1, P1 ;  /* 0x00000001ff037807 */ /* 0x000fc80000800000 */
[----:B------:R-:W-:Y:S01]  /*19020*/  LOP3.LUT R164, R14, R3, RZ, 0x3c, !PT ;  /* 0x000000030ea47212 */ /* 0x000fe200078e3cff */
[----:B------:R-:W-:Y:S06]  /*19030*/  @!P0 BRA `(.L_x_1789) ;  /* 0x0000000000048947 */ /* 0x000fec0003800000 */
[----:B------:R-:W-:Y:S01]  /*19040*/  BPT.TRAP 0x1 ;  /* 0x000000040000795c */ /* 0x000fe20000300000 */
.L_x_1789:
[----:B------:R-:W-:Y:S01]  /*19050*/  VIADD R23, R15, 0x1 ;  /* 0x000000010f177836 */ /* 0x000fe20000000000 */
[----:B------:R-:W-:-:S04]  /*19060*/  SHF.L.U32 R3, R164, 0x1f, RZ ;  /* 0x0000001fa4037819 */ /* 0x000fc800000006ff */
[----:B------:R-:W-:-:S04]  /*19070*/  ISETP.NE.AND P1, PT, R23, 0x2, PT ;  /* 0x000000021700780c */ /* 0x000fc80003f25270 */
[----:B------:R-:W-:-:S05]  /*19080*/  SEL R23, R23, RZ, P1 ;  /* 0x000000ff17177207 */ /* 0x000fca0000800000 */
[----:B------:R-:W-:-:S04]  /*19090*/  IMAD R20, R23, 0x8, R2 ;  /* 0x0000000817147824 */ /* 0x000fc800078e0202 */
[----:B------:R0:W1:Y:S01]  /*190a0*/  SYNCS.PHASECHK.TRANS64.TRYWAIT P1, [R20+URZ+0x2a830], R3 ;  /* 0x02a83003140075a7 */ /* 0x000062000802017f */
[----:B------:R-:W-:Y:S05]  /*190b0*/  @!P0 BRA `(.L_x_1790) ;  /* 0x0000000000048947 */ /* 0x000fea0003800000 */
[----:B------:R-:W-:Y:S01]  /*190c0*/  BPT.TRAP 0x1 ;  /* 0x000000040000795c */ /* 0x000fe20000300000 */
.L_x_1790:
[----:B------:R-:W-:Y:S01]  /*190d0*/  IMAD R94, R23, 0x900, R8 ;  /* 0x00000900175e7824 */ /* 0x000fe200078e0208 */
[----:B------:R-:W-:Y:S03]  /*190e0*/  BSSY B2, `(.L_x_1791) ;  /* 0x0000006000027945 */ /* 0x000fe60003800000 */
[C---:B------:R-:W-:Y:S02]  /*190f0*/  VIADD R90, R94.reuse, 0x2 ;  /* 0x000000025e5a7836 */ /* 0x040fe40000000000 */
[----:B------:R-:W-:Y:S01]  /*19100*/  VIADD R93, R94, 0x4 ;  /* 0x000000045e5d7836 */ /* 0x000fe20000000000 */
[----:B-1----:R-:W-:Y:S06]  /*19110*/  @P1 BRA `(.L_x_1792) ;  /* 0x0000000000081947 */ /* 0x002fec0003800000 */
[----:B------:R-:W1:Y:S02]  /*19120*/  SYNCS.PHASECHK.TRANS64.TRYWAIT P1, [R20+URZ+0x2a830], R3 ;  /* 0x02a83003140075a7 */ /* 0x000e64000802017f */
[----:B-1----:R-:W-:Y:S05]  /*19130*/  @!P1 BRA `(.L_x_1793) ;  /* 0x00000120007c9947 */ /* 0x002fea0003800000 */
.L_x_1792:
[----:B------:R-:W-:Y:S05]  /*19140*/  BSYNC B2 ;  /* 0x0000000000027941 */ /* 0x000fea0003800000 */
.L_x_1791:
[----:B------:R-:W2:Y:S01]  /*19150*/  LDL.64 R96, [R1+0x28] ;  /* 0x0000280001607983 */ /* 0x000ea20000100a00 */
[----:B------:R-:W-:Y:S01]  /*19160*/  IMAD.MOV.U32 R88, RZ, RZ, R94 ;  /* 0x000000ffff587224 */ /* 0x000fe200078e005e */
[----:B------:R-:W-:Y:S01]  /*19170*/  MOV R198, UR50 ;  /* 0x0000003200c67c02 */ /* 0x000fe20008000f00 */
[----:B------:R-:W-:Y:S01]  /*19180*/  VIADD R92, R94, 0x300 ;  /* 0x000003005e5c7836 */ /* 0x000fe20000000000 */
[----:B------:R-:W-:Y:S01]  /*19190*/  MOV R194, UR46 ;  /* 0x0000002e00c27c02 */ /* 0x000fe20008000f00 */
[----:B------:R-:W-:Y:S01]  /*191a0*/  IMAD.MOV.U32 R91, RZ, RZ, 0x40000040 ;  /* 0x40000040ff5b7424 */ /* 0x000fe200078e00ff */
[----:B------:R-:W-:Y:S01]  /*191b0*/  R2UR UR50, R88 ;  /* 0x00000000583272ca */ /* 0x000fe200000e0000 */
[----:B------:R-:W-:Y:S01]  /*191c0*/  IMAD.MOV.U32 R88, RZ, RZ, R93 ;  /* 0x000000ffff587224 */ /* 0x000fe200078e005d */
[----:B------:R-:W-:Y:S01]  /*191d0*/  R2UR UR46, R90 ;  /* 0x000000005a2e72ca */ /* 0x000fe200000e0000 */
[----:B------:R-:W-:Y:S01]  /*191e0*/  VIADD R90, R94, 0x6 ;  /* 0x000000065e5a7836 */ /* 0x000fe20000000000 */
[----:B------:R-:W-:Y:S01]  /*191f0*/  MOV R190, UR42 ;  /* 0x0000002a00be7c02 */ /* 0x000fe20008000f00 */
[----:B------:R-:W-:Y:S01]  /*19200*/  IMAD.MOV.U32 R93, RZ, RZ, 0x40000040 ;  /* 0x40000040ff5d7424 */ /* 0x000fe200078e00ff */
[----:B01----:R-:W-:Y:S01]  /*19210*/  MOV R3, UR38 ;  /* 0x0000002600037c02 */ /* 0x003fe20008000f00 */
[-C--:B------:R-:W-:Y:S01]  /*19220*/  FMUL.FTZ R24, R24, R12.reuse ;  /* 0x0000000c18187220 */ /* 0x080fe20000410000 */
[----:B------:R-:W-:Y:S01]  /*19230*/  R2UR UR42, R88 ;  /* 0x00000000582a72ca */ /* 0x000fe200000e0000 */
[----:B------:R-:W-:Y:S01]  /*19240*/  VIADD R88, R94, 0x302 ;  /* 0x000003025e587836 */ /* 0x000fe20000000000 */
[----:B------:R-:W-:Y:S01]  /*19250*/  R2UR UR38, R90 ;  /* 0x000000005a2672ca */ /* 0x000fe200000e0000 */
[-C--:B------:R-:W-:Y:S01]  /*19260*/  FMUL.FTZ R25, R25, R12.reuse ;  /* 0x0000000c19197220 */ /* 0x080fe20000410000 */
[----:B------:R-:W-:Y:S01]  /*19270*/  IADD3 R90, R94, 0x304, RZ ;  /* 0x000003045e5a7810 */ /* 0x000fe20007ffe0ff */
[-C--:B------:R-:W-:Y:S01]  /*19280*/  FMUL.FTZ R28, R28, R12.reuse ;  /* 0x0000000c1c1c7220 */ /* 0x080fe20000410000 */
[----:B------:R-:W-:Y:S01]  /*19290*/  R2UR UR30, R88 ;  /* 0x00000000581e72ca */ /* 0x000fe200000e0000 */
[----:B------:R-:W-:Y:S01]  /*192a0*/  VIADD R88, R94, 0x600 ;  /* 0x000006005e587836 */ /* 0x000fe20000000000 */
[----:B------:R-:W-:Y:S01]  /*192b0*/  R2UR UR26, R90 ;  /* 0x000000005a1a72ca */ /* 0x000fe200000e0000 */
[----:B------:R-:W-:Y:S01]  /*192c0*/  VIADD R90, R94, 0x602 ;  /* 0x000006025e5a7836 */ /* 0x000fe20000000000 */
[----:B------:R-:W-:Y:S01]  /*192d0*/  MOV R89, 0x40000040 ;  /* 0x4000004000597802 */ /* 0x000fe20000000f00 */
[-C--:B------:R-:W-:Y:S01]  /*192e0*/  FMUL.FTZ R29, R29, R12.reuse ;  /* 0x0000000c1d1d7220 */ /* 0x080fe20000410000 */
[----:B------:R-:W-:Y:S01]  /*192f0*/  MOV R197, UR51 ;  /* 0x0000003300c57c02 */ /* 0x000fe20008000f00 */
        /* <DEDUP_REMOVED lines=175> */
.L_x_1794:
[----:B------:R-:W-:Y:S01]  /*19df0*/  SHF.L.U32 R0, R14, 0x1f, RZ ;  /* 0x0000001f0e007819 */ /* 0x000fe200000006ff */
[----:B------:R-:W-:-:S04]  /*19e00*/  IMAD R21, R15, 0x8, R2 ;  /* 0x000000080f157824 */ /* 0x000fc800078e0202 */
[----:B------:R0:W1:Y:S01]  /*19e10*/  SYNCS.PHASECHK.TRANS64.TRYWAIT P1, [R21+URZ+0x2a850], R0 ;  /* 0x02a85000150075a7 */ /* 0x000062000802017f */
[----:B------:R-:W-:Y:S05]  /*19e20*/  @!P0 BRA `(.L_x_1795) ;  /* 0x0000000000048947 */ /* 0x000fea0003800000 */
[----:B------:R-:W-:Y:S01]  /*19e30*/  BPT.TRAP 0x1 ;  /* 0x000000040000795c */ /* 0x000fe20000300000 */
.L_x_1795:
[----:B------:R-:W-:Y:S04]  /*19e40*/  BSSY B2, `(.L_x_1796) ;  /* 0x0000004000027945 */ /* 0x000fe80003800000 */
[----:B-1----:R-:W-:Y:S05]  /*19e50*/  @P1 BRA `(.L_x_1797) ;  /* 0x0000000000081947 */ /* 0x002fea0003800000 */
[----:B------:R-:W1:Y:S02]  /*19e60*/  SYNCS.PHASECHK.TRANS64.TRYWAIT P1, [R21+URZ+0x2a850], R0 ;  /* 0x02a85000150075a7 */ /* 0x000e64000802017f */
[----:B-1----:R-:W-:Y:S05]  /*19e70*/  @!P1 BRA `(.L_x_1798) ;  /* 0x0000011400409947 */ /* 0x002fea0003800000 */
.L_x_1797:
[----:B------:R-:W-:Y:S05]  /*19e80*/  BSYNC B2 ;  /* 0x0000000000027941 */ /* 0x000fea0003800000 */
.L_x_1796:
[----:B01----:R-:W-:Y:S01]  /*19e90*/  IADD3 R0, R2, 0x400, RZ ;  /* 0x0000040002007810 */ /* 0x003fe20007ffe0ff */
[----:B------:R-:W-:Y:S01]  /*19ea0*/  IMAD.MOV.U32 R5, RZ, RZ, 0x40000040 ;  /* 0x40000040ff057424 */ /* 0x000fe200078e00ff */
[----:B------:R-:W-:Y:S02]  /*19eb0*/  WARPGROUP.ARRIVE ;  /* 0x00000000000079c5 */ /* 0x000fe40000000000 */
        /* <DEDUP_REMOVED lines=27> */
[----:B------:R-:W-:Y:S02]  /*1a070*/  IMAD.MOV.U32 R15, RZ, RZ, 0x40000040 ;  /* 0x40000040ff0f7424 */ /* 0x000fe400078e00ff */
[----:B------:R-:W-:Y:S01]  /*1a080*/  VIADD R4, R4, 0x280 ;  /* 0x0000028004047836 */ /* 0x000fe20000000000 */
[----:B------:R-:W-:Y:S02]  /*1a090*/  WARPGROUP.DEPBAR.LE gsb0, 0x0 ;  /* 0x00008000000079c5 */ /* 0x000fe40000010000 */
[----:B------:R-:W-:-:S07]  /*1a0a0*/  WARPGROUP.ARRIVE ;  /* 0x00000000000079c5 */ /* 0x000fce0000000000 */
        /* <DEDUP_REMOVED lines=14> */
.L_x_1799:
        /* <DEDUP_REMOVED lines=54> */
[----:B0-----:R-:W-:Y:S01]  /*1a4f0*/  FMNMX.FTZ R0, R0, R4, !PT ;  /* 0x0000000400007209 */ /* 0x001fe20007810000 */
[----:B------:R-:W-:Y:S01]  /*1a500*/  IMAD.U32 R4, RZ, RZ, UR46 ;  /* 0x0000002eff047e24 */ /* 0x000fe2000f8e00ff */
[----:B-1----:R-:W-:-:S03]  /*1a510*/  FMNMX.FTZ R3, R3, R5, !PT ;  /* 0x0000000503037209 */ /* 0x002fc60007810000 */
[----:B------:R-:W-:Y:S02]  /*1a520*/  FADD.FTZ R5, -R0, R11 ;  /* 0x0000000b00057221 */ /* 0x000fe40000010100 */
[CC--:B------:R-:W-:Y:S01]  /*1a530*/  FMUL.FTZ R11, R3.reuse, R4.reuse ;  /* 0x00000004030b7220 */ /* 0x0c0fe20000410000 */
[----:B------:R-:W-:Y:S01]  /*1a540*/  FADD.FTZ R12, -R3, R13 ;  /* 0x0000000d030c7221 */ /* 0x000fe20000010100 */
[-C--:B------:R-:W-:Y:S02]  /*1a550*/  FMUL.FTZ R5, R5, R4.reuse ;  /* 0x0000000405057220 */ /* 0x080fe40000410000 */
[-CC-:B------:R-:W-:Y:S01]  /*1a560*/  FFMA.FTZ R152, R96, R4.reuse, -R11.reuse ;  /* 0x0000000460987223 */ /* 0x180fe2000001080b */
[-CC-:B------:R-:W-:Y:S01]  /*1a570*/  FFMA.FTZ R96, R101, R4.reuse, -R11.reuse ;  /* 0x0000000465607223 */ /* 0x180fe2000001080b */
[-C--:B------:R-:W-:Y:S01]  /*1a580*/  FMUL.FTZ R101, R0, R4.reuse ;  /* 0x0000000400657220 */ /* 0x080fe20000410000 */
[-C--:B------:R-:W-:Y:S01]  /*1a590*/  FMUL.FTZ R12, R12, R4.reuse ;  /* 0x000000040c0c7220 */ /* 0x080fe20000410000 */
        /* <DEDUP_REMOVED lines=8> */
[-CC-:B------:R-:W-:Y:S01]  /*1a620*/  FFMA.FTZ R137, R93, R4.reuse, -R11.reuse ;  /* 0x000000045d897223 */ /* 0x180fe2000001080b */
[-C--:B------:R-:W-:Y:S01]  /*1a630*/  FFMA.FTZ R93, R105, R4.reuse, -R11 ;  /* 0x00000004695d7223 */ /* 0x080fe2000001080b */
[-CC-:B------:R-:W-:Y:S01]  /*1a640*/  FFMA.FTZ R105, R95, R4.reuse, -R101.reuse ;  /* 0x000000045f697223 */ /* 0x180fe20000010865 */
[-C--:B------:R-:W-:Y:S01]  /*1a650*/  FFMA.FTZ R153, R98, R4.reuse, -R101 ;  /* 0x0000000462997223 */ /* 0x080fe20000010865 */
[-CC-:B------:R-:W-:Y:S01]  /*1a660*/  FFMA.FTZ R148, R104, R4.reuse, -R11.reuse ;  /* 0x0000000468947223 */ /* 0x180fe2000001080b */
        /* <DEDUP_REMOVED lines=42> */
[----:B------:R-:W-:Y:S01]  /*1a910*/  FFMA.FTZ R101, R135, R4, -R101 ;  /* 0x0000000487657223 */ /* 0x000fe20000010865 */
[----:B------:R-:W-:-:S05]  /*1a920*/  VIADD R106, R20, 0x2a840 ;  /* 0x0002a840146a7836 */ /* 0x000fca0000000000 */
[----:B------:R-:W2:Y:S01]  /*1a930*/  MUFU.EX2 R159, R159 ;  /* 0x0000009f009f7308 */ /* 0x000ea20000000800 */
[----:B0-----:R-:W-:Y:S01]  /*1a940*/  FADD.FTZ R6, R108, R6 ;  /* 0x000000066c067221 */ /* 0x001fe20000010000 */
[----:B------:R-:W-:-:S04]  /*1a950*/  PRMT R106, R172, 0x654, R106 ;  /* 0x00000654ac6a7816 */ /* 0x000fc8000000006a */
[----:B------:R0:W-:Y:S02]  /*1a960*/  SYNCS.ARRIVE.TRANS64.RED.A1T0 RZ, [R106+URZ], RZ ;  /* 0x000000ff6aff79a7 */ /* 0x0001e4000810043f */
[----:B------:R-:W3:Y:S01]  /*1a970*/  MUFU.EX2 R137, R137 ;  /* 0x0000008900897308 */ /* 0x000ee20000000800 */
[----:B-1----:R-:W-:-:S07]  /*1a980*/  FADD.FTZ R7, R158, R7 ;  /* 0x000000079e077221 */ /* 0x002fce0000010000 */
[----:B------:R-:W1:Y:S01]  /*1a990*/  MUFU.EX2 R105, R105 ;  /* 0x0000006900697308 */ /* 0x000e620000000800 */
[----:B--2---:R-:W-:-:S07]  /*1a9a0*/  FADD.FTZ R6, R159, R6 ;  /* 0x000000069f067221 */ /* 0x004fce0000010000 */
[----:B------:R-:W2:Y:S01]  /*1a9b0*/  MUFU.EX2 R152, R152 ;  /* 0x0000009800987308 */ /* 0x000ea20000000800 */
[----:B---3--:R-:W-:-:S07]  /*1a9c0*/  FADD.FTZ R7, R137, R7 ;  /* 0x0000000789077221 */ /* 0x008fce0000010000 */
        /* <DEDUP_REMOVED lines=77> */
[----:B---3--:R-:W-:Y:S01]  /*1aea0*/  FADD.FTZ R6, R20, R6 ;  /* 0x0000000614067221 */ /* 0x008fe20000010000 */
[----:B-1----:R-:W-:-:S03]  /*1aeb0*/  FADD.FTZ R7, R11, R7 ;  /* 0x000000070b077221 */ /* 0x002fc60000010000 */
[----:B--2---:R-:W-:Y:S01]  /*1aec0*/  FADD.FTZ R6, R101, R6 ;  /* 0x0000000665067221 */ /* 0x004fe20000010000 */
[----:B0-----:R-:W-:Y:S06]  /*1aed0*/  @!P0 BRA `(.L_x_1800) ;  /* 0x0000000000048947 */ /* 0x001fec0003800000 */
[----:B------:R-:W-:Y:S01]  /*1aee0*/  BPT.TRAP 0x1 ;  /* 0x000000040000795c */ /* 0x000fe20000300000 */
.L_x_1800:
[C---:B------:R-:W-:Y:S01]  /*1aef0*/  ISETP.GT.AND P1, PT, R10.reuse, R9, PT ;  /* 0x000000090a00720c */ /* 0x040fe20003f24270 */
[----:B------:R-:W-:Y:S01]  /*1af00*/  VIADD R10, R10, 0xffffffff ;  /* 0xffffffff0a0a7836 */ /* 0x000fe20000000000 */
[----:B------:R-:W-:Y:S02]  /*1af10*/  IADD3 R21, R21, 0x2a860, RZ ;  /* 0x0002a86015157810 */ /* 0x000fe40007ffe0ff */
[----:B------:R-:W-:Y:S02]  /*1af20*/  F2FP.F16.F32.PACK_AB R156, R139, R156 ;  /* 0x0000009c8b9c723e */ /* 0x000fe400000000ff */
[----:B------:R-:W-:Y:S02]  /*1af30*/  PRMT R21, R172, 0x654, R21 ;  /* 0x00000654ac157816 */ /* 0x000fe40000000015 */
[----:B------:R-:W-:Y:S02]  /*1af40*/  F2FP.F16.F32.PACK_AB R158, R137, R158 ;  /* 0x0000009e899e723e */ /* 0x000fe400000000ff */
[----:B------:R0:W-:Y:S01]  /*1af50*/  SYNCS.ARRIVE.TRANS64.RED.A1T0 RZ, [R21+URZ], RZ ;  /* 0x000000ff15ff79a7 */ /* 0x0001e2000810043f */
[----:B------:R-:W-:Y:S01]  /*1af60*/  F2FP.F16.F32.PACK_AB R140, R15, R140 ;  /* 0x0000008c0f8c723e */ /* 0x000fe200000000ff */
[----:B------:R-:W-:Y:S01]  /*1af70*/  IMAD.MOV.U32 R15, RZ, RZ, R23 ;  /* 0x000000ffff0f7224 */ /* 0x000fe200078e0017 */
[----:B------:R-:W-:Y:S01]  /*1af80*/  F2FP.F16.F32.PACK_AB R142, R14, R142 ;  /* 0x0000008e0e8e723e */ /* 0x000fe200000000ff */
[----:B------:R-:W-:Y:S01]  /*1af90*/  IMAD.MOV.U32 R14, RZ, RZ, R164 ;  /* 0x000000ffff0e7224 */ /* 0x000fe200078e00a4 */
        /* <DEDUP_REMOVED lines=22> */
[----:B0-----:R-:W-:Y:S06]  /*1b100*/  @P1 BRA `(.L_x_1801) ;  /* 0xffffffdc00bc1947 */ /* 0x001fec000383ffff */
[----:B------:R-:W-:Y:S05]  /*1b110*/  BSYNC B1 ;  /* 0x0000000000017941 */ /* 0x000fea0003800000 */
.L_x_1788:
[----:B------:R-:W-:Y:S05]  /*1b120*/  BSYNC B0 ;  /* 0x0000000000007941 */ /* 0x000fea0003800000 */
.L_x_1787:
[----:B------:R-:W-:Y:S01]  /*1b130*/  ISETP.GE.AND P1, PT, R10, R202, PT ;  /* 0x000000ca0a00720c */ /* 0x000fe20003f26270 */
[----:B------:R-:W-:-:S12]  /*1b140*/  BSSY B0, `(.L_x_1802) ;  /* 0x000033f000007945 */ /* 0x000fd80003800000 */
[----:B------:R-:W-:Y:S05]  /*1b150*/  @!P1 BRA `(.L_x_1803) ;  /* 0x0000003000f49947 */ /* 0x000fea0003800000 */
[----:B------:R-:W-:Y:S01]  /*1b160*/  IMAD.MOV.U32 R9, RZ, RZ, R0 ;  /* 0x000000ffff097224 */ /* 0x000fe200078e0000 */
[----:B------:R-:W-:Y:S01]  /*1b170*/  MOV R11, R3 ;  /* 0x00000003000b7202 */ /* 0x000fe20000000f00 */
[----:B------:R-:W-:Y:S02]  /*1b180*/  IMAD.MOV.U32 R13, RZ, RZ, R164 ;  /* 0x000000ffff0d7224 */ /* 0x000fe400078e00a4 */
[----:B------:R-:W-:-:S07]  /*1b190*/  IMAD.MOV.U32 R14, RZ, RZ, R23 ;  /* 0x000000ffff0e7224 */ /* 0x000fce00078e0017 */
.L_x_1824:
[----:B------:R-:W-:-:S04]  /*1b1a0*/  ISETP.NE.AND P1, PT, R14, 0x1, PT ;  /* 0x000000010e00780c */ /* 0x000fc80003f25270 */
[----:B------:R-:W-:-:S04]  /*1b1b0*/  SEL R164, RZ, 0x1, P1 ;  /* 0x00000001ffa47807 */ /* 0x000fc80000800000 */
[----:B------:R-:W-:Y:S01]  /*1b1c0*/  LOP3.LUT R164, R13, R164, RZ, 0x3c, !PT ;  /* 0x000000a40da47212 */ /* 0x000fe200078e3cff */
[----:B------:R-:W-:Y:S06]  /*1b1d0*/  @!P0 BRA `(.L_x_1804) ;  /* 0x0000000000048947 */ /* 0x000fec0003800000 */
[----:B------:R-:W-:Y:S01]  /*1b1e0*/  BPT.TRAP 0x1 ;  /* 0x000000040000795c */ /* 0x000fe20000300000 */
.L_x_1804:
        /* <DEDUP_REMOVED lines=8> */
.L_x_1805:
[----:B------:R-:W-:Y:S01]  /*1b270*/  IMAD R94, R23, 0x900, R8 ;  /* 0x00000900175e7824 */ /* 0x000fe200078e0208 */
[----:B------:R-:W-:Y:S03]  /*1b280*/  BSSY B1, `(.L_x_1806) ;  /* 0x0000006000017945 */ /* 0x000fe60003800000 */
[C---:B------:R-:W-:Y:S02]  /*1b290*/  VIADD R90, R94.reuse, 0x2 ;  /* 0x000000025e5a7836 */ /* 0x040fe40000000000 */
[----:B------:R-:W-:Y:S01]  /*1b2a0*/  VIADD R93, R94, 0x4 ;  /* 0x000000045e5d7836 */ /* 0x000fe20000000000 */
[----:B-1----:R-:W-:Y:S06]  /*1b2b0*/  @P1 BRA `(.L_x_1807) ;  /* 0x0000000000081947 */ /* 0x002fec0003800000 */
[----:B------:R-:W1:Y:S02]  /*1b2c0*/  SYNCS.PHASECHK.TRANS64.TRYWAIT P1, [R0+URZ+0x2a830], R3 ;  /* 0x02a83003000075a7 */ /* 0x000e64000802017f */
[----:B-1----:R-:W-:Y:S05]  /*1b2d0*/  @!P1 BRA `(.L_x_1808) ;  /* 0x00000100003c9947 */ /* 0x002fea0003800000 */
.L_x_1807:
[----:B------:R-:W-:Y:S05]  /*1b2e0*/  BSYNC B1 ;  /* 0x0000000000017941 */ /* 0x000fea0003800000 */
.L_x_1806:
[----:B------:R-:W2:Y:S01]  /*1b2f0*/  LDL.64 R96, [R1+0x28] ;  /* 0x0000280001607983 */ /* 0x000ea20000100a00 */
[----:B------:R-:W-:Y:S01]  /*1b300*/  MOV R88, R94 ;  /* 0x0000005e00587202 */ /* 0x000fe20000000f00 */
[----:B------:R-:W-:Y:S01]  /*1b310*/  IMAD.MOV.U32 R89, RZ, RZ, 0x40000040 ;  /* 0x40000040ff597424 */ /* 0x000fe200078e00ff */
        /* <DEDUP_REMOVED lines=123> */
[----:B------:R-:W-:Y:S02]  /*1bad0*/  WARPGROUP.DEPBAR.LE gsb0, 0x0 ;  /* 0x00008000000079c5 */ /* 0x000fe40000010000 */
[----:B------:R-:W-:Y:S01]  /*1bae0*/  WARPGROUP.ARRIVE ;  /* 0x00000000000079c5 */ /* 0x000fe20000000000 */
[----:B--2---:R-:W-:Y:S02]  /*1baf0*/  R2UR UR44, R196 ;  /* 0x00000000c42c72ca */ /* 0x004fe400000e0000 */
[----:B------:R-:W-:-:S02]  /*1bb00*/  R2UR UR45, R197 ;  /* 0x00000000c52d72ca */ /* 0x000fc400000e0000 */
[----:B------:R-:W-:Y:S01]  /*1bb10*/  R2UR UR49, R198 ;  /* 0x00000000c63172ca */ /* 0x000fe200000e0000 */
[----:B------:R-:W2:Y:S10]  /*1bb20*/  LDL.64 R196, [R1] ;  /* 0x0000000001c47983 */ /* 0x000eb40000100a00 */
[----:B------:R-:W-:Y:S01]  /*1bb30*/  HGMMA.64x96x16.F32 R88, gdesc[UR44], R88, gsb0 ;  /* 0x016000002c5879f0 */ /* 0x000fe20008000858 */
[----:B------:R-:W-:-:S02]  /*1bb40*/  R2UR UR45, R194 ;  /* 0x00000000c22d72ca */ /* 0x000fc400000e0000 */
[----:B------:R-:W-:Y:S02]  /*1bb50*/  R2UR UR44, R195 ;  /* 0x00000000c32c72ca */ /* 0x000fe400000e0000 */
[----:B------:R-:W3:Y:S01]  /*1bb60*/  LDL.64 R194, [R1+0x18] ;  /* 0x0000180001c27983 */ /* 0x000ee20000100a00 */
[----:B------:R-:W-:Y:S02]  /*1bb70*/  R2UR UR47, R192 ;  /* 0x00000000c02f72ca */ /* 0x000fe400000e0000 */
[----:B------:R-:W-:Y:S02]  /*1bb80*/  R2UR UR46, R193 ;  /* 0x00000000c12e72ca */ /* 0x000fe400000e0000 */
[----:B------:R-:W4:Y:S01]  /*1bb90*/  LDL.64 R192, [R1+0x10] ;  /* 0x0000100001c07983 */ /* 0x000f220000100a00 */
[----:B------:R-:W-:-:S03]  /*1bba0*/  R2UR UR48, R199 ;  /* 0x00000000c73072ca */ /* 0x000fc600000e0000 */
[----:B------:R-:W5:Y:S01]  /*1bbb0*/  LDL.64 R198, [R1+0x8] ;  /* 0x0000080001c67983 */ /* 0x000f620000100a00 */
[----:B------:R-:W-:Y:S02]  /*1bbc0*/  WARPGROUP.DEPBAR.LE gsb0, 0x0 ;  /* 0x00008000000079c5 */ /* 0x000fe40000010000 */
[----:B------:R-:W-:Y:S01]  /*1bbd0*/  WARPGROUP.ARRIVE ;  /* 0x00000000000079c5 */ /* 0x000fe20000000000 */
[----:B---3--:R-:W-:Y:S02]  /*1bbe0*/  R2UR UR40, R194 ;  /* 0x00000000c22872ca */ /* 0x008fe400000e0000 */
[----:B------:R-:W-:-:S13]  /*1bbf0*/  R2UR UR41, R195 ;  /* 0x00000000c32972ca */ /* 0x000fda00000e0000 */
[----:B------:R-:W-:Y:S01]  /*1bc00*/  HGMMA.64x96x16.F32 R88, gdesc[UR40], R88, gsb0 ;  /* 0x01600000285879f0 */ /* 0x000fe20008000858 */
[----:B----4-:R-:W-:Y:S02]  /*1bc10*/  R2UR UR36, R192 ;  /* 0x00000000c02472ca */ /* 0x010fe400000e0000 */
[----:B------:R-:W-:Y:S02]  /*1bc20*/  R2UR UR37, R193 ;  /* 0x00000000c12572ca */ /* 0x000fe400000e0000 */
[----:B-----5:R-:W-:Y:S02]  /*1bc30*/  R2UR UR32, R198 ;  /* 0x00000000c62072ca */ /* 0x020fe400000e0000 */
[----:B------:R-:W-:Y:S01]  /*1bc40*/  R2UR UR33, R199 ;  /* 0x00000000c72172ca */ /* 0x000fe200000e0000 */
[----:B------:R-:W-:Y:S02]  /*1bc50*/  WARPGROUP.DEPBAR.LE gsb0, 0x0 ;  /* 0x00008000000079c5 */ /* 0x000fe40000010000 */
[----:B------:R-:W-:-:S06]  /*1bc60*/  WARPGROUP.ARRIVE ;  /* 0x00000000000079c5 */ /* 0x000fcc0000000000 */
        /* <DEDUP_REMOVED lines=48> */
[----:B------:R-:W-:-:S12]  /*1bf70*/  @!P0 BRA `(.L_x_1809) ;  /* 0x0000000000048947 */ /* 0x000fd80003800000 */
[----:B------:R-:W-:Y:S01]  /*1bf80*/  BPT.TRAP 0x1 ;  /* 0x000000040000795c */ /* 0x000fe20000300000 */
.L_x_1809:
[----:B------:R-:W-:Y:S02]  /*1bf90*/  SHF.L.U32 R3, R13, 0x1f, RZ ;  /* 0x0000001f0d037819 */ /* 0x000fe400000006ff */
[----:B------:R-:W-:-:S04]  /*1bfa0*/  LEA R15, R14, R2, 0x3 ;  /* 0x000000020e0f7211 */ /* 0x000fc800078e18ff */
[----:B------:R0:W1:Y:S01]  /*1bfb0*/  SYNCS.PHASECHK.TRANS64.TRYWAIT P1, [R15+URZ+0x2a850], R3 ;  /* 0x02a850030f0075a7 */ /* 0x000062000802017f */
[----:B------:R-:W-:Y:S05]  /*1bfc0*/  @!P0 BRA `(.L_x_1810) ;  /* 0x0000000000048947 */ /* 0x000fea0003800000 */
[----:B------:R-:W-:Y:S01]  /*1bfd0*/  BPT.TRAP 0x1 ;  /* 0x000000040000795c */ /* 0x000fe20000300000 */
.L_x_1810:
[----:B------:R-:W-:Y:S04]  /*1bfe0*/  BSSY B1, `(.L_x_1811) ;  /* 0x0000004000017945 */ /* 0x000fe80003800000 */
[----:B-1----:R-:W-:Y:S05]  /*1bff0*/  @P1 BRA `(.L_x_1812) ;  /* 0x0000000000081947 */ /* 0x002fea0003800000 */
[----:B------:R-:W1:Y:S02]  /*1c000*/  SYNCS.PHASECHK.TRANS64.TRYWAIT P1, [R15+URZ+0x2a850], R3 ;  /* 0x02a850030f0075a7 */ /* 0x000e64000802017f */
[----:B-1----:R-:W-:Y:S05]  /*1c010*/  @!P1 BRA `(.L_x_1813) ;  /* 0x000000f400009947 */ /* 0x002fea0003800000 */
.L_x_1812:
[----:B------:R-:W-:Y:S05]  /*1c020*/  BSYNC B1 ;  /* 0x0000000000017941 */ /* 0x000fea0003800000 */
.L_x_1811:
        /* <DEDUP_REMOVED lines=9> */
[----:B------:R-:W-:-:S04]  /*1c0c0*/  IMAD R4, R14, 0x600, R3 ;  /* 0x000006000e047824 */ /* 0x000fc800078e0203 */
        /* <DEDUP_REMOVED lines=38> */
.L_x_1814:
[----:B------:R-:W-:Y:S01]  /*1c330*/  ISETP.NE.AND P1, PT, R227, 0x1, PT ;  /* 0x00000001e300780c */ /* 0x000fe20003f25270 */
[----:B------:R-:W-:Y:S01]  /*1c340*/  IMAD.IADD R3, R203, 0x1, R188 ;  /* 0x00000001cb037824 */ /* 0x000fe200078e02bc */
[----:B------:R-:W-:Y:S01]  /*1c350*/  ULOP3.LUT UR4, URZ, UR42, URZ, 0x33, !UPT ;  /* 0x0000002a3f047292 */ /* 0x000fe2000f8e333f */
[----:B------:R-:W-:-:S05]  /*1c360*/  IMAD R21, R10, -0x60, RZ ;  /* 0xffffffa00a157824 */ /* 0x000fca00078e02ff */
[----:B------:R-:W-:-:S04]  /*1c370*/  IADD3 R14, -R182, 0x1, R21 ;  /* 0x00000001b60e7810 */ /* 0x000fc80007ffe115 */
[----:B------:R-:W-:Y:S01]  /*1c380*/  IADD3 R14, -R165, R14, R166 ;  /* 0x0000000ea50e7210 */ /* 0x000fe20007ffe1a6 */
[----:B------:R-:W0:Y:S04]  /*1c390*/  @P1 LDC R12, c[0x0][0x44c] ;  /* 0x00011300ff0c1b82 */ /* 0x000e280000000800 */
[C---:B------:R-:W-:Y:S02]  /*1c3a0*/  VIADD R20, R14.reuse, UR51 ;  /* 0x000000330e147c36 */ /* 0x040fe40008000000 */
[----:B------:R-:W-:Y:S02]  /*1c3b0*/  VIADD R14, R14, UR4 ;  /* 0x000000040e0e7c36 */ /* 0x000fe40008000000 */
[----:B------:R-:W1:Y:S01]  /*1c3c0*/  @P1 LDC R4, c[0x0][0x450] ;  /* 0x00011400ff041b82 */ /* 0x000e620000000800 */
[----:B0-----:R-:W-:-:S05]  /*1c3d0*/  @P1 IMAD.HI.U32 R5, R3, R12, RZ ;  /* 0x0000000c03051227 */ /* 0x001fca00078e00ff */
[----:B-1----:R-:W-:Y:S02]  /*1c3e0*/  @P1 SHF.R.U32.HI R3, RZ, R4, R5 ;  /* 0x00000004ff031219 */ /* 0x002fe40000011605 */
[----:B------:R-:W-:Y:S02]  /*1c3f0*/  ISETP.GE.AND P1, PT, R225, 0x1, PT ;  /* 0x00000001e100780c */ /* 0x000fe40003f26270 */
[----:B------:R-:W-:Y:S01]  /*1c400*/  IADD3 R5, R0, 0x2a840, RZ ;  /* 0x0002a84000057810 */ /* 0x000fe20007ffe0ff */
[----:B------:R-:W0:Y:S01]  /*1c410*/  SHFL.IDX PT, R136, R3, RZ, 0x1c1f ;  /* 0x001c1fff03887589 */ /* 0x000e2200000e0000 */
[----:B------:R-:W-:Y:S02]  /*1c420*/  IMAD.IADD R0, R21, 0x1, -R182 ;  /* 0x0000000115007824 */ /* 0x000fe400078e0ab6 */
[----:B------:R-:W-:-:S04]  /*1c430*/  PRMT R5, R172, 0x654, R5 ;  /* 0x00000654ac057816 */ /* 0x000fc80000000005 */
[----:B------:R1:W-:Y:S01]  /*1c440*/  SYNCS.ARRIVE.TRANS64.RED.A1T0 RZ, [R5+URZ], RZ ;  /* 0x000000ff05ff79a7 */ /* 0x0003e2000810043f */
[--C-:B0-----:R-:W-:Y:S02]  /*1c450*/  IMAD.IADD R13, R20, 0x1, R136.reuse ;  /* 0x00000001140d7824 */ /* 0x101fe400078e0288 */
[----:B------:R-:W-:Y:S01]  /*1c460*/  IMAD.IADD R12, R14, 0x1, R136 ;  /* 0x000000010e0c7824 */ /* 0x000fe200078e0288 */
[----:B-1----:R-:W-:Y:S06]  /*1c470*/  @!P1 BRA `(.L_x_1815) ;  /* 0x0000000000549947 */ /* 0x002fec0003800000 */
        /* <DEDUP_REMOVED lines=12> */
.L_x_1817:
[----:B------:R-:W-:-:S04]  /*1c540*/  MOV R137, UR38 ;  /* 0x0000002600897c02 */ /* 0x000fc80008000f00 */
[----:B------:R-:W-:-:S13]  /*1c550*/  ISETP.NE.AND P1, PT, R137, 0x1, PT ;  /* 0x000000018900780c */ /* 0x000fda0003f25270 */
[----:B------:R-:W0:Y:S02]  /*1c560*/  @P1 LDC.64 R4, c[0x0][0x9e8] ;  /* 0x00027a00ff041b82 */ /* 0x000e240000000a00 */
[----:B0-----:R-:W-:-:S05]  /*1c570*/  @P1 IMAD.HI.U32 R4, R136, R4, RZ ;  /* 0x0000000488041227 */ /* 0x001fca00078e00ff */
[----:B------:R-:W-:-:S07]  /*1c580*/  @P1 SHF.R.U32.HI R136, RZ, R5, R4 ;  /* 0x00000005ff881219 */ /* 0x000fce0000011604 */
.L_x_1818:
[----:B------:R-:W-:Y:S05]  /*1c590*/  BSYNC B1 ;  /* 0x0000000000017941 */ /* 0x000fea0003800000 */
.L_x_1816:
[----:B------:R-:W-:-:S05]  /*1c5a0*/  IMAD R136, R136, R137, R0 ;  /* 0x0000008988887224 */ /* 0x000fca00078e0200 */
[----:B------:R-:W-:Y:S02]  /*1c5b0*/  VIADDMNMX R13, R136, R137, R13, PT ;  /* 0x00000089880d7246 */ /* 0x000fe4000380010d */
[----:B------:R-:W-:-:S07]  /*1c5c0*/  VIMNMX R12, R12, R136, !PT ;  /* 0x000000880c0c7248 */ /* 0x000fce0007fe0100 */
.L_x_1815:
        /* <DEDUP_REMOVED lines=14> */
[--C-:B0-----:R-:W-:Y:S01]  /*1c6b0*/  IMAD.IADD R20, R20, 0x1, R3.reuse ;  /* 0x0000000114147824 */ /* 0x101fe200078e0203 */
[----:B------:R-:W-:Y:S01]  /*1c6c0*/  ISETP.LT.OR P3, PT, R13, 0xa, P3 ;  /* 0x0000000a0d00780c */ /* 0x000fe20001f61670 */
[----:B------:R-:W-:Y:S01]  /*1c6d0*/  IMAD.IADD R14, R14, 0x1, R3 ;  /* 0x000000010e0e7824 */ /* 0x000fe200078e0203 */
        /* <DEDUP_REMOVED lines=8> */
[----:B------:R-:W-:-:S04]  /*1c760*/  ISETP.GT.AND P3, PT, R12, 0x11, !P4 ;  /* 0x000000110c00780c */ /* 0x000fc80006764270 */
        /* <DEDUP_REMOVED lines=111> */
[----:B------:R-:W-:-:S13]  /*1ce60*/  ISETP.GE.AND P6, PT, R225, 0x1, PT ;  /* 0x00000001e100780c */ /* 0x000fda0003fc6270 */
        /* <DEDUP_REMOVED lines=13> */
.L_x_1821:
[----:B------:R-:W-:-:S05]  /*1cf40*/  IMAD.U32 R12, RZ, RZ, UR38 ;  /* 0x00000026ff0c7e24 */ /* 0x000fca000f8e00ff */
[----:B------:R-:W-:-:S13]  /*1cf50*/  ISETP.NE.AND P6, PT, R12, 0x1, PT ;  /* 0x000000010c00780c */ /* 0x000fda0003fc5270 */
[----:B------:R-:W0:Y:S02]  /*1cf60*/  @P6 LDC.64 R4, c[0x0][0x9e8] ;  /* 0x00027a00ff046b82 */ /* 0x000e240000000a00 */
[----:B0-----:R-:W-:-:S05]  /*1cf70*/  @P6 IMAD.HI.U32 R4, R3, R4, RZ ;  /* 0x0000000403046227 */ /* 0x001fca00078e00ff */
[----:B------:R-:W-:-:S07]  /*1cf80*/  @P6 SHF.R.U32.HI R3, RZ, R5, R4 ;  /* 0x00000005ff036219 */ /* 0x000fce0000011604 */
.L_x_1822:
[----:B------:R-:W-:Y:S05]  /*1cf90*/  BSYNC B1 ;  /* 0x0000000000017941 */ /* 0x000fea0003800000 */
.L_x_1820:
[----:B------:R-:W-:-:S05]  /*1cfa0*/  IMAD R3, R3, R12, R0 ;  /* 0x0000000c03037224 */ /* 0x000fca00078e0200 */
[----:B------:R-:W-:Y:S02]  /*1cfb0*/  VIADDMNMX R20, R3, R12, R20, PT ;  /* 0x0000000c03147246 */ /* 0x000fe40003800114 */
[----:B------:R-:W-:-:S07]  /*1cfc0*/  VIMNMX R14, R14, R3, !PT ;  /* 0x000000030e0e7248 */ /* 0x000fce0007fe0100 */
.L_x_1819:
[C---:B------:R-:W-:Y:S01]  /*1cfd0*/  ISETP.GT.AND P1, PT, R14.reuse, 0x1, !P1 ;  /* 0x000000010e00780c */ /* 0x040fe20004f24270 */
[----:B------:R-:W-:Y:S01]  /*1cfe0*/  IMAD.U32 R4, RZ, RZ, UR43 ;  /* 0x0000002bff047e24 */ /* 0x000fe2000f8e00ff */
        /* <DEDUP_REMOVED lines=63> */
[C---:B------:R-:W-:Y:S02]  /*1d3e0*/  LOP3.LUT P1, RZ, R16.reuse, 0x1000, RZ, 0xc0, !PT ;  /* 0x0000100010ff7812 */ /* 0x040fe4000782c0ff */
[----:B------:R-:W-:-:S02]  /*1d3f0*/  LOP3.LUT P2, RZ, R16, 0x40, RZ, 0xc0, !PT ;  /* 0x0000004010ff7812 */ /* 0x000fc4000784c0ff */
[----:B------:R-:W-:Y:S02]  /*1d400*/  ISETP.GT.AND P1, PT, R14, 0x30, !P1 ;  /* 0x000000300e00780c */ /* 0x000fe40004f24270 */
[----:B------:R-:W-:Y:S02]  /*1d410*/  FMNMX.FTZ R0, R132, R3, !PT ;  /* 0x0000000384007209 */ /* 0x000fe40007810000 */
[----:B------:R-:W-:Y:S02]  /*1d420*/  ISETP.LT.OR P1, PT, R20, 0x31, P1 ;  /* 0x000000311400780c */ /* 0x000fe40000f21670 */
[----:B------:R-:W-:Y:S02]  /*1d430*/  FMNMX.FTZ R0, R133, R0, !PT ;  /* 0x0000000085007209 */ /* 0x000fe40007810000 */
[----:B------:R-:W-:Y:S02]  /*1d440*/  FSEL R114, R114, -INF , !P1 ;  /* 0xff80000072727808 */ /* 0x000fe40004800000 */
[C---:B------:R-:W-:Y:S01]  /*1d450*/  LOP3.LUT P1, RZ, R16.reuse, 0x800, RZ, 0xc0, !PT ;  /* 0x0000080010ff7812 */ /* 0x040fe2000782c0ff */
[----:B------:R-:W0:Y:S01]  /*1d460*/  SHFL.BFLY PT, R3, R0, 0x2, 0x1f ;  /* 0x0c401f0000037f89 */ /* 0x000e2200000e0000 */
[----:B------:R-:W-:-:S02]  /*1d470*/  LOP3.LUT P6, RZ, R16, 0x20, RZ, 0xc0, !PT ;  /* 0x0000002010ff7812 */ /* 0x000fc400078cc0ff */
[C---:B------:R-:W-:Y:S02]  /*1d480*/  ISETP.GT.AND P1, PT, R14.reuse, 0x31, !P1 ;  /* 0x000000310e00780c */ /* 0x040fe40004f24270 */
[----:B------:R-:W-:Y:S02]  /*1d490*/  ISETP.GT.AND P3, PT, R14, 0x50, !P3 ;  /* 0x000000500e00780c */ /* 0x000fe40005f64270 */
[C---:B------:R-:W-:Y:S02]  /*1d4a0*/  ISETP.LT.OR P1, PT, R20.reuse, 0x32, P1 ;  /* 0x000000321400780c */ /* 0x040fe40000f21670 */
[----:B------:R-:W-:Y:S02]  /*1d4b0*/  ISETP.LT.OR P3, PT, R20, 0x51, P3 ;  /* 0x000000511400780c */ /* 0x000fe40001f61670 */
[----:B------:R-:W-:Y:S02]  /*1d4c0*/  FSEL R115, R115, -INF , !P1 ;  /* 0xff80000073737808 */ /* 0x000fe40004800000 */
[----:B------:R-:W-:-:S02]  /*1d4d0*/  LOP3.LUT P1, RZ, R16, 0x400, RZ, 0xc0, !PT ;  /* 0x0000040010ff7812 */ /* 0x000fc4000782c0ff */
[C---:B------:R-:W-:Y:S02]  /*1d4e0*/  ISETP.GT.AND P4, PT, R14.reuse, 0x51, !P4 ;  /* 0x000000510e00780c */ /* 0x040fe40006784270 */
[----:B------:R-:W-:Y:S02]  /*1d4f0*/  ISETP.GT.AND P1, PT, R14, 0x38, !P1 ;  /* 0x000000380e00780c */ /* 0x000fe40004f24270 */
[----:B------:R-:W-:Y:S02]  /*1d500*/  FSEL R130, R130, -INF , !P3 ;  /* 0xff80000082827808 */ /* 0x000fe40005800000 */
[----:B------:R-:W-:Y:S02]  /*1d510*/  ISETP.LT.OR P1, PT, R20, 0x39, P1 ;  /* 0x000000391400780c */ /* 0x000fe40000f21670 */
[----:B------:R-:W-:Y:S02]  /*1d520*/  ISETP.GT.AND P5, PT, R14, 0x58, !P5 ;  /* 0x000000580e00780c */ /* 0x000fe40006fa4270 */
[----:B------:R-:W-:-:S02]  /*1d530*/  FSEL R118, R118, -INF , !P1 ;  /* 0xff80000076767808 */ /* 0x000fc40004800000 */
[----:B------:R-:W-:Y:S02]  /*1d540*/  LOP3.LUT P1, RZ, R16, 0x200, RZ, 0xc0, !PT ;  /* 0x0000020010ff7812 */ /* 0x000fe4000782c0ff */
[----:B0-----:R-:W-:Y:S02]  /*1d550*/  FMNMX.FTZ R12, R0, R3, !PT ;  /* 0x00000003000c7209 */ /* 0x001fe40007810000 */
[----:B------:R-:W-:Y:S02]  /*1d560*/  ISETP.GT.AND P1, PT, R14, 0x39, !P1 ;  /* 0x000000390e00780c */ /* 0x000fe40004f24270 */
[C---:B------:R-:W-:Y:S01]  /*1d570*/  ISETP.LT.OR P4, PT, R20.reuse, 0x52, P4 ;  /* 0x000000521400780c */ /* 0x040fe20002781670 */
[----:B------:R-:W0:Y:S01]  /*1d580*/  SHFL.BFLY PT, R3, R12, 0x1, 0x1f ;  /* 0x0c201f000c037f89 */ /* 0x000e2200000e0000 */
[C---:B------:R-:W-:Y:S02]  /*1d590*/  ISETP.LT.OR P1, PT, R20.reuse, 0x3a, P1 ;  /* 0x0000003a1400780c */ /* 0x040fe40000f21670 */
[----:B------:R-:W-:-:S02]  /*1d5a0*/  ISETP.LT.OR P5, PT, R20, 0x59, P5 ;  /* 0x000000591400780c */ /* 0x000fc40002fa1670 */
[----:B------:R-:W-:Y:S02]  /*1d5b0*/  FSEL R119, R119, -INF , !P1 ;  /* 0xff80000077777808 */ /* 0x000fe40004800000 */
[----:B------:R-:W-:Y:S02]  /*1d5c0*/  LOP3.LUT P1, RZ, R16, 0x100, RZ, 0xc0, !PT ;  /* 0x0000010010ff7812 */ /* 0x000fe4000782c0ff */
[----:B------:R-:W-:Y:S02]  /*1d5d0*/  FSEL R131, R131, -INF , !P4 ;  /* 0xff80000083837808 */ /* 0x000fe40006000000 */
[----:B------:R-:W-:Y:S02]  /*1d5e0*/  ISETP.GT.AND P1, PT, R14, 0x40, !P1 ;  /* 0x000000400e00780c */ /* 0x000fe40004f24270 */
[----:B------:R-:W-:Y:S02]  /*1d5f0*/  FSEL R134, R134, -INF , !P5 ;  /* 0xff80000086867808 */ /* 0x000fe40006800000 */
[----:B------:R-:W-:-:S04]  /*1d600*/  ISETP.LT.OR P1, PT, R20, 0x41, P1 ;  /* 0x000000411400780c */ /* 0x000fc80000f21670 */
[----:B------:R-:W-:Y:S02]  /*1d610*/  FSEL R122, R122, -INF , !P1 ;  /* 0xff8000007a7a7808 */ /* 0x000fe40004800000 */
[----:B------:R-:W-:Y:S02]  /*1d620*/  LOP3.LUT P1, RZ, R16, 0x80, RZ, 0xc0, !PT ;  /* 0x0000008010ff7812 */ /* 0x000fe4000782c0ff */
[----:B0-----:R-:W-:Y:S02]  /*1d630*/  FMNMX.FTZ R3, R12, R3, !PT ;  /* 0x000000030c037209 */ /* 0x001fe40007810000 */
[----:B------:R-:W-:-:S03]  /*1d640*/  ISETP.GT.AND P1, PT, R14, 0x41, !P1 ;  /* 0x000000410e00780c */ /* 0x000fc60004f24270 */
[----:B------:R-:W-:Y:S01]  /*1d650*/  FMUL.FTZ R5, R3, R4 ;  /* 0x0000000403057220 */ /* 0x000fe20000410000 */
[----:B------:R-:W-:-:S04]  /*1d660*/  ISETP.LT.OR P1, PT, R20, 0x42, P1 ;  /* 0x000000421400780c */ /* 0x000fc80000f21670 */
[----:B------:R-:W-:Y:S02]  /*1d670*/  FSEL R123, R123, -INF , !P1 ;  /* 0xff8000007b7b7808 */ /* 0x000fe40004800000 */
[----:B------:R-:W-:-:S04]  /*1d680*/  ISETP.GT.AND P1, PT, R14, 0x48, !P2 ;  /* 0x000000480e00780c */ /* 0x000fc80005724270 */
[----:B------:R-:W-:-:S04]  /*1d690*/  ISETP.LT.OR P1, PT, R20, 0x49, P1 ;  /* 0x000000491400780c */ /* 0x000fc80000f21670 */
[----:B------:R-:W-:Y:S02]  /*1d6a0*/  FSEL R126, R126, -INF , !P1 ;  /* 0xff8000007e7e7808 */ /* 0x000fe40004800000 */
[----:B------:R-:W-:Y:S02]  /*1d6b0*/  ISETP.GT.AND P1, PT, R14, 0x49, !P6 ;  /* 0x000000490e00780c */ /* 0x000fe40007724270 */
[----:B------:R-:W-:Y:S02]  /*1d6c0*/  LOP3.LUT P6, RZ, R16, 0x2, RZ, 0xc0, !PT ;  /* 0x0000000210ff7812 */ /* 0x000fe400078cc0ff */
[----:B------:R-:W-:-:S04]  /*1d6d0*/  ISETP.LT.OR P1, PT, R20, 0x4a, P1 ;  /* 0x0000004a1400780c */ /* 0x000fc80000f21670 */
[----:B------:R-:W-:Y:S02]  /*1d6e0*/  FSEL R127, R127, -INF , !P1 ;  /* 0xff8000007f7f7808 */ /* 0x000fe40004800000 */
[----:B------:R-:W-:Y:S02]  /*1d6f0*/  ISETP.GT.AND P1, PT, R14, RZ, !P6 ;  /* 0x000000ff0e00720c */ /* 0x000fe40007724270 */
[----:B------:R-:W-:Y:S02]  /*1d700*/  LOP3.LUT P6, RZ, R16, 0x1, RZ, 0xc0, !PT ;  /* 0x0000000110ff7812 */ /* 0x000fe400078cc0ff */
[----:B------:R-:W-:Y:S02]  /*1d710*/  ISETP.LT.OR P1, PT, R20, 0x1, P1 ;  /* 0x000000011400780c */ /* 0x000fe40000f21670 */
[----:B------:R-:W-:Y:S02]  /*1d720*/  ISETP.GT.AND P2, PT, R14, 0x59, !P6 ;  /* 0x000000590e00780c */ /* 0x000fe40007744270 */
[----:B------:R-:W-:-:S02]  /*1d730*/  FSEL R90, R90, -INF , !P1 ;  /* 0xff8000005a5a7808 */ /* 0x000fc40004800000 */
[----:B------:R-:W-:Y:S02]  /*1d740*/  ISETP.LT.OR P2, PT, R20, 0x5a, P2 ;  /* 0x0000005a1400780c */ /* 0x000fe40001741670 */
[----:B------:R-:W-:Y:S02]  /*1d750*/  FMNMX.FTZ R0, R90, R9, !PT ;  /* 0x000000095a007209 */ /* 0x000fe40007810000 */
[----:B------:R-:W-:Y:S02]  /*1d760*/  FSEL R135, R135, -INF , !P2 ;  /* 0xff80000087877808 */ /* 0x000fe40005000000 */
[----:B------:R-:W-:Y:S02]  /*1d770*/  FMNMX.FTZ R0, R91, R0, !PT ;  /* 0x000000005b007209 */ /* 0x000fe40007810000 */
[----:B------:R-:W-:Y:S02]  /*1d780*/  FSETP.NEU.FTZ.AND P1, PT, R3, -INF , PT ;  /* 0xff8000000300780b */ /* 0x000fe40003f3d000 */
[----:B------:R-:W-:-:S02]  /*1d790*/  FMNMX.FTZ R0, R94, R0, !PT ;  /* 0x000000005e007209 */ /* 0x000fc40007810000 */
        /* <DEDUP_REMOVED lines=13> */
[----:B------:R-:W-:Y:S01]  /*1d870*/  FSEL R101, R3, RZ, P1 ;  /* 0x000000ff03657208 */ /* 0x000fe20000800000 */
        /* <DEDUP_REMOVED lines=22> */
[----:B------:R-:W-:Y:S01]  /*1d9e0*/  FADD.FTZ R101, -R101, R11 ;  /* 0x0000000b65657221 */ /* 0x000fe20000010100 */
[----:B------:R-:W-:Y:S02]  /*1d9f0*/  MUFU.EX2 R156, R156 ;  /* 0x0000009c009c7308 */ /* 0x000fe40000000800 */
[----:B------:R-:W-:-:S04]  /*1da00*/  FMNMX.FTZ R0, R115, R0, !PT ;  /* 0x0000000073007209 */ /* 0x000fc80007810000 */
[----:B------:R-:W-:Y:S02]  /*1da10*/  FMNMX.FTZ R0, R118, R0, !PT ;  /* 0x0000000076007209 */ /* 0x000fe40007810000 */
[----:B------:R0:W-:Y:S02]  /*1da20*/  MUFU.EX2 R11, R5 ;  /* 0x00000005000b7308 */ /* 0x0001e40000000800 */
[----:B------:R-:W-:-:S04]  /*1da30*/  FMNMX.FTZ R0, R119, R0, !PT ;  /* 0x0000000077007209 */ /* 0x000fc80007810000 */
[----:B------:R-:W-:Y:S02]  /*1da40*/  FMNMX.FTZ R0, R122, R0, !PT ;  /* 0x000000007a007209 */ /* 0x000fe40007810000 */
[----:B------:R-:W-:Y:S02]  /*1da50*/  MUFU.EX2 R89, R89 ;  /* 0x0000005900597308 */ /* 0x000fe40000000800 */
        /* <DEDUP_REMOVED lines=17> */
[----:B------:R2:W-:Y:S08]  /*1db70*/  MUFU.EX2 R14, R105 ;  /* 0x00000069000e7308 */ /* 0x0005f00000000800 */
        /* <DEDUP_REMOVED lines=11> */
[-C--:B------:R-:W-:Y:S01]  /*1dc30*/  FFMA.FTZ R104, R91, R4.reuse, -R101 ;  /* 0x000000045b687223 */ /* 0x080fe20000010865 */
        /* <DEDUP_REMOVED lines=12> */
[-CC-:B--2---:R-:W-:Y:S01]  /*1dd00*/  FFMA.FTZ R105, R111, R4.reuse, -R101.reuse ;  /* 0x000000046f697223 */ /* 0x184fe20000010865 */
[----:B------:R-:W1:Y:S01]  /*1dd10*/  MUFU.EX2 R5, R5 ;  /* 0x0000000500057308 */ /* 0x000e620000000800 */
[----:B0-----:R-:W-:Y:S01]  /*1dd20*/  FFMA.FTZ R7, R12, R7, R156 ;  /* 0x000000070c077223 */ /* 0x001fe2000001009c */
[-CC-:B------:R-:W-:Y:S01]  /*1dd30*/  FFMA.FTZ R145, R114, R4.reuse, -R101.reuse ;  /* 0x0000000472917223 */ /* 0x180fe20000010865 */
[-CC-:B------:R-:W-:Y:S01]  /*1dd40*/  FFMA.FTZ R103, R115, R4.reuse, -R101.reuse ;  /* 0x0000000473677223 */ /* 0x180fe20000010865 */
[-C--:B------:R-:W-:Y:S01]  /*1dd50*/  FFMA.FTZ R147, R118, R4.reuse, -R101 ;  /* 0x0000000476937223 */ /* 0x080fe20000010865 */
[----:B------:R-:W-:Y:S01]  /*1dd60*/  FADD.FTZ R7, R89, R7 ;  /* 0x0000000759077221 */ /* 0x000fe20000010000 */
[-CC-:B------:R-:W-:Y:S01]  /*1dd70*/  FFMA.FTZ R102, R119, R4.reuse, -R101.reuse ;  /* 0x0000000477667223 */ /* 0x180fe20000010865 */
[-C--:B------:R-:W-:Y:S01]  /*1dd80*/  FFMA.FTZ R141, R122, R4.reuse, -R101 ;  /* 0x000000047a8d7223 */ /* 0x080fe20000010865 */
[----:B------:R-:W0:Y:S01]  /*1dd90*/  MUFU.EX2 R104, R104 ;  /* 0x0000006800687308 */ /* 0x000e220000000800 */
[----:B------:R-:W-:Y:S01]  /*1dda0*/  FADD.FTZ R7, R158, R7 ;  /* 0x000000079e077221 */ /* 0x000fe20000010000 */
[-CC-:B------:R-:W-:Y:S01]  /*1ddb0*/  FFMA.FTZ R99, R123, R4.reuse, -R101.reuse ;  /* 0x000000047b637223 */ /* 0x180fe20000010865 */
[-CC-:B------:R-:W-:Y:S01]  /*1ddc0*/  FFMA.FTZ R143, R126, R4.reuse, -R101.reuse ;  /* 0x000000047e8f7223 */ /* 0x180fe20000010865 */
[-C--:B------:R-:W-:Y:S01]  /*1ddd0*/  FFMA.FTZ R98, R127, R4.reuse, -R101 ;  /* 0x000000047f627223 */ /* 0x080fe20000010865 */
[----:B------:R-:W-:Y:S01]  /*1dde0*/  FADD.FTZ R7, R88, R7 ;  /* 0x0000000758077221 */ /* 0x000fe20000010000 */
[-CC-:B------:R-:W-:Y:S01]  /*1ddf0*/  FFMA.FTZ R137, R130, R4.reuse, -R101.reuse ;  /* 0x0000000482897223 */ /* 0x180fe20000010865 */
[----:B------:R-:W-:Y:S01]  /*1de00*/  FFMA.FTZ R9, R131, R4, -R101 ;  /* 0x0000000483097223 */ /* 0x000fe20000010865 */
[----:B------:R-:W2:Y:S01]  /*1de10*/  MUFU.EX2 R159, R159 ;  /* 0x0000009f009f7308 */ /* 0x000ea20000000800 */
[----:B-1----:R-:W-:Y:S01]  /*1de20*/  FFMA.FTZ R6, R5, R6, R157 ;  /* 0x0000000605067223 */ /* 0x002fe2000001009d */
[----:B------:R-:W-:Y:S01]  /*1de30*/  FADD.FTZ R7, R152, R7 ;  /* 0x0000000798077221 */ /* 0x000fe20000010000 */
[-CC-:B------:R-:W-:Y:S01]  /*1de40*/  FFMA.FTZ R139, R134, R4.reuse, -R101.reuse ;  /* 0x00000004868b7223 */ /* 0x180fe20000010865 */
[----:B------:R-:W-:-:S02]  /*1de50*/  FFMA.FTZ R101, R135, R4, -R101 ;  /* 0x0000000487657223 */ /* 0x000fc40000010865 */
        /* <DEDUP_REMOVED lines=15> */
[----:B------:R-:W-:-:S06]  /*1df50*/  FADD.FTZ R7, R144, R7 ;  /* 0x0000000790077221 */ /* 0x000fcc0000010000 */
        /* <DEDUP_REMOVED lines=53> */
[----:B0-----:R-:W-:-:S04]  /*1e2b0*/  FADD.FTZ R106, R138, R7 ;  /* 0x000000078a6a7221 */ /* 0x001fc80000010000 */
[----:B------:R-:W-:Y:S01]  /*1e2c0*/  FADD.FTZ R7, R11, R106 ;  /* 0x0000006a0b077221 */ /* 0x000fe20000010000 */
[----:B--2---:R-:W-:-:S04]  /*1e2d0*/  FADD.FTZ R6, R139, R6 ;  /* 0x000000068b067221 */ /* 0x004fc80000010000 */
[----:B-1----:R-:W-:Y:S01]  /*1e2e0*/  FADD.FTZ R6, R101, R6 ;  /* 0x0000000665067221 */ /* 0x002fe20000010000 */
[----:B------:R-:W-:Y:S06]  /*1e2f0*/  @!P0 BRA `(.L_x_1823) ;  /* 0x0000000000048947 */ /* 0x000fec0003800000 */
[----:B------:R-:W-:Y:S01]  /*1e300*/  BPT.TRAP 0x1 ;  /* 0x000000040000795c */ /* 0x000fe20000300000 */
.L_x_1823:
[----:B------:R-:W-:Y:S01]  /*1e310*/  ISETP.GT.AND P1, PT, R10, R202, PT ;  /* 0x000000ca0a00720c */ /* 0x000fe20003f24270 */
[----:B------:R-:W-:Y:S01]  /*1e320*/  VIADD R15, R15, 0x2a860 ;  /* 0x0002a8600f0f7836 */ /* 0x000fe20000000000 */
[----:B------:R-:W-:Y:S01]  /*1e330*/  F2FP.F16.F32.PACK_AB R154, R13, R154 ;  /* 0x0000009a0d9a723e */ /* 0x000fe200000000ff */
[----:B------:R-:W-:Y:S01]  /*1e340*/  IMAD.MOV.U32 R13, RZ, RZ, R164 ;  /* 0x000000ffff0d7224 */ /* 0x000fe200078e00a4 */
[----:B------:R-:W-:Y:S01]  /*1e350*/  F2FP.F16.F32.PACK_AB R148, R14, R148 ;  /* 0x000000940e94723e */ /* 0x000fe200000000ff */
[----:B------:R-:W-:Y:S01]  /*1e360*/  IMAD.MOV.U32 R14, RZ, RZ, R23 ;  /* 0x000000ffff0e7224 */ /* 0x000fe200078e0017 */
[----:B------:R-:W-:Y:S02]  /*1e370*/  PRMT R15, R172, 0x654, R15 ;  /* 0x00000654ac0f7816 */ /* 0x000fe4000000000f */
[----:B------:R-:W-:Y:S01]  /*1e380*/  F2FP.F16.F32.PACK_AB R137, R9, R137 ;  /* 0x000000890989723e */ /* 0x000fe200000000ff */
[----:B------:R-:W-:Y:S01]  /*1e390*/  IMAD.MOV.U32 R9, RZ, RZ, R0 ;  /* 0x000000ffff097224 */ /* 0x000fe200078e0000 */
[----:B------:R0:W-:Y:S01]  /*1e3a0*/  SYNCS.ARRIVE.TRANS64.RED.A1T0 RZ, [R15+URZ], RZ ;  /* 0x000000ff0fff79a7 */ /* 0x0001e2000810043f */
        /* <DEDUP_REMOVED lines=22> */
[----:B------:R-:W-:Y:S01]  /*1e510*/  IADD3 R10, R10, -0x1, RZ ;  /* 0xffffffff0a0a7810 */ /* 0x000fe20007ffe0ff */
[----:B0-----:R-:W-:Y:S06]  /*1e520*/  @P1 BRA `(.L_x_1824) ;  /* 0xffffffcc001c1947 */ /* 0x001fec000383ffff */
.L_x_1803:
[----:B------:R-:W-:Y:S05]  /*1e530*/  BSYNC B0 ;  /* 0x0000000000007941 */ /* 0x000fea0003800000 */
.L_x_1802:
        /* <DEDUP_REMOVED lines=67> */
.L_x_1825:
[----:B------:R-:W-:Y:S01]  /*1e970*/  IMAD R5, R23, 0x8, R2 ;  /* 0x0000000817057824 */ /* 0x000fe200078e0202 */
[----:B------:R-:W-:-:S04]  /*1e980*/  SHF.L.U32 R8, R164, 0x1f, RZ ;  /* 0x0000001fa4087819 */ /* 0x000fc800000006ff */
[----:B------:R0:W1:Y:S01]  /*1e990*/  SYNCS.PHASECHK.TRANS64.TRYWAIT P1, [R5+URZ+0x2a850], R8 ;  /* 0x02a85008050075a7 */ /* 0x000062000802017f */
[----:B------:R-:W-:Y:S05]  /*1e9a0*/  @!P0 BRA `(.L_x_1826) ;  /* 0x0000000000048947 */ /* 0x000fea0003800000 */
[----:B------:R-:W-:Y:S01]  /*1e9b0*/  BPT.TRAP 0x1 ;  /* 0x000000040000795c */ /* 0x000fe20000300000 */
.L_x_1826:
        /* <DEDUP_REMOVED lines=9> */
.L_x_1828:
[----:B------:R-:W-:Y:S05]  /*1ea50*/  BSYNC B0 ;  /* 0x0000000000007941 */ /* 0x000fea0003800000 */
.L_x_1827:
[----:B------:R-:W-:Y:S01]  /*1ea60*/  IMAD.MOV.U32 R9, RZ, RZ, 0x40000040 ;  /* 0x40000040ff097424 */ /* 0x000fe200078e00ff */
[----:B01----:R-:W-:Y:S01]  /*1ea70*/  MOV R8, R2 ;  /* 0x0000000200087202 */ /* 0x003fe20000000f00 */
[----:B------:R-:W-:Y:S01]  /*1ea80*/  WARPGROUP.ARRIVE ;  /* 0x00000000000079c5 */ /* 0x000fe20000000000 */
[----:B------:R-:W-:Y:S01]  /*1ea90*/  MOV R20, 0xff800000 ;  /* 0xff80000000147802 */ /* 0x000fe20000000f00 */
[----:B------:R-:W-:Y:S01]  /*1eaa0*/  IMAD.MOV.U32 R21, RZ, RZ, -0x800000 ;  /* 0xff800000ff157424 */ /* 0x000fe200078e00ff */
[----:B------:R-:W-:Y:S01]  /*1eab0*/  R2UR UR6, R8 ;  /* 0x00000000080672ca */ /* 0x000fe200000e0000 */
[----:B------:R-:W-:Y:S01]  /*1eac0*/  VIADD R8, R2, 0x80 ;  /* 0x0000008002087836 */ /* 0x000fe20000000000 */
[----:B------:R-:W-:Y:S01]  /*1ead0*/  R2UR UR7, R9 ;  /* 0x00000000090772ca */ /* 0x000fe200000e0000 */
[----:B------:R-:W-:-:S12]  /*1eae0*/  IMAD.MOV.U32 R9, RZ, RZ, 0x40000040 ;  /* 0x40000040ff097424 */ /* 0x000fd800078e00ff */
        /* <DEDUP_REMOVED lines=36> */
[----:B------:R-:W-:Y:S01]  /*1ed30*/  IMAD.MOV.U32 R6, RZ, RZ, RZ ;  /* 0x000000ffff067224 */ /* 0x000fe200078e00ff */
        /* <DEDUP_REMOVED lines=22> */
.L_x_1830:
        /* <DEDUP_REMOVED lines=71> */
[----:B------:R-:W-:Y:S01]  /*1f310*/  LOP3.LUT R164, R164, R3, RZ, 0x3c, !PT ;  /* 0x00000003a4a47212 */ /* 0x000fe200078e3cff */
[----:B------:R-:W-:Y:S01]  /*1f320*/  VIADD R209, R209, 0x1 ;  /* 0x00000001d1d17836 */ /* 0x000fe20000000000 */
[----:B--2---:R-:W-:-:S07]  /*1f330*/  SEL R23, R23, RZ, P1 ;  /* 0x000000ff17177207 */ /* 0x004fce0000800000 */
.L_x_1683:
[----:B------:R-:W2:Y:S08]  /*1f340*/  S2UR UR4, SR_CgaCtaId ;  /* 0x00000000000479c3 */ /* 0x000eb00000008800 */
[----:B------:R-:W-:Y:S01]  /*1f350*/  BAR.SYNC.DEFER_BLOCKING 0x5, 0x180 ;  /* 0x0146000000007b1d */ /* 0x000fe20000010000 */
[----:B------:R-:W-:-:S05]  /*1f360*/  MOV R3, 0x400 ;  /* 0x0000040000037802 */ /* 0x000fca0000000f00 */
[----:B------:R-:W-:Y:S01]  /*1f370*/  BSSY B0, `(.L_x_1831) ;  /* 0x00002db000007945 */ /* 0x000fe20003800000 */
[----:B--2---:R-:W-:-:S05]  /*1f380*/  IMAD.U32 R172, RZ, RZ, UR4 ;  /* 0x00000004ffac7e24 */ /* 0x004fca000f8e00ff */
[----:B------:R-:W-:-:S05]  /*1f390*/  LEA R2, R172, R3, 0x18 ;  /* 0x00000003ac027211 */ /* 0x000fca00078ec0ff */
[----:B-1--4-:R1:W2:Y:S01]  /*1f3a0*/  LDS.128 R28, [R2+0x2a8d0] ;  /* 0x02a8d000021c7984 */ /* 0x0122a20000000c00 */
[----:B------:R-:W-:Y:S06]  /*1f3b0*/  BAR.ARV 0x4, 0x180 ;  /* 0x0106000000007b1d */ /* 0x000fec0000002000 */
[----:B------:R-:W-:Y:S05]  /*1f3c0*/  @P0 BRA `(.L_x_1832) ;  /* 0x00000020006c0947 */ /* 0x000fea0003800000 */
[----:B------:R-:W3:Y:S01]  /*1f3d0*/  LDL R0, [R1+0x54] ;  /* 0x0000540001007983 */ /* 0x000ee20000100800 */
[----:B------:R-:W-:Y:S01]  /*1f3e0*/  F2FP.F16.F32.PACK_AB R34, R69, R68 ;  /* 0x000000444522723e */ /* 0x000fe200000000ff */
[----:B------:R-:W-:Y:S01]  /*1f3f0*/  ULDC.64 UR6, c[0x0][0xc00] ;  /* 0x0003000000067ab9 */ /* 0x000fe20000000a00 */
[----:B------:R-:W-:Y:S01]  /*1f400*/  ULDC.64 UR4, c[0x0][0xc08] ;  /* 0x0003020000047ab9 */ /* 0x000fe20000000a00 */
[----:B------:R-:W4:Y:S01]  /*1f410*/  S2R R3, SR_SWINHI ;  /* 0x0000000000037919 */ /* 0x000f220000002f00 */
[----:B------:R-:W-:Y:S02]  /*1f420*/  MOV R72, R2 ;  /* 0x0000000200487202 */ /* 0x000fe40000000f00 */
[----:B----4-:R-:W-:Y:S01]  /*1f430*/  MOV R73, R3 ;  /* 0x0000000300497202 */ /* 0x010fe20000000f00 */
[----:B------:R-:W-:Y:S02]  /*1f440*/  BAR.SYNC.DEFER_BLOCKING 0x1, 0x100 ;  /* 0x0044000000007b1d */ /* 0x000fe40000010000 */
[----:B---3--:R-:W-:-:S03]  /*1f450*/  IMAD.WIDE R4, R0, 0x2, R72 ;  /* 0x0000000200047825 */ /* 0x008fc600078e0248 */
[C---:B------:R-:W-:Y:S02]  /*1f460*/  LOP3.LUT R3, R4.reuse, 0x380, RZ, 0xc0, !PT ;  /* 0x0000038004037812 */ /* 0x040fe400078ec0ff */
[C---:B------:R-:W-:Y:S02]  /*1f470*/  IADD3 R7, P6, R4.reuse, 0x20, RZ ;  /* 0x0000002004077810 */ /* 0x040fe40007fde0ff */
[----:B------:R-:W-:Y:S02]  /*1f480*/  SHF.R.U64 R3, R3, 0x3, RZ ;  /* 0x0000000303037819 */ /* 0x000fe400000012ff */
[C---:B------:R-:W-:Y:S01]  /*1f490*/  IADD3 R6, P5, R4.reuse, 0x40, RZ ;  /* 0x0000004004067810 */ /* 0x040fe20007fbe0ff */
[----:B------:R-:W-:Y:S01]  /*1f4a0*/  IMAD.X R9, RZ, RZ, R5, P6 ;  /* 0x000000ffff097224 */ /* 0x000fe200030e0605 */
[C---:B------:R-:W-:Y:S02]  /*1f4b0*/  IADD3 R35, P4, R4.reuse, 0x60, RZ ;  /* 0x0000006004237810 */ /* 0x040fe40007f9e0ff */
[----:B------:R-:W-:-:S02]  /*1f4c0*/  IADD3 R103, P3, R4, 0x4000, RZ ;  /* 0x0000400004677810 */ /* 0x000fc40007f7e0ff */
[C---:B------:R-:W-:Y:S01]  /*1f4d0*/  IADD3 R105, P2, R4.reuse, 0x4020, RZ ;  /* 0x0000402004697810 */ /* 0x040fe20007f5e0ff */
[--C-:B------:R-:W-:Y:S01]  /*1f4e0*/  IMAD.X R13, RZ, RZ, R5.reuse, P4 ;  /* 0x000000ffff0d7224 */ /* 0x100fe200020e0605 */
[C---:B------:R-:W-:Y:S01]  /*1f4f0*/  IADD3 R107, P1, R4.reuse, 0x4040, RZ ;  /* 0x00004040046b7810 */ /* 0x040fe20007f3e0ff */
[--C-:B------:R-:W-:Y:S01]  /*1f500*/  IMAD.X R15, RZ, RZ, R5.reuse, P3 ;  /* 0x000000ffff0f7224 */ /* 0x100fe200018e0605 */
[----:B------:R-:W-:Y:S01]  /*1f510*/  IADD3 R109, P0, R4, 0x4060, RZ ;  /* 0x00004060046d7810 */ /* 0x000fe20007f1e0ff */
[--C-:B------:R-:W-:Y:S01]  /*1f520*/  IMAD.X R25, RZ, RZ, R5.reuse, P2 ;  /* 0x000000ffff197224 */ /* 0x100fe200010e0605 */
[----:B------:R-:W-:Y:S01]  /*1f530*/  LOP3.LUT R0, R7, 0x380, RZ, 0xc0, !PT ;  /* 0x0000038007007812 */ /* 0x000fe200078ec0ff */
[--C-:B------:R-:W-:Y:S01]  /*1f540*/  IMAD.X R27, RZ, RZ, R5.reuse, P1 ;  /* 0x000000ffff1b7224 */ /* 0x100fe200008e0605 */
[----:B------:R-:W-:Y:S01]  /*1f550*/  LOP3.LUT R4, R3, R4, RZ, 0x3c, !PT ;  /* 0x0000000403047212 */ /* 0x000fe200078e3cff */
[----:B0-----:R-:W-:Y:S01]  /*1f560*/  IMAD.X R33, RZ, RZ, R5, P0 ;  /* 0x000000ffff217224 */ /* 0x001fe200000e0605 */
[----:B------:R-:W-:-:S02]  /*1f570*/  LOP3.LUT R3, R6, 0x380, RZ, 0xc0, !PT ;  /* 0x0000038006037812 */ /* 0x000fc400078ec0ff */
[----:B------:R-:W-:Y:S02]  /*1f580*/  SHF.R.U64 R0, R0, 0x3, RZ ;  /* 0x0000000300007819 */ /* 0x000fe400000012ff */
[----:B------:R-:W-:Y:S02]  /*1f590*/  SHF.R.U64 R3, R3, 0x3, RZ ;  /* 0x0000000303037819 */ /* 0x000fe400000012ff */
[----:B------:R-:W-:Y:S02]  /*1f5a0*/  LOP3.LUT R12, R35, 0x380, RZ, 0xc0, !PT ;  /* 0x00000380230c7812 */ /* 0x000fe400078ec0ff */
[----:B------:R-:W-:Y:S02]  /*1f5b0*/  LOP3.LUT R14, R103, 0x380, RZ, 0xc0, !PT ;  /* 0x00000380670e7812 */ /* 0x000fe400078ec0ff */
[----:B------:R-:W-:Y:S02]  /*1f5c0*/  LOP3.LUT R8, R0, R7, RZ, 0x3c, !PT ;  /* 0x0000000700087212 */ /* 0x000fe400078e3cff */
[----:B------:R-:W-:-:S02]  /*1f5d0*/  LOP3.LUT R0, R105, 0x380, RZ, 0xc0, !PT ;  /* 0x0000038069007812 */ /* 0x000fc400078ec0ff */
[----:B------:R-:W-:Y:S02]  /*1f5e0*/  LOP3.LUT R26, R107, 0x380, RZ, 0xc0, !PT ;  /* 0x000003806b1a7812 */ /* 0x000fe400078ec0ff */
[----:B------:R-:W-:Y:S02]  /*1f5f0*/  LOP3.LUT R10, R3, R6, RZ, 0x3c, !PT ;  /* 0x00000006030a7212 */ /* 0x000fe400078e3cff */
[----:B--2---:R-:W-:Y:S02]  /*1f600*/  LOP3.LUT R28, R109, 0x380, RZ, 0xc0, !PT ;  /* 0x000003806d1c7812 */ /* 0x004fe400078ec0ff */
[-C--:B------:R-:W-:Y:S02]  /*1f610*/  IADD3.X R11, RZ, R5.reuse, RZ, P5, !PT ;  /* 0x00000005ff0b7210 */ /* 0x080fe40002ffe4ff */
[----:B------:R-:W-:Y:S02]  /*1f620*/  MOV R3, R4 ;  /* 0x0000000400037202 */ /* 0x000fe40000000f00 */
[----:B------:R-:W-:-:S02]  /*1f630*/  SHF.R.U64 R12, R12, 0x3, RZ ;  /* 0x000000030c0c7819 */ /* 0x000fc400000012ff */
[----:B------:R-:W-:Y:S02]  /*1f640*/  SHF.R.U64 R14, R14, 0x3, RZ ;  /* 0x000000030e0e7819 */ /* 0x000fe400000012ff */
[----:B------:R-:W-:Y:S02]  /*1f650*/  F2FP.F16.F32.PACK_AB R4, R89, R88 ;  /* 0x000000585904723e */ /* 0x000fe400000000ff */
[----:B------:R-:W-:Y:S02]  /*1f660*/  F2FP.F16.F32.PACK_AB R5, R97, R96 ;  /* 0x000000606105723e */ /* 0x000fe400000000ff */
[----:B------:R-:W-:Y:S02]  /*1f670*/  F2FP.F16.F32.PACK_AB R6, R91, R90 ;  /* 0x0000005a5b06723e */ /* 0x000fe400000000ff */
[----:B------:R-:W-:Y:S02]  /*1f680*/  F2FP.F16.F32.PACK_AB R7, R99, R98 ;  /* 0x000000626307723e */ /* 0x000fe400000000ff */
[----:B------:R-:W-:-:S02]  /*1f690*/  SHF.R.U64 R0, R0, 0x3, RZ ;  /* 0x0000000300007819 */ /* 0x000fc400000012ff */
[----:B------:R-:W-:Y:S01]  /*1f6a0*/  SHF.R.U64 R26, R26, 0x3, RZ ;  /* 0x000000031a1a7819 */ /* 0x000fe200000012ff */
[----:B------:R0:W-:Y:S01]  /*1f6b0*/  STSM.16.M88.4 [R3], R4 ;  /* 0x0000000403007844 */ /* 0x0001e20000000200 */
[----:B------:R-:W-:Y:S02]  /*1f6c0*/  SHF.R.U64 R28, R28, 0x3, RZ ;  /* 0x000000031c1c7819 */ /* 0x000fe400000012ff */
[----:B------:R-:W-:Y:S02]  /*1f6d0*/  LOP3.LUT R12, R12, R35, RZ, 0x3c, !PT ;  /* 0x000000230c0c7212 */ /* 0x000fe400078e3cff */
[----:B------:R-:W-:Y:S02]  /*1f6e0*/  LOP3.LUT R14, R14, R103, RZ, 0x3c, !PT ;  /* 0x000000670e0e7212 */ /* 0x000fe400078e3cff */
[----:B------:R-:W-:Y:S01]  /*1f6f0*/  LOP3.LUT R24, R0, R105, RZ, 0x3c, !PT ;  /* 0x0000006900187212 */ /* 0x000fe200078e3cff */
[----:B------:R-:W2:Y:S01]  /*1f700*/  LDC.64 R102, c[0x0][0xc00] ;  /* 0x00030000ff667b82 */ /* 0x000ea20000000a00 */
[----:B------:R-:W-:-:S02]  /*1f710*/  LOP3.LUT R26, R26, R107, RZ, 0x3c, !PT ;  /* 0x0000006b1a1a7212 */ /* 0x000fc400078e3cff */
[----:B------:R-:W-:Y:S02]  /*1f720*/  LOP3.LUT R32, R28, R109, RZ, 0x3c, !PT ;  /* 0x0000006d1c207212 */ /* 0x000fe400078e3cff */
[----:B------:R-:W-:Y:S02]  /*1f730*/  MOV R107, R8 ;  /* 0x00000008006b7202 */ /* 0x000fe40000000f00 */
[----:B------:R-:W-:Y:S02]  /*1f740*/  MOV R106, R10 ;  /* 0x0000000a006a7202 */ /* 0x000fe40000000f00 */
[----:B0-----:R-:W-:Y:S02]  /*1f750*/  F2FP.F16.F32.PACK_AB R4, R93, R92 ;  /* 0x0000005c5d04723e */ /* 0x001fe400000000ff */
[----:B------:R-:W-:Y:S02]  /*1f760*/  F2FP.F16.F32.PACK_AB R5, R101, R100 ;  /* 0x000000646505723e */ /* 0x000fe400000000ff */
[----:B------:R-:W-:-:S02]  /*1f770*/  F2FP.F16.F32.PACK_AB R6, R37, R36 ;  /* 0x000000242506723e */ /* 0x000fc400000000ff */
[----:B------:R-:W-:Y:S02]  /*1f780*/  F2FP.F16.F32.PACK_AB R7, R39, R38 ;  /* 0x000000262707723e */ /* 0x000fe400000000ff */
[----:B------:R-:W-:Y:S02]  /*1f790*/  F2FP.F16.F32.PACK_AB R8, R41, R40 ;  /* 0x000000282908723e */ /* 0x000fe400000000ff */
[----:B------:R-:W-:Y:S01]  /*1f7a0*/  F2FP.F16.F32.PACK_AB R9, R43, R42 ;  /* 0x0000002a2b09723e */ /* 0x000fe200000000ff */
[----:B------:R0:W-:Y:S01]  /*1f7b0*/  STSM.16.M88.4 [R107], R4 ;  /* 0x000000046b007844 */ /* 0x0001e20000000200 */
[----:B------:R-:W-:Y:S02]  /*1f7c0*/  F2FP.F16.F32.PACK_AB R10, R45, R44 ;  /* 0x0000002c2d0a723e */ /* 0x000fe400000000ff */
[----:B------:R-:W-:Y:S02]  /*1f7d0*/  F2FP.F16.F32.PACK_AB R11, R47, R46 ;  /* 0x0000002e2f0b723e */ /* 0x000fe400000000ff */
[----:B------:R-:W-:-:S02]  /*1f7e0*/  MOV R105, R12 ;  /* 0x0000000c00697202 */ /* 0x000fc40000000f00 */
[----:B------:R-:W-:Y:S01]  /*1f7f0*/  MOV R0, R14 ;  /* 0x0000000e00007202 */ /* 0x000fe20000000f00 */
[----:B------:R-:W-:Y:S01]  /*1f800*/  STSM.16.M88.4 [R106], R8 ;  /* 0x000000086a007844 */ /* 0x000fe20000000200 */
[----:B------:R-:W-:Y:S02]  /*1f810*/  MOV R104, R24 ;  /* 0x0000001800687202 */ /* 0x000fe40000000f00 */
[----:B------:R-:W-:Y:S02]  /*1f820*/  MOV R28, R26 ;  /* 0x0000001a001c7202 */ /* 0x000fe40000000f00 */
[----:B------:R-:W-:Y:S02]  /*1f830*/  F2FP.F16.F32.PACK_AB R12, R49, R48 ;  /* 0x00000030310c723e */ /* 0x000fe400000000ff */
        /* <DEDUP_REMOVED lines=9> */
[----:B------:R-:W-:Y:S01]  /*1f8d0*/  F2FP.F16.F32.PACK_AB R32, R65, R64 ;  /* 0x000000404120723e */ /* 0x000fe200000000ff */
[----:B------:R3:W-:Y:S01]  /*1f8e0*/  STSM.16.M88.4 [R0], R24 ;  /* 0x0000001800007844 */ /* 0x0007e20000000200 */
[----:B------:R-:W-:Y:S02]  /*1f8f0*/  F2FP.F16.F32.PACK_AB R33, R67, R66 ;  /* 0x000000424321723e */ /* 0x000fe400000000ff */
[----:B------:R-:W-:Y:S02]  /*1f900*/  F2FP.F16.F32.PACK_AB R35, R71, R70 ;  /* 0x000000464723723e */ /* 0x000fe400000000ff */
[----:B0-----:R-:W-:Y:S02]  /*1f910*/  F2FP.F16.F32.PACK_AB R4, R95, R94 ;  /* 0x0000005e5f04723e */ /* 0x001fe400000000ff */
[----:B------:R-:W-:Y:S01]  /*1f920*/  F2FP.F16.F32.PACK_AB R5, R75, R74 ;  /* 0x0000004a4b05723e */ /* 0x000fe200000000ff */
[----:B------:R-:W-:Y:S01]  /*1f930*/  STSM.16.M88.4 [R104], R32 ;  /* 0x0000002068007844 */ /* 0x000fe20000000200 */
[----:B------:R-:W-:Y:S01]  /*1f940*/  F2FP.F16.F32.PACK_AB R6, R77, R76 ;  /* 0x0000004c4d06723e */ /* 0x000fe200000000ff */
[----:B--2---:R-:W-:Y:S01]  /*1f950*/  IMAD.WIDE R12, R208, 0x4, R102 ;  /* 0x00000004d00c7825 */ /* 0x004fe200078e0266 */
[----:B------:R-:W-:Y:S01]  /*1f960*/  F2FP.F16.F32.PACK_AB R7, R79, R78 ;  /* 0x0000004e4f07723e */ /* 0x000fe200000000ff */
[----:B------:R-:W0:Y:S01]  /*1f970*/  LDC R102, c[0x0][0xbe8] ;  /* 0x0002fa00ff667b82 */ /* 0x000e220000000800 */
[----:B------:R-:W-:-:S02]  /*1f980*/  F2FP.F16.F32.PACK_AB R8, R81, R80 ;  /* 0x000000505108723e */ /* 0x000fc400000000ff */
[----:B------:R-:W-:Y:S01]  /*1f990*/  F2FP.F16.F32.PACK_AB R9, R83, R82 ;  /* 0x000000525309723e */ /* 0x000fe200000000ff */
[----:B------:R2:W-:Y:S01]  /*1f9a0*/  STSM.16.M88.4 [R28], R4 ;  /* 0x000000041c007844 */ /* 0x0005e20000000200 */
[----:B------:R-:W-:Y:S01]  /*1f9b0*/  F2FP.F16.F32.PACK_AB R10, R85, R84 ;  /* 0x00000054550a723e */ /* 0x000fe200000000ff */
[----:B---3--:R-:W-:Y:S01]  /*1f9c0*/  IMAD.MOV.U32 R0, RZ, RZ, RZ ;  /* 0x000000ffff007224 */ /* 0x008fe200078e00ff */
[----:B------:R-:W-:Y:S01]  /*1f9d0*/  F2FP.F16.F32.PACK_AB R11, R87, R86 ;  /* 0x00000056570b723e */ /* 0x000fe200000000ff */
[----:B------:R-:W3:Y:S01]  /*1f9e0*/  LDC.64 R14, c[0x0][0xba8] ;  /* 0x0002ea00ff0e7b82 */ /* 0x000ee20000000a00 */
[----:B------:R-:W-:-:S03]  /*1f9f0*/  ISETP.NE.U32.AND P0, PT, RZ, UR6, PT ;  /* 0x00000006ff007c0c */ /* 0x000fc6000bf05070 */
[----:B------:R4:W-:Y:S04]  /*1fa00*/  STSM.16.M88.4 [R3], R8 ;  /* 0x0000000803007844 */ /* 0x0009e80000000200 */
[----:B------:R-:W-:Y:S01]  /*1fa10*/  BAR.SYNC.DEFER_BLOCKING 0x1, 0x100 ;  /* 0x0044000000007b1d */ /* 0x000fe20000010000 */
[----:B------:R-:W-:-:S13]  /*1fa20*/  ISETP.NE.AND.EX P0, PT, RZ, UR7, PT, P0 ;  /* 0x00000007ff007c0c */ /* 0x000fda000bf05300 */
[----:B------:R-:W3:Y:S01]  /*1fa30*/  @P0 LDG.E R0, desc[UR60][R12.64] ;  /* 0x0000003c0c000981 */ /* 0x000ee2000c1e1900 */
[----:B------:R-:W-:Y:S01]  /*1fa40*/  ISETP.NE.U32.AND P1, PT, RZ, UR4, PT ;  /* 0x00000004ff007c0c */ /* 0x000fe2000bf25070 */
[----:B------:R-:W-:Y:S01]  /*1fa50*/  ULDC UR4, c[0x0][0xa88] ;  /* 0x0002a20000047ab9 */ /* 0x000fe20000000800 */
[C---:B------:R-:W-:Y:S02]  /*1fa60*/  ISETP.NE.AND P2, PT, R207.reuse, RZ, PT ;  /* 0x000000ffcf00720c */ /* 0x040fe40003f45270 */
[----:B------:R-:W-:Y:S01]  /*1fa70*/  MOV R27, UR4 ;  /* 0x00000004001b7c02 */ /* 0x000fe20008000f00 */
[----:B------:R-:W-:Y:S01]  /*1fa80*/  ULDC UR4, c[0x0][0xad4] ;  /* 0x0002b50000047ab9 */ /* 0x000fe20000000800 */
[----:B------:R-:W-:Y:S02]  /*1fa90*/  ISETP.NE.AND.EX P1, PT, RZ, UR5, PT, P1 ;  /* 0x00000005ff007c0c */ /* 0x000fe4000bf25310 */
[----:B------:R-:W-:Y:S01]  /*1faa0*/  SEL R207, R207, UR4, P2 ;  /* 0x00000004cfcf7c07 */ /* 0x000fe20009000000 */
[----:B------:R-:W-:-:S03]  /*1fab0*/  IMAD.MOV.U32 R26, RZ, RZ, 0x9b8 ;  /* 0x000009b8ff1a7424 */ /* 0x000fc600078e00ff */
[----:B------:R-:W-:-:S04]  /*1fac0*/  ISETP.GT.AND P3, PT, R207, 0x1, PT ;  /* 0x00000001cf00780c */ /* 0x000fc80003f64270 */
[----:B------:R-:W-:-:S03]  /*1fad0*/  SEL R26, R26, 0x978, P3 ;  /* 0x000009781a1a7807 */ /* 0x000fc60001800000 */
[----:B--2---:R-:W2:Y:S08]  /*1fae0*/  @P1 LDC.64 R4, c[0x0][0xc08] ;  /* 0x00030200ff041b82 */ /* 0x004eb00000000a00 */
[----:B------:R-:W1:Y:S08]  /*1faf0*/  LDC.64 R6, c[0x0][R26+0x220] ;  /* 0x000088001a067b82 */ /* 0x000e700000000a00 */
[----:B----4-:R-:W4:Y:S01]  /*1fb00*/  LDC.64 R8, c[0x0][R26+0x218] ;  /* 0x000086001a087b82 */ /* 0x010f220000000a00 */
[----:B0-----:R-:W-:-:S07]  /*1fb10*/  ISETP.NE.AND P4, PT, R102, 0x1, PT ;  /* 0x000000016600780c */ /* 0x001fce0003f85270 */
[----:B------:R-:W0:Y:S01]  /*1fb20*/  LDC.64 R10, c[0x0][R26+0x228] ;  /* 0x00008a001a0a7b82 */ /* 0x000e220000000a00 */
[----:B--2---:R-:W-:-:S05]  /*1fb30*/  @P1 IMAD.WIDE R4, R208, 0x4, R4 ;  /* 0x00000004d0041825 */ /* 0x004fca00078e0204 */
[----:B------:R2:W5:Y:S01]  /*1fb40*/  @P1 LDG.E R27, desc[UR60][R4.64] ;  /* 0x0000003c041b1981 */ /* 0x000562000c1e1900 */
[----:B------:R-:W-:Y:S01]  /*1fb50*/  ISETP.NE.U32.AND P2, PT, RZ, UR6, PT ;  /* 0x00000006ff007c0c */ /* 0x000fe2000bf45070 */
[----:B------:R-:W0:Y:S01]  /*1fb60*/  @P4 LDC R28, c[0x0][0xbec] ;  /* 0x0002fb00ff1c4b82 */ /* 0x000e220000000800 */
[----:B------:R-:W-:Y:S02]  /*1fb70*/  SHF.R.S32.HI R24, RZ, 0x1f, R208 ;  /* 0x0000001fff187819 */ /* 0x000fe400000114d0 */
[----:B------:R-:W-:Y:S02]  /*1fb80*/  ISETP.NE.AND.EX P2, PT, RZ, UR7, PT, P2 ;  /* 0x00000007ff007c0c */ /* 0x000fe4000bf45320 */
[----:B------:R-:W-:Y:S02]  /*1fb90*/  SEL R33, R211, RZ, P3 ;  /* 0x000000ffd3217207 */ /* 0x000fe40001800000 */
[----:B------:R-:W-:Y:S01]  /*1fba0*/  SEL R3, R208, RZ, !P2 ;  /* 0x000000ffd0037207 */ /* 0x000fe20005000000 */
[----:B--2---:R-:W2:Y:S01]  /*1fbb0*/  LDC.64 R4, c[0x0][R26+0x210] ;  /* 0x000084001a047b82 */ /* 0x004ea20000000a00 */
[----:B------:R-:W-:-:S07]  /*1fbc0*/  SEL R25, R24, RZ, !P2 ;  /* 0x000000ff18197207 */ /* 0x000fce0005000000 */
[----:B------:R-:W2:Y:S01]  /*1fbd0*/  @P4 LDC R105, c[0x0][0xbf0] ;  /* 0x0002fc00ff694b82 */ /* 0x000ea20000000800 */
[----:B-1----:R-:W-:-:S07]  /*1fbe0*/  IMAD R7, R7, R3, RZ ;  /* 0x0000000307077224 */ /* 0x002fce00078e02ff */
[----:B---3--:R-:W1:Y:S01]  /*1fbf0*/  @!P3 LDC R14, c[0x0][0xb50] ;  /* 0x0002d400ff0ebb82 */ /* 0x008e620000000800 */
[C---:B------:R-:W-:Y:S02]  /*1fc00*/  IMAD R103, R6.reuse, R25, R7 ;  /* 0x0000001906677224 */ /* 0x040fe400078e0207 */
[----:B------:R-:W-:-:S05]  /*1fc10*/  IMAD.WIDE.U32 R6, R6, R3, RZ ;  /* 0x0000000306067225 */ /* 0x000fca00078e00ff */
[----:B------:R-:W3:Y:S01]  /*1fc20*/  @!P3 LDC R15, c[0x0][0xb54] ;  /* 0x0002d500ff0fbb82 */ /* 0x000ee20000000800 */
[-C--:B----4-:R-:W-:Y:S02]  /*1fc30*/  IMAD R35, R9, R169.reuse, RZ ;  /* 0x000000a909237224 */ /* 0x090fe400078e02ff */
[----:B------:R-:W-:-:S04]  /*1fc40*/  IMAD.WIDE.U32 R8, R8, R169, RZ ;  /* 0x000000a908087225 */ /* 0x000fc800078e00ff */
[----:B------:R-:W-:Y:S02]  /*1fc50*/  IMAD.IADD R25, R203, 0x1, R188 ;  /* 0x00000001cb197824 */ /* 0x000fe400078e02bc */
[----:B------:R-:W-:Y:S02]  /*1fc60*/  IMAD.IADD R24, R9, 0x1, R35 ;  /* 0x0000000109187824 */ /* 0x000fe400078e0223 */
[----:B------:R-:W-:Y:S02]  /*1fc70*/  IMAD.IADD R9, R7, 0x1, R103 ;  /* 0x0000000107097824 */ /* 0x000fe400078e0267 */
[----:B------:R-:W-:Y:S02]  /*1fc80*/  IMAD.MOV.U32 R7, RZ, RZ, R25 ;  /* 0x000000ffff077224 */ /* 0x000fe400078e0019 */
[-C--:B0-----:R-:W-:Y:S02]  /*1fc90*/  IMAD R35, R11, R33.reuse, RZ ;  /* 0x000000210b237224 */ /* 0x081fe400078e02ff */
[----:B------:R-:W-:-:S05]  /*1fca0*/  IMAD.WIDE.U32 R10, R10, R33, RZ ;  /* 0x000000210a0a7225 */ /* 0x000fca00078e00ff */
[----:B------:R-:W-:Y:S02]  /*1fcb0*/  IADD3 R35, R11, R35, RZ ;  /* 0x000000230b237210 */ /* 0x000fe40007ffe0ff */
[--C-:B------:R-:W-:Y:S01]  /*1fcc0*/  IADD3 R8, P2, P5, R6, R8, R0.reuse ;  /* 0x0000000806087210 */ /* 0x100fe20007d5e000 */
[----:B------:R-:W-:Y:S01]  /*1fcd0*/  @P4 IMAD.HI.U32 R6, R25, R28, RZ ;  /* 0x0000001c19064227 */ /* 0x000fe200078e00ff */
[----:B------:R-:W-:-:S04]  /*1fce0*/  SHF.R.S32.HI R103, RZ, 0x1f, R0 ;  /* 0x0000001fff677819 */ /* 0x000fc80000011400 */
[----:B--2---:R-:W-:Y:S02]  /*1fcf0*/  @P4 SHF.R.U32.HI R7, RZ, R105, R6 ;  /* 0x00000069ff074219 */ /* 0x004fe40000011606 */
[----:B------:R-:W-:Y:S02]  /*1fd00*/  IADD3.X R9, R9, R24, R103, P2, P5 ;  /* 0x0000001809097210 */ /* 0x000fe400017ea467 */
[----:B------:R-:W-:Y:S01]  /*1fd10*/  IADD3 R10, P2, P5, R7, R8, R10 ;  /* 0x00000008070a7210 */ /* 0x000fe20007d5e00a */
[--C-:B------:R-:W-:Y:S01]  /*1fd20*/  IMAD.MOV R24, RZ, RZ, -R7.reuse ;  /* 0x000000ffff187224 */ /* 0x100fe200078e0a07 */
[----:B------:R-:W-:-:S03]  /*1fd30*/  SHF.R.S32.HI R6, RZ, 0x1f, R7 ;  /* 0x0000001fff067819 */ /* 0x000fc60000011407 */
[----:B------:R-:W-:Y:S01]  /*1fd40*/  IMAD R7, R102, R24, R25 ;  /* 0x0000001866077224 */ /* 0x000fe200078e0219 */
[----:B------:R-:W-:-:S03]  /*1fd50*/  IADD3.X R11, R6, R9, R35, P2, P5 ;  /* 0x00000009060b7210 */ /* 0x000fc600017ea423 */
[-C--:B------:R-:W-:Y:S01]  /*1fd60*/  IMAD R5, R5, R7.reuse, RZ ;  /* 0x0000000705057224 */ /* 0x080fe200078e02ff */
[----:B------:R-:W-:Y:S01]  /*1fd70*/  SHF.R.S32.HI R9, RZ, 0x1f, R7 ;  /* 0x0000001fff097819 */ /* 0x000fe20000011407 */
[----:B------:R-:W-:-:S04]  /*1fd80*/  IMAD.WIDE.U32 R10, R4, R7, R10 ;  /* 0x00000007040a7225 */ /* 0x000fc800078e000a */
[----:B------:R-:W-:Y:S01]  /*1fd90*/  IMAD R5, R4, R9, R5 ;  /* 0x0000000904057224 */ /* 0x000fe200078e0205 */
[----:B-1----:R-:W-:-:S03]  /*1fda0*/  LEA R14, P2, R10, R14, 0x2 ;  /* 0x0000000e0a0e7211 */ /* 0x002fc600078410ff */
[----:B------:R-:W-:-:S05]  /*1fdb0*/  IMAD.IADD R4, R11, 0x1, R5 ;  /* 0x000000010b047824 */ /* 0x000fca00078e0205 */
[----:B---3--:R-:W-:Y:S01]  /*1fdc0*/  LEA.HI.X R15, R10, R15, R4, 0x2, P2 ;  /* 0x0000000f0a0f7211 */ /* 0x008fe200010f1404 */
[----:B------:R-:W-:Y:S06]  /*1fdd0*/  @P1 BRA `(.L_x_1833) ;  /* 0x0000000000101947 */ /* 0x000fec0003800000 */
[----:B------:R-:W-:Y:S05]  /*1fde0*/  @!P0 BRA `(.L_x_1833) ;  /* 0x00000000000c8947 */ /* 0x000fea0003800000 */
[----:B------:R-:W2:Y:S04]  /*1fdf0*/  LDG.E R4, desc[UR60][R12.64] ;  /* 0x0000003c0c047981 */ /* 0x000ea8000c1e1900 */
[----:B-----5:R-:W2:Y:S02]  /*1fe00*/  LDG.E R27, desc[UR60][R12.64+0x4] ;  /* 0x0000043c0c1b7981 */ /* 0x020ea4000c1e1900 */
[----:B--2---:R-:W-:-:S07]  /*1fe10*/  IMAD.IADD R27, R27, 0x1, -R4 ;  /* 0x000000011b1b7824 */ /* 0x004fce00078e0a04 */
.L_x_1833:
[----:B------:R-:W2:Y:S01]  /*1fe20*/  LDL R8, [R1+0x50] ;  /* 0x0000500001087983 */ /* 0x000ea20000100800 */
[----:B-----5:R-:W-:Y:S01]  /*1fe30*/  IMAD R28, R27, R102, RZ ;  /* 0x000000661b1c7224 */ /* 0x020fe200078e02ff */
[----:B------:R-:W-:Y:S02]  /*1fe40*/  LOP3.LUT P0, RZ, R229, 0x3, RZ, 0xc0, !PT ;  /* 0x00000003e5ff7812 */ /* 0x000fe4000780c0ff */
[----:B------:R-:W-:Y:S04]  /*1fe50*/  SHFL.IDX PT, R4, R14, RZ, 0x1c1f ;  /* 0x001c1fff0e047589 */ /* 0x000fe800000e0000 */
[----:B------:R-:W0:Y:S04]  /*1fe60*/  SHFL.IDX PT, R5, R15, RZ, 0x1c1f ;  /* 0x001c1fff0f057589 */ /* 0x000e2800000e0000 */
[----:B------:R-:W-:Y:S04]  /*1fe70*/  SHFL.IDX PT, R6, R14, 0x1, 0x1c1f ;  /* 0x003c1f000e067f89 */ /* 0x000fe800000e0000 */
[----:B------:R-:W1:Y:S01]  /*1fe80*/  SHFL.IDX PT, R7, R15, 0x1, 0x1c1f ;  /* 0x003c1f000f077f89 */ /* 0x000e6200000e0000 */
[----:B--2---:R-:W-:-:S04]  /*1fe90*/  IMAD.IADD R11, R8, 0x1, R188 ;  /* 0x00000001080b7824 */ /* 0x004fc800078e02bc */
[C---:B------:R-:W-:Y:S01]  /*1fea0*/  VIADD R12, R11.reuse, 0x8 ;  /* 0x000000080b0c7836 */ /* 0x040fe20000000000 */
[----:B------:R-:W-:-:S04]  /*1feb0*/  ISETP.GE.OR P1, PT, R11, R28, P0 ;  /* 0x0000001c0b00720c */ /* 0x000fc80000726670 */
[----:B------:R-:W-:-:S09]  /*1fec0*/  ISETP.GE.OR P0, PT, R12, R28, P0 ;  /* 0x0000001c0c00720c */ /* 0x000fd20000706670 */
        /* <DEDUP_REMOVED lines=8> */
[----:B------:R-:W-:Y:S01]  /*1ff50*/  IADD3 R9, P6, R72, 0x1000, RZ ;  /* 0x0000100048097810 */ /* 0x000fe20007fde0ff */
[----:B------:R-:W-:Y:S01]  /*1ff60*/  IMAD R103, R103, UR4, RZ ;  /* 0x0000000467677c24 */ /* 0x000fe2000f8e02ff */
[----:B------:R-:W-:Y:S02]  /*1ff70*/  LEA R49, R206, R226, 0x5 ;  /* 0x000000e2ce317211 */ /* 0x000fe400078e28ff */
[----:B------:R-:W-:Y:S01]  /*1ff80*/  LOP3.LUT R8, R9, 0x380, RZ, 0xc0, !PT ;  /* 0x0000038009087812 */ /* 0x000fe200078ec0ff */
[----:B------:R-:W-:Y:S01]  /*1ff90*/  IMAD R103, R0, UR5, R103 ;  /* 0x0000000500677c24 */ /* 0x000fe2000f8e0267 */
[----:B------:R-:W-:Y:S01]  /*1ffa0*/  IADD3 R13, P5, R72, 0x2000, RZ ;  /* 0x00002000480d7810 */ /* 0x000fe20007fbe0ff */
[----:B------:R-:W-:Y:S01]  /*1ffb0*/  IMAD.WIDE.U32 R20, R0, UR4, RZ ;  /* 0x0000000400147c25 */ /* 0x000fe2000f8e00ff */
[----:B------:R-:W-:Y:S01]  /*1ffc0*/  SHF.R.U64 R8, R8, 0x3, RZ ;  /* 0x0000000308087819 */ /* 0x000fe200000012ff */
[----:B------:R-:W-:Y:S01]  /*1ffd0*/  ULDC.64 UR4, c[0x0][0xae8] ;  /* 0x0002ba0000047ab9 */ /* 0x000fe20000000a00 */
[----:B------:R-:W-:Y:S01]  /*1ffe0*/  IADD3 R25, P3, R72, 0x3000, RZ ;  /* 0x0000300048197810 */ /* 0x000fe20007f7e0ff */
[----:B------:R-:W-:Y:S01]  /*1fff0*/  IMAD.IADD R21, R21, 0x1, R103 ;  /* 0x0000000115157824 */ /* 0x000fe200078e0267 */
[----:B------:R-:W-:Y:S01]  /*20000*/  LOP3.LUT R8, R8, R9, RZ, 0x3c, !PT ;  /* 0x0000000908087212 */ /* 0x000fe200078e3cff */
[----:B------:R-:W-:Y:S01]  /*20010*/  IMAD.IADD R50, R188, 0x1, R49 ;  /* 0x00000001bc327824 */ /* 0x000fe200078e0231 */
[C---:B------:R-:W-:Y:S01]  /*20020*/  IADD3 R33, P2, R72.reuse, 0x4000, RZ ;  /* 0x0000400048217810 */ /* 0x040fe20007f5e0ff */
[----:B------:R-:W-:Y:S01]  /*20030*/  IMAD.X R9, RZ, RZ, R73, P6 ;  /* 0x000000ffff097224 */ /* 0x000fe200030e0649 */
[C---:B------:R-:W-:Y:S01]  /*20040*/  IADD3 R37, P1, R72.reuse, 0x5000, RZ ;  /* 0x0000500048257810 */ /* 0x040fe20007f3e0ff */
[----:B------:R-:W-:Y:S01]  /*20050*/  IMAD.WIDE.U32 R20, R169, UR4, R20 ;  /* 0x00000004a9147c25 */ /* 0x000fe2000f8e0014 */
[----:B------:R-:W-:-:S02]  /*20060*/  IADD3 R41, P0, R72, 0x6000, RZ ;  /* 0x0000600048297810 */ /* 0x000fc40007f1e0ff */
        /* <DEDUP_REMOVED lines=9> */
[----:B------:R-:W-:Y:S01]  /*20100*/  IMAD.MOV.U32 R49, RZ, RZ, R50 ;  /* 0x000000ffff317224 */ /* 0x000fe200078e0032 */
[----:B------:R-:W-:Y:S01]  /*20110*/  LOP3.LUT R36, R37, 0x380, RZ, 0xc0, !PT ;  /* 0x0000038025247812 */ /* 0x000fe200078ec0ff */
[----:B------:R-:W-:Y:S01]  /*20120*/  IMAD.X R45, RZ, RZ, R73, P6 ;  /* 0x000000ffff2d7224 */ /* 0x000fe200030e0649 */
[----:B------:R-:W-:-:S02]  /*20130*/  LOP3.LUT R40, R41, 0x380, RZ, 0xc0, !PT ;  /* 0x0000038029287812 */ /* 0x000fc400078ec0ff */
[----:B------:R-:W-:Y:S02]  /*20140*/  LOP3.LUT R4, R5, 0x380, RZ, 0xc0, !PT ;  /* 0x0000038005047812 */ /* 0x000fe400078ec0ff */
[----:B------:R-:W-:Y:S01]  /*20150*/  LOP3.LUT R7, R72, 0x380, RZ, 0xc0, !PT ;  /* 0x0000038048077812 */ /* 0x000fe200078ec0ff */
[----:B------:R-:W-:Y:S01]  /*20160*/  IMAD R48, R48, UR4, RZ ;  /* 0x0000000430307c24 */ /* 0x000fe2000f8e02ff */
[----:B------:R-:W-:Y:S02]  /*20170*/  SHF.R.U64 R12, R12, 0x3, RZ ;  /* 0x000000030c0c7819 */ /* 0x000fe400000012ff */
[----:B------:R-:W-:Y:S02]  /*20180*/  SHF.R.U64 R24, R24, 0x3, RZ ;  /* 0x0000000318187819 */ /* 0x000fe400000012ff */
[----:B------:R-:W-:Y:S02]  /*20190*/  SHF.R.U64 R32, R32, 0x3, RZ ;  /* 0x0000000320207819 */ /* 0x000fe400000012ff */
[----:B------:R-:W-:-:S02]  /*201a0*/  SHF.R.U64 R36, R36, 0x3, RZ ;  /* 0x0000000324247819 */ /* 0x000fc400000012ff */
[----:B------:R-:W-:Y:S02]  /*201b0*/  SHF.R.U64 R40, R40, 0x3, RZ ;  /* 0x0000000328287819 */ /* 0x000fe400000012ff */
[----:B-1----:R-:W-:Y:S02]  /*201c0*/  @P4 SHF.R.U32.HI R49, RZ, R53, R0 ;  /* 0x00000035ff314219 */ /* 0x002fe40000011600 */
[----:B------:R-:W-:Y:S02]  /*201d0*/  SHF.R.U64 R4, R4, 0x3, RZ ;  /* 0x0000000304047819 */ /* 0x000fe400000012ff */
[----:B------:R-:W-:Y:S01]  /*201e0*/  SHF.R.U64 R7, R7, 0x3, RZ ;  /* 0x0000000307077819 */ /* 0x000fe200000012ff */
[C---:B------:R-:W-:Y:S01]  /*201f0*/  IMAD R51, R3.reuse, UR5, R48 ;  /* 0x0000000503337c24 */ /* 0x040fe2000f8e0230 */
        /* <DEDUP_REMOVED lines=10> */
[----:B------:R-:W-:Y:S01]  /*202a0*/  SHF.R.S32.HI R0, RZ, 0x1f, R49 ;  /* 0x0000001fff007819 */ /* 0x000fe20000011431 */
[----:B------:R-:W-:Y:S01]  /*202b0*/  IMAD.X R41, RZ, RZ, R73, P0 ;  /* 0x000000ffff297224 */ /* 0x000fe200000e0649 */
[----:B------:R-:W-:Y:S01]  /*202c0*/  IADD3.X R13, RZ, R73, RZ, P5, !PT ;  /* 0x00000049ff0d7210 */ /* 0x000fe20002ffe4ff */
[----:B------:R-:W-:Y:S01]  /*202d0*/  IMAD.MOV R3, RZ, RZ, -R49 ;  /* 0x000000ffff037224 */ /* 0x000fe200078e0a31 */
[----:B------:R-:W-:-:S02]  /*202e0*/  LOP3.LUT R44, R4, R5, RZ, 0x3c, !PT ;  /* 0x00000005042c7212 */ /* 0x000fc400078e3cff */
[----:B------:R-:W-:Y:S01]  /*202f0*/  LOP3.LUT R72, R7, R72, RZ, 0x3c, !PT ;  /* 0x0000004807487212 */ /* 0x000fe200078e3cff */
[----:B------:R-:W-:Y:S01]  /*20300*/  IMAD R0, R0, UR4, RZ ;  /* 0x0000000400007c24 */ /* 0x000fe2000f8e02ff */
[----:B------:R-:W5:Y:S01]  /*20310*/  LD.E.128 R12, desc[UR60][R12.64] ;  /* 0x0000003c0c0c7980 */ /* 0x000f62000c101d00 */
[----:B------:R-:W-:Y:S02]  /*20320*/  IMAD R3, R102, R3, R50 ;  /* 0x0000000366037224 */ /* 0x000fe400078e0232 */
[----:B------:R-:W-:Y:S01]  /*20330*/  IMAD.IADD R21, R21, 0x1, R51 ;  /* 0x0000000115157824 */ /* 0x000fe200078e0233 */
        /* <DEDUP_REMOVED lines=18> */
[----:B------:R-:W-:Y:S02]  /*20460*/  IMAD.IADD R53, R226, 0x1, R188 ;  /* 0x00000001e2357824 */ /* 0x000fe400078e02bc */
[C---:B------:R-:W-:Y:S02]  /*20470*/  IMAD R51, R3.reuse, UR5, R0 ;  /* 0x0000000503337c24 */ /* 0x040fe4000f8e0200 */
[----:B------:R-:W-:Y:S01]  /*20480*/  IMAD.WIDE.U32 R20, R3, UR4, R20 ;  /* 0x0000000403147c25 */ /* 0x000fe2000f8e0014 */
[----:B------:R-:W-:Y:S01]  /*20490*/  ISETP.GE.AND P2, PT, R53, R28, PT ;  /* 0x0000001c3500720c */ /* 0x000fe20003f46270 */
[----:B------:R-:W-:Y:S02]  /*204a0*/  ULDC.64 UR4, c[0x0][0xa80] ;  /* 0x0002a00000047ab9 */ /* 0x000fe40000000a00 */
[----:B------:R-:W-:Y:S01]  /*204b0*/  VIADD R0, R2, 0x2a820 ;  /* 0x0002a82002007836 */ /* 0x000fe20000000000 */
[----:B------:R-:W-:Y:S01]  /*204c0*/  LEA R50, P3, R20, UR4, 0x1 ;  /* 0x0000000414327c11 */ /* 0x000fe2000f8608ff */
[----:B------:R-:W-:-:S03]  /*204d0*/  IMAD.IADD R21, R21, 0x1, R51 ;  /* 0x0000000115157824 */ /* 0x000fc600078e0233 */
[----:B------:R-:W-:Y:S02]  /*204e0*/  PRMT R0, RZ, 0x654, R0 ;  /* 0x00000654ff007816 */ /* 0x000fe40000000000 */
[----:B------:R-:W-:Y:S01]  /*204f0*/  LEA.HI.X R51, R20, UR5, R21, 0x1, P3 ;  /* 0x0000000514337c11 */ /* 0x000fe200098f0c15 */
[C---:B------:R-:W-:Y:S01]  /*20500*/  VIADD R3, R53.reuse, 0x40 ;  /* 0x0000004035037836 */ /* 0x040fe20000000000 */
[----:B------:R-:W-:Y:S01]  /*20510*/  IADD3 R49, R53, 0x20, RZ ;  /* 0x0000002035317810 */ /* 0x000fe20007ffe0ff */
[----:B-1----:R0:W1:Y:S01]  /*20520*/  SHFL.IDX PT, R48, R50, RZ, 0x181f ;  /* 0x00181fff32307589 */ /* 0x00206200000e0000 */
[----:B------:R2:W-:Y:S01]  /*20530*/  SYNCS.ARRIVE.TRANS64.RED.A1T0 RZ, [R0+URZ], RZ ;  /* 0x000000ff00ff79a7 */ /* 0x0005e2000810043f */
[----:B------:R-:W-:Y:S01]  /*20540*/  BSSY B1, `(.L_x_1835) ;  /* 0x0000010000017945 */ /* 0x000fe20003800000 */
[-C--:B------:R-:W-:Y:S02]  /*20550*/  ISETP.GE.AND P0, PT, R49, R28.reuse, PT ;  /* 0x0000001c3100720c */ /* 0x080fe40003f06270 */
[----:B------:R-:W-:Y:S01]  /*20560*/  ISETP.GE.AND P1, PT, R3, R28, PT ;  /* 0x0000001c0300720c */ /* 0x000fe20003f26270 */
[----:B--2---:R0:W2:Y:S01]  /*20570*/  SHFL.IDX PT, R0, R51, RZ, 0x181f ;  /* 0x00181fff33007589 */ /* 0x0040a200000e0000 */
[----:B------:R-:W-:-:S02]  /*20580*/  SHF.R.S32.HI R104, RZ, 0x1f, R205 ;  /* 0x0000001fff687819 */ /* 0x000fc400000114cd */
[----:B------:R-:W-:Y:S01]  /*20590*/  SHF.R.S32.HI R105, RZ, 0x1f, R204 ;  /* 0x0000001fff697819 */ /* 0x000fe200000114cc */
[----:B------:R-:W-:Y:S08]  /*205a0*/  @P2 BRA `(.L_x_1836) ;  /* 0x0000000000242947 */ /* 0x000ff00003800000 */
[----:B------:R-:W-:Y:S02]  /*205b0*/  ULDC UR4, c[0x0][0xac8] ;  /* 0x0002b20000047ab9 */ /* 0x000fe40000000800 */
[----:B------:R-:W-:Y:S02]  /*205c0*/  ISETP.GE.AND P2, PT, R204, UR4, PT ;  /* 0x00000004cc007c0c */ /* 0x000fe4000bf46270 */
[----:B------:R-:W-:-:S11]  /*205d0*/  ISETP.GE.AND P3, PT, R205, UR4, PT ;  /* 0x00000004cd007c0c */ /* 0x000fd6000bf66270 */
[CC--:B-1----:R-:W-:Y:S02]  /*205e0*/  @!P2 LEA R20, P4, R204.reuse, R48.reuse, 0x1 ;  /* 0x00000030cc14a211 */ /* 0x0c2fe400078808ff */
[C---:B------:R-:W-:Y:S02]  /*205f0*/  @!P3 LEA R48, P5, R205.reuse, R48, 0x1 ;  /* 0x00000030cd30b211 */ /* 0x040fe400078a08ff */
[-C--:B--2---:R-:W-:Y:S02]  /*20600*/  @!P2 LEA.HI.X R21, R204, R0.reuse, R105, 0x1, P4 ;  /* 0x00000000cc15a211 */ /* 0x084fe400020f0c69 */
[----:B------:R-:W-:-:S03]  /*20610*/  @!P3 LEA.HI.X R49, R205, R0, R104, 0x1, P5 ;  /* 0x00000000cd31b211 */ /* 0x000fc600028f0c68 */
[----:B-----5:R3:W-:Y:S04]  /*20620*/  @!P2 ST.E.128 desc[UR60][R20.64], R4 ;  /* 0x000000041400a985 */ /* 0x0207e8000c101d3c */
[----:B------:R3:W-:Y:S02]  /*20630*/  @!P3 ST.E.128 desc[UR60][R48.64], R32 ;  /* 0x000000203000b985 */ /* 0x0007e4000c101d3c */
.L_x_1836:
[----:B------:R-:W-:Y:S05]  /*20640*/  BSYNC B1 ;  /* 0x0000000000017941 */ /* 0x000fea0003800000 */
.L_x_1835:
[----:B--2---:R2:W4:Y:S01]  /*20650*/  SHFL.IDX PT, R0, R51, 0x1, 0x181f ;  /* 0x00381f0033007f89 */ /* 0x00452200000e0000 */
        /* <DEDUP_REMOVED lines=12> */
.L_x_1838:
[----:B------:R-:W-:Y:S05]  /*20720*/  BSYNC B1 ;  /* 0x0000000000017941 */ /* 0x000fea0003800000 */
.L_x_1837:
        /* <DEDUP_REMOVED lines=13> */
.L_x_1840:
[----:B------:R-:W-:Y:S05]  /*20800*/  BSYNC B1 ;  /* 0x0000000000017941 */ /* 0x000fea0003800000 */
.L_x_1839:
[----:B------:R-:W-:Y:S01]  /*20810*/  VIADD R3, R53, 0x60 ;  /* 0x0000006035037836 */ /* 0x000fe20000000000 */
[----:B0-2-4-:R-:W0:Y:S04]  /*20820*/  SHFL.IDX PT, R51, R51, 0x3, 0x181f ;  /* 0x00781f0033337f89 */ /* 0x015e2800000e0000 */
[----:B------:R-:W-:Y:S01]  /*20830*/  ISETP.GE.AND P0, PT, R3, R28, PT ;  /* 0x0000001c0300720c */ /* 0x000fe20003f06270 */
[----:B------:R-:W2:-:S12]  /*20840*/  SHFL.IDX PT, R50, R50, 0x3, 0x181f ;  /* 0x00781f0032327f89 */ /* 0x000e9800000e0000 */
[----:B------:R-:W-:Y:S05]  /*20850*/  @P0 BRA `(.L_x_1841) ;  /* 0x0000001800300947 */ /* 0x000fea0003800000 */
[----:B------:R-:W-:Y:S02]  /*20860*/  ULDC UR4, c[0x0][0xac8] ;  /* 0x0002b20000047ab9 */ /* 0x000fe40000000800 */
[----:B------:R-:W-:-:S13]  /*20870*/  ISETP.GE.AND P1, PT, R204, UR4, PT ;  /* 0x00000004cc007c0c */ /* 0x000fda000bf26270 */
[----:B--2---:R-:W-:-:S04]  /*20880*/  @!P1 LEA R4, P0, R204, R50, 0x1 ;  /* 0x00000032cc049211 */ /* 0x004fc800078008ff */
        /* <DEDUP_REMOVED lines=8> */
.L_x_1834:
[----:B0-----:R-:W0:Y:S01]  /*20910*/  @P4 LDC R6, c[0x0][0xbec] ;  /* 0x0002fb00ff064b82 */ /* 0x001e220000000800 */
[----:B------:R-:W-:Y:S01]  /*20920*/  ULDC.64 UR4, c[0x0][0xb08] ;  /* 0x0002c20000047ab9 */ /* 0x000fe20000000a00 */
[----:B------:R-:W-:Y:S01]  /*20930*/  ULDC.64 UR6, c[0x0][0xb30] ;  /* 0x0002cc0000067ab9 */ /* 0x000fe20000000a00 */
[----:B------:R-:W-:Y:S01]  /*20940*/  IMAD R103, R103, UR4, RZ ;  /* 0x0000000467677c24 */ /* 0x000fe2000f8e02ff */
[----:B------:R-:W-:Y:S01]  /*20950*/  ISETP.GE.AND P0, PT, R11, R28, PT ;  /* 0x0000001c0b00720c */ /* 0x000fe20003f06270 */
[C---:B------:R-:W-:Y:S01]  /*20960*/  IMAD.WIDE.U32 R4, R0.reuse, UR4, RZ ;  /* 0x0000000400047c25 */ /* 0x040fe2000f8e00ff */
[----:B------:R-:W-:Y:S01]  /*20970*/  BSSY B1, `(.L_x_1842) ;  /* 0x000007a000017945 */ /* 0x000fe20003800000 */
[----:B------:R-:W-:Y:S01]  /*20980*/  SHF.R.S32.HI R24, RZ, 0x1f, R212 ;  /* 0x0000001fff187819 */ /* 0x000fe200000114d4 */
[----:B------:R-:W1:Y:S01]  /*20990*/  @P4 LDC R9, c[0x0][0xbf0] ;  /* 0x0002fc00ff094b82 */ /* 0x000e620000000800 */
[----:B------:R-:W-:Y:S01]  /*209a0*/  IMAD R103, R0, UR5, R103 ;  /* 0x0000000500677c24 */ /* 0x000fe2000f8e0267 */
[----:B------:R-:W-:Y:S01]  /*209b0*/  ULDC.64 UR4, c[0x0][0xb38] ;  /* 0x0002ce0000047ab9 */ /* 0x000fe20000000a00 */
[----:B------:R-:W-:Y:S01]  /*209c0*/  SHF.R.S32.HI R0, RZ, 0x1f, R3 ;  /* 0x0000001fff007819 */ /* 0x000fe20000011403 */
[C---:B------:R-:W-:Y:S01]  /*209d0*/  VIADD R13, R182.reuse, 0x8 ;  /* 0x00000008b60d7836 */ /* 0x040fe20000000000 */
[----:B------:R-:W-:Y:S01]  /*209e0*/  SHF.R.S32.HI R26, RZ, 0x1f, R213 ;  /* 0x0000001fff1a7819 */ /* 0x000fe200000114d5 */
[----:B------:R-:W-:Y:S01]  /*209f0*/  IMAD.IADD R5, R5, 0x1, R103 ;  /* 0x0000000105057824 */ /* 0x000fe200078e0267 */
[----:B------:R-:W-:Y:S01]  /*20a00*/  SHF.R.S32.HI R27, RZ, 0x1f, R214 ;  /* 0x0000001fff1b7819 */ /* 0x000fe200000114d6 */
[----:B------:R-:W-:Y:S01]  /*20a10*/  VIADD R15, R182, 0x10 ;  /* 0x00000010b60f7836 */ /* 0x000fe20000000000 */
[----:B------:R-:W-:Y:S01]  /*20a20*/  SHF.R.S32.HI R14, RZ, 0x1f, R13 ;  /* 0x0000001fff0e7819 */ /* 0x000fe2000001140d */
[----:B------:R-:W-:Y:S01]  /*20a30*/  IMAD.WIDE.U32 R4, R169, UR4, R4 ;  /* 0x00000004a9047c25 */ /* 0x000fe2000f8e0004 */
[----:B------:R-:W-:-:S02]  /*20a40*/  SHF.R.S32.HI R32, RZ, 0x1f, R215 ;  /* 0x0000001fff207819 */ /* 0x000fc400000114d7 */
[----:B------:R-:W-:Y:S01]  /*20a50*/  SHF.R.S32.HI R20, RZ, 0x1f, R15 ;  /* 0x0000001fff147819 */ /* 0x000fe2000001140f */
[----:B------:R-:W-:Y:S01]  /*20a60*/  IMAD R5, R169, UR5, R5 ;  /* 0x00000005a9057c24 */ /* 0x000fe2000f8e0205 */
[----:B------:R-:W-:Y:S01]  /*20a70*/  ULDC.64 UR4, c[0x0][0xb40] ;  /* 0x0002d00000047ab9 */ /* 0x000fe20000000a00 */
[----:B0-----:R-:W-:Y:S01]  /*20a80*/  @P4 IMAD.HI.U32 R6, R25, R6, RZ ;  /* 0x0000000619064227 */ /* 0x001fe200078e00ff */
[----:B------:R-:W-:Y:S02]  /*20a90*/  SHF.R.S32.HI R33, RZ, 0x1f, R216 ;  /* 0x0000001fff217819 */ /* 0x000fe400000114d8 */
[----:B------:R-:W-:Y:S01]  /*20aa0*/  SHF.R.S32.HI R34, RZ, 0x1f, R217 ;  /* 0x0000001fff227819 */ /* 0x000fe200000114d9 */
[----:B------:R-:W-:Y:S01]  /*20ab0*/  IMAD R0, R0, UR4, RZ ;  /* 0x0000000400007c24 */ /* 0x000fe2000f8e02ff */
[----:B------:R-:W-:Y:S01]  /*20ac0*/  SHF.R.S32.HI R35, RZ, 0x1f, R218 ;  /* 0x0000001fff237819 */ /* 0x000fe200000114da */
[----:B------:R-:W-:Y:S01]  /*20ad0*/  IMAD.WIDE.U32 R4, R3, UR4, R4 ;  /* 0x0000000403047c25 */ /* 0x000fe2000f8e0004 */
[----:B------:R-:W-:-:S02]  /*20ae0*/  SHF.R.S32.HI R72, RZ, 0x1f, R219 ;  /* 0x0000001fff487819 */ /* 0x000fc400000114db */
[----:B------:R-:W-:Y:S01]  /*20af0*/  SHF.R.S32.HI R73, RZ, 0x1f, R220 ;  /* 0x0000001fff497819 */ /* 0x000fe200000114dc */
[----:B------:R-:W-:Y:S01]  /*20b00*/  IMAD R7, R3, UR5, R0 ;  /* 0x0000000503077c24 */ /* 0x000fe2000f8e0200 */
[----:B------:R-:W-:Y:S01]  /*20b10*/  ULDC.64 UR4, c[0x0][0xb48] ;  /* 0x0002d20000047ab9 */ /* 0x000fe20000000a00 */
[----:B------:R-:W-:Y:S01]  /*20b20*/  IMAD.MOV.U32 R3, RZ, RZ, R25 ;  /* 0x000000ffff037224 */ /* 0x000fe200078e0019 */
[----:B-1----:R-:W-:Y:S01]  /*20b30*/  @P4 SHF.R.U32.HI R3, RZ, R9, R6 ;  /* 0x00000009ff034219 */ /* 0x002fe20000011606 */
[----:B------:R-:W-:Y:S01]  /*20b40*/  VIADD R6, R2, 0x2a820 ;  /* 0x0002a82002067836 */ /* 0x000fe20000000000 */
[----:B------:R-:W-:Y:S02]  /*20b50*/  IADD3 R5, R5, R7, RZ ;  /* 0x0000000705057210 */ /* 0x000fe40007ffe0ff */
[--C-:B------:R-:W-:Y:S01]  /*20b60*/  SHF.R.S32.HI R0, RZ, 0x1f, R3.reuse ;  /* 0x0000001fff007819 */ /* 0x100fe20000011403 */
[----:B------:R-:W-:Y:S01]  /*20b70*/  IMAD.MOV R7, RZ, RZ, -R3 ;  /* 0x000000ffff077224 */ /* 0x000fe200078e0a03 */
[----:B------:R-:W-:Y:S01]  /*20b80*/  PRMT R6, RZ, 0x654, R6 ;  /* 0x00000654ff067816 */ /* 0x000fe20000000006 */
[----:B------:R-:W-:Y:S01]  /*20b90*/  IMAD.WIDE.U32 R4, R211, UR4, R4 ;  /* 0x00000004d3047c25 */ /* 0x000fe2000f8e0004 */
[----:B------:R-:W-:-:S02]  /*20ba0*/  SHF.R.S32.HI R104, RZ, 0x1f, R221 ;  /* 0x0000001fff687819 */ /* 0x000fc400000114dd */
[----:B------:R0:W-:Y:S01]  /*20bb0*/  SYNCS.ARRIVE.TRANS64.RED.A1T0 RZ, [R6+URZ], RZ ;  /* 0x000000ff06ff79a7 */ /* 0x0001e2000810043f */
[----:B------:R-:W-:Y:S01]  /*20bc0*/  IMAD R7, R102, R7, R25 ;  /* 0x0000000766077224 */ /* 0x000fe200078e0219 */
[----:B------:R-:W-:Y:S01]  /*20bd0*/  SHF.R.S32.HI R105, RZ, 0x1f, R222 ;  /* 0x0000001fff697819 */ /* 0x000fe200000114de */
[----:B------:R-:W-:Y:S01]  /*20be0*/  IMAD R0, R0, UR6, RZ ;  /* 0x0000000600007c24 */ /* 0x000fe2000f8e02ff */
[----:B------:R-:W-:Y:S01]  /*20bf0*/  SHF.R.S32.HI R106, RZ, 0x1f, R223 ;  /* 0x0000001fff6a7819 */ /* 0x000fe200000114df */
[----:B------:R-:W-:Y:S01]  /*20c00*/  IMAD R5, R211, UR5, R5 ;  /* 0x00000005d3057c24 */ /* 0x000fe2000f8e0205 */
[----:B------:R-:W-:Y:S01]  /*20c10*/  ULDC.64 UR4, c[0x0][0xb28] ;  /* 0x0002ca0000047ab9 */ /* 0x000fe20000000a00 */
[C---:B------:R-:W-:Y:S01]  /*20c20*/  IMAD R9, R3.reuse, UR7, R0 ;  /* 0x0000000703097c24 */ /* 0x040fe2000f8e0200 */
[----:B------:R-:W-:Y:S01]  /*20c30*/  SHF.R.S32.HI R0, RZ, 0x1f, R7 ;  /* 0x0000001fff007819 */ /* 0x000fe20000011407 */
[----:B------:R-:W-:Y:S01]  /*20c40*/  IMAD.WIDE.U32 R4, R3, UR6, R4 ;  /* 0x0000000603047c25 */ /* 0x000fe2000f8e0004 */
[----:B------:R-:W-:-:S03]  /*20c50*/  SHF.R.S32.HI R21, RZ, 0x1f, R224 ;  /* 0x0000001fff157819 */ /* 0x000fc600000114e0 */
[----:B------:R-:W-:Y:S02]  /*20c60*/  IMAD R0, R0, UR4, RZ ;  /* 0x0000000400007c24 */ /* 0x000fe4000f8e02ff */
        /* <DEDUP_REMOVED lines=17> */
[-C--:B------:R-:W-:Y:S01]  /*20d80*/  @!P1 LEA R8, P5, R15, R4.reuse, 0x2 ;  /* 0x000000040f089211 */ /* 0x080fe200078a10ff */
        /* <DEDUP_REMOVED lines=56> */
.L_x_1843:
[----:B------:R-:W-:Y:S05]  /*21110*/  BSYNC B1 ;  /* 0x0000000000017941 */ /* 0x000fea0003800000 */
.L_x_1842:
        /* <DEDUP_REMOVED lines=10> */
[-C--:B-1----:R-:W-:Y:S02]  /*211c0*/  @!P1 LEA R8, P5, R13, R4.reuse, 0x2 ;  /* 0x000000040d089211 */ /* 0x082fe400078a10ff */
[-C--:B------:R-:W-:Y:S02]  /*211d0*/  @!P0 LEA R10, P6, R15, R4.reuse, 0x2 ;  /* 0x000000040f0a8211 */ /* 0x080fe400078c10ff */
[-C--:B---3--:R-:W-:Y:S01]  /*211e0*/  @!P1 LEA.HI.X R9, R13, R5.reuse, R14, 0x2, P5 ;  /* 0x000000050d099211 */ /* 0x088fe200028f140e */
[----:B0-----:R-:W-:Y:S01]  /*211f0*/  @!P2 IMAD.WIDE R6, R182, 0x4, R4 ;  /* 0x00000004b606a825 */ /* 0x001fe200078e0204 */
        /* <DEDUP_REMOVED lines=18> */
[-C--:B-1----:R-:W-:Y:S01]  /*21320*/  @!P2 LEA R10, P6, R219, R4.reuse, 0x2 ;  /* 0x00000004db0aa211 */ /* 0x082fe200078c10ff */
[----:B------:R-:W-:Y:S01]  /*21330*/  @!P5 ST.E.64 desc[UR60][R20.64], R46 ;  /* 0x0000002e1400d985 */ /* 0x000fe2000c101b3c */
[----:B------:R-:W-:Y:S02]  /*21340*/  @!P1 LEA R8, P5, R220, R4, 0x2 ;  /* 0x00000004dc089211 */ /* 0x000fe400078a10ff */
        /* <DEDUP_REMOVED lines=35> */
.L_x_1832:
[----:B------:R-:W-:Y:S01]  /*21580*/  ULDC.64 UR4, c[0x0][0xc08] ;  /* 0x0003020000047ab9 */ /* 0x000fe20000000a00 */
[----:B------:R-:W3:Y:S01]  /*21590*/  LDC.64 R4, c[0x0][0xc00] ;  /* 0x00030000ff047b82 */ /* 0x000ee20000000a00 */
[----:B------:R-:W-:Y:S02]  /*215a0*/  ISETP.NE.U32.AND P0, PT, RZ, UR4, PT ;  /* 0x00000004ff007c0c */ /* 0x000fe4000bf05070 */
[----:B------:R-:W-:Y:S02]  /*215b0*/  MOV R3, RZ ;  /* 0x000000ff00037202 */ /* 0x000fe40000000f00 */
[----:B------:R-:W-:Y:S01]  /*215c0*/  ISETP.NE.AND.EX P1, PT, RZ, UR5, PT, P0 ;  /* 0x00000005ff007c0c */ /* 0x000fe2000bf25300 */
[----:B------:R-:W-:Y:S02]  /*215d0*/  ULDC.64 UR4, c[0x0][0xc00] ;  /* 0x0003000000047ab9 */ /* 0x000fe40000000a00 */
[----:B------:R-:W-:-:S04]  /*215e0*/  ISETP.NE.U32.AND P0, PT, RZ, UR4, PT ;  /* 0x00000004ff007c0c */ /* 0x000fc8000bf05070 */
[----:B------:R-:W-:-:S06]  /*215f0*/  ISETP.NE.AND.EX P0, PT, RZ, UR5, PT, P0 ;  /* 0x00000005ff007c0c */ /* 0x000fcc000bf05300 */
[----:B------:R-:W4:Y:S01]  /*21600*/  @P1 LDC.64 R6, c[0x0][0xc08] ;  /* 0x00030200ff061b82 */ /* 0x000f220000000a00 */
[----:B------:R-:W-:Y:S02]  /*21610*/  ULDC UR4, c[0x0][0xa88] ;  /* 0x0002a20000047ab9 */ /* 0x000fe40000000800 */
[----:B------:R-:W-:Y:S02]  /*21620*/  IMAD.U32 R0, RZ, RZ, UR4 ;  /* 0x00000004ff007e24 */ /* 0x000fe4000f8e00ff */
[----:B---3--:R-:W-:-:S05]  /*21630*/  IMAD.WIDE R4, R208, 0x4, R4 ;  /* 0x00000004d0047825 */ /* 0x008fca00078e0204 */
[----:B------:R3:W5:Y:S01]  /*21640*/  @P0 LDG.E R3, desc[UR60][R4.64] ;  /* 0x0000003c04030981 */ /* 0x000762000c1e1900 */
[----:B----4-:R-:W-:-:S05]  /*21650*/  @P1 IMAD.WIDE R6, R208, 0x4, R6 ;  /* 0x00000004d0061825 */ /* 0x010fca00078e0206 */
[----:B------:R3:W5:Y:S01]  /*21660*/  @P1 LDG.E R0, desc[UR60][R6.64] ;  /* 0x0000003c06001981 */ /* 0x000762000c1e1900 */
[----:B------:R-:W-:Y:S02]  /*21670*/  ISETP.NE.AND P2, PT, R207, RZ, PT ;  /* 0x000000ffcf00720c */ /* 0x000fe40003f45270 */
[----:B--2---:R-:W-:Y:S01]  /*21680*/  SHF.R.S32.HI R28, RZ, 0x1f, R208 ;  /* 0x0000001fff1c7819 */ /* 0x004fe200000114d0 */
[----:B0-----:R-:W0:Y:S10]  /*21690*/  S2R R33, SR_TID.X ;  /* 0x0000000000217919 */ /* 0x001e340000002100 */
[----:B------:R-:W2:Y:S01]  /*216a0*/  @!P2 LDC R207, c[0x0][0xad4] ;  /* 0x0002b500ffcfab82 */ /* 0x000ea20000000800 */
[----:B0-----:R-:W-:Y:S01]  /*216b0*/  VIADD R8, R33, 0xffffff80 ;  /* 0xffffff8021087836 */ /* 0x001fe20000000000 */
[----:B--2---:R-:W-:-:S04]  /*216c0*/  ISETP.GT.AND P2, PT, R207, 0x1, PT ;  /* 0x00000001cf00780c */ /* 0x004fc80003f44270 */
[----:B------:R-:W-:Y:S01]  /*216d0*/  ISETP.GT.AND P3, PT, R8, 0x7f, PT ;  /* 0x0000007f0800780c */ /* 0x000fe20003f64270 */
[----:B---3--:R-:W-:-:S12]  /*216e0*/  @P1 BRA `(.L_x_1844) ;  /* 0x0000000000101947 */ /* 0x008fd80003800000 */
[----:B------:R-:W-:Y:S05]  /*216f0*/  @!P0 BRA `(.L_x_1844) ;  /* 0x00000000000c8947 */ /* 0x000fea0003800000 */
[----:B------:R-:W2:Y:S04]  /*21700*/  LDG.E R7, desc[UR60][R4.64] ;  /* 0x0000003c04077981 */ /* 0x000ea8000c1e1900 */
[----:B-----5:R-:W2:Y:S02]  /*21710*/  LDG.E R0, desc[UR60][R4.64+0x4] ;  /* 0x0000043c04007981 */ /* 0x020ea4000c1e1900 */
[----:B--2---:R-:W-:-:S07]  /*21720*/  IMAD.IADD R0, R0, 0x1, -R7 ;  /* 0x0000000100007824 */ /* 0x004fce00078e0a07 */
.L_x_1844:
[----:B------:R-:W-:Y:S01]  /*21730*/  BSSY B1, `(.L_x_1845) ;  /* 0x0000035000017945 */ /* 0x000fe20003800000 */
[----:B------:R-:W-:Y:S02]  /*21740*/  SEL R27, R208, RZ, !P0 ;  /* 0x000000ffd01b7207 */ /* 0x000fe40004000000 */
[----:B------:R-:W-:Y:S02]  /*21750*/  SEL R28, R28, RZ, !P0 ;  /* 0x000000ff1c1c7207 */ /* 0x000fe40004000000 */
[----:B-----5:R-:W-:Y:S01]  /*21760*/  SHF.R.S32.HI R26, RZ, 0x1f, R3 ;  /* 0x0000001fff1a7819 */ /* 0x020fe20000011403 */
[----:B------:R-:W-:Y:S06]  /*21770*/  @P3 BRA `(.L_x_1846) ;  /* 0x0000000000c03947 */ /* 0x000fec0003800000 */
[----:B------:R-:W0:Y:S01]  /*21780*/  LDC R35, c[0x0][0xbe8] ;  /* 0x0002fa00ff237b82 */ /* 0x000e220000000800 */
[----:B------:R-:W-:Y:S01]  /*21790*/  IADD3 R33, R188, -0x80, R33 ;  /* 0xffffff80bc217810 */ /* 0x000fe20007ffe021 */
        /* <DEDUP_REMOVED lines=8> */
[----:B------:R-:W-:Y:S02]  /*21820*/  SEL R24, R24, 0x978, P0 ;  /* 0x0000097818187807 */ /* 0x000fe40000000000 */
[----:B------:R-:W-:-:S03]  /*21830*/  SEL R211, R211, RZ, P0 ;  /* 0x000000ffd3d37207 */ /* 0x000fc60000000000 */
[----:B------:R-:W2:Y:S08]  /*21840*/  LDC.64 R12, c[0x0][R24+0x220] ;  /* 0x00008800180c7b82 */ /* 0x000eb00000000a00 */
[----:B------:R-:W3:Y:S08]  /*21850*/  LDC.64 R10, c[0x0][R24+0x218] ;  /* 0x00008600180a7b82 */ /* 0x000ef00000000a00 */
[----:B------:R-:W4:Y:S08]  /*21860*/  LDC.64 R8, c[0x0][R24+0x228] ;  /* 0x00008a0018087b82 */ /* 0x000f300000000a00 */
[----:B------:R-:W5:Y:S08]  /*21870*/  LDC.64 R6, c[0x0][R24+0x210] ;  /* 0x0000840018067b82 */ /* 0x000f700000000a00 */
[----:B------:R-:W1:Y:S08]  /*21880*/  @P1 LDC R20, c[0x0][0xbec] ;  /* 0x0002fb00ff141b82 */ /* 0x000e700000000800 */
[----:B------:R-:W4:Y:S01]  /*21890*/  @P1 LDC R37, c[0x0][0xbf0] ;  /* 0x0002fc00ff251b82 */ /* 0x000f220000000800 */
[----:B--2---:R-:W-:-:S07]  /*218a0*/  IMAD R13, R13, R27, RZ ;  /* 0x0000001b0d0d7224 */ /* 0x004fce00078e02ff */
[----:B0-----:R-:W0:Y:S01]  /*218b0*/  @!P0 LDC R4, c[0x0][0xb50] ;  /* 0x0002d400ff048b82 */ /* 0x001e220000000800 */
[----:B------:R-:W-:Y:S02]  /*218c0*/  IMAD R13, R12, R28, R13 ;  /* 0x0000001c0c0d7224 */ /* 0x000fe400078e020d */
[----:B-1----:R-:W-:-:S05]  /*218d0*/  @P1 IMAD.HI.U32 R20, R33, R20, RZ ;  /* 0x0000001421141227 */ /* 0x002fca00078e00ff */
[----:B------:R-:W1:Y:S01]  /*218e0*/  @!P0 LDC R5, c[0x0][0xb54] ;  /* 0x0002d500ff058b82 */ /* 0x000e620000000800 */
[-C--:B---3--:R-:W-:Y:S02]  /*218f0*/  IMAD R25, R11, R169.reuse, RZ ;  /* 0x000000a90b197224 */ /* 0x088fe400078e02ff */
[----:B------:R-:W-:Y:S01]  /*21900*/  IMAD.WIDE.U32 R14, R10, R169, RZ ;  /* 0x000000a90a0e7225 */ /* 0x000fe200078e00ff */
[----:B----4-:R-:W-:-:S03]  /*21910*/  @P1 SHF.R.U32.HI R21, RZ, R37, R20 ;  /* 0x00000025ff151219 */ /* 0x010fc60000011614 */
[----:B------:R-:W-:-:S04]  /*21920*/  IMAD.WIDE.U32 R10, R12, R27, RZ ;  /* 0x0000001b0c0a7225 */ /* 0x000fc800078e00ff */
[----:B------:R-:W-:Y:S01]  /*21930*/  IMAD.IADD R12, R11, 0x1, R13 ;  /* 0x000000010b0c7824 */ /* 0x000fe200078e020d */
[----:B------:R-:W-:Y:S01]  /*21940*/  IADD3 R14, P1, P3, R10, R14, R3 ;  /* 0x0000000e0a0e7210 */ /* 0x000fe20007b3e003 */
[----:B------:R-:W-:Y:S01]  /*21950*/  IMAD.IADD R25, R15, 0x1, R25 ;  /* 0x000000010f197824 */ /* 0x000fe200078e0219 */
[----:B------:R-:W-:Y:S01]  /*21960*/  IADD3 R10, -R21, RZ, RZ ;  /* 0x000000ff150a7210 */ /* 0x000fe20007ffe1ff */
[-C--:B------:R-:W-:Y:S02]  /*21970*/  IMAD R13, R9, R211.reuse, RZ ;  /* 0x000000d3090d7224 */ /* 0x080fe400078e02ff */
[----:B------:R-:W-:-:S04]  /*21980*/  IMAD.WIDE.U32 R8, R8, R211, RZ ;  /* 0x000000d308087225 */ /* 0x000fc800078e00ff */
[----:B------:R-:W-:Y:S01]  /*21990*/  IMAD R11, R35, R10, R33 ;  /* 0x0000000a230b7224 */ /* 0x000fe200078e0221 */
[----:B------:R-:W-:Y:S01]  /*219a0*/  IADD3.X R10, R12, R25, R26, P1, P3 ;  /* 0x000000190c0a7210 */ /* 0x000fe20000fe641a */
[----:B------:R-:W-:Y:S01]  /*219b0*/  IMAD.IADD R13, R9, 0x1, R13 ;  /* 0x00000001090d7824 */ /* 0x000fe200078e020d */
[----:B------:R-:W-:Y:S01]  /*219c0*/  IADD3 R8, P0, P1, R21, R14, R8 ;  /* 0x0000000e15087210 */ /* 0x000fe2000791e008 */
[----:B-----5:R-:W-:Y:S01]  /*219d0*/  IMAD R7, R7, R11, RZ ;  /* 0x0000000b07077224 */ /* 0x020fe200078e02ff */
[----:B------:R-:W-:-:S04]  /*219e0*/  SHF.R.S32.HI R21, RZ, 0x1f, R21 ;  /* 0x0000001fff157819 */ /* 0x000fc80000011415 */
[----:B------:R-:W-:Y:S02]  /*219f0*/  IADD3.X R9, R21, R10, R13, P0, P1 ;  /* 0x0000000a15097210 */ /* 0x000fe400007e240d */
[----:B------:R-:W-:-:S05]  /*21a00*/  SHF.R.S32.HI R13, RZ, 0x1f, R11 ;  /* 0x0000001fff0d7819 */ /* 0x000fca000001140b */
[C---:B------:R-:W-:Y:S02]  /*21a10*/  IMAD R13, R6.reuse, R13, R7 ;  /* 0x0000000d060d7224 */ /* 0x040fe400078e0207 */
[----:B------:R-:W-:-:S04]  /*21a20*/  IMAD.WIDE.U32 R6, R6, R11, R8 ;  /* 0x0000000b06067225 */ /* 0x000fc800078e0008 */
[----:B------:R-:W-:Y:S01]  /*21a30*/  IMAD.IADD R7, R7, 0x1, R13 ;  /* 0x0000000107077824 */ /* 0x000fe200078e020d */
[----:B0-----:R-:W-:-:S04]  /*21a40*/  LEA R4, P0, R6, R4, 0x2 ;  /* 0x0000000406047211 */ /* 0x001fc800078010ff */
[----:B-1----:R-:W-:Y:S01]  /*21a50*/  LEA.HI.X R5, R6, R5, R7, 0x2, P0 ;  /* 0x0000000506057211 */ /* 0x002fe200000f1407 */
[----:B------:R-:W-:-:S05]  /*21a60*/  IMAD.MOV.U32 R7, RZ, RZ, -0x800000 ;  /* 0xff800000ff077424 */ /* 0x000fca00078e00ff */
[----:B------:R0:W-:Y:S03]  /*21a70*/  STG.E desc[UR60][R4.64], R7 ;  /* 0x0000000704007986 */ /* 0x0001e6000c10193c */
.L_x_1846:
[----:B------:R-:W-:Y:S05]  /*21a80*/  BSYNC B1 ;  /* 0x0000000000017941 */ /* 0x000fea0003800000 */
.L_x_1845:
[----:B------:R-:W-:Y:S05]  /*21a90*/  @P2 BRA `(.L_x_1841) ;  /* 0x0000000400a02947 */ /* 0x000fea0003800000 */
[----:B------:R-:W2:Y:S01]  /*21aa0*/  LDC R11, c[0x0][0xbe8] ;  /* 0x0002fa00ff0b7b82 */ /* 0x000ea20000000800 */
        /* <DEDUP_REMOVED lines=8> */
[----:B------:R-:W-:-:S03]  /*21b30*/  ULDC.64 UR4, c[0x0][0xae8] ;  /* 0x0002ba0000047ab9 */ /* 0x000fc60000000a00 */
[----:B------:R-:W-:Y:S02]  /*21b40*/  IMAD R3, R206, 0x20, R226 ;  /* 0x00000020ce037824 */ /* 0x000fe400078e02e2 */
[----:B------:R-:W-:Y:S02]  /*21b50*/  IMAD.IADD R5, R5, 0x1, R7 ;  /* 0x0000000105057824 */ /* 0x000fe400078e0207 */
[----:B------:R-:W-:Y:S01]  /*21b60*/  IMAD R7, R28, UR6, RZ ;  /* 0x000000061c077c24 */ /* 0x000fe2000f8e02ff */
[----:B------:R-:W-:Y:S01]  /*21b70*/  IADD3 R9, R188, R3, RZ ;  /* 0x00000003bc097210 */ /* 0x000fe20007ffe0ff */
[----:B------:R-:W-:-:S04]  /*21b80*/  IMAD.WIDE.U32 R4, R169, UR4, R4 ;  /* 0x00000004a9047c25 */ /* 0x000fc8000f8e0004 */
[----:B------:R-:W-:Y:S01]  /*21b90*/  IMAD.MOV.U32 R3, RZ, RZ, R9 ;  /* 0x000000ffff037224 */ /* 0x000fe200078e0009 */
[----:B--2---:R-:W-:Y:S01]  /*21ba0*/  ISETP.NE.AND P0, PT, R11, 0x1, PT ;  /* 0x000000010b00780c */ /* 0x004fe20003f05270 */
[----:B------:R-:W-:Y:S01]  /*21bb0*/  IMAD R5, R169, UR5, R5 ;  /* 0x00000005a9057c24 */ /* 0x000fe2000f8e0205 */
[----:B------:R-:W-:Y:S01]  /*21bc0*/  ULDC.64 UR4, c[0x0][0xae0] ;  /* 0x0002b80000047ab9 */ /* 0x000fe20000000a00 */
[C---:B------:R-:W-:Y:S02]  /*21bd0*/  IMAD R7, R27.reuse, UR7, R7 ;  /* 0x000000071b077c24 */ /* 0x040fe4000f8e0207 */
[----:B------:R-:W-:-:S04]  /*21be0*/  IMAD.WIDE.U32 R4, R27, UR6, R4 ;  /* 0x000000061b047c25 */ /* 0x000fc8000f8e0004 */
[----:B------:R-:W-:Y:S02]  /*21bf0*/  IMAD.IADD R5, R5, 0x1, R7 ;  /* 0x0000000105057824 */ /* 0x000fe400078e0207 */
[----:B------:R-:W-:Y:S02]  /*21c00*/  IMAD.IADD R188, R226, 0x1, R188 ;  /* 0x00000001e2bc7824 */ /* 0x000fe400078e02bc */
[----:B------:R-:W0:Y:S08]  /*21c10*/  @P0 LDC R6, c[0x0][0xbec] ;  /* 0x0002fb00ff060b82 */ /* 0x000e300000000800 */
[----:B------:R-:W2:Y:S01]  /*21c20*/  @P0 LDC R13, c[0x0][0xbf0] ;  /* 0x0002fc00ff0d0b82 */ /* 0x000ea20000000800 */
[----:B0-----:R-:W-:-:S05]  /*21c30*/  @P0 IMAD.HI.U32 R6, R9, R6, RZ ;  /* 0x0000000609060227 */ /* 0x001fca00078e00ff */
[----:B--2---:R-:W-:-:S04]  /*21c40*/  @P0 SHF.R.U32.HI R3, RZ, R13, R6 ;  /* 0x0000000dff030219 */ /* 0x004fc80000011606 */
[--C-:B------:R-:W-:Y:S01]  /*21c50*/  SHF.R.S32.HI R6, RZ, 0x1f, R3.reuse ;  /* 0x0000001fff067819 */ /* 0x100fe20000011403 */
[----:B------:R-:W-:Y:S02]  /*21c60*/  IMAD.MOV R8, RZ, RZ, -R3 ;  /* 0x000000ffff087224 */ /* 0x000fe400078e0a03 */
[----:B------:R-:W-:-:S04]  /*21c70*/  IMAD.WIDE.U32 R4, R3, UR4, R4 ;  /* 0x0000000403047c25 */ /* 0x000fc8000f8e0004 */
[----:B------:R-:W-:Y:S02]  /*21c80*/  IMAD R6, R6, UR4, RZ ;  /* 0x0000000406067c24 */ /* 0x000fe4000f8e02ff */
[----:B------:R-:W-:Y:S02]  /*21c90*/  IMAD R7, R11, R8, R9 ;  /* 0x000000080b077224 */ /* 0x000fe400078e0209 */
[----:B------:R-:W-:Y:S01]  /*21ca0*/  IMAD R9, R3, UR5, R6 ;  /* 0x0000000503097c24 */ /* 0x000fe2000f8e0206 */
[----:B------:R-:W-:Y:S01]  /*21cb0*/  ULDC.64 UR4, c[0x0][0xad8] ;  /* 0x0002b60000047ab9 */ /* 0x000fe20000000a00 */
[----:B------:R-:W-:Y:S01]  /*21cc0*/  IMAD R11, R0, R11, RZ ;  /* 0x0000000b000b7224 */ /* 0x000fe200078e02ff */
[----:B------:R-:W-:Y:S01]  /*21cd0*/  SHF.R.S32.HI R3, RZ, 0x1f, R7 ;  /* 0x0000001fff037819 */ /* 0x000fe20000011407 */
[----:B------:R-:W-:Y:S02]  /*21ce0*/  IMAD.IADD R5, R5, 0x1, R9 ;  /* 0x0000000105057824 */ /* 0x000fe400078e0209 */
[C---:B------:R-:W-:Y:S01]  /*21cf0*/  VIADD R0, R188.reuse, 0x20 ;  /* 0x00000020bc007836 */ /* 0x040fe20000000000 */
[----:B------:R-:W-:Y:S01]  /*21d00*/  ISETP.GE.AND P2, PT, R188, R11, PT ;  /* 0x0000000bbc00720c */ /* 0x000fe20003f46270 */
[----:B------:R-:W-:-:S02]  /*21d10*/  IMAD R6, R3, UR4, RZ ;  /* 0x0000000403067c24 */ /* 0x000fc4000f8e02ff */
        /* <DEDUP_REMOVED lines=9> */
[----:B------:R0:W2:Y:S04]  /*21db0*/  SHFL.IDX PT, R4, R6, RZ, 0x181f ;  /* 0x00181fff06047589 */ /* 0x0000a800000e0000 */
[----:B------:R0:W3:Y:S01]  /*21dc0*/  SHFL.IDX PT, R0, R3, RZ, 0x181f ;  /* 0x00181fff03007589 */ /* 0x0000e200000e0000 */
[----:B------:R-:W-:Y:S05]  /*21dd0*/  @P2 BRA `(.L_x_1848) ;  /* 0x0000000000242947 */ /* 0x000fea0003800000 */
[----:B------:R-:W-:Y:S02]  /*21de0*/  ULDC UR4, c[0x0][0xac8] ;  /* 0x0002b20000047ab9 */ /* 0x000fe40000000800 */
[----:B------:R-:W-:Y:S02]  /*21df0*/  ISETP.GE.AND P4, PT, R204, UR4, PT ;  /* 0x00000004cc007c0c */ /* 0x000fe4000bf86270 */
[----:B------:R-:W-:-:S11]  /*21e00*/  ISETP.GE.AND P5, PT, R205, UR4, PT ;  /* 0x00000004cd007c0c */ /* 0x000fd6000bfa6270 */
[CC--:B--2---:R-:W-:Y:S02]  /*21e10*/  @!P4 LEA R8, P2, R204.reuse, R4.reuse, 0x1 ;  /* 0x00000004cc08c211 */ /* 0x0c4fe400078408ff */
[C---:B------:R-:W-:Y:S02]  /*21e20*/  @!P5 LEA R4, P3, R205.reuse, R4, 0x1 ;  /* 0x00000004cd04d211 */ /* 0x040fe400078608ff */
[-C--:B---3--:R-:W-:Y:S02]  /*21e30*/  @!P4 LEA.HI.X R9, R204, R0.reuse, R12, 0x1, P2 ;  /* 0x00000000cc09c211 */ /* 0x088fe400010f0c0c */
[----:B------:R-:W-:-:S03]  /*21e40*/  @!P5 LEA.HI.X R5, R205, R0, R10, 0x1, P3 ;  /* 0x00000000cd05d211 */ /* 0x000fc600018f0c0a */
[----:B------:R4:W-:Y:S04]  /*21e50*/  @!P4 ST.E.128 desc[UR60][R8.64], RZ ;  /* 0x000000ff0800c985 */ /* 0x0009e8000c101d3c */
[----:B------:R4:W-:Y:S02]  /*21e60*/  @!P5 ST.E.128 desc[UR60][R4.64], RZ ;  /* 0x000000ff0400d985 */ /* 0x0009e4000c101d3c */
.L_x_1848:
[----:B------:R-:W-:Y:S05]  /*21e70*/  BSYNC B1 ;  /* 0x0000000000017941 */ /* 0x000fea0003800000 */
.L_x_1847:
[----:B---3--:R3:W0:Y:S01]  /*21e80*/  SHFL.IDX PT, R0, R3, 0x1, 0x181f ;  /* 0x00381f0003007f89 */ /* 0x00862200000e0000 */
[----:B------:R-:W-:Y:S03]  /*21e90*/  BSSY B1, `(.L_x_1849) ;  /* 0x000000c000017945 */ /* 0x000fe60003800000 */
[----:B--2-4-:R3:W2:Y:S01]  /*21ea0*/  SHFL.IDX PT, R4, R6, 0x1, 0x181f ;  /* 0x00381f0006047f89 */ /* 0x0146a200000e0000 */
[----:B------:R-:W-:Y:S05]  /*21eb0*/  @P1 BRA `(.L_x_1850) ;  /* 0x0000000000241947 */ /* 0x000fea0003800000 */
[----:B------:R-:W-:Y:S02]  /*21ec0*/  ULDC UR4, c[0x0][0xac8] ;  /* 0x0002b20000047ab9 */ /* 0x000fe40000000800 */
[----:B------:R-:W-:Y:S02]  /*21ed0*/  ISETP.GE.AND P3, PT, R204, UR4, PT ;  /* 0x00000004cc007c0c */ /* 0x000fe4000bf66270 */
[----:B------:R-:W-:-:S11]  /*21ee0*/  ISETP.GE.AND P4, PT, R205, UR4, PT ;  /* 0x00000004cd007c0c */ /* 0x000fd6000bf86270 */
[CC--:B--2---:R-:W-:Y:S02]  /*21ef0*/  @!P3 LEA R8, P1, R204.reuse, R4.reuse, 0x1 ;  /* 0x00000004cc08b211 */ /* 0x0c4fe400078208ff */
[C---:B------:R-:W-:Y:S02]  /*21f00*/  @!P4 LEA R4, P2, R205.reuse, R4, 0x1 ;  /* 0x00000004cd04c211 */ /* 0x040fe400078408ff */
[-C--:B0-----:R-:W-:Y:S02]  /*21f10*/  @!P3 LEA.HI.X R9, R204, R0.reuse, R12, 0x1, P1 ;  /* 0x00000000cc09b211 */ /* 0x081fe400008f0c0c */
[----:B------:R-:W-:-:S03]  /*21f20*/  @!P4 LEA.HI.X R5, R205, R0, R10, 0x1, P2 ;  /* 0x00000000cd05c211 */ /* 0x000fc600010f0c0a */
[----:B------:R4:W-:Y:S04]  /*21f30*/  @!P3 ST.E.128 desc[UR60][R8.64], RZ ;  /* 0x000000ff0800b985 */ /* 0x0009e8000c101d3c */
[----:B------:R4:W-:Y:S02]  /*21f40*/  @!P4 ST.E.128 desc[UR60][R4.64], RZ ;  /* 0x000000ff0400c985 */ /* 0x0009e4000c101d3c */
.L_x_1850:
[----:B------:R-:W-:Y:S05]  /*21f50*/  BSYNC B1 ;  /* 0x0000000000017941 */ /* 0x000fea0003800000 */
.L_x_1849:
[----:B0-----:R0:W0:Y:S01]  /*21f60*/  SHFL.IDX PT, R0, R3, 0x2, 0x181f ;  /* 0x00581f0003007f89 */ /* 0x00102200000e0000 */
[----:B------:R-:W-:Y:S03]  /*21f70*/  BSSY B1, `(.L_x_1851) ;  /* 0x000000c000017945 */ /* 0x000fe60003800000 */
[----:B--2-4-:R2:W4:Y:S01]  /*21f80*/  SHFL.IDX PT, R4, R6, 0x2, 0x181f ;  /* 0x00581f0006047f89 */ /* 0x01452200000e0000 */
[----:B------:R-:W-:Y:S05]  /*21f90*/  @P0 BRA `(.L_x_1852) ;  /* 0x0000000000240947 */ /* 0x000fea0003800000 */
[----:B------:R-:W-:Y:S02]  /*21fa0*/  ULDC UR4, c[0x0][0xac8] ;  /* 0x0002b20000047ab9 */ /* 0x000fe40000000800 */
[----:B------:R-:W-:Y:S02]  /*21fb0*/  ISETP.GE.AND P2, PT, R204, UR4, PT ;  /* 0x00000004cc007c0c */ /* 0x000fe4000bf46270 */
[----:B------:R-:W-:-:S11]  /*21fc0*/  ISETP.GE.AND P3, PT, R205, UR4, PT ;  /* 0x00000004cd007c0c */ /* 0x000fd6000bf66270 */
[CC--:B----4-:R-:W-:Y:S02]  /*21fd0*/  @!P2 LEA R8, P0, R204.reuse, R4.reuse, 0x1 ;  /* 0x00000004cc08a211 */ /* 0x0d0fe400078008ff */
[C---:B------:R-:W-:Y:S02]  /*21fe0*/  @!P3 LEA R4, P1, R205.reuse, R4, 0x1 ;  /* 0x00000004cd04b211 */ /* 0x040fe400078208ff */
[-C--:B0-----:R-:W-:Y:S02]  /*21ff0*/  @!P2 LEA.HI.X R9, R204, R0.reuse, R12, 0x1, P0 ;  /* 0x00000000cc09a211 */ /* 0x081fe400000f0c0c */
[----:B------:R-:W-:-:S03]  /*22000*/  @!P3 LEA.HI.X R5, R205, R0, R10, 0x1, P1 ;  /* 0x00000000cd05b211 */ /* 0x000fc600008f0c0a */
[----:B------:R0:W-:Y:S04]  /*22010*/  @!P2 ST.E.128 desc[UR60][R8.64], RZ ;  /* 0x000000ff0800a985 */ /* 0x0001e8000c101d3c */
[----:B------:R0:W-:Y:S02]  /*22020*/  @!P3 ST.E.128 desc[UR60][R4.64], RZ ;  /* 0x000000ff0400b985 */ /* 0x0001e4000c101d3c */
.L_x_1852:
[----:B------:R-:W-:Y:S05]  /*22030*/  BSYNC B1 ;  /* 0x0000000000017941 */ /* 0x000fea0003800000 */
.L_x_1851:
[----:B0-----:R-:W-:Y:S01]  /*22040*/  VIADD R0, R188, 0x60 ;  /* 0x00000060bc007836 */ /* 0x001fe20000000000 */
[----:B---3--:R-:W0:Y:S04]  /*22050*/  SHFL.IDX PT, R3, R3, 0x3, 0x181f ;  /* 0x00781f0003037f89 */ /* 0x008e2800000e0000 */
[----:B------:R-:W-:Y:S01]  /*22060*/  ISETP.GE.AND P0, PT, R0, R11, PT ;  /* 0x0000000b0000720c */ /* 0x000fe20003f06270 */
[----:B----4-:R3:W4:-:S12]  /*22070*/  SHFL.IDX PT, R4, R6, 0x3, 0x181f ;  /* 0x00781f0006047f89 */ /* 0x01071800000e0000 */
[----:B---3--:R-:W-:Y:S05]  /*22080*/  @P0 BRA `(.L_x_1841) ;  /* 0x0000000000240947 */ /* 0x008fea0003800000 */
[----:B------:R-:W-:Y:S02]  /*22090*/  ULDC UR4, c[0x0][0xac8] ;  /* 0x0002b20000047ab9 */ /* 0x000fe40000000800 */
[----:B------:R-:W-:Y:S02]  /*220a0*/  ISETP.GE.AND P2, PT, R204, UR4, PT ;  /* 0x00000004cc007c0c */ /* 0x000fe4000bf46270 */
[----:B------:R-:W-:-:S11]  /*220b0*/  ISETP.GE.AND P3, PT, R205, UR4, PT ;  /* 0x00000004cd007c0c */ /* 0x000fd6000bf66270 */
[CC--:B--2-4-:R-:W-:Y:S02]  /*220c0*/  @!P2 LEA R6, P0, R204.reuse, R4.reuse, 0x1 ;  /* 0x00000004cc06a211 */ /* 0x0d4fe400078008ff */
[C---:B------:R-:W-:Y:S02]  /*220d0*/  @!P3 LEA R4, P1, R205.reuse, R4, 0x1 ;  /* 0x00000004cd04b211 */ /* 0x040fe400078208ff */
[-C--:B0-----:R-:W-:Y:S02]  /*220e0*/  @!P2 LEA.HI.X R7, R204, R3.reuse, R12, 0x1, P0 ;  /* 0x00000003cc07a211 */ /* 0x081fe400000f0c0c */
[----:B------:R-:W-:-:S03]  /*220f0*/  @!P3 LEA.HI.X R5, R205, R3, R10, 0x1, P1 ;  /* 0x00000003cd05b211 */ /* 0x000fc600008f0c0a */
[----:B------:R0:W-:Y:S04]  /*22100*/  @!P2 ST.E.128 desc[UR60][R6.64], RZ ;  /* 0x000000ff0600a985 */ /* 0x0001e8000c101d3c */
[----:B------:R0:W-:Y:S02]  /*22110*/  @!P3 ST.E.128 desc[UR60][R4.64], RZ ;  /* 0x000000ff0400b985 */ /* 0x0001e4000c101d3c */
.L_x_1841:
[----:B------:R-:W-:Y:S05]  /*22120*/  BSYNC B0 ;  /* 0x0000000000007941 */ /* 0x000fea0003800000 */
.L_x_1831:
[----:B------:R-:W-:Y:S02]  /*22130*/  ULDC UR4, c[0x0][0xc3c] ;  /* 0x00030f0000047ab9 */ /* 0x000fe40000000800 */
[----:B------:R-:W-:-:S13]  /*22140*/  ISETP.GE.AND P0, PT, R31, UR4, PT ;  /* 0x000000041f007c0c */ /* 0x000fda000bf06270 */
[----:B------:R-:W-:Y:S05]  /*22150*/  @!P0 BRA `(.L_x_1853) ;  /* 0xfffffdf000d48947 */ /* 0x000fea000383ffff */
[----:B------:R-:W-:Y:S05]  /*22160*/  BRA `(.L_x_1546) ;  /* 0x0000008000207947 */ /* 0x000fea0003800000 */
.L_x_1544:
        /* <DEDUP_REMOVED lines=16> */
.L_x_1854:
        /* <DEDUP_REMOVED lines=27> */
[----:B-1----:R-:W-:-:S04]  /*22420*/  SEL R4, R4, RZ, P3 ;  /* 0x000000ff04047207 */ /* 0x002fc80001800000 */
[----:B------:R-:W-:-:S05]  /*22430*/  IADD3 R4, R11, R4, RZ ;  /* 0x000000040b047210 */ /* 0x000fca0007ffe0ff */
        /* <DEDUP_REMOVED lines=14> */
.L_x_1858:
[----:B------:R-:W0:Y:S01]  /*22520*/  LDC R2, c[0x0][0xc3c] ;  /* 0x00030f00ff027b82 */ /* 0x000e220000000800 */
[----:B------:R-:W-:Y:S01]  /*22530*/  UIADD3 UR4, UR4, 0x1f, URZ ;  /* 0x0000001f04047890 */ /* 0x000fe2000fffe03f */
[----:B------:R-:W-:Y:S02]  /*22540*/  ULDC UR7, c[0x0][0xc3c] ;  /* 0x00030f0000077ab9 */ /* 0x000fe40000000800 */
[----:B------:R-:W-:-:S03]  /*22550*/  IMAD.U32 R27, RZ, RZ, UR7 ;  /* 0x00000007ff1b7e24 */ /* 0x000fc6000f8e00ff */
[----:B0-----:R-:W-:-:S13]  /*22560*/  ISETP.LE.AND P6, PT, R2, UR4, PT ;  /* 0x0000000402007c0c */ /* 0x001fda000bfc3270 */
[----:B------:R-:W-:Y:S05]  /*22570*/  @P6 BRA `(.L_x_1857) ;  /* 0x0000000800a86947 */ /* 0x000fea0003800000 */
[----:B------:R-:W-:Y:S01]  /*22580*/  VIADD R11, R6, UR4 ;  /* 0x00000004060b7c36 */ /* 0x000fe20008000000 */
[----:B------:R-:W-:Y:S01]  /*22590*/  MOV R7, RZ ;  /* 0x000000ff00077202 */ /* 0x000fe20000000f00 */
[----:B------:R-:W-:-:S03]  /*225a0*/  IMAD.MOV.U32 R8, RZ, RZ, RZ ;  /* 0x000000ffff087224 */ /* 0x000fc600078e00ff */
[----:B------:R-:W-:-:S13]  /*225b0*/  ISETP.GE.OR P6, PT, R11, R2, !P0 ;  /* 0x000000020b00720c */ /* 0x000fda00047c6670 */
[----:B------:R-:W0:Y:S08]  /*225c0*/  @!P6 LDC.64 R4, c[0x0][0xc80] ;  /* 0x00032000ff04eb82 */ /* 0x000e300000000a00 */
[----:B------:R-:W1:Y:S01]  /*225d0*/  @!P6 LDC.64 R2, c[0x0][0xc78] ;  /* 0x00031e00ff02eb82 */ /* 0x000e620000000a00 */
[----:B0-----:R-:W-:-:S05]  /*225e0*/  @!P6 IMAD.WIDE R4, R11, 0x4, R4 ;  /* 0x000000040b04e825 */ /* 0x001fca00078e0204 */
[----:B------:R-:W2:Y:S01]  /*225f0*/  @!P6 LDG.E R7, desc[UR60][R4.64] ;  /* 0x0000003c0407e981 */ /* 0x000ea2000c1e1900 */
[----:B-1----:R-:W-:-:S05]  /*22600*/  @!P6 IMAD.WIDE R2, R11, 0x4, R2 ;  /* 0x000000040b02e825 */ /* 0x002fca00078e0202 */
        /* <DEDUP_REMOVED lines=22> */
.L_x_1856:
        /* <DEDUP_REMOVED lines=11> */
[----:B------:R-:W-:-:S05]  /*22820*/  VIADD R3, R27, 0xffffffff ;  /* 0xffffffff1b037836 */ /* 0x000fca0000000000 */
[----:B------:R0:W1:Y:S02]  /*22830*/  SHFL.IDX PT, R24, R2, R3, 0x1f ;  /* 0x00001f0302187589 */ /* 0x00006400000e0000 */
.L_x_1859:
[----:B-1----:R-:W-:Y:S02]  /*22840*/  IMAD R24, R24, UR5, R5 ;  /* 0x0000000518187c24 */ /* 0x002fe4000f8e0205 */
[----:B------:R-:W-:-:S03]  /*22850*/  VIADD R27, R27, UR4 ;  /* 0x000000041b1b7c36 */ /* 0x000fc60008000000 */
[----:B------:R-:W-:Y:S01]  /*22860*/  IADD3 R4, -R24, UR6, RZ ;  /* 0x0000000618047c10 */ /* 0x000fe2000fffe1ff */
[----:B------:R-:W-:Y:S06]  /*22870*/  @!P1 BRA `(.L_x_1860) ;  /* 0x0000000000e89947 */ /* 0x000fec0003800000 */
[-C--:B--2---:R-:W-:Y:S02]  /*22880*/  IABS R12, R7.reuse ;  /* 0x00000007000c7213 */ /* 0x084fe40000000000 */
[----:B------:R-:W-:Y:S02]  /*22890*/  IABS R5, R8 ;  /* 0x0000000800057213 */ /* 0x000fe40000000000 */
[----:B------:R-:W1:Y:S01]  /*228a0*/  I2F.RP R9, R12 ;  /* 0x0000000c00097306 */ /* 0x000e620000209400 */
[----:B------:R-:W-:-:S07]  /*228b0*/  IABS R13, R7 ;  /* 0x00000007000d7213 */ /* 0x000fce0000000000 */
[----:B------:R-:W2:Y:S08]  /*228c0*/  I2F.RP R10, R5 ;  /* 0x00000005000a7306 */ /* 0x000eb00000209400 */
[----:B-1----:R-:W0:Y:S08]  /*228d0*/  MUFU.RCP R9, R9 ;  /* 0x0000000900097308 */ /* 0x002e300000001000 */
[----:B--2---:R-:W-:Y:S01]  /*228e0*/  MUFU.RCP R10, R10 ;  /* 0x0000000a000a7308 */ /* 0x004fe20000001000 */
[----:B0-----:R-:W-:Y:S01]  /*228f0*/  VIADD R2, R9, 0xffffffe ;  /* 0x0ffffffe09027836 */ /* 0x001fe20000000000 */
[----:B------:R-:W-:-:S06]  /*22900*/  IABS R9, R4 ;  /* 0x0000000400097213 */ /* 0x000fcc0000000000 */
[----:B------:R0:W1:Y:S02]  /*22910*/  F2I.FTZ.U32.TRUNC.NTZ R3, R2 ;  /* 0x0000000200037305 */ /* 0x000064000021f000 */
[----:B0-----:R-:W-:Y:S01]  /*22920*/  MOV R2, RZ ;  /* 0x000000ff00027202 */ /* 0x001fe20000000f00 */
        /* <DEDUP_REMOVED lines=14> */
[----:B------:R-:W0:Y:S01]  /*22a10*/  F2I.FTZ.U32.TRUNC.NTZ R3, R11 ;  /* 0x0000000b00037305 */ /* 0x000e22000021f000 */
[----:B------:R-:W-:-:S05]  /*22a20*/  IABS R12, R8 ;  /* 0x00000008000c7213 */ /* 0x000fca0000000000 */
[----:B------:R-:W-:-:S05]  /*22a30*/  IMAD.MOV R12, RZ, RZ, -R12 ;  /* 0x000000ffff0c7224 */ /* 0x000fca00078e0a0c */
[----:B------:R-:W-:-:S04]  /*22a40*/  @P0 VIADD R2, R2, 0x1 ;  /* 0x0000000102020836 */ /* 0x000fc80000000000 */
[----:B------:R-:W-:Y:S01]  /*22a50*/  IMAD.MOV.U32 R13, RZ, RZ, R2 ;  /* 0x000000ffff0d7224 */ /* 0x000fe200078e0002 */
[----:B0-----:R-:W-:-:S03]  /*22a60*/  IADD3 R2, RZ, -R3, RZ ;  /* 0x80000003ff027210 */ /* 0x001fc60007ffe0ff */
[----:B------:R-:W-:Y:S01]  /*22a70*/  @!P2 IMAD.MOV R13, RZ, RZ, -R13 ;  /* 0x000000ffff0da224 */ /* 0x000fe200078e0a0d */
[----:B------:R-:W-:Y:S01]  /*22a80*/  @!P1 LOP3.LUT R13, RZ, R7, RZ, 0x33, !PT ;  /* 0x00000007ff0d9212 */ /* 0x000fe200078e33ff */
[----:B------:R-:W-:Y:S02]  /*22a90*/  IMAD R9, R2, R5, RZ ;  /* 0x0000000502097224 */ /* 0x000fe400078e02ff */
[----:B------:R-:W-:Y:S01]  /*22aa0*/  IMAD.MOV.U32 R2, RZ, RZ, RZ ;  /* 0x000000ffff027224 */ /* 0x000fe200078e00ff */
[----:B------:R-:W-:-:S03]  /*22ab0*/  IABS R10, R13 ;  /* 0x0000000d000a7213 */ /* 0x000fc60000000000 */
[----:B------:R-:W-:-:S04]  /*22ac0*/  IMAD.HI.U32 R2, R3, R9, R2 ;  /* 0x0000000903027227 */ /* 0x000fc800078e0002 */
[----:B------:R-:W-:Y:S02]  /*22ad0*/  IMAD.MOV.U32 R3, RZ, RZ, R10 ;  /* 0x000000ffff037224 */ /* 0x000fe400078e000a */
[----:B------:R-:W-:Y:S02]  /*22ae0*/  IMAD.MOV.U32 R10, RZ, RZ, R12 ;  /* 0x000000ffff0a7224 */ /* 0x000fe400078e000c */
[----:B------:R-:W-:-:S04]  /*22af0*/  IMAD.HI.U32 R2, R2, R3, RZ ;  /* 0x0000000302027227 */ /* 0x000fc800078e00ff */
[----:B------:R-:W-:Y:S01]  /*22b00*/  IMAD R10, R2, R10, R3 ;  /* 0x0000000a020a7224 */ /* 0x000fe200078e0203 */
[----:B------:R-:W-:-:S04]  /*22b10*/  LOP3.LUT R3, R13, R8, RZ, 0x3c, !PT ;  /* 0x000000080d037212 */ /* 0x000fc800078e3cff */
[----:B------:R-:W-:Y:S02]  /*22b20*/  ISETP.GT.U32.AND P1, PT, R5, R10, PT ;  /* 0x0000000a0500720c */ /* 0x000fe40003f24070 */
[----:B------:R-:W-:-:S11]  /*22b30*/  ISETP.GE.AND P2, PT, R3, RZ, PT ;  /* 0x000000ff0300720c */ /* 0x000fd60003f46270 */
[----:B------:R-:W-:Y:S01]  /*22b40*/  @!P1 IMAD.IADD R10, R10, 0x1, -R5 ;  /* 0x000000010a0a9824 */ /* 0x000fe200078e0a05 */
[----:B------:R-:W-:Y:S02]  /*22b50*/  @!P1 IADD3 R2, R2, 0x1, RZ ;  /* 0x0000000102029810 */ /* 0x000fe40007ffe0ff */
[----:B------:R-:W-:Y:S02]  /*22b60*/  ISETP.NE.AND P1, PT, R8, RZ, PT ;  /* 0x000000ff0800720c */ /* 0x000fe40003f25270 */
[----:B------:R-:W-:Y:S01]  /*22b70*/  ISETP.GE.U32.AND P0, PT, R10, R5, PT ;  /* 0x000000050a00720c */ /* 0x000fe20003f06070 */
[----:B------:R-:W-:-:S12]  /*22b80*/  IMAD.MOV R5, RZ, RZ, -R13 ;  /* 0x000000ffff057224 */ /* 0x000fd800078e0a0d */
[----:B------:R-:W-:-:S04]  /*22b90*/  @P0 VIADD R2, R2, 0x1 ;  /* 0x0000000102020836 */ /* 0x000fc80000000000 */
        /* <DEDUP_REMOVED lines=8> */
.L_x_1860:
[----:B0-----:R-:W0:Y:S02]  /*22c20*/  LDC.64 R2, c[0x0][0xc90] ;  /* 0x00032400ff027b82 */ /* 0x001e240000000a00 */
        /* <DEDUP_REMOVED lines=9> */
[----:B0-----:R-:W-:-:S06]  /*22cc0*/  IADD3 R9, R8, 0xffffffe, RZ ;  /* 0x0ffffffe08097810 */ /* 0x001fcc0007ffe0ff */
        /* <DEDUP_REMOVED lines=17> */
[----:B------:R-:W-:Y:S02]  /*22de0*/  IMAD R9, R13, R2, RZ ;  /* 0x000000020d097224 */ /* 0x000fe400078e02ff */
[----:B------:R-:W-:Y:S02]  /*22df0*/  IMAD.MOV R2, RZ, RZ, -R2 ;  /* 0x000000ffff027224 */ /* 0x000fe400078e0a02 */
[----:B------:R-:W-:Y:S02]  /*22e00*/  IMAD.MOV R8, RZ, RZ, -R9 ;  /* 0x000000ffff087224 */ /* 0x000fe400078e0a09 */
[----:B------:R-:W-:Y:S02]  /*22e10*/  IMAD R4, R5, R2, R4 ;  /* 0x0000000205047224 */ /* 0x000fe400078e0204 */
[----:B------:R-:W-:Y:S01]  /*22e20*/  IMAD.MOV.U32 R2, RZ, RZ, RZ ;  /* 0x000000ffff027224 */ /* 0x000fe200078e00ff */
[----:B------:R-:W-:Y:S02]  /*22e30*/  VIADDMNMX R8, R8, UR5, R13, PT ;  /* 0x0000000508087c46 */ /* 0x000fe4000b80010d */
[----:B------:R-:W-:-:S02]  /*22e40*/  IADD3 R9, R9, 0x1000000, R4 ;  /* 0x0100000009097810 */ /* 0x000fc40007ffe004 */
        /* <DEDUP_REMOVED lines=11> */
[----:B------:R-:W-:Y:S01]  /*22f00*/  IMAD.HI.U32 R2, R3, R5, R2 ;  /* 0x0000000503027227 */ /* 0x000fe200078e0002 */
[----:B------:R-:W-:-:S05]  /*22f10*/  IADD3 R3, RZ, -R13, RZ ;  /* 0x8000000dff037210 */ /* 0x000fca0007ffe0ff */
        /* <DEDUP_REMOVED lines=12> */
[----:B------:R-:W-:-:S07]  /*22fe0*/  IMAD R26, R2, R26, R9 ;  /* 0x0000001a021a7224 */ /* 0x000fce00078e0209 */
.L_x_1861:
[----:B------:R-:W-:-:S05]  /*22ff0*/  LOP3.LUT R2, RZ, R2, RZ, 0x33, !PT ;  /* 0x00000002ff027212 */ /* 0x000fca00078e33ff */
[----:B------:R-:W-:Y:S01]  /*23000*/  IMAD.IADD R25, R7, 0x1, R2 ;  /* 0x0000000107197824 */ /* 0x000fe200078e0202 */
[----:B------:R-:W-:Y:S06]  /*23010*/  BRA `(.L_x_1862) ;  /* 0x00000000000c7947 */ /* 0x000fec0003800000 */
.L_x_1857:
[----:B------:R-:W-:Y:S01]  /*23020*/  MOV R25, RZ ;  /* 0x000000ff00197202 */ /* 0x000fe20000000f00 */
[----:B------:R-:W-:Y:S02]  /*23030*/  IMAD.U32 R24, RZ, RZ, UR6 ;  /* 0x00000006ff187e24 */ /* 0x000fe4000f8e00ff */
[----:B------:R-:W-:-:S07]  /*23040*/  IMAD.MOV.U32 R26, RZ, RZ, RZ ;  /* 0x000000ffff1a7224 */ /* 0x000fce00078e00ff */
.L_x_1862:
[----:B------:R-:W-:-:S13]  /*23050*/  ISETP.NE.AND P0, PT, R6, RZ, PT ;  /* 0x000000ff0600720c */ /* 0x000fda0003f05270 */
[----:B------:R-:W0:Y:S01]  /*23060*/  @!P0 S2R R3, SR_CgaCtaId ;  /* 0x0000000000038919 */ /* 0x000e220000008800 */
[----:B------:R-:W-:-:S04]  /*23070*/  @!P0 MOV R2, 0x400 ;  /* 0x0000040000028802 */ /* 0x000fc80000000f00 */
[----:B0-----:R-:W-:-:S05]  /*23080*/  @!P0 LEA R2, R3, R2, 0x18 ;  /* 0x0000000203028211 */ /* 0x001fca00078ec0ff */
[----:B------:R0:W-:Y:S01]  /*23090*/  @!P0 STS.128 [R2+0x2a8d0], R24 ;  /* 0x02a8d01802008388 */ /* 0x0001e20000000c00 */
[----:B------:R-:W-:Y:S06]  /*230a0*/  BAR.ARV 0x5, 0x180 ;  /* 0x0146000000007b1d */ /* 0x000fec0000002000 */
.L_x_1855:
        /* <DEDUP_REMOVED lines=12> */
[----:B------:R-:W-:Y:S01]  /*23170*/  ULDC.64 UR36, c[0x0][0x198] ;  /* 0x0000660000247ab9 */ /* 0x000fe20000000a00 */
[----:B------:R-:W-:Y:S01]  /*23180*/  IMAD.SHL.U32 R34, R4, 0x8, RZ ;  /* 0x0000000804227824 */ /* 0x000fe200078e00ff */
[----:B------:R-:W-:Y:S01]  /*23190*/  ULDC UR38, c[0x0][0xc] ;  /* 0x0000030000267ab9 */ /* 0x000fe20000000800 */
[----:B------:R-:W-:Y:S02]  /*231a0*/  IMAD.MOV.U32 R22, RZ, RZ, RZ ;  /* 0x000000ffff167224 */ /* 0x000fe400078e00ff */
[----:B------:R-:W-:-:S02]  /*231b0*/  IMAD.MOV.U32 R28, RZ, RZ, RZ ;  /* 0x000000ffff1c7224 */ /* 0x000fc400078e00ff */
[----:B------:R-:W-:Y:S01]  /*231c0*/  IMAD.MOV.U32 R30, RZ, RZ, 0x1 ;  /* 0x00000001ff1e7424 */ /* 0x000fe200078e00ff */
[----:B--2---:R-:W-:Y:S01]  /*231d0*/  R2UR UR4, R2 ;  /* 0x00000000020472ca */ /* 0x004fe200000e0000 */
[----:B------:R-:W-:-:S05]  /*231e0*/  IMAD.SHL.U32 R2, R0, 0x8, RZ ;  /* 0x0000000800027824 */ /* 0x000fca00078e00ff */
[C---:B------:R-:W-:Y:S02]  /*231f0*/  LOP3.LUT R3, R2.reuse, 0x1f8, RZ, 0xc0, !PT ;  /* 0x000001f802037812 */ /* 0x040fe400078ec0ff */
[----:B------:R-:W-:Y:S02]  /*23200*/  LOP3.LUT R2, R2, 0x38, RZ, 0xc0, !PT ;  /* 0x0000003802027812 */ /* 0x000fe400078ec0ff */
[----:B------:R-:W-:Y:S02]  /*23210*/  LOP3.LUT R3, R3, 0x38, R0, 0x78, !PT ;  /* 0x0000003803037812 */ /* 0x000fe400078e7800 */
[----:B------:R-:W-:Y:S01]  /*23220*/  SHF.L.U32 R0, R0, 0x4, RZ ;  /* 0x0000000400007819 */ /* 0x000fe200000006ff */
[----:B------:R-:W-:Y:S01]  /*23230*/  ULOP3.LUT UR39, UR4, 0x2, URZ, 0xfc, !UPT ;  /* 0x0000000204277892 */ /* 0x000fe2000f8efc3f */
[----:B------:R-:W-:Y:S02]  /*23240*/  LOP3.LUT R34, R3, 0x200, R34, 0xf8, !PT ;  /* 0x0000020003227812 */ /* 0x000fe400078ef822 */
[----:B------:R-:W-:Y:S01]  /*23250*/  UMOV UR4, 0x400 ;  /* 0x0000040000047882 */ /* 0x000fe20000000000 */
[----:B------:R-:W-:Y:S01]  /*23260*/  SHF.R.U32.HI R3, RZ, 0x3, R4 ;  /* 0x00000003ff037819 */ /* 0x000fe20000011604 */
[----:B0-----:R-:W-:-:S03]  /*23270*/  ULEA UR4, UR5, UR4, 0x18 ;  /* 0x0000000405047291 */ /* 0x001fc6000f8ec03f */
[----:B------:R-:W-:Y:S02]  /*23280*/  LOP3.LUT R4, R3, 0x70, R0, 0xf8, !PT ;  /* 0x0000007003047812 */ /* 0x000fe400078ef800 */
[C---:B------:R-:W-:Y:S01]  /*23290*/  LOP3.LUT R3, R2.reuse, 0x40, RZ, 0xfc, !PT ;  /* 0x0000004002037812 */ /* 0x040fe200078efcff */
[----:B------:R-:W-:Y:S01]  /*232a0*/  IMAD.U32 R17, RZ, RZ, UR4 ;  /* 0x00000004ff117e24 */ /* 0x000fe2000f8e00ff */
[----:B------:R-:W-:-:S03]  /*232b0*/  LOP3.LUT R0, R2, 0x80, RZ, 0xfc, !PT ;  /* 0x0000008002007812 */ /* 0x000fc600078efcff */
[----:B-1----:R-:W-:-:S07]  /*232c0*/  IMAD R36, R34, 0x2, R17 ;  /* 0x0000000222247824 */ /* 0x002fce00078e0211 */
.L_x_1984:
[----:B------:R-:W-:Y:S05]  /*232d0*/  YIELD ;  /* 0x0000000000007946 */ /* 0x000fea0003800000 */
[----:B------:R-:W-:Y:S01]  /*232e0*/  ULDC.64 UR4, c[0x0][0xa28] ;  /* 0x00028a0000047ab9 */ /* 0x000fe20000000a00 */
[----:B------:R-:W-:Y:S01]  /*232f0*/  MOV R11, RZ ;  /* 0x000000ff000b7202 */ /* 0x000fe20000000f00 */
[----:B0-----:R-:W0:Y:S01]  /*23300*/  LDC.64 R4, c[0x0][0xa00] ;  /* 0x00028000ff047b82 */ /* 0x001e220000000a00 */
[----:B------:R-:W-:Y:S01]  /*23310*/  ISETP.NE.U32.AND P0, PT, RZ, UR4, PT ;  /* 0x00000004ff007c0c */ /* 0x000fe2000bf05070 */
[----:B------:R-:W-:-:S03]  /*23320*/  ULDC.64 UR6, c[0x0][0xa10] ;  /* 0x0002840000067ab9 */ /* 0x000fc60000000a00 */
[----:B------:R-:W-:Y:S01]  /*23330*/  ISETP.NE.AND.EX P0, PT, RZ, UR5, PT, P0 ;  /* 0x00000005ff007c0c */ /* 0x000fe2000bf05300 */
[----:B------:R-:W-:-:S12]  /*23340*/  ULDC.64 UR4, c[0x0][0xa18] ;  /* 0x0002860000047ab9 */ /* 0x000fd80000000a00 */
[----:B-1----:R-:W1:Y:S01]  /*23350*/  @P0 LDC.64 R2, c[0x0][0xa28] ;  /* 0x00028a00ff020b82 */ /* 0x002e620000000a00 */
[----:B------:R-:W-:Y:S01]  /*23360*/  ISETP.NE.U32.AND P1, PT, RZ, UR6, PT ;  /* 0x00000006ff007c0c */ /* 0x000fe2000bf25070 */
[----:B-1----:R-:W-:-:S05]  /*23370*/  @P0 IMAD.WIDE R2, R27, 0x4, R2 ;  /* 0x000000041b020825 */ /* 0x002fca00078e0202 */
[----:B------:R1:W2:Y:S01]  /*23380*/  @P0 LDG.E R11, desc[UR60][R2.64] ;  /* 0x0000003c020b0981 */ /* 0x0002a2000c1e1900 */
[----:B------:R-:W-:Y:S01]  /*23390*/  ISETP.NE.U32.AND P0, PT, RZ, UR4, PT ;  /* 0x00000004ff007c0c */ /* 0x000fe2000bf05070 */
[----:B------:R-:W-:Y:S01]  /*233a0*/  IMAD.MOV.U32 R35, RZ, RZ, RZ ;  /* 0x000000ffff237224 */ /* 0x000fe200078e00ff */
[----:B------:R-:W-:Y:S01]  /*233b0*/  ISETP.NE.AND.EX P1, PT, RZ, UR7, PT, P1 ;  /* 0x00000007ff007c0c */ /* 0x000fe2000bf25310 */
[----:B------:R-:W-:Y:S01]  /*233c0*/  IMAD.MOV.U32 R0, RZ, RZ, RZ ;  /* 0x000000ffff007224 */ /* 0x000fe200078e00ff */
[----:B------:R-:W-:Y:S01]  /*233d0*/  ISETP.NE.AND.EX P2, PT, RZ, UR5, PT, P0 ;  /* 0x00000005ff007c0c */ /* 0x000fe2000bf45300 */
[----:B------:R-:W-:Y:S01]  /*233e0*/  ULDC.64 UR4, c[0x0][0xa00] ;  /* 0x0002800000047ab9 */ /* 0x000fe20000000a00 */
[----:B0-----:R-:W-:Y:S01]  /*233f0*/  IMAD.WIDE R4, R27, 0x4, R4 ;  /* 0x000000041b047825 */ /* 0x001fe200078e0204 */
[----:B------:R-:W-:Y:S01]  /*23400*/  ISETP.NE.U32.AND P0, PT, RZ, UR4, PT ;  /* 0x00000004ff007c0c */ /* 0x000fe2000bf05070 */
[----:B-1----:R-:W0:Y:S03]  /*23410*/  LDC.64 R2, c[0x0][0xa10] ;  /* 0x00028400ff027b82 */ /* 0x002e260000000a00 */
[----:B------:R-:W-:-:S06]  /*23420*/  ISETP.NE.AND.EX P0, PT, RZ, UR5, PT, P0 ;  /* 0x00000005ff007c0c */ /* 0x000fcc000bf05300 */
[----:B------:R-:W1:Y:S07]  /*23430*/  @P2 LDC.64 R6, c[0x0][0xa18] ;  /* 0x00028600ff062b82 */ /* 0x000e6e0000000a00 */
[----:B------:R-:W5:Y:S01]  /*23440*/  @P0 LDG.E R35, desc[UR60][R4.64] ;  /* 0x0000003c04230981 */ /* 0x000f62000c1e1900 */
[----:B0-----:R-:W-:-:S05]  /*23450*/  IMAD.WIDE R2, R27, 0x4, R2 ;  /* 0x000000041b027825 */ /* 0x001fca00078e0202 */
[----:B------:R-:W5:Y:S01]  /*23460*/  @P1 LDG.E R0, desc[UR60][R2.64] ;  /* 0x0000003c02001981 */ /* 0x000f62000c1e1900 */
[----:B------:R-:W-:Y:S02]  /*23470*/  ULDC UR4, c[0x0][0x288] ;  /* 0x0000a20000047ab9 */ /* 0x000fe40000000800 */
[----:B------:R-:W-:Y:S01]  /*23480*/  IMAD.U32 R32, RZ, RZ, UR4 ;  /* 0x00000004ff207e24 */ /* 0x000fe2000f8e00ff */
[----:B------:R-:W-:Y:S02]  /*23490*/  ULDC.64 UR4, c[0x0][0x418] ;  /* 0x0001060000047ab9 */ /* 0x000fe40000000a00 */
[----:B------:R-:W-:-:S03]  /*234a0*/  UISETP.NE.U32.AND UP0, UPT, UR4, URZ, UPT ;  /* 0x0000003f0400728c */ /* 0x000fc6000bf05070 */
[----:B------:R-:W-:Y:S01]  /*234b0*/  ULDC UR4, c[0x0][0x424] ;  /* 0x0001090000047ab9 */ /* 0x000fe20000000800 */
[----:B------:R-:W-:Y:S01]  /*234c0*/  UISETP.NE.AND.EX UP0, UPT, UR5, URZ, UPT, UP0 ;  /* 0x0000003f0500728c */ /* 0x000fe2000bf05300 */
[----:B-1----:R-:W-:Y:S02]  /*234d0*/  @P2 IMAD.WIDE R6, R27, 0x4, R6 ;  /* 0x000000041b062825 */ /* 0x002fe400078e0206 */
[----:B------:R-:W-:Y:S01]  /*234e0*/  ULDC UR5, c[0x0][0x2f0] ;  /* 0x0000bc0000057ab9 */ /* 0x000fe20000000800 */
[----:B------:R-:W-:Y:S02]  /*234f0*/  USEL UR4, UR4, 0x1, UP0 ;  /* 0x0000000104047887 */ /* 0x000fe40008000000 */
[----:B------:R0:W5:Y:S02]  /*23500*/  @P2 LDG.E R32, desc[UR60][R6.64] ;  /* 0x0000003c06202981 */ /* 0x000164000c1e1900 */
[----:B------:R-:W-:-:S03]  /*23510*/  UIMAD UR4, UR4, UR5, URZ ;  /* 0x00000005040472a4 */ /* 0x000fc6000f8e023f */
[----:B------:R-:W-:-:S03]  /*23520*/  ULDC UR5, c[0x0][0x348] ;  /* 0x0000d20000057ab9 */ /* 0x000fc60000000800 */
[----:B------:R-:W-:Y:S02]  /*23530*/  IMAD.U32 R10, RZ, RZ, UR4 ;  /* 0x00000004ff0a7e24 */ /* 0x000fe4000f8e00ff */
[----:B0-----:R-:W-:Y:S01]  /*23540*/  IMAD.U32 R7, RZ, RZ, UR5 ;  /* 0x00000005ff077e24 */ /* 0x001fe2000f8e00ff */
[----:B--2---:R0:W-:Y:S01]  /*23550*/  STL [R1+0x4], R11 ;  /* 0x0000040b01007387 */ /* 0x0041e20000100800 */
[----:B---3--:R-:W-:Y:S05]  /*23560*/  @P2 BRA `(.L_x_1864) ;  /* 0x0000000000102947 */ /* 0x008fea0003800000 */
[----:B------:R-:W-:Y:S05]  /*23570*/  @!P0 BRA `(.L_x_1864) ;  /* 0x00000000000c8947 */ /* 0x000fea0003800000 */
[----:B------:R-:W2:Y:S04]  /*23580*/  LDG.E R9, desc[UR60][R4.64] ;  /* 0x0000003c04097981 */ /* 0x000ea8000c1e1900 */
[----:B-----5:R-:W2:Y:S02]  /*23590*/  LDG.E R32, desc[UR60][R4.64+0x4] ;  /* 0x0000043c04207981 */ /* 0x020ea4000c1e1900 */
[----:B--2---:R-:W-:-:S07]  /*235a0*/  IMAD.IADD R32, R32, 0x1, -R9 ;  /* 0x0000000120207824 */ /* 0x004fce00078e0a09 */
.L_x_1864:
[----:B------:R-:W-:Y:S01]  /*235b0*/  ULDC.64 UR4, c[0x0][0xa20] ;  /* 0x0002880000047ab9 */ /* 0x000fe20000000a00 */
[C---:B------:R-:W-:Y:S02]  /*235c0*/  LOP3.LUT R4, R26.reuse, 0xff000000, RZ, 0xc0, !PT ;  /* 0xff0000001a047812 */ /* 0x040fe400078ec0ff */
[----:B------:R-:W-:Y:S02]  /*235d0*/  ISETP.NE.U32.AND P0, PT, RZ, UR4, PT ;  /* 0x00000004ff007c0c */ /* 0x000fe4000bf05070 */
[----:B------:R-:W-:Y:S02]  /*235e0*/  SHF.R.U32.HI R5, RZ, 0x8, R4 ;  /* 0x00000008ff057819 */ /* 0x000fe40000011604 */
[----:B------:R-:W-:Y:S02]  /*235f0*/  ISETP.NE.AND.EX P0, PT, RZ, UR5, PT, P0 ;  /* 0x00000005ff007c0c */ /* 0x000fe4000bf05300 */
[C---:B------:R-:W-:Y:S02]  /*23600*/  LOP3.LUT R6, R26.reuse, 0xff0000, RZ, 0xc0, !PT ;  /* 0x00ff00001a067812 */ /* 0x040fe400078ec0ff */
[----:B------:R-:W-:-:S02]  /*23610*/  LOP3.LUT R26, R26, 0xffff, RZ, 0xc0, !PT ;  /* 0x0000ffff1a1a7812 */ /* 0x000fc400078ec0ff */
[----:B------:R-:W-:-:S07]  /*23620*/  LEA.HI R6, R6, R5, RZ, 0x10 ;  /* 0x0000000506067211 */ /* 0x000fce00078f80ff */
[----:B------:R-:W-:Y:S05]  /*23630*/  @!P0 BRA `(.L_x_1865) ;  /* 0x0000000000108947 */ /* 0x000fea0003800000 */
[----:B------:R-:W1:Y:S02]  /*23640*/  LDC.64 R4, c[0x0][0xa20] ;  /* 0x00028800ff047b82 */ /* 0x000e640000000a00 */
[----:B-1----:R-:W-:-:S05]  /*23650*/  IMAD.WIDE R4, R27, 0x4, R4 ;  /* 0x000000041b047825 */ /* 0x002fca00078e0204 */
[----:B------:R1:W5:Y:S01]  /*23660*/  LDG.E R10, desc[UR60][R4.64] ;  /* 0x0000003c040a7981 */ /* 0x000362000c1e1900 */
[----:B------:R-:W-:Y:S05]  /*23670*/  BRA `(.L_x_1866) ;  /* 0x0000000000247947 */ /* 0x000fea0003800000 */
.L_x_1865:
[----:B------:R-:W-:Y:S02]  /*23680*/  ULDC.64 UR4, c[0x0][0xa08] ;  /* 0x0002820000047ab9 */ /* 0x000fe40000000a00 */
[----:B------:R-:W-:-:S04]  /*23690*/  ISETP.NE.U32.AND P0, PT, RZ, UR4, PT ;  /* 0x00000004ff007c0c */ /* 0x000fc8000bf05070 */
[----:B------:R-:W-:-:S13]  /*236a0*/  ISETP.NE.AND.EX P0, PT, RZ, UR5, PT, P0 ;  /* 0x00000005ff007c0c */ /* 0x000fda000bf05300 */
[----:B------:R-:W-:Y:S05]  /*236b0*/  @!P0 BRA `(.L_x_1866) ;  /* 0x0000000000148947 */ /* 0x000fea0003800000 */
[----:B------:R-:W1:Y:S02]  /*236c0*/  LDC.64 R4, c[0x0][0xa08] ;  /* 0x00028200ff047b82 */ /* 0x000e640000000a00 */
[----:B-1----:R-:W-:-:S05]  /*236d0*/  IMAD.WIDE R4, R27, 0x4, R4 ;  /* 0x000000041b047825 */ /* 0x002fca00078e0204 */
[----:B------:R-:W2:Y:S04]  /*236e0*/  LDG.E R10, desc[UR60][R4.64] ;  /* 0x0000003c040a7981 */ /* 0x000ea8000c1e1900 */
[----:B------:R-:W2:Y:S02]  /*236f0*/  LDG.E R9, desc[UR60][R4.64+0x4] ;  /* 0x0000043c04097981 */ /* 0x000ea4000c1e1900 */
[----:B--2---:R-:W-:-:S07]  /*23700*/  IADD3 R10, -R10, R9, RZ ;  /* 0x000000090a0a7210 */ /* 0x004fce0007ffe1ff */
.L_x_1866:
[----:B-1----:R-:W2:Y:S01]  /*23710*/  @P1 LDG.E R5, desc[UR60][R2.64] ;  /* 0x0000003c02051981 */ /* 0x002ea2000c1e1900 */
[----:B------:R-:W1:Y:S03]  /*23720*/  LDC R8, c[0x0][0x448] ;  /* 0x00011200ff087b82 */ /* 0x000e660000000800 */
[----:B------:R3:W2:Y:S01]  /*23730*/  @P1 LDG.E R4, desc[UR60][R2.64+0x4] ;  /* 0x0000043c02041981 */ /* 0x0006a2000c1e1900 */
[----:B------:R-:W-:Y:S02]  /*23740*/  IMAD.SHL.U32 R25, R25, 0x80, RZ ;  /* 0x0000008019197824 */ /* 0x000fe400078e00ff */
[----:B-----5:R-:W-:Y:S02]  /*23750*/  IMAD.IADD R10, R10, 0x1, -R11 ;  /* 0x000000010a0a7824 */ /* 0x020fe400078e0a0b */
[----:B---3--:R-:W3:Y:S01]  /*23760*/  LDC.64 R2, c[0x0][0x9e0] ;  /* 0x00027800ff027b82 */ /* 0x008ee20000000a00 */
[----:B-1----:R-:W-:-:S13]  /*23770*/  ISETP.NE.AND P2, PT, R8, 0x1, PT ;  /* 0x000000010800780c */ /* 0x002fda0003f45270 */
[----:B------:R-:W1:Y:S01]  /*23780*/  @P2 LDC R8, c[0x0][0x44c] ;  /* 0x00011300ff082b82 */ /* 0x000e620000000800 */
[----:B---3--:R-:W-:-:S07]  /*23790*/  ISETP.GE.AND P3, PT, R3, 0x1, PT ;  /* 0x000000010300780c */ /* 0x008fce0003f66270 */
[----:B------:R-:W3:Y:S01]  /*237a0*/  @P2 LDC R9, c[0x0][0x450] ;  /* 0x00011400ff092b82 */ /* 0x000ee20000000800 */
[----:B--2---:R-:W-:Y:S02]  /*237b0*/  @P1 IMAD.IADD R7, R4, 0x1, -R5 ;  /* 0x0000000104071824 */ /* 0x004fe400078e0a05 */
[----:B------:R-:W-:Y:S02]  /*237c0*/  VIADD R5, R25, 0x7f ;  /* 0x0000007f19057836 */ /* 0x000fe40000000000 */
[----:B------:R-:W-:Y:S02]  /*237d0*/  IMAD.IADD R37, R10, 0x1, R7 ;  /* 0x000000010a257824 */ /* 0x000fe400078e0207 */
[----:B-1----:R-:W-:-:S03]  /*237e0*/  @P2 IMAD.HI.U32 R4, R5, R8, RZ ;  /* 0x0000000805042227 */ /* 0x002fc600078e00ff */
[C---:B------:R-:W-:Y:S02]  /*237f0*/  IADD3 R18, R37.reuse, 0x1, -R32 ;  /* 0x0000000125127810 */ /* 0x040fe40007ffe820 */
[----:B---3--:R-:W-:Y:S01]  /*23800*/  @P2 SHF.R.U32.HI R5, RZ, R9, R4 ;  /* 0x00000009ff052219 */ /* 0x008fe20000011604 */
[----:B------:R-:W-:-:S03]  /*23810*/  VIADD R4, R37, 0x5f ;  /* 0x0000005f25047836 */ /* 0x000fc60000000000 */
[----:B------:R-:W-:Y:S01]  /*23820*/  IADD3 R8, R18, R5, RZ ;  /* 0x0000000512087210 */ /* 0x000fe20007ffe0ff */
[----:B------:R-:W-:-:S04]  /*23830*/  IMAD.HI R4, R4, 0x2aaaaaab, RZ ;  /* 0x2aaaaaab04047827 */ /* 0x000fc800078e02ff */
[----:B------:R-:W-:Y:S01]  /*23840*/  IMAD.IADD R2, R8, 0x1, R2 ;  /* 0x0000000108027824 */ /* 0x000fe200078e0202 */
[----:B------:R-:W-:-:S04]  /*23850*/  SHF.R.U32.HI R19, RZ, 0x1f, R4 ;  /* 0x0000001fff137819 */ /* 0x000fc80000011604 */
[----:B------:R-:W-:Y:S01]  /*23860*/  LEA.HI.SX32 R19, R4, R19, 0x1c ;  /* 0x0000001304137211 */ /* 0x000fe200078fe2ff */
[----:B------:R-:W-:Y:S06]  /*23870*/  @!P3 BRA `(.L_x_1867) ;  /* 0x000000000048b947 */ /* 0x000fec0003800000 */
[C---:B------:R-:W-:Y:S01]  /*23880*/  ISETP.GT.AND P0, PT, R8.reuse, RZ, PT ;  /* 0x000000ff0800720c */ /* 0x040fe20003f04270 */
[----:B------:R-:W-:Y:S01]  /*23890*/  BSSY B0, `(.L_x_1868) ;  /* 0x000000e000007945 */ /* 0x000fe20003800000 */
[----:B------:R-:W-:-:S11]  /*238a0*/  VIADD R9, R8, 0xffffffff ;  /* 0xffffffff08097836 */ /* 0x000fd60000000000 */
[----:B------:R-:W-:Y:S05]  /*238b0*/  @P0 BRA `(.L_x_1869) ;  /* 0x00000000001c0947 */ /* 0x000fea0003800000 */
[----:B------:R-:W-:Y:S01]  /*238c0*/  ISETP.NE.AND P0, PT, R3, 0x1, PT ;  /* 0x000000010300780c */ /* 0x000fe20003f05270 */
[----:B------:R-:W-:-:S12]  /*238d0*/  IMAD.MOV R9, RZ, RZ, -R8 ;  /* 0x000000ffff097224 */ /* 0x000fd800078e0a08 */
[----:B------:R-:W1:Y:S02]  /*238e0*/  @P0 LDC.64 R4, c[0x0][0x9e8] ;  /* 0x00027a00ff040b82 */ /* 0x000e640000000a00 */
[----:B-1----:R-:W-:-:S05]  /*238f0*/  @P0 IMAD.HI.U32 R4, R9, R4, RZ ;  /* 0x0000000409040227 */ /* 0x002fca00078e00ff */
[----:B------:R-:W-:-:S04]  /*23900*/  @P0 SHF.R.U32.HI R9, RZ, R5, R4 ;  /* 0x00000005ff090219 */ /* 0x000fc80000011604 */
[----:B------:R-:W-:Y:S01]  /*23910*/  LOP3.LUT R9, RZ, R9, RZ, 0x33, !PT ;  /* 0x00000009ff097212 */ /* 0x000fe200078e33ff */
[----:B------:R-:W-:Y:S06]  /*23920*/  BRA `(.L_x_1870) ;  /* 0x0000000000107947 */ /* 0x000fec0003800000 */
.L_x_1869:
[----:B------:R-:W-:-:S13]  /*23930*/  ISETP.NE.AND P0, PT, R3, 0x1, PT ;  /* 0x000000010300780c */ /* 0x000fda0003f05270 */
[----:B------:R-:W1:Y:S02]  /*23940*/  @P0 LDC.64 R4, c[0x0][0x9e8] ;  /* 0x00027a00ff040b82 */ /* 0x000e640000000a00 */
[----:B-1----:R-:W-:-:S05]  /*23950*/  @P0 IMAD.HI.U32 R4, R9, R4, RZ ;  /* 0x0000000409040227 */ /* 0x002fca00078e00ff */
[----:B------:R-:W-:-:S07]  /*23960*/  @P0 SHF.R.U32.HI R9, RZ, R5, R4 ;  /* 0x00000005ff090219 */ /* 0x000fce0000011604 */
.L_x_1870:
[----:B------:R-:W-:Y:S05]  /*23970*/  BSYNC B0 ;  /* 0x0000000000007941 */ /* 0x000fea0003800000 */
.L_x_1868:
[----:B------:R-:W-:-:S05]  /*23980*/  IMAD R9, R9, R3, R3 ;  /* 0x0000000309097224 */ /* 0x000fca00078e0203 */
[----:B------:R-:W-:-:S07]  /*23990*/  VIMNMX R2, R2, R9, PT ;  /* 0x0000000902027248 */ /* 0x000fce0003fe0100 */
.L_x_1867:
[----:B------:R-:W1:Y:S01]  /*239a0*/  @P2 LDC R8, c[0x0][0x44c] ;  /* 0x00011300ff082b82 */ /* 0x000e620000000800 */
[----:B------:R-:W-:Y:S01]  /*239b0*/  VIADD R2, R2, 0x5f ;  /* 0x0000005f02027836 */ /* 0x000fe20000000000 */
[----:B------:R-:W-:Y:S01]  /*239c0*/  ULDC UR4, c[0x0][0x9dc] ;  /* 0x0002770000047ab9 */ /* 0x000fe20000000800 */
[----:B------:R-:W-:Y:S02]  /*239d0*/  IMAD.MOV.U32 R5, RZ, RZ, R25 ;  /* 0x000000ffff057224 */ /* 0x000fe400078e0019 */
[----:B------:R-:W-:-:S03]  /*239e0*/  IMAD.HI R2, R2, 0x2aaaaaab, RZ ;  /* 0x2aaaaaab02027827 */ /* 0x000fc600078e02ff */
[----:B------:R-:W2:Y:S01]  /*239f0*/  @P2 LDC R4, c[0x0][0x450] ;  /* 0x00011400ff042b82 */ /* 0x000ea20000000800 */
[----:B-1----:R-:W-:-:S04]  /*23a00*/  @P2 IMAD.HI.U32 R9, R25, R8, RZ ;  /* 0x0000000819092227 */ /* 0x002fc800078e00ff */
[----:B------:R-:W-:Y:S01]  /*23a10*/  IMAD.IADD R8, R37, 0x1, -R32 ;  /* 0x0000000125087824 */ /* 0x000fe200078e0a20 */
[----:B--2---:R-:W-:Y:S02]  /*23a20*/  @P2 SHF.R.U32.HI R5, RZ, R4, R9 ;  /* 0x00000004ff052219 */ /* 0x004fe40000011609 */
[----:B------:R-:W-:-:S04]  /*23a30*/  SHF.R.U32.HI R9, RZ, 0x1f, R2 ;  /* 0x0000001fff097819 */ /* 0x000fc80000011602 */
[----:B------:R-:W-:Y:S02]  /*23a40*/  LEA.HI.SX32 R2, R2, R9, 0x1c ;  /* 0x0000000902027211 */ /* 0x000fe400078fe2ff */
[----:B------:R-:W-:Y:S02]  /*23a50*/  IADD3 R9, R8, R5, RZ ;  /* 0x0000000508097210 */ /* 0x000fe40007ffe0ff */
[----:B0-----:R-:W-:-:S03]  /*23a60*/  VIMNMX R11, R19, R2, PT ;  /* 0x00000002130b7248 */ /* 0x001fc60003fe0100 */
        /* <DEDUP_REMOVED lines=12> */
.L_x_1873:
[----:B------:R-:W-:-:S13]  /*23b30*/  ISETP.NE.AND P0, PT, R3, 0x1, PT ;  /* 0x000000010300780c */ /* 0x000fda0003f05270 */
[----:B------:R-:W0:Y:S02]  /*23b40*/  @P0 LDC.64 R4, c[0x0][0x9e8] ;  /* 0x00027a00ff040b82 */ /* 0x000e240000000a00 */
[----:B0-----:R-:W-:-:S05]  /*23b50*/  @P0 IMAD.HI.U32 R4, R9, R4, RZ ;  /* 0x0000000409040227 */ /* 0x001fca00078e00ff */
[----:B------:R-:W-:-:S07]  /*23b60*/  @P0 SHF.R.U32.HI R9, RZ, R5, R4 ;  /* 0x00000005ff090219 */ /* 0x000fce0000011604 */
.L_x_1874:
[----:B------:R-:W-:Y:S05]  /*23b70*/  BSYNC B0 ;  /* 0x0000000000007941 */ /* 0x000fea0003800000 */
.L_x_1872:
[----:B------:R-:W-:-:S05]  /*23b80*/  IMAD R3, R9, R3, RZ ;  /* 0x0000000309037224 */ /* 0x000fca00078e02ff */
[----:B------:R-:W-:-:S07]  /*23b90*/  VIMNMX R2, R2, R3, !PT ;  /* 0x0000000302027248 */ /* 0x000fce0007fe0100 */
.L_x_1871:
[----:B------:R-:W-:Y:S01]  /*23ba0*/  IMAD.HI R2, R2, 0x2aaaaaab, RZ ;  /* 0x2aaaaaab02027827 */ /* 0x000fe200078e02ff */
[----:B------:R-:W-:Y:S01]  /*23bb0*/  BSSY B0, `(.L_x_1875) ;  /* 0x0000026000007945 */ /* 0x000fe20003800000 */
[----:B------:R-:W-:Y:S02]  /*23bc0*/  LOP3.LUT R9, R6, 0xff, RZ, 0xc0, !PT ;  /* 0x000000ff06097812 */ /* 0x000fe400078ec0ff */
[----:B------:R-:W-:Y:S01]  /*23bd0*/  SHF.R.U32.HI R6, RZ, 0x10, R6 ;  /* 0x00000010ff067819 */ /* 0x000fe20000011606 */
        /* <DEDUP_REMOVED lines=9> */
[----:B------:R-:W-:Y:S02]  /*23c70*/  IABS R13, R5 ;  /* 0x00000005000d7213 */ /* 0x000fe40000000000 */
[----:B------:R-:W-:Y:S02]  /*23c80*/  IADD3 R12, R5, -0x1, R11 ;  /* 0xffffffff050c7810 */ /* 0x000fe40007ffe00b */
[----:B------:R-:W0:Y:S03]  /*23c90*/  I2F.RP R2, R13 ;  /* 0x0000000d00027306 */ /* 0x000e260000209400 */
[----:B------:R-:W-:-:S05]  /*23ca0*/  IMAD.IADD R12, R12, 0x1, -R4 ;  /* 0x000000010c0c7824 */ /* 0x000fca00078e0a04 */
[----:B0-----:R-:W0:Y:S02]  /*23cb0*/  MUFU.RCP R2, R2 ;  /* 0x0000000200027308 */ /* 0x001e240000001000 */
[----:B0-----:R-:W-:-:S06]  /*23cc0*/  VIADD R2, R2, 0xffffffe ;  /* 0x0ffffffe02027836 */ /* 0x001fcc0000000000 */
        /* <DEDUP_REMOVED lines=19> */
[----:B------:R-:W-:-:S07]  /*23e00*/  @!P2 LOP3.LUT R14, RZ, R5, RZ, 0x33, !PT ;  /* 0x00000005ff0ea212 */ /* 0x000fce00078e33ff */
.L_x_1876:
[----:B------:R-:W-:Y:S05]  /*23e10*/  BSYNC B0 ;  /* 0x0000000000007941 */ /* 0x000fea0003800000 */
.L_x_1875:
[-C--:B------:R-:W-:Y:S01]  /*23e20*/  IMAD R3, R9, R14.reuse, R4 ;  /* 0x0000000e09037224 */ /* 0x080fe200078e0204 */
[----:B------:R-:W-:Y:S04]  /*23e30*/  BSSY B0, `(.L_x_1877) ;  /* 0x0000133000007945 */ /* 0x000fe80003800000 */
[C---:B------:R-:W-:Y:S01]  /*23e40*/  VIADDMNMX R11, R3.reuse, R14, R11, PT ;  /* 0x0000000e030b7246 */ /* 0x040fe2000380010b */
[----:B------:R-:W-:-:S04]  /*23e50*/  IMAD R3, R3, 0x60, -R10 ;  /* 0x0000006003037824 */ /* 0x000fc800078e0a0a */
[----:B------:R-:W-:Y:S01]  /*23e60*/  IMAD R2, R11, 0x60, -R10 ;  /* 0x000000600b027824 */ /* 0x000fe200078e0a0a */
[----:B------:R-:W-:-:S04]  /*23e70*/  VIMNMX R3, RZ, R3, !PT ;  /* 0x00000003ff037248 */ /* 0x000fc80007fe0100 */
[----:B------:R-:W-:-:S04]  /*23e80*/  VIMNMX R2, R2, R7, PT ;  /* 0x0000000702027248 */ /* 0x000fc80003fe0100 */
[----:B------:R-:W-:-:S13]  /*23e90*/  ISETP.GT.AND P0, PT, R2, R3, PT ;  /* 0x000000030200720c */ /* 0x000fda0003f04270 */
[----:B------:R-:W-:Y:S02]  /*23ea0*/  @P0 VIADD R4, R2, 0x5f ;  /* 0x0000005f02040836 */ /* 0x000fe40000000000 */
        /* <DEDUP_REMOVED lines=16> */
.L_x_2052:
[----:B-1----:R-:W-:Y:S02]  /*23fb0*/  ISETP.NE.AND P0, PT, R14, RZ, PT ;  /* 0x000000ff0e00720c */ /* 0x002fe40003f05270 */
[----:B------:R-:W-:-:S11]  /*23fc0*/  PLOP3.LUT P6, PT, PT, PT, PT, 0x8, 0x0 ;  /* 0x000000000000781c */ /* 0x000fd60003fce170 */
[----:B------:R-:W-:Y:S05]  /*23fd0*/  @P0 BRA `(.L_x_1880) ;  /* 0x00000000000c0947 */ /* 0x000fea0003800000 */
[----:B------:R-:W-:-:S03]  /*23fe0*/  UMOV UR4, 0xffffffff ;  /* 0xffffffff00047882 */ /* 0x000fc60000000000 */
[----:B------:R-:W-:Y:S05]  /*23ff0*/  BRA.DIV UR4, `(.L_x_1881) ;  /* 0x0000007604647947 */ /* 0x000fea000b800000 */
[----:B------:R-:W-:-:S13]  /*24000*/  ELECT P6, URZ, PT ;  /* 0x00000000003f782f */ /* 0x000fda00038c0000 */
.L_x_1880:
[----:B0-----:R-:W2:Y:S01]  /*24010*/  LDL R3, [R1+0x24] ;  /* 0x0000240001037983 */ /* 0x001ea20000100800 */
[----:B------:R-:W-:Y:S01]  /*24020*/  BSSY B1, `(.L_x_1882) ;  /* 0x0000008000017945 */ /* 0x000fe20003800000 */
[----:B--2---:R-:W-:-:S04]  /*24030*/  IADD3 R3, R3, 0x1, RZ ;  /* 0x0000000103037810 */ /* 0x004fc80007ffe0ff */
[----:B------:R-:W-:-:S04]  /*24040*/  LEA.HI R7, R3, R3, RZ, 0x1 ;  /* 0x0000000303077211 */ /* 0x000fc800078f08ff */
[----:B------:R-:W-:-:S05]  /*24050*/  LOP3.LUT R10, R7, 0xfffffffe, RZ, 0xc0, !PT ;  /* 0xfffffffe070a7812 */ /* 0x000fca00078ec0ff */
[----:B------:R-:W-:-:S05]  /*24060*/  IMAD.IADD R10, R3, 0x1, -R10 ;  /* 0x00000001030a7824 */ /* 0x000fca00078e0a0a */
[----:B------:R-:W-:-:S04]  /*24070*/  SHF.L.U32 R10, R10, 0x1f, RZ ;  /* 0x0000001f0a0a7819 */ /* 0x000fc800000006ff */
[----:B------:R-:W0:Y:S02]  /*24080*/  SYNCS.PHASECHK.TRANS64.TRYWAIT P0, [R17+URZ+0x2a820], R10 ;  /* 0x02a8200a110075a7 */ /* 0x000e24000800017f */
[----:B0-----:R-:W-:Y:S05]  /*24090*/  @!P0 BRA `(.L_x_1883) ;  /* 0x00000074005c8947 */ /* 0x001fea0003800000 */
.L_x_2055:
[----:B------:R-:W-:Y:S05]  /*240a0*/  BSYNC B1 ;  /* 0x0000000000017941 */ /* 0x000fea0003800000 */
.L_x_1882:
        /* <DEDUP_REMOVED lines=10> */
.L_x_2056:
[----:B------:R-:W-:Y:S05]  /*24150*/  BSYNC B2 ;  /* 0x0000000000027941 */ /* 0x000fea0003800000 */
.L_x_1886:
[----:B------:R-:W-:Y:S04]  /*24160*/  BSSY B2, `(.L_x_1888) ;  /* 0x0000009000027945 */ /* 0x000fe80003800000 */
        /* <DEDUP_REMOVED lines=8> */
.L_x_1889:
[----:B------:R-:W-:Y:S05]  /*241f0*/  BSYNC B2 ;  /* 0x0000000000027941 */ /* 0x000fea0003800000 */
.L_x_1888:
[----:B------:R-:W-:Y:S01]  /*24200*/  IMAD.MOV.U32 R20, RZ, RZ, RZ ;  /* 0x000000ffff147224 */ /* 0x000fe200078e00ff */
[----:B------:R-:W-:Y:S01]  /*24210*/  UIADD3 UR4, UP0, UR36, 0x570, URZ ;  /* 0x0000057024047890 */ /* 0x000fe2000ff1e03f */
[----:B0-----:R-:W-:Y:S01]  /*24220*/  IMAD R10, R22, 0x9000, R17 ;  /* 0x00009000160a7824 */ /* 0x001fe200078e0211 */
[----:B------:R-:W-:Y:S01]  /*24230*/  PLOP3.LUT P0, PT, PT, PT, PT, 0x80, 0x0 ;  /* 0x000000000000781c */ /* 0x000fe20003f0f070 */
[----:B------:R-:W-:Y:S01]  /*24240*/  IMAD R7, R2, 0x60, R0 ;  /* 0x0000006002077824 */ /* 0x000fe200078e0200 */
[----:B------:R-:W-:Y:S01]  /*24250*/  R2UR UR10, R20 ;  /* 0x00000000140a72ca */ /* 0x000fe200000e0000 */
[----:B------:R-:W-:Y:S01]  /*24260*/  VIADD R3, R12, 0x2a890 ;  /* 0x0002a8900c037836 */ /* 0x000fe20000000000 */
[----:B------:R-:W-:Y:S01]  /*24270*/  IADD3 R13, R10, 0x18400, RZ ;  /* 0x000184000a0d7810 */ /* 0x000fe20007ffe0ff */
[----:B------:R-:W-:Y:S01]  /*24280*/  VIADD R7, R7, 0xffffffa0 ;  /* 0xffffffa007077836 */ /* 0x000fe20000000000 */
[----:B------:R-:W-:Y:S01]  /*24290*/  UIADD3.X UR5, URZ, UR37, URZ, UP0, !UPT ;  /* 0x000000253f057290 */ /* 0x000fe200087fe43f */
[----:B------:R-:W-:Y:S01]  /*242a0*/  UMOV UR6, 0x0 ;  /* 0x0000000000067882 */ /* 0x000fe20000000000 */
[----:B------:R-:W-:-:S10]  /*242b0*/  UMOV UR7, 0x12f00000 ;  /* 0x12f0000000077882 */ /* 0x000fd40000000000 */
.L_x_1890:
        /* <DEDUP_REMOVED lines=16> */
.L_x_1891:
        /* <DEDUP_REMOVED lines=15> */
.L_x_1892:
        /* <DEDUP_REMOVED lines=13> */
.L_x_2057:
[----:B------:R-:W-:Y:S05]  /*24580*/  BSYNC B2 ;  /* 0x0000000000027941 */ /* 0x000fea0003800000 */
.L_x_1893:
[----:B------:R-:W-:Y:S01]  /*24590*/  BSSY B2, `(.L_x_1895) ;  /* 0x000000b000027945 */ /* 0x000fe20003800000 */
[----:B------:R-:W-:Y:S02]  /*245a0*/  IMAD.MOV.U32 R14, RZ, RZ, 0x0 ;  /* 0x00000000ff0e7424 */ /* 0x000fe400078e00ff */
[----:B------:R-:W-:Y:S01]  /*245b0*/  IMAD.MOV.U32 R15, RZ, RZ, 0x12f00000 ;  /* 0x12f00000ff0f7424 */ /* 0x000fe200078e00ff */
[----:B------:R-:W-:Y:S06]  /*245c0*/  @P1 BRA `(.L_x_1896) ;  /* 0x00000000001c1947 */ /* 0x000fec0003800000 */
[----:B------:R-:W2:Y:S01]  /*245d0*/  S2R R10, SR_TID.X ;  /* 0x00000000000a7919 */ /* 0x000ea20000002100 */
[----:B------:R-:W-:-:S04]  /*245e0*/  IMAD.MOV.U32 R3, RZ, RZ, 0x6000 ;  /* 0x00006000ff037424 */ /* 0x000fc800078e00ff */
[----:B------:R3:W-:Y:S01]  /*245f0*/  SYNCS.ARRIVE.TRANS64 RZ, [R12+URZ+0x2a8b0], R3 ;  /* 0x02a8b0030cff79a7 */ /* 0x0007e2000800003f */
[----:B--2---:R-:W-:-:S04]  /*24600*/  LOP3.LUT R10, R10, 0x1f, RZ, 0xc0, !PT ;  /* 0x0000001f0a0a7812 */ /* 0x004fc800078ec0ff */
[----:B------:R-:W-:-:S13]  /*24610*/  ISETP.NE.AND P0, PT, R10, RZ, PT ;  /* 0x000000ff0a00720c */ /* 0x000fda0003f05270 */
[----:B---3--:R-:W-:Y:S05]  /*24620*/  @!P0 BRA `(.L_x_1896) ;  /* 0x0000000000048947 */ /* 0x008fea0003800000 */
[----:B------:R-:W-:Y:S01]  /*24630*/  BPT.TRAP 0x1 ;  /* 0x000000040000795c */ /* 0x000fe20000300000 */
.L_x_1896:
[----:B------:R-:W-:Y:S05]  /*24640*/  BSYNC B2 ;  /* 0x0000000000027941 */ /* 0x000fea0003800000 */
.L_x_1895:
[----:B------:R-:W-:Y:S01]  /*24650*/  R2UR UR10, R20 ;  /* 0x00000000140a72ca */ /* 0x000fe200000e0000 */
[----:B------:R-:W-:Y:S01]  /*24660*/  IMAD R3, R22, 0x6000, R17 ;  /* 0x0000600016037824 */ /* 0x000fe200078e0211 */
[----:B------:R-:W-:Y:S01]  /*24670*/  R2UR UR6, R14 ;  /* 0x000000000e0672ca */ /* 0x000fe200000e0000 */
[----:B------:R-:W-:Y:S01]  /*24680*/  UIADD3 UR4, UP0, UR36, 0x670, URZ ;  /* 0x0000067024047890 */ /* 0x000fe2000ff1e03f */
[----:B------:R-:W-:Y:S01]  /*24690*/  R2UR UR7, R15 ;  /* 0x000000000f0772ca */ /* 0x000fe200000e0000 */
[----:B------:R-:W-:Y:S01]  /*246a0*/  VIADD R10, R3, 0x400 ;  /* 0x00000400030a7836 */ /* 0x000fe20000000000 */
[----:B------:R-:W-:Y:S01]  /*246b0*/  PLOP3.LUT P0, PT, PT, PT, PT, 0x80, 0x0 ;  /* 0x000000000000781c */ /* 0x000fe20003f0f070 */
[----:B------:R-:W-:Y:S01]  /*246c0*/  UIADD3.X UR5, URZ, UR37, URZ, UP0, !UPT ;  /* 0x000000253f057290 */ /* 0x000fe200087fe43f */
[----:B01----:R-:W-:-:S11]  /*246d0*/  IADD3 R12, R12, 0x2a8b0, RZ ;  /* 0x0002a8b00c0c7810 */ /* 0x003fd60007ffe0ff */
.L_x_1897:
        /* <DEDUP_REMOVED lines=15> */
.L_x_1898:
        /* <DEDUP_REMOVED lines=10> */
.L_x_1885:
[----:B------:R-:W-:Y:S05]  /*24870*/  BSYNC B1 ;  /* 0x0000000000017941 */ /* 0x000fea0003800000 */
.L_x_1884:
        /* <DEDUP_REMOVED lines=9> */
.L_x_1914:
[----:B------:R-:W-:Y:S05]  /*24910*/  YIELD ;  /* 0x0000000000007946 */ /* 0x000fea0003800000 */
[----:B------:R-:W-:Y:S04]  /*24920*/  BSSY B1, `(.L_x_1899) ;  /* 0x000007b000017945 */ /* 0x000fe80003800000 */
[----:B------:R-:W-:Y:S05]  /*24930*/  @!P6 BRA `(.L_x_1900) ;  /* 0x0000000400e4e947 */ /* 0x000fea0003800000 */
[----:B0-----:R-:W-:Y:S01]  /*24940*/  IMAD R10, R22, 0x8, R17 ;  /* 0x00000008160a7824 */ /* 0x001fe200078e0211 */
[----:B------:R-:W-:Y:S01]  /*24950*/  SHF.L.U32 R2, R31, 0x1f, RZ ;  /* 0x0000001f1f027819 */ /* 0x000fe200000006ff */
[----:B------:R-:W0:Y:S01]  /*24960*/  S2R R3, SR_TID.X ;  /* 0x0000000000037919 */ /* 0x000e220000002100 */
[----:B------:R-:W-:Y:S02]  /*24970*/  BSSY B2, `(.L_x_1901) ;  /* 0x0000005000027945 */ /* 0x000fe40003800000 */
[----:B------:R-:W1:Y:S01]  /*24980*/  SYNCS.PHASECHK.TRANS64.TRYWAIT P1, [R10+URZ+0x2a8a0], R2 ;  /* 0x02a8a0020a0075a7 */ /* 0x000e62000802017f */
[----:B0-----:R-:W-:-:S04]  /*24990*/  LOP3.LUT R3, R3, 0x7f, RZ, 0xc0, !PT ;  /* 0x0000007f03037812 */ /* 0x001fc800078ec0ff */
[----:B------:R-:W-:Y:S01]  /*249a0*/  ISETP.NE.AND P2, PT, R3, RZ, PT ;  /* 0x000000ff0300720c */ /* 0x000fe20003f45270 */
[----:B-1----:R-:W-:-:S12]  /*249b0*/  @!P1 BRA `(.L_x_1902) ;  /* 0x0000006c00509947 */ /* 0x002fd80003800000 */
.L_x_2058:
[----:B------:R-:W-:Y:S05]  /*249c0*/  BSYNC B2 ;  /* 0x0000000000027941 */ /* 0x000fea0003800000 */
.L_x_1901:
[----:B------:R-:W-:Y:S04]  /*249d0*/  BSSY B2, `(.L_x_1903) ;  /* 0x0000009000027945 */ /* 0x000fe80003800000 */
[----:B------:R-:W-:Y:S05]  /*249e0*/  @P2 BRA `(.L_x_1904) ;  /* 0x00000000001c2947 */ /* 0x000fea0003800000 */
[----:B------:R-:W1:Y:S01]  /*249f0*/  S2R R7, SR_TID.X ;  /* 0x0000000000077919 */ /* 0x000e620000002100 */
[----:B------:R-:W-:-:S04]  /*24a00*/  IMAD.MOV.U32 R3, RZ, RZ, 0x9000 ;  /* 0x00009000ff037424 */ /* 0x000fc800078e00ff */
[----:B------:R2:W-:Y:S01]  /*24a10*/  SYNCS.ARRIVE.TRANS64 RZ, [R10+URZ+0x2a890], R3 ;  /* 0x02a890030aff79a7 */ /* 0x0005e2000800003f */
[----:B-1----:R-:W-:-:S04]  /*24a20*/  LOP3.LUT R7, R7, 0x1f, RZ, 0xc0, !PT ;  /* 0x0000001f07077812 */ /* 0x002fc800078ec0ff */
[----:B------:R-:W-:-:S13]  /*24a30*/  ISETP.NE.AND P1, PT, R7, RZ, PT ;  /* 0x000000ff0700720c */ /* 0x000fda0003f25270 */
[----:B--2---:R-:W-:Y:S05]  /*24a40*/  @!P1 BRA `(.L_x_1904) ;  /* 0x0000000000049947 */ /* 0x004fea0003800000 */
[----:B------:R-:W-:Y:S01]  /*24a50*/  BPT.TRAP 0x1 ;  /* 0x000000040000795c */ /* 0x000fe20000300000 */
.L_x_1904:
[----:B------:R-:W-:Y:S05]  /*24a60*/  BSYNC B2 ;  /* 0x0000000000027941 */ /* 0x000fea0003800000 */
.L_x_1903:
[----:B------:R-:W-:Y:S01]  /*24a70*/  MOV R15, RZ ;  /* 0x000000ff000f7202 */ /* 0x000fe20000000f00 */
[----:B------:R-:W-:Y:S01]  /*24a80*/  IMAD R3, R22, 0x9000, R17 ;  /* 0x0000900016037824 */ /* 0x000fe200078e0211 */
[----:B------:R-:W-:Y:S01]  /*24a90*/  UIADD3 UR4, UP0, UR36, 0x570, URZ ;  /* 0x0000057024047890 */ /* 0x000fe2000ff1e03f */
[----:B------:R-:W-:Y:S01]  /*24aa0*/  PLOP3.LUT P1, PT, PT, PT, PT, 0x80, 0x0 ;  /* 0x000000000000781c */ /* 0x000fe20003f2f070 */
[----:B------:R-:W-:Y:S01]  /*24ab0*/  IMAD R7, R11, 0x60, R0 ;  /* 0x000000600b077824 */ /* 0x000fe200078e0200 */
[----:B------:R-:W-:Y:S01]  /*24ac0*/  R2UR UR10, R15 ;  /* 0x000000000f0a72ca */ /* 0x000fe200000e0000 */
[----:B------:R-:W-:Y:S01]  /*24ad0*/  VIADD R13, R10, 0x2a890 ;  /* 0x0002a8900a0d7836 */ /* 0x000fe20000000000 */
[----:B------:R-:W-:Y:S01]  /*24ae0*/  UIADD3.X UR5, URZ, UR37, URZ, UP0, !UPT ;  /* 0x000000253f057290 */ /* 0x000fe200087fe43f */
[----:B------:R-:W-:Y:S01]  /*24af0*/  VIADD R12, R3, 0x18400 ;  /* 0x00018400030c7836 */ /* 0x000fe20000000000 */
[----:B------:R-:W-:Y:S01]  /*24b00*/  UMOV UR6, 0x0 ;  /* 0x0000000000067882 */ /* 0x000fe20000000000 */
[----:B------:R-:W-:-:S10]  /*24b10*/  UMOV UR7, 0x12f00000 ;  /* 0x12f0000000077882 */ /* 0x000fd40000000000 */
.L_x_1905:
        /* <DEDUP_REMOVED lines=10> */
[----:B------:R-:W-:Y:S01]  /*24bc0*/  IMAD.MOV.U32 R12, RZ, RZ, 0x40 ;  /* 0x00000040ff0c7424 */ /* 0x000fe200078e00ff */
[----:B------:R-:W-:Y:S01]  /*24bd0*/  PLOP3.LUT P1, PT, PT, PT, PT, 0x80, 0x0 ;  /* 0x000000000000781c */ /* 0x000fe20003f2f070 */
[----:B------:R-:W-:Y:S01]  /*24be0*/  VIADD R14, R3, 0x1b400 ;  /* 0x0001b400030e7836 */ /* 0x000fe20000000000 */
[----:B------:R-:W-:Y:S01]  /*24bf0*/  UMOV UR6, 0x0 ;  /* 0x0000000000067882 */ /* 0x000fe20000000000 */
[----:B------:R-:W-:Y:S01]  /*24c00*/  UMOV UR7, 0x12f00000 ;  /* 0x12f0000000077882 */ /* 0x000fe20000000000 */
[----:B------:R-:W-:-:S15]  /*24c10*/  R2UR UR10, R12 ;  /* 0x000000000c0a72ca */ /* 0x000fde00000e0000 */
.L_x_1906:
        /* <DEDUP_REMOVED lines=10> */
[----:B------:R-:W-:Y:S01]  /*24cc0*/  PLOP3.LUT P1, PT, PT, PT, PT, 0x80, 0x0 ;  /* 0x000000000000781c */ /* 0x000fe20003f2f070 */
[----:B------:R-:W-:Y:S01]  /*24cd0*/  VIADD R3, R3, 0x1e400 ;  /* 0x0001e40003037836 */ /* 0x000fe20000000000 */
[----:B------:R-:W-:Y:S01]  /*24ce0*/  UMOV UR6, 0x0 ;  /* 0x0000000000067882 */ /* 0x000fe20000000000 */
[----:B------:R-:W-:Y:S01]  /*24cf0*/  UMOV UR7, 0x12f00000 ;  /* 0x12f0000000077882 */ /* 0x000fe20000000000 */
[----:B------:R-:W-:-:S09]  /*24d00*/  UMOV UR10, 0x80 ;  /* 0x00000080000a7882 */ /* 0x000fd20000000000 */
.L_x_1907:
        /* <DEDUP_REMOVED lines=10> */
[----:B------:R-:W1:Y:S01]  /*24db0*/  SYNCS.PHASECHK.TRANS64.TRYWAIT P1, [R10+URZ+0x2a8c0], R2 ;  /* 0x02a8c0020a0075a7 */ /* 0x000e62000802017f */
[----:B------:R-:W-:Y:S04]  /*24dc0*/  BSSY B2, `(.L_x_1908) ;  /* 0x0000002000027945 */ /* 0x000fe80003800000 */
[----:B-1----:R-:W-:Y:S05]  /*24dd0*/  @!P1 BRA `(.L_x_1909) ;  /* 0x00000068005c9947 */ /* 0x002fea0003800000 */
.L_x_2059:
[----:B------:R-:W-:Y:S05]  /*24de0*/  BSYNC B2 ;  /* 0x0000000000027941 */ /* 0x000fea0003800000 */
.L_x_1908:
[----:B------:R-:W-:Y:S01]  /*24df0*/  BSSY B2, `(.L_x_1910) ;  /* 0x000000b000027945 */ /* 0x000fe20003800000 */
[----:B01----:R-:W-:Y:S01]  /*24e00*/  IMAD.MOV.U32 R2, RZ, RZ, 0x0 ;  /* 0x00000000ff027424 */ /* 0x003fe200078e00ff */
[----:B------:R-:W-:Y:S02]  /*24e10*/  MOV R3, 0x12f00000 ;  /* 0x12f0000000037802 */ /* 0x000fe40000000f00 */
[----:B------:R-:W-:Y:S05]  /*24e20*/  @P2 BRA `(.L_x_1911) ;  /* 0x00000000001c2947 */ /* 0x000fea0003800000 */
[----:B------:R-:W0:Y:S01]  /*24e30*/  S2R R14, SR_TID.X ;  /* 0x00000000000e7919 */ /* 0x000e220000002100 */
[----:B------:R-:W-:-:S04]  /*24e40*/  IMAD.MOV.U32 R13, RZ, RZ, 0x6000 ;  /* 0x00006000ff0d7424 */ /* 0x000fc800078e00ff */
[----:B------:R1:W-:Y:S01]  /*24e50*/  SYNCS.ARRIVE.TRANS64 RZ, [R10+URZ+0x2a8b0], R13 ;  /* 0x02a8b00d0aff79a7 */ /* 0x0003e2000800003f */
[----:B0-----:R-:W-:-:S04]  /*24e60*/  LOP3.LUT R14, R14, 0x1f, RZ, 0xc0, !PT ;  /* 0x0000001f0e0e7812 */ /* 0x001fc800078ec0ff */
[----:B------:R-:W-:-:S13]  /*24e70*/  ISETP.NE.AND P1, PT, R14, RZ, PT ;  /* 0x000000ff0e00720c */ /* 0x000fda0003f25270 */
[----:B-1----:R-:W-:Y:S05]  /*24e80*/  @!P1 BRA `(.L_x_1911) ;  /* 0x0000000000049947 */ /* 0x002fea0003800000 */
[----:B------:R-:W-:Y:S01]  /*24e90*/  BPT.TRAP 0x1 ;  /* 0x000000040000795c */ /* 0x000fe20000300000 */
.L_x_1911:
[----:B------:R-:W-:Y:S05]  /*24ea0*/  BSYNC B2 ;  /* 0x0000000000027941 */ /* 0x000fea0003800000 */
.L_x_1910:
[----:B------:R-:W-:Y:S01]  /*24eb0*/  R2UR UR10, R15 ;  /* 0x000000000f0a72ca */ /* 0x000fe200000e0000 */
[----:B------:R-:W-:Y:S01]  /*24ec0*/  IMAD R13, R22, 0x6000, R17 ;  /* 0x00006000160d7824 */ /* 0x000fe200078e0211 */
[----:B------:R-:W-:Y:S01]  /*24ed0*/  R2UR UR6, R2 ;  /* 0x00000000020672ca */ /* 0x000fe200000e0000 */
[----:B------:R-:W-:Y:S01]  /*24ee0*/  UIADD3 UR4, UP0, UR36, 0x670, URZ ;  /* 0x0000067024047890 */ /* 0x000fe2000ff1e03f */
[----:B------:R-:W-:Y:S01]  /*24ef0*/  R2UR UR7, R3 ;  /* 0x00000000030772ca */ /* 0x000fe200000e0000 */
[----:B------:R-:W-:Y:S01]  /*24f00*/  VIADD R10, R10, 0x2a8b0 ;  /* 0x0002a8b00a0a7836 */ /* 0x000fe20000000000 */
[----:B------:R-:W-:Y:S01]  /*24f10*/  PLOP3.LUT P1, PT, PT, PT, PT, 0x80, 0x0 ;  /* 0x000000000000781c */ /* 0x000fe20003f2f070 */
[----:B------:R-:W-:Y:S01]  /*24f20*/  VIADD R14, R13, 0x400 ;  /* 0x000004000d0e7836 */ /* 0x000fe20000000000 */
[----:B------:R-:W-:-:S12]  /*24f30*/  UIADD3.X UR5, URZ, UR37, URZ, UP0, !UPT ;  /* 0x000000253f057290 */ /* 0x000fd800087fe43f */
.L_x_1912:
        /* <DEDUP_REMOVED lines=15> */
.L_x_1913:
        /* <DEDUP_REMOVED lines=10> */
.L_x_1900:
[----:B------:R-:W-:Y:S05]  /*250d0*/  BSYNC B1 ;  /* 0x0000000000017941 */ /* 0x000fea0003800000 */
.L_x_1899:
[C---:B------:R-:W-:Y:S01]  /*250e0*/  ISETP.GT.AND P2, PT, R11.reuse, R5, PT ;  /* 0x000000050b00720c */ /* 0x040fe20003f44270 */
[----:B------:R-:W-:Y:S02]  /*250f0*/  VIADD R22, R22, 0x1 ;  /* 0x0000000116167836 */ /* 0x000fe40000000000 */
[----:B------:R-:W-:-:S03]  /*25100*/  VIADD R11, R11, 0xffffffff ;  /* 0xffffffff0b0b7836 */ /* 0x000fc60000000000 */
[----:B------:R-:W-:-:S04]  /*25110*/  ISETP.NE.AND P1, PT, R22, 0x2, PT ;  /* 0x000000021600780c */ /* 0x000fc80003f25270 */
[----:B------:R-:W-:Y:S02]  /*25120*/  SEL R2, RZ, 0x1, P1 ;  /* 0x00000001ff027807 */ /* 0x000fe40000800000 */
[----:B------:R-:W-:Y:S02]  /*25130*/  SEL R22, R22, RZ, P1 ;  /* 0x000000ff16167207 */ /* 0x000fe40000800000 */
[----:B------:R-:W-:Y:S01]  /*25140*/  LOP3.LUT R31, R31, R2, RZ, 0x3c, !PT ;  /* 0x000000021f1f7212 */ /* 0x000fe200078e3cff */
[----:B------:R-:W-:Y:S06]  /*25150*/  @P2 BRA `(.L_x_1914) ;  /* 0xfffffff400ec2947 */ /* 0x000fec000383ffff */
.L_x_1878:
[----:B------:R-:W-:Y:S05]  /*25160*/  BSYNC B0 ;  /* 0x0000000000007941 */ /* 0x000fea0003800000 */
.L_x_1877:
[----:B------:R-:W1:Y:S01]  /*25170*/  LDC R0, c[0x0][0x448] ;  /* 0x00011200ff007b82 */ /* 0x000e620000000800 */
[----:B------:R-:W-:Y:S01]  /*25180*/  IADD3 R5, R25, 0x7f, RZ ;  /* 0x0000007f19057810 */ /* 0x000fe20007ffe0ff */
[----:B------:R-:W-:Y:S06]  /*25190*/  @!P0 WARPSYNC.ALL ;  /* 0x0000000000008948 */ /* 0x000fec0003800000 */
[----:B------:R-:W2:Y:S08]  /*251a0*/  LDC.64 R2, c[0x0][0x9e0] ;  /* 0x00027800ff027b82 */ /* 0x000eb00000000a00 */
[----:B------:R-:W-:Y:S01]  /*251b0*/  @!P0 BAR.SYNC.DEFER_BLOCKING 0xc, 0x180 ;  /* 0x0306000000008b1d */ /* 0x000fe20000010000 */
[----:B-1----:R-:W-:-:S02]  /*251c0*/  ISETP.NE.AND P1, PT, R0, 0x1, PT ;  /* 0x000000010000780c */ /* 0x002fc40003f25270 */
[----:B--2---:R-:W-:-:S11]  /*251d0*/  ISETP.GE.AND P2, PT, R3, 0x1, PT ;  /* 0x000000010300780c */ /* 0x004fd60003f46270 */
[----:B------:R-:W1:Y:S08]  /*251e0*/  @P1 LDC R4, c[0x0][0x44c] ;  /* 0x00011300ff041b82 */ /* 0x000e700000000800 */
[----:B------:R-:W2:Y:S01]  /*251f0*/  @P1 LDC R0, c[0x0][0x450] ;  /* 0x00011400ff001b82 */ /* 0x000ea20000000800 */
[----:B-1----:R-:W-:-:S05]  /*25200*/  @P1 IMAD.HI.U32 R7, R5, R4, RZ ;  /* 0x0000000405071227 */ /* 0x002fca00078e00ff */
[----:B--2---:R-:W-:-:S05]  /*25210*/  @P1 SHF.R.U32.HI R5, RZ, R0, R7 ;  /* 0x00000000ff051219 */ /* 0x004fca0000011607 */
        /* <DEDUP_REMOVED lines=14> */
.L_x_1917:
[----:B------:R-:W-:-:S13]  /*25300*/  ISETP.NE.AND P0, PT, R3, 0x1, PT ;  /* 0x000000010300780c */ /* 0x000fda0003f05270 */
[----:B------:R-:W1:Y:S02]  /*25310*/  @P0 LDC.64 R4, c[0x0][0x9e8] ;  /* 0x00027a00ff040b82 */ /* 0x000e640000000a00 */
[----:B-1----:R-:W-:-:S05]  /*25320*/  @P0 IMAD.HI.U32 R4, R0, R4, RZ ;  /* 0x0000000400040227 */ /* 0x002fca00078e00ff */
[----:B------:R-:W-:-:S07]  /*25330*/  @P0 SHF.R.U32.HI R0, RZ, R5, R4 ;  /* 0x00000005ff000219 */ /* 0x000fce0000011604 */
.L_x_1918:
[----:B------:R-:W-:Y:S05]  /*25340*/  BSYNC B0 ;  /* 0x0000000000007941 */ /* 0x000fea0003800000 */
.L_x_1916:
[----:B------:R-:W-:-:S05]  /*25350*/  IMAD R5, R0, R3, R3 ;  /* 0x0000000300057224 */ /* 0x000fca00078e0203 */
[----:B------:R-:W-:-:S07]  /*25360*/  VIMNMX R2, R2, R5, PT ;  /* 0x0000000502027248 */ /* 0x000fce0003fe0100 */
.L_x_1915:
[----:B------:R-:W1:Y:S01]  /*25370*/  @P1 LDC R0, c[0x0][0x44c] ;  /* 0x00011300ff001b82 */ /* 0x000e620000000800 */
[----:B------:R-:W-:Y:S01]  /*25380*/  VIADD R2, R2, 0x5f ;  /* 0x0000005f02027836 */ /* 0x000fe20000000000 */
[----:B------:R-:W-:Y:S01]  /*25390*/  ULDC UR4, c[0x0][0x9dc] ;  /* 0x0002770000047ab9 */ /* 0x000fe20000000800 */
[----:B------:R-:W-:Y:S02]  /*253a0*/  IMAD.MOV.U32 R5, RZ, RZ, R25 ;  /* 0x000000ffff057224 */ /* 0x000fe400078e0019 */
[----:B------:R-:W-:-:S03]  /*253b0*/  IMAD.HI R2, R2, 0x2aaaaaab, RZ ;  /* 0x2aaaaaab02027827 */ /* 0x000fc600078e02ff */
[----:B------:R-:W2:Y:S01]  /*253c0*/  @P1 LDC R7, c[0x0][0x450] ;  /* 0x00011400ff071b82 */ /* 0x000ea20000000800 */
[----:B-1----:R-:W-:-:S05]  /*253d0*/  @P1 IMAD.HI.U32 R0, R25, R0, RZ ;  /* 0x0000000019001227 */ /* 0x002fca00078e00ff */
[----:B--2---:R-:W-:Y:S02]  /*253e0*/  @P1 SHF.R.U32.HI R5, RZ, R7, R0 ;  /* 0x00000007ff051219 */ /* 0x004fe40000011600 */
[----:B------:R-:W-:Y:S02]  /*253f0*/  SHF.R.U32.HI R7, RZ, 0x1f, R2 ;  /* 0x0000001fff077819 */ /* 0x000fe40000011602 */
[----:B------:R-:W-:Y:S02]  /*25400*/  IADD3 R8, R8, R5, RZ ;  /* 0x0000000508087210 */ /* 0x000fe40007ffe0ff */
[----:B------:R-:W-:-:S03]  /*25410*/  LEA.HI.SX32 R2, R2, R7, 0x1c ;  /* 0x0000000702027211 */ /* 0x000fc600078fe2ff */
[----:B------:R-:W-:Y:S01]  /*25420*/  VIADD R0, R8, -UR4 ;  /* 0x8000000408007c36 */ /* 0x000fe20008000000 */
[----:B------:R-:W-:Y:S01]  /*25430*/  VIMNMX R19, R19, R2, PT ;  /* 0x0000000213137248 */ /* 0x000fe20003fe0100 */
[----:B------:R-:W-:Y:S06]  /*25440*/  @!P2 BRA `(.L_x_1919) ;  /* 0x000000000044a947 */ /* 0x000fec0003800000 */
[----:B------:R-:W-:Y:S01]  /*25450*/  ISETP.GT.AND P0, PT, R8, -0x1, PT ;  /* 0xffffffff0800780c */ /* 0x000fe20003f04270 */
[----:B------:R-:W-:-:S12]  /*25460*/  BSSY B0, `(.L_x_1920) ;  /* 0x000000d000007945 */ /* 0x000fd80003800000 */
[----:B------:R-:W-:Y:S05]  /*25470*/  @P0 BRA `(.L_x_1921) ;  /* 0x00000000001c0947 */ /* 0x000fea0003800000 */
[----:B------:R-:W-:Y:S02]  /*25480*/  ISETP.NE.AND P0, PT, R3, 0x1, PT ;  /* 0x000000010300780c */ /* 0x000fe40003f05270 */
[----:B------:R-:W-:-:S11]  /*25490*/  LOP3.LUT R7, RZ, R8, RZ, 0x33, !PT ;  /* 0x00000008ff077212 */ /* 0x000fd600078e33ff */
[----:B------:R-:W1:Y:S02]  /*254a0*/  @P0 LDC.64 R4, c[0x0][0x9e8] ;  /* 0x00027a00ff040b82 */ /* 0x000e640000000a00 */
[----:B-1----:R-:W-:-:S05]  /*254b0*/  @P0 IMAD.HI.U32 R4, R7, R4, RZ ;  /* 0x0000000407040227 */ /* 0x002fca00078e00ff */
[----:B------:R-:W-:-:S04]  /*254c0*/  @P0 SHF.R.U32.HI R7, RZ, R5, R4 ;  /* 0x00000005ff070219 */ /* 0x000fc80000011604 */
[----:B------:R-:W-:Y:S01]  /*254d0*/  LOP3.LUT R8, RZ, R7, RZ, 0x33, !PT ;  /* 0x00000007ff087212 */ /* 0x000fe200078e33ff */
[----:B------:R-:W-:Y:S06]  /*254e0*/  BRA `(.L_x_1922) ;  /* 0x0000000000107947 */ /* 0x000fec0003800000 */
.L_x_1921:
[----:B------:R-:W-:-:S13]  /*254f0*/  ISETP.NE.AND P0, PT, R3, 0x1, PT ;  /* 0x000000010300780c */ /* 0x000fda0003f05270 */
[----:B------:R-:W1:Y:S02]  /*25500*/  @P0 LDC.64 R4, c[0x0][0x9e8] ;  /* 0x00027a00ff040b82 */ /* 0x000e640000000a00 */
[----:B-1----:R-:W-:-:S05]  /*25510*/  @P0 IMAD.HI.U32 R4, R8, R4, RZ ;  /* 0x0000000408040227 */ /* 0x002fca00078e00ff */
[----:B------:R-:W-:-:S07]  /*25520*/  @P0 SHF.R.U32.HI R8, RZ, R5, R4 ;  /* 0x00000005ff080219 */ /* 0x000fce0000011604 */
.L_x_1922:
[----:B------:R-:W-:Y:S05]  /*25530*/  BSYNC B0 ;  /* 0x0000000000007941 */ /* 0x000fea0003800000 */
.L_x_1920:
[----:B------:R-:W-:-:S05]  /*25540*/  IMAD R3, R8, R3, RZ ;  /* 0x0000000308037224 */ /* 0x000fca00078e02ff */
[----:B------:R-:W-:-:S07]  /*25550*/  VIMNMX R0, R0, R3, !PT ;  /* 0x0000000300007248 */ /* 0x000fce0007fe0100 */
.L_x_1919:
[----:B------:R-:W-:Y:S01]  /*25560*/  ISETP.NE.AND P1, PT, R6, RZ, PT ;  /* 0x000000ff0600720c */ /* 0x000fe20003f25270 */
[----:B------:R-:W-:Y:S01]  /*25570*/  IMAD.HI R0, R0, 0x2aaaaaab, RZ ;  /* 0x2aaaaaab00007827 */ /* 0x000fe200078e02ff */
[----:B------:R-:W-:Y:S03]  /*25580*/  BSSY B0, `(.L_x_1923) ;  /* 0x0000022000007945 */ /* 0x000fe60003800000 */
[----:B------:R-:W-:Y:S01]  /*25590*/  IMAD.MOV.U32 R2, RZ, RZ, RZ ;  /* 0x000000ffff027224 */ /* 0x000fe200078e00ff */
[----:B------:R-:W-:-:S04]  /*255a0*/  SHF.R.U32.HI R3, RZ, 0x1f, R0 ;  /* 0x0000001fff037819 */ /* 0x000fc80000011600 */
[----:B------:R-:W-:-:S03]  /*255b0*/  LEA.HI.SX32 R0, R0, R3, 0x1c ;  /* 0x0000000300007211 */ /* 0x000fc600078fe2ff */
[----:B------:R-:W1:Y:S01]  /*255c0*/  @!P1 LDC R6, c[0x0][0x9f0] ;  /* 0x00027c00ff069b82 */ /* 0x000e620000000800 */
[----:B------:R-:W-:-:S04]  /*255d0*/  VIMNMX R0, RZ, R0, !PT ;  /* 0x00000000ff007248 */ /* 0x000fc80007fe0100 */
[----:B------:R-:W-:-:S13]  /*255e0*/  ISETP.GT.AND P0, PT, R19, R0, PT ;  /* 0x000000001300720c */ /* 0x000fda0003f04270 */
[----:B------:R-:W-:Y:S05]  /*255f0*/  @!P0 BRA `(.L_x_1924) ;  /* 0x0000000000688947 */ /* 0x000fea0003800000 */
[-C--:B-1----:R-:W-:Y:S01]  /*25600*/  IABS R4, R6.reuse ;  /* 0x0000000600047213 */ /* 0x082fe20000000000 */
[----:B------:R-:W-:Y:S01]  /*25610*/  IMAD.MOV.U32 R2, RZ, RZ, RZ ;  /* 0x000000ffff027224 */ /* 0x000fe200078e00ff */
[----:B------:R-:W-:Y:S02]  /*25620*/  IABS R8, R6 ;  /* 0x0000000600087213 */ /* 0x000fe40000000000 */
[----:B------:R-:W1:Y:S08]  /*25630*/  I2F.RP R5, R4 ;  /* 0x0000000400057306 */ /* 0x000e700000209400 */
[----:B-1----:R-:W1:Y:S02]  /*25640*/  MUFU.RCP R5, R5 ;  /* 0x0000000500057308 */ /* 0x002e640000001000 */
[----:B-1----:R-:W-:-:S06]  /*25650*/  VIADD R7, R5, 0xffffffe ;  /* 0x0ffffffe05077836 */ /* 0x002fcc0000000000 */
[----:B------:R1:W2:Y:S02]  /*25660*/  F2I.FTZ.U32.TRUNC.NTZ R3, R7 ;  /* 0x0000000700037305 */ /* 0x0002a4000021f000 */
[----:B-1----:R-:W-:Y:S01]  /*25670*/  IADD3 R7, RZ, -R8, RZ ;  /* 0x80000008ff077210 */ /* 0x002fe20007ffe0ff */
[----:B--2---:R-:W-:-:S04]  /*25680*/  IMAD.MOV R11, RZ, RZ, -R3 ;  /* 0x000000ffff0b7224 */ /* 0x004fc800078e0a03 */
        /* <DEDUP_REMOVED lines=17> */
.L_x_1924:
[----:B------:R-:W-:Y:S05]  /*257a0*/  BSYNC B0 ;  /* 0x0000000000007941 */ /* 0x000fea0003800000 */
.L_x_1923:
[-C--:B------:R-:W-:Y:S01]  /*257b0*/  IMAD R0, R9, R2.reuse, R0 ;  /* 0x0000000209007224 */ /* 0x080fe200078e0200 */
[----:B------:R-:W-:Y:S04]  /*257c0*/  BSSY B7, `(.L_x_1925) ;  /* 0x0000365000077945 */ /* 0x000fe80003800000 */
[----:B------:R-:W-:Y:S01]  /*257d0*/  VIADDMNMX R19, R0, R2, R19, PT ;  /* 0x0000000200137246 */ /* 0x000fe20003800113 */
[----:B------:R2:W-:Y:S03]  /*257e0*/  STL [R1], R0 ;  /* 0x0000000001007387 */ /* 0x0005e60000100800 */
[----:B------:R-:W-:Y:S01]  /*257f0*/  ISETP.GT.AND P0, PT, R19, R0, PT ;  /* 0x000000001300720c */ /* 0x000fe20003f04270 */
[----:B------:R2:W-:-:S12]  /*25800*/  STL [R1+0x20], R19 ;  /* 0x0000201301007387 */ /* 0x0005d80000100800 */
[----:B--2---:R-:W-:Y:S05]  /*25810*/  @P0 BRA `(.L_x_1926) ;  /* 0x0000000000440947 */ /* 0x004fea0003800000 */
[----:B------:R-:W2:Y:S02]  /*25820*/  S2R R3, SR_TID.X ;  /* 0x0000000000037919 */ /* 0x000ea40000002100 */
[----:B--2---:R-:W-:-:S04]  /*25830*/  LOP3.LUT R3, R3, 0x7f, RZ, 0xc0, !PT ;  /* 0x0000007f03037812 */ /* 0x004fc800078ec0ff */
[----:B------:R-:W-:-:S13]  /*25840*/  ISETP.NE.AND P0, PT, R3, RZ, PT ;  /* 0x000000ff0300720c */ /* 0x000fda0003f05270 */
[----:B------:R-:W-:Y:S05]  /*25850*/  @P0 BRA `(.L_x_1927) ;  /* 0x00000034006c0947 */ /* 0x000fea0003800000 */
[----:B------:R-:W2:Y:S01]  /*25860*/  S2R R5, SR_LANEID ;  /* 0x0000000000057919 */ /* 0x000ea20000000000 */
[----:B------:R-:W-:Y:S01]  /*25870*/  VOTEU.ANY UR4, UPT, PT ;  /* 0x0000000000047886 */ /* 0x000fe200038e0100 */
[----:B------:R-:W3:Y:S01]  /*25880*/  LDC.64 R2, c[0x0][0xc60] ;  /* 0x00031800ff027b82 */ /* 0x000ee20000000a00 */
[----:B------:R-:W2:Y:S02]  /*25890*/  FLO.U32 R0, UR4 ;  /* 0x0000000400007d00 */ /* 0x000ea400080e0000 */
[----:B--2---:R-:W-:-:S06]  /*258a0*/  ISETP.EQ.U32.AND P0, PT, R0, R5, PT ;  /* 0x000000050000720c */ /* 0x004fcc0003f02070 */
[----:B------:R-:W3:Y:S07]  /*258b0*/  POPC R5, UR4 ;  /* 0x0000000400057d09 */ /* 0x000eee0008000000 */
[----:B---3--:R-:W2:Y:S01]  /*258c0*/  @P0 ATOMG.E.ADD.STRONG.GPU PT, R3, desc[UR60][R2.64], R5 ;  /* 0x00000005020309a8 */ /* 0x008ea200081ee1fc */
[----:B------:R-:W3:Y:S02]  /*258d0*/  S2R R4, SR_LTMASK ;  /* 0x0000000000047919 */ /* 0x000ee40000003900 */
[----:B---3--:R-:W-:-:S04]  /*258e0*/  LOP3.LUT R4, R4, UR4, RZ, 0xc0, !PT ;  /* 0x0000000404047c12 */ /* 0x008fc8000f8ec0ff */
[----:B------:R-:W3:Y:S01]  /*258f0*/  POPC R7, R4 ;  /* 0x0000000400077309 */ /* 0x000ee20000000000 */
[----:B--2---:R-:W3:Y:S02]  /*25900*/  SHFL.IDX PT, R0, R3, R0, 0x1f ;  /* 0x00001f0003007589 */ /* 0x004ee400000e0000 */
[----:B---3--:R-:W-:Y:S01]  /*25910*/  IADD3 R24, R0, UR38, R7 ;  /* 0x0000002600187c10 */ /* 0x008fe2000fffe007 */
[----:B------:R-:W-:Y:S06]  /*25920*/  BRA `(.L_x_1927) ;  /* 0x0000003400387947 */ /* 0x000fec0003800000 */
.L_x_1926:
        /* <DEDUP_REMOVED lines=9> */
[----:B------:R-:W-:Y:S01]  /*259c0*/  MOV R5, UR7 ;  /* 0x0000000700057c02 */ /* 0x000fe20008000f00 */
[----:B------:R-:W2:Y:S01]  /*259d0*/  LDC.64 R2, c[0x4][R2] ;  /* 0x0100000002027b82 */ /* 0x000ea20000000a00 */
[----:B-1----:R-:W-:Y:S01]  /*259e0*/  IMAD.U32 R6, RZ, RZ, UR8 ;  /* 0x00000008ff067e24 */ /* 0x002fe2000f8e00ff */
[----:B------:R-:W-:Y:S01]  /*259f0*/  MOV R13, RZ ;  /* 0x000000ff000d7202 */ /* 0x000fe20000000f00 */
[----:B------:R-:W-:Y:S02]  /*25a00*/  IMAD.U32 R7, RZ, RZ, UR9 ;  /* 0x00000009ff077e24 */ /* 0x000fe4000f8e00ff */
[----:B0-----:R-:W-:-:S02]  /*25a10*/  IMAD.U32 R10, RZ, RZ, UR4 ;  /* 0x00000004ff0a7e24 */ /* 0x001fc4000f8e00ff */
[----:B------:R-:W-:Y:S02]  /*25a20*/  IMAD.U32 R11, RZ, RZ, UR5 ;  /* 0x00000005ff0b7e24 */ /* 0x000fe4000f8e00ff */
[----:B------:R-:W-:Y:S02]  /*25a30*/  IMAD.MOV.U32 R8, RZ, RZ, 0x70 ;  /* 0x00000070ff087424 */ /* 0x000fe400078e00ff */
[----:B------:R-:W-:-:S07]  /*25a40*/  IMAD.MOV.U32 R12, RZ, RZ, 0x1 ;  /* 0x00000001ff0c7424 */ /* 0x000fce00078e00ff */
[----:B------:R-:W-:-:S07]  /*25a50*/  LEPC R20, `(.L_x_1929) ;  /* 0x000000001014794e */ /* 0x000fce0000000000 */
[----:B--2---:R-:W-:Y:S05]  /*25a60*/  CALL.ABS.NOINC R2 ;  /* 0x0000000002007343 */ /* 0x004fea0003c00000 */
.L_x_1929:
[----:B------:R-:W-:Y:S05]  /*25a70*/  BSYNC B6 ;  /* 0x0000000000067941 */ /* 0x000fea0003800000 */
.L_x_1928:
        /* <DEDUP_REMOVED lines=8> */
[----:B------:R2:W3:Y:S01]  /*25b00*/  LDC.64 R2, c[0x4][R18] ;  /* 0x0100000012027b82 */ /* 0x0004e20000000a00 */
[----:B------:R-:W-:Y:S01]  /*25b10*/  IMAD.U32 R4, RZ, RZ, UR6 ;  /* 0x00000006ff047e24 */ /* 0x000fe2000f8e00ff */
[----:B------:R-:W-:Y:S01]  /*25b20*/  MOV R11, UR5 ;  /* 0x00000005000b7c02 */ /* 0x000fe20008000f00 */
[----:B------:R-:W-:Y:S02]  /*25b30*/  IMAD.U32 R5, RZ, RZ, UR7 ;  /* 0x00000007ff057e24 */ /* 0x000fe4000f8e00ff */
[----:B-1----:R-:W-:Y:S02]  /*25b40*/  IMAD.U32 R6, RZ, RZ, UR8 ;  /* 0x00000008ff067e24 */ /* 0x002fe4000f8e00ff */
[----:B------:R-:W-:-:S02]  /*25b50*/  IMAD.U32 R7, RZ, RZ, UR9 ;  /* 0x00000009ff077e24 */ /* 0x000fc4000f8e00ff */
[----:B0-----:R-:W-:Y:S02]  /*25b60*/  IMAD.U32 R10, RZ, RZ, UR4 ;  /* 0x00000004ff0a7e24 */ /* 0x001fe4000f8e00ff */
[----:B------:R-:W-:Y:S02]  /*25b70*/  IMAD.MOV.U32 R8, RZ, RZ, 0x70 ;  /* 0x00000070ff087424 */ /* 0x000fe400078e00ff */
[----:B------:R-:W-:Y:S02]  /*25b80*/  IMAD.MOV.U32 R12, RZ, RZ, 0x1 ;  /* 0x00000001ff0c7424 */ /* 0x000fe400078e00ff */
[----:B--2---:R-:W-:-:S07]  /*25b90*/  IMAD.MOV.U32 R13, RZ, RZ, RZ ;  /* 0x000000ffff0d7224 */ /* 0x004fce00078e00ff */
[----:B------:R-:W-:-:S07]  /*25ba0*/  LEPC R20, `(.L_x_1932) ;  /* 0x000000001014794e */ /* 0x000fce0000000000 */
[----:B---3--:R-:W-:Y:S05]  /*25bb0*/  CALL.ABS.NOINC R2 ;  /* 0x0000000002007343 */ /* 0x008fea0003c00000 */
.L_x_1932:
[----:B------:R0:W1:Y:S01]  /*25bc0*/  LDC.64 R2, c[0x4][R18] ;  /* 0x0100000012027b82 */ /* 0x0000620000000a00 */
[----:B------:R-:W-:Y:S01]  /*25bd0*/  ULDC.64 UR4, c[0x4][0x90] ;  /* 0x0100240000047ab9 */ /* 0x000fe20000000a00 */
[----:B------:R-:W-:Y:S01]  /*25be0*/  ULDC.64 UR6, c[0x4][0x98] ;  /* 0x0100260000067ab9 */ /* 0x000fe20000000a00 */
[----:B------:R-:W-:Y:S01]  /*25bf0*/  ULDC.64 UR8, c[0x4][0x18] ;  /* 0x0100060000087ab9 */ /* 0x000fe20000000a00 */
[----:B------:R-:W-:Y:S01]  /*25c00*/  IMAD.U32 R4, RZ, RZ, UR4 ;  /* 0x00000004ff047e24 */ /* 0x000fe2000f8e00ff */
[----:B------:R-:W-:Y:S01]  /*25c10*/  MOV R7, UR7 ;  /* 0x0000000700077c02 */ /* 0x000fe20008000f00 */
        /* <DEDUP_REMOVED lines=9> */
.L_x_1931:
[----:B------:R-:W-:Y:S05]  /*25cb0*/  BSYNC B6 ;  /* 0x0000000000067941 */ /* 0x000fea0003800000 */
.L_x_1930:
[----:B------:R-:W-:Y:S01]  /*25cc0*/  ULDC.64 UR4, c[0x0][0x9f8] ;  /* 0x00027e0000047ab9 */ /* 0x000fe20000000a00 */
[----:B------:R-:W2:Y:S01]  /*25cd0*/  LDL R18, [R1+0x4] ;  /* 0x0000040001127983 */ /* 0x000ea20000100800 */
[----:B------:R-:W-:Y:S01]  /*25ce0*/  ISETP.NE.U32.AND P0, PT, RZ, UR4, PT ;  /* 0x00000004ff007c0c */ /* 0x000fe2000bf05070 */
[----:B------:R-:W-:Y:S01]  /*25cf0*/  IMAD.MOV.U32 R33, RZ, RZ, R27 ;  /* 0x000000ffff217224 */ /* 0x000fe200078e001b */
[----:B------:R-:W3:Y:S01]  /*25d00*/  LDC R0, c[0x0][0x430] ;  /* 0x00010c00ff007b82 */ /* 0x000ee20000000800 */
[----:B------:R-:W4:Y:S01]  /*25d10*/  S2R R20, SR_TID.X ;  /* 0x0000000000147919 */ /* 0x000f220000002100 */
[----:B------:R-:W-:Y:S01]  /*25d20*/  ISETP.NE.AND.EX P0, PT, RZ, UR5, PT, P0 ;  /* 0x00000005ff007c0c */ /* 0x000fe2000bf05300 */
[----:B------:R-:W-:Y:S01]  /*25d30*/  VIADD R23, R19, 0xffffffff ;  /* 0xffffffff13177836 */ /* 0x000fe20000000000 */
[----:B------:R-:W-:-:S11]  /*25d40*/  ULDC UR4, c[0x0][0x320] ;  /* 0x0000c80000047ab9 */ /* 0x000fd60000000800 */
[----:B------:R-:W0:Y:S01]  /*25d50*/  @P0 LDC.64 R2, c[0x0][0x9f8] ;  /* 0x00027e00ff020b82 */ /* 0x000e220000000a00 */
[----:B----4-:R-:W-:Y:S01]  /*25d60*/  LOP3.LUT R20, R20, 0x7f, RZ, 0xc0, !PT ;  /* 0x0000007f14147812 */ /* 0x010fe200078ec0ff */
[----:B0-----:R-:W-:-:S05]  /*25d70*/  @P0 IMAD.WIDE R2, R27, 0x4, R2 ;  /* 0x000000041b020825 */ /* 0x001fca00078e0202 */
[----:B------:R0:W4:Y:S01]  /*25d80*/  @P0 LDG.E R33, desc[UR60][R2.64] ;  /* 0x0000003c02210981 */ /* 0x000122000c1e1900 */
[----:B------:R-:W-:Y:S02]  /*25d90*/  SHF.R.U32.HI R21, RZ, 0x3, R20 ;  /* 0x00000003ff157819 */ /* 0x000fe40000011614 */
[----:B---3--:R-:W-:Y:S01]  /*25da0*/  ISETP.NE.AND P1, PT, R0, 0x1, PT ;  /* 0x000000010000780c */ /* 0x008fe20003f25270 */
[----:B------:R-:W3:Y:S01]  /*25db0*/  S2R R20, SR_TID.X ;  /* 0x0000000000147919 */ /* 0x000ee20000002100 */
[----:B------:R-:W0:Y:S11]  /*25dc0*/  S2R R19, SR_TID.X ;  /* 0x0000000000137919 */ /* 0x000e360000002100 */
[----:B-1----:R-:W1:Y:S08]  /*25dd0*/  @P1 LDC R6, c[0x0][0x434] ;  /* 0x00010d00ff061b82 */ /* 0x002e700000000800 */
[----:B------:R-:W1:Y:S01]  /*25de0*/  @P1 LDC R7, c[0x0][0x438] ;  /* 0x00010e00ff071b82 */ /* 0x000e620000000800 */
[----:B---3--:R-:W-:-:S04]  /*25df0*/  SHF.L.U32 R20, R20, 0x4, RZ ;  /* 0x0000000414147819 */ /* 0x008fc800000006ff */
[----:B------:R-:W-:Y:S01]  /*25e00*/  LOP3.LUT R20, R21, 0x70, R20, 0xf8, !PT ;  /* 0x0000007015147812 */ /* 0x000fe200078ef814 */
[----:B0-----:R-:W-:-:S04]  /*25e10*/  IMAD.SHL.U32 R19, R19, 0x8, RZ ;  /* 0x0000000813137824 */ /* 0x001fc800078e00ff */
[----:B------:R-:W-:Y:S01]  /*25e20*/  IMAD R4, R23, 0x60, R20 ;  /* 0x0000006017047824 */ /* 0x000fe200078e0214 */
[----:B------:R-:W-:-:S04]  /*25e30*/  LOP3.LUT R19, R19, 0x38, RZ, 0xc0, !PT ;  /* 0x0000003813137812 */ /* 0x000fc800078ec0ff */
[----:B------:R-:W-:-:S04]  /*25e40*/  ISETP.GE.AND P0, PT, R4, R37, PT ;  /* 0x000000250400720c */ /* 0x000fc80003f06270 */
[----:B------:R-:W-:Y:S02]  /*25e50*/  ISETP.GT.U32.OR P0, PT, R20, 0x5f, P0 ;  /* 0x0000005f1400780c */ /* 0x000fe40000704470 */
[----:B------:R-:W-:Y:S01]  /*25e60*/  LOP3.LUT R16, R16, 0xfffffff7, RZ, 0xc0, !PT ;  /* 0xfffffff710107812 */ /* 0x000fe200078ec0ff */
[----:B------:R-:W-:Y:S01]  /*25e70*/  UMOV UR5, 0xffffffff ;  /* 0xffffffff00057882 */ /* 0x000fe20000000000 */
[----:B--2---:R-:W-:Y:S01]  /*25e80*/  IMAD.IADD R5, R4, 0x1, R18 ;  /* 0x0000000104057824 */ /* 0x004fe200078e0212 */
[----:B------:R-:W-:-:S03]  /*25e90*/  LOP3.LUT R18, R19, 0x40, RZ, 0xfc, !PT ;  /* 0x0000004013127812 */ /* 0x000fc600078efcff */
[----:B-1----:R-:W-:Y:S01]  /*25ea0*/  @P1 IMAD.HI.U32 R6, R5, R6, RZ ;  /* 0x0000000605061227 */ /* 0x002fe200078e00ff */
[----:B------:R-:W-:-:S03]  /*25eb0*/  ISETP.GE.AND P2, PT, R18, UR4, PT ;  /* 0x0000000412007c0c */ /* 0x000fc6000bf46270 */
[----:B------:R-:W-:Y:S01]  /*25ec0*/  IMAD.MOV.U32 R4, RZ, RZ, R5 ;  /* 0x000000ffff047224 */ /* 0x000fe200078e0005 */
[----:B------:R-:W-:Y:S02]  /*25ed0*/  @P1 SHF.R.U32.HI R4, RZ, R7, R6 ;  /* 0x00000007ff041219 */ /* 0x000fe40000011606 */
[----:B------:R-:W-:Y:S01]  /*25ee0*/  ISETP.GE.AND P1, PT, R19, UR4, PT ;  /* 0x0000000413007c0c */ /* 0x000fe2000bf26270 */
[----:B------:R-:W-:Y:S02]  /*25ef0*/  ULDC UR4, c[0x0][0x2f4] ;  /* 0x0000bd0000047ab9 */ /* 0x000fe40000000800 */
[----:B------:R-:W-:Y:S01]  /*25f00*/  IMAD.MOV R2, RZ, RZ, -R4 ;  /* 0x000000ffff027224 */ /* 0x000fe200078e0a04 */
[----:B------:R-:W-:-:S03]  /*25f10*/  SEL R29, RZ, 0x1, P1 ;  /* 0x00000001ff1d7807 */ /* 0x000fc60000800000 */
[----:B------:R-:W-:Y:S01]  /*25f20*/  IMAD R0, R0, R2, R5 ;  /* 0x0000000200007224 */ /* 0x000fe200078e0205 */
[----:B------:R-:W-:Y:S01]  /*25f30*/  SEL R5, RZ, 0xffffffff, P2 ;  /* 0xffffffffff057807 */ /* 0x000fe20001000000 */
[----:B------:R-:W0:Y:S04]  /*25f40*/  @!P0 LDC.64 R2, c[0x0][0x428] ;  /* 0x00010a00ff028b82 */ /* 0x000e280000000a00 */
[----:B------:R-:W-:Y:S01]  /*25f50*/  IMAD.SHL.U32 R6, R5, 0x2, RZ ;  /* 0x0000000205067824 */ /* 0x000fe200078e00ff */
[----:B------:R-:W-:-:S04]  /*25f60*/  @!P0 SHF.R.S32.HI R5, RZ, 0x1f, R4 ;  /* 0x0000001fff058819 */ /* 0x000fc80000011404 */
[----:B------:R-:W-:Y:S02]  /*25f70*/  LOP3.LUT R29, R6, 0x2, R29, 0xe2, !PT ;  /* 0x00000002061d7812 */ /* 0x000fe400078ee21d */
[----:B----4-:R-:W-:Y:S01]  /*25f80*/  SHF.R.S32.HI R8, RZ, 0x1f, R33 ;  /* 0x0000001fff087819 */ /* 0x010fe20000011421 */
[----:B0-----:R-:W-:-:S04]  /*25f90*/  @!P0 IMAD.WIDE.U32 R4, R33, R2, R4 ;  /* 0x0000000221048225 */ /* 0x001fc800078e0004 */
[----:B------:R-:W-:Y:S01]  /*25fa0*/  @!P0 IMAD R6, R8, R2, RZ ;  /* 0x0000000208068224 */ /* 0x000fe200078e02ff */
[----:B------:R-:W-:Y:S01]  /*25fb0*/  ISETP.GE.AND P2, PT, R19, UR4, PT ;  /* 0x0000000413007c0c */ /* 0x000fe2000bf46270 */
[----:B------:R0:W-:Y:S02]  /*25fc0*/  STL [R1+0x8], R8 ;  /* 0x0000080801007387 */ /* 0x0001e40000100800 */
[----:B------:R-:W-:Y:S02]  /*25fd0*/  @!P0 IMAD R6, R33, R3, R6 ;  /* 0x0000000321068224 */ /* 0x000fe400078e0206 */
[----:B------:R-:W1:Y:S03]  /*25fe0*/  @!P0 LDC.64 R2, c[0x0][0x418] ;  /* 0x00010600ff028b82 */ /* 0x000e660000000a00 */
[----:B------:R-:W-:Y:S01]  /*25ff0*/  @!P0 IADD3 R6, R5, R6, RZ ;  /* 0x0000000605068210 */ /* 0x000fe20007ffe0ff */
[----:B------:R-:W-:Y:S01]  /*26000*/  IMAD.U32 R5, RZ, RZ, UR39 ;  /* 0x00000027ff057e24 */ /* 0x000fe2000f8e00ff */
[----:B-1----:R-:W-:-:S04]  /*26010*/  @!P0 LEA R2, P1, R4, R2, 0x2 ;  /* 0x0000000204028211 */ /* 0x002fc800078210ff */
[----:B------:R-:W-:Y:S01]  /*26020*/  @!P0 LEA.HI.X R3, R4, R3, R6, 0x2, P1 ;  /* 0x0000000304038211 */ /* 0x000fe200008f1406 */
[----:B------:R-:W-:-:S06]  /*26030*/  IMAD.MOV.U32 R4, RZ, RZ, RZ ;  /* 0x000000ffff047224 */ /* 0x000fcc00078e00ff */
[----:B------:R1:W5:Y:S01]  /*26040*/  @!P0 LDG.E R4, desc[UR60][R2.64] ;  /* 0x0000003c02048981 */ /* 0x000362000c1e1900 */
[----:B------:R-:W-:Y:S02]  /*26050*/  ISETP.GT.U32.AND P0, PT, R20, 0x5f, PT ;  /* 0x0000005f1400780c */ /* 0x000fe40003f04070 */
[----:B------:R-:W-:Y:S02]  /*26060*/  ISETP.NE.AND P3, PT, R5, 0x3, PT ;  /* 0x000000030500780c */ /* 0x000fe40003f65270 */
[----:B0-----:R-:W-:Y:S02]  /*26070*/  LOP3.LUT R8, R19, 0x80, RZ, 0xfc, !PT ;  /* 0x0000008013087812 */ /* 0x001fe400078efcff */
[----:B------:R-:W-:-:S07]  /*26080*/  ISETP.GE.AND P1, PT, R18, UR4, PT ;  /* 0x0000000412007c0c */ /* 0x000fce000bf26270 */
[----:B------:R-:W-:Y:S02]  /*26090*/  @P0 LOP3.LUT R16, R16, 0x8, RZ, 0xfc, !PT ;  /* 0x0000000810100812 */ /* 0x000fe400078efcff */
[----:B------:R-:W-:Y:S02]  /*260a0*/  ISETP.GE.AND P0, PT, R8, UR4, PT ;  /* 0x0000000408007c0c */ /* 0x000fe4000bf06270 */
[----:B------:R-:W-:-:S04]  /*260b0*/  LOP3.LUT R16, R16, 0xffffffef, RZ, 0xc0, !PT ;  /* 0xffffffef10107812 */ /* 0x000fc800078ec0ff */
[----:B------:R-:W-:-:S04]  /*260c0*/  @P3 LOP3.LUT R16, R16, 0x10, RZ, 0xfc, !PT ;  /* 0x0000001010103812 */ /* 0x000fc800078efcff */
[----:B------:R-:W-:-:S04]  /*260d0*/  LOP3.LUT R16, R16, 0xfffffffb, RZ, 0xc0, !PT ;  /* 0xfffffffb10107812 */ /* 0x000fc800078ec0ff */
[----:B------:R-:W-:-:S04]  /*260e0*/  @P2 LOP3.LUT R16, R16, 0x4, RZ, 0xfc, !PT ;  /* 0x0000000410102812 */ /* 0x000fc800078efcff */
[----:B------:R-:W-:-:S04]  /*260f0*/  LOP3.LUT R16, R16, 0xfffffffe, RZ, 0xc0, !PT ;  /* 0xfffffffe10107812 */ /* 0x000fc800078ec0ff */
[----:B------:R-:W-:-:S04]  /*26100*/  LOP3.LUT R16, R16, 0xfffffffd, RZ, 0xc0, !PT ;  /* 0xfffffffd10107812 */ /* 0x000fc800078ec0ff */
[----:B------:R-:W-:-:S04]  /*26110*/  @P1 LOP3.LUT R16, R16, 0x2, RZ, 0xfc, !PT ;  /* 0x0000000210101812 */ /* 0x000fc800078efcff */
[----:B------:R-:W-:Y:S01]  /*26120*/  @P0 LOP3.LUT R16, R16, 0x1, RZ, 0xfc, !PT ;  /* 0x0000000110100812 */ /* 0x000fe200078efcff */
[----:B-1----:R-:W-:Y:S06]  /*26130*/  BRA.DIV UR5, `(.L_x_1933) ;  /* 0x0000005605987947 */ /* 0x002fec000b800000 */
.L_x_2062:
[----:B------:R-:W-:Y:S05]  /*26140*/  @!P3 BRA `(.L_x_1934) ;  /* 0x000000000004b947 */ /* 0x000fea0003800000 */
[----:B------:R-:W-:Y:S01]  /*26150*/  BPT.TRAP 0x1 ;  /* 0x000000040000795c */ /* 0x000fe20000300000 */
.L_x_1934:
        /* <DEDUP_REMOVED lines=23> */
.L_x_2063:
[----:B------:R-:W-:Y:S05]  /*262d0*/  BSYNC B0 ;  /* 0x0000000000007941 */ /* 0x000fea0003800000 */
.L_x_1935:
[----:B------:R-:W1:Y:S01]  /*262e0*/  S2R R8, SR_TID.X ;  /* 0x0000000000087919 */ /* 0x000e620000002100 */
[----:B------:R-:W-:Y:S01]  /*262f0*/  ULDC.64 UR4, c[0x0][0x300] ;  /* 0x0000c00000047ab9 */ /* 0x000fe20000000a00 */
[----:B------:R-:W-:Y:S01]  /*26300*/  ULDC.64 UR6, c[0x0][0x2e8] ;  /* 0x0000ba0000067ab9 */ /* 0x000fe20000000a00 */
[----:B------:R-:W-:Y:S01]  /*26310*/  IMAD R5, R5, UR4, RZ ;  /* 0x0000000405057c24 */ /* 0x000fe2000f8e02ff */
[----:B------:R-:W2:Y:S01]  /*26320*/  S2R R9, SR_TID.X ;  /* 0x0000000000097919 */ /* 0x000ea20000002100 */
[----:B0-----:R-:W-:Y:S01]  /*26330*/  IMAD.WIDE.U32 R2, R0, UR4, RZ ;  /* 0x0000000400027c25 */ /* 0x001fe2000f8e00ff */
[C---:B------:R-:W-:Y:S02]  /*26340*/  LOP3.LUT P4, RZ, R16.reuse, 0x4, RZ, 0xc0, !PT ;  /* 0x0000000410ff7812 */ /* 0x040fe4000788c0ff */
[----:B------:R-:W-:Y:S01]  /*26350*/  LOP3.LUT P3, RZ, R16, 0x2, RZ, 0xc0, !PT ;  /* 0x0000000210ff7812 */ /* 0x000fe2000786c0ff */
        /* <DEDUP_REMOVED lines=8> */
[----:B------:R-:W-:Y:S01]  /*263e0*/  IMAD R5, R28, 0x4800, R34 ;  /* 0x000048001c057824 */ /* 0x000fe200078e0222 */
[----:B------:R-:W-:Y:S01]  /*263f0*/  IADD3 R3, R3, R6, RZ ;  /* 0x0000000603037210 */ /* 0x000fe20007ffe0ff */
[----:B------:R-:W-:Y:S02]  /*26400*/  IMAD R6, R23, -0x60, R37 ;  /* 0xffffffa017067824 */ /* 0x000fe400078e0225 */
[----:B------:R-:W-:Y:S01]  /*26410*/  IMAD.WIDE.U32 R2, R26, UR4, R2 ;  /* 0x000000041a027c25 */ /* 0x000fe2000f8e0002 */
[----:B------:R-:W-:Y:S01]  /*26420*/  UMOV UR4, 0xffffffff ;  /* 0xffffffff00047882 */ /* 0x000fe20000000000 */
[----:B-1----:R-:W-:Y:S02]  /*26430*/  LOP3.LUT R8, R8, 0x7f, RZ, 0xc0, !PT ;  /* 0x0000007f08087812 */ /* 0x002fe400078ec0ff */
[----:B------:R-:W-:Y:S01]  /*26440*/  IMAD R0, R26, UR5, R3 ;  /* 0x000000051a007c24 */ /* 0x000fe2000f8e0203 */
[C---:B------:R-:W-:Y:S02]  /*26450*/  LEA R4, P0, R2.reuse, UR6, 0x1 ;  /* 0x0000000602047c11 */ /* 0x040fe4000f8008ff */
[----:B------:R-:W-:Y:S01]  /*26460*/  SHF.R.U32.HI R8, RZ, 0x3, R8 ;  /* 0x00000003ff087819 */ /* 0x000fe20000011608 */
[----:B--2---:R-:W-:Y:S01]  /*26470*/  IMAD.SHL.U32 R9, R9, 0x8, RZ ;  /* 0x0000000809097824 */ /* 0x004fe200078e00ff */
[----:B------:R-:W-:-:S03]  /*26480*/  LEA.HI.X R0, R2, UR7, R0, 0x1, P0 ;  /* 0x0000000702007c11 */ /* 0x000fc600080f0c00 */
[----:B------:R-:W-:Y:S01]  /*26490*/  IMAD.IADD R6, R6, 0x1, -R8 ;  /* 0x0000000106067824 */ /* 0x000fe200078e0a08 */
[----:B------:R-:W-:-:S04]  /*264a0*/  LOP3.LUT R9, R9, 0x38, RZ, 0xc0, !PT ;  /* 0x0000003809097812 */ /* 0x000fc800078ec0ff */
        /* <DEDUP_REMOVED lines=64> */
.L_x_2077:
[----:B------:R-:W-:-:S13]  /*268b0*/  ISETP.GE.AND P0, PT, R6, 0x51, PT ;  /* 0x000000510600780c */ /* 0x000fda0003f06270 */
[----:B-1----:R-:W-:Y:S02]  /*268c0*/  @P0 LEA R2, P1, R9, R2, 0x1 ;  /* 0x0000000209020211 */ /* 0x002fe400078208ff */
[----:B------:R-:W-:-:S03]  /*268d0*/  @P0 LEA R5, R5, R17, 0x1 ;  /* 0x0000001105050211 */ /* 0x000fc600078e08ff */
        /* <DEDUP_REMOVED lines=9> */
.L_x_1938:
        /* <DEDUP_REMOVED lines=10> */
.L_x_1939:
[----:B------:R2:W-:Y:S02]  /*26a10*/  SYNCS.ARRIVE.TRANS64.A1T0 RZ, [R7+URZ+0x2a830], RZ ;  /* 0x02a830ff07ff79a7 */ /* 0x0005e4000810003f */
[----:B------:R-:W-:Y:S05]  /*26a20*/  WARPSYNC.ALL ;  /* 0x0000000000007948 */ /* 0x000fea0003800000 */
[----:B------:R-:W-:Y:S01]  /*26a30*/  ULDC.64 UR4, c[0x0][0xa00] ;  /* 0x0002800000047ab9 */ /* 0x000fe20000000a00 */
[----:B-1----:R-:W-:Y:S01]  /*26a40*/  VIADD R2, R17, 0xc400 ;  /* 0x0000c40011027836 */ /* 0x002fe20000000000 */
[----:B------:R-:W-:Y:S01]  /*26a50*/  BAR.SYNC.DEFER_BLOCKING 0x8, 0x180 ;  /* 0x0206000000007b1d */ /* 0x000fe20000010000 */
[----:B------:R-:W-:Y:S02]  /*26a60*/  ISETP.NE.U32.AND P0, PT, RZ, UR4, PT ;  /* 0x00000004ff007c0c */ /* 0x000fe4000bf05070 */
[----:B------:R-:W-:-:S02]  /*26a70*/  SHF.R.S32.HI R0, RZ, 0x1f, R27 ;  /* 0x0000001fff007819 */ /* 0x000fc4000001141b */
[----:B------:R-:W-:Y:S01]  /*26a80*/  ISETP.NE.AND.EX P0, PT, RZ, UR5, PT, P0 ;  /* 0x00000005ff007c0c */ /* 0x000fe2000bf05300 */
[----:B------:R-:W-:Y:S01]  /*26a90*/  ULDC.64 UR4, c[0x0][0x298] ;  /* 0x0000a60000047ab9 */ /* 0x000fe20000000a00 */
[----:B------:R-:W-:Y:S01]  /*26aa0*/  LOP3.LUT P1, RZ, R2, 0x3ff, RZ, 0xc0, !PT ;  /* 0x000003ff02ff7812 */ /* 0x000fe2000782c0ff */
[----:B------:R-:W-:Y:S01]  /*26ab0*/  BSSY B6, `(.L_x_1940) ;  /* 0x000001c000067945 */ /* 0x000fe20003800000 */
[----:B------:R-:W-:Y:S02]  /*26ac0*/  SEL R0, R0, RZ, !P0 ;  /* 0x000000ff00007207 */ /* 0x000fe40004000000 */
[----:B------:R-:W-:-:S03]  /*26ad0*/  SEL R2, R27, RZ, !P0 ;  /* 0x000000ff1b027207 */ /* 0x000fc60004000000 */
[----:B------:R1:W-:Y:S04]  /*26ae0*/  STL [R1+0x28], R0 ;  /* 0x0000280001007387 */ /* 0x0003e80000100800 */
[----:B------:R3:W-:Y:S01]  /*26af0*/  STL [R1+0x14], R2 ;  /* 0x0000140201007387 */ /* 0x0007e20000100800 */
[----:B-1----:R-:W-:Y:S01]  /*26b00*/  SHF.R.S32.HI R0, RZ, 0x1f, R35 ;  /* 0x0000001fff007819 */ /* 0x002fe20000011423 */
[----:B---3--:R-:W-:-:S04]  /*26b10*/  IMAD.WIDE.U32 R2, R35, UR4, RZ ;  /* 0x0000000423027c25 */ /* 0x008fc8000f8e00ff */
[----:B------:R-:W-:Y:S01]  /*26b20*/  IMAD R0, R0, UR4, RZ ;  /* 0x0000000400007c24 */ /* 0x000fe2000f8e02ff */
[----:B------:R1:W-:Y:S03]  /*26b30*/  STL.64 [R1+0x18], R2 ;  /* 0x0000180201007387 */ /* 0x0003e60000100a00 */
[----:B------:R-:W-:-:S04]  /*26b40*/  IMAD R0, R35, UR5, R0 ;  /* 0x0000000523007c24 */ /* 0x000fc8000f8e0200 */
[----:B------:R-:W-:Y:S01]  /*26b50*/  IMAD.IADD R35, R3, 0x1, R0 ;  /* 0x0000000103237824 */ /* 0x000fe200078e0200 */
[----:B------:R-:W-:Y:S06]  /*26b60*/  @!P1 BRA `(.L_x_1941) ;  /* 0x0000000000409947 */ /* 0x000fec0003800000 */
[----:B-1----:R-:W-:Y:S01]  /*26b70*/  MOV R2, 0x0 ;  /* 0x0000000000027802 */ /* 0x002fe20000000f00 */
[----:B------:R-:W-:Y:S01]  /*26b80*/  ULDC.64 UR4, c[0x4][0x90] ;  /* 0x0100240000047ab9 */ /* 0x000fe20000000a00 */
[----:B------:R-:W-:Y:S01]  /*26b90*/  ULDC.64 UR6, c[0x4][0x98] ;  /* 0x0100260000067ab9 */ /* 0x000fe20000000a00 */
[----:B------:R-:W-:Y:S01]  /*26ba0*/  ULDC.64 UR8, c[0x4][0x20] ;  /* 0x0100080000087ab9 */ /* 0x000fe20000000a00 */
[----:B0-----:R-:W-:Y:S01]  /*26bb0*/  IMAD.U32 R4, RZ, RZ, UR4 ;  /* 0x00000004ff047e24 */ /* 0x001fe2000f8e00ff */
[----:B------:R-:W-:Y:S01]  /*26bc0*/  MOV R10, UR8 ;  /* 0x00000008000a7c02 */ /* 0x000fe20008000f00 */
[----:B------:R-:W0:Y:S01]  /*26bd0*/  LDC.64 R2, c[0x4][R2] ;  /* 0x0100000002027b82 */ /* 0x000e220000000a00 */
[----:B------:R-:W-:Y:S02]  /*26be0*/  IMAD.U32 R5, RZ, RZ, UR5 ;  /* 0x00000005ff057e24 */ /* 0x000fe4000f8e00ff */
[----:B------:R-:W-:Y:S02]  /*26bf0*/  IMAD.U32 R6, RZ, RZ, UR6 ;  /* 0x00000006ff067e24 */ /* 0x000fe4000f8e00ff */
[----:B--2---:R-:W-:-:S02]  /*26c00*/  IMAD.U32 R7, RZ, RZ, UR7 ;  /* 0x00000007ff077e24 */ /* 0x004fc4000f8e00ff */
[----:B------:R-:W-:Y:S02]  /*26c10*/  IMAD.U32 R11, RZ, RZ, UR9 ;  /* 0x00000009ff0b7e24 */ /* 0x000fe4000f8e00ff */
[----:B------:R-:W-:Y:S02]  /*26c20*/  IMAD.MOV.U32 R8, RZ, RZ, 0x70 ;  /* 0x00000070ff087424 */ /* 0x000fe400078e00ff */
[----:B------:R-:W-:Y:S02]  /*26c30*/  IMAD.MOV.U32 R12, RZ, RZ, 0x1 ;  /* 0x00000001ff0c7424 */ /* 0x000fe400078e00ff */
[----:B------:R-:W-:-:S07]  /*26c40*/  IMAD.MOV.U32 R13, RZ, RZ, RZ ;  /* 0x000000ffff0d7224 */ /* 0x000fce00078e00ff */
[----:B------:R-:W-:-:S07]  /*26c50*/  LEPC R20, `(.L_x_1941) ;  /* 0x000000001014794e */ /* 0x000fce0000000000 */
[----:B0-----:R-:W-:Y:S05]  /*26c60*/  CALL.ABS.NOINC R2 ;  /* 0x0000000002007343 */ /* 0x001fea0003c00000 */
.L_x_1941:
[----:B------:R-:W-:Y:S05]  /*26c70*/  BSYNC B6 ;  /* 0x0000000000067941 */ /* 0x000fea0003800000 */
.L_x_1940:
[----:B------:R-:W3:Y:S01]  /*26c80*/  LDL.LU R20, [R1+0x28] ;  /* 0x0000280001147983 */ /* 0x000ee20000300800 */
[----:B------:R-:W-:Y:S01]  /*26c90*/  ULDC.64 UR4, c[0x0][0x2d8] ;  /* 0x0000b60000047ab9 */ /* 0x000fe20000000a00 */
[----:B--2---:R-:W2:Y:S02]  /*26ca0*/  LDC R7, c[0x0][0x448] ;  /* 0x00011200ff077b82 */ /* 0x004ea40000000800 */
[----:B------:R-:W4:Y:S04]  /*26cb0*/  LDL.LU R21, [R1+0x14] ;  /* 0x0000140001157983 */ /* 0x000f280000300800 */
[----:B-1----:R-:W5:Y:S01]  /*26cc0*/  LDL.LU.64 R2, [R1+0x18] ;  /* 0x0000180001027983 */ /* 0x002f620000300a00 */
[----:B------:R-:W1:Y:S01]  /*26cd0*/  S2R R8, SR_TID.X ;  /* 0x0000000000087919 */ /* 0x000e620000002100 */
[----:B--2---:R-:W-:-:S13]  /*26ce0*/  ISETP.NE.AND P0, PT, R7, 0x1, PT ;  /* 0x000000010700780c */ /* 0x004fda0003f05270 */
[----:B------:R-:W2:Y:S01]  /*26cf0*/  @P0 LDC R6, c[0x0][0x44c] ;  /* 0x00011300ff060b82 */ /* 0x000ea20000000800 */
[----:B-1----:R-:W-:-:S05]  /*26d00*/  IMAD.SHL.U32 R8, R8, 0x8, RZ ;  /* 0x0000000808087824 */ /* 0x002fca00078e00ff */
[----:B------:R-:W-:Y:S01]  /*26d10*/  LOP3.LUT R8, R8, 0x38, RZ, 0xc0, !PT ;  /* 0x0000003808087812 */ /* 0x000fe200078ec0ff */
[----:B-----5:R-:W-:Y:S02]  /*26d20*/  IMAD.MOV.U32 R3, RZ, RZ, R35 ;  /* 0x000000ffff037224 */ /* 0x020fe400078e0023 */
[----:B------:R-:W-:-:S04]  /*26d30*/  IMAD.WIDE.U32 R2, R26, UR4, R2 ;  /* 0x000000041a027c25 */ /* 0x000fc8000f8e0002 */
[----:B------:R-:W-:Y:S01]  /*26d40*/  IMAD R3, R26, UR5, R3 ;  /* 0x000000051a037c24 */ /* 0x000fe2000f8e0203 */
[----:B------:R-:W-:Y:S02]  /*26d50*/  ULDC.64 UR4, c[0x0][0x2e0] ;  /* 0x0000b80000047ab9 */ /* 0x000fe40000000a00 */
[----:B---3--:R-:W-:Y:S02]  /*26d60*/  IMAD R0, R20, UR4, RZ ;  /* 0x0000000414007c24 */ /* 0x008fe4000f8e02ff */
[----:B------:R-:W1:Y:S01]  /*26d70*/  S2R R20, SR_TID.X ;  /* 0x0000000000147919 */ /* 0x000e620000002100 */
[----:B----4-:R-:W-:-:S04]  /*26d80*/  IMAD.WIDE.U32 R2, R21, UR4, R2 ;  /* 0x0000000415027c25 */ /* 0x010fc8000f8e0002 */
[----:B------:R-:W-:Y:S01]  /*26d90*/  IMAD R0, R21, UR5, R0 ;  /* 0x0000000515007c24 */ /* 0x000fe2000f8e0200 */
[----:B------:R-:W-:-:S03]  /*26da0*/  ULDC.64 UR4, c[0x0][0x2d0] ;  /* 0x0000b40000047ab9 */ /* 0x000fc60000000a00 */
[----:B------:R-:W-:Y:S02]  /*26db0*/  IMAD.IADD R3, R3, 0x1, R0 ;  /* 0x0000000103037824 */ /* 0x000fe400078e0200 */
[----:B------:R-:W3:Y:S01]  /*26dc0*/  @P0 LDC R0, c[0x0][0x450] ;  /* 0x00011400ff000b82 */ /* 0x000ee20000000800 */
[----:B-1----:R-:W-:-:S04]  /*26dd0*/  LOP3.LUT R20, R20, 0x7f, RZ, 0xc0, !PT ;  /* 0x0000007f14147812 */ /* 0x002fc800078ec0ff */
[----:B------:R-:W-:Y:S02]  /*26de0*/  SHF.R.U32.HI R21, RZ, 0x3, R20 ;  /* 0x00000003ff157819 */ /* 0x000fe40000011614 */
[----:B------:R-:W1:Y:S02]  /*26df0*/  S2R R20, SR_TID.X ;  /* 0x0000000000147919 */ /* 0x000e640000002100 */
[----:B-1----:R-:W-:-:S04]  /*26e00*/  SHF.L.U32 R20, R20, 0x4, RZ ;  /* 0x0000000414147819 */ /* 0x002fc800000006ff */
[----:B------:R-:W-:Y:S02]  /*26e10*/  LOP3.LUT R20, R21, 0x70, R20, 0xf8, !PT ;  /* 0x0000007015147812 */ /* 0x000fe400078ef814 */
[----:B------:R-:W1:Y:S03]  /*26e20*/  S2R R21, SR_TID.X ;  /* 0x0000000000157919 */ /* 0x000e660000002100 */
[----:B------:R-:W-:Y:S02]  /*26e30*/  IMAD.IADD R5, R20, 0x1, R25 ;  /* 0x0000000114057824 */ /* 0x000fe400078e0219 */
[----:B------:R-:W4:Y:S02]  /*26e40*/  S2R R20, SR_TID.X ;  /* 0x0000000000147919 */ /* 0x000f240000002100 */
[----:B--2---:R-:W-:-:S04]  /*26e50*/  @P0 IMAD.HI.U32 R6, R5, R6, RZ ;  /* 0x0000000605060227 */ /* 0x004fc800078e00ff */
[----:B0-----:R-:W-:Y:S01]  /*26e60*/  IMAD.MOV.U32 R4, RZ, RZ, R5 ;  /* 0x000000ffff047224 */ /* 0x001fe200078e0005 */
[----:B---3--:R-:W-:-:S05]  /*26e70*/  @P0 SHF.R.U32.HI R4, RZ, R0, R6 ;  /* 0x00000000ff040219 */ /* 0x008fca0000011606 */
[----:B------:R-:W-:Y:S02]  /*26e80*/  IMAD.MOV R0, RZ, RZ, -R4 ;  /* 0x000000ffff007224 */ /* 0x000fe400078e0a04 */
[----:B------:R-:W-:-:S04]  /*26e90*/  IMAD.WIDE.U32 R2, R4, UR4, R2 ;  /* 0x0000000404027c25 */ /* 0x000fc8000f8e0002 */
[----:B------:R-:W-:Y:S01]  /*26ea0*/  IMAD R0, R7, R0, R5 ;  /* 0x0000000007007224 */ /* 0x000fe200078e0205 */
[----:B------:R-:W-:-:S05]  /*26eb0*/  SHF.R.S32.HI R5, RZ, 0x1f, R4 ;  /* 0x0000001fff057819 */ /* 0x000fca0000011404 */
[----:B------:R-:W-:Y:S01]  /*26ec0*/  IMAD R5, R5, UR4, RZ ;  /* 0x0000000405057c24 */ /* 0x000fe2000f8e02ff */
[----:B-1----:R-:W-:-:S03]  /*26ed0*/  SHF.L.U32 R21, R21, 0x3, RZ ;  /* 0x0000000315157819 */ /* 0x002fc600000006ff */
[----:B------:R-:W-:Y:S01]  /*26ee0*/  IMAD R5, R4, UR5, R5 ;  /* 0x0000000504057c24 */ /* 0x000fe2000f8e0205 */
[----:B------:R-:W-:Y:S01]  /*26ef0*/  SHF.R.S32.HI R4, RZ, 0x1f, R0 ;  /* 0x0000001fff047819 */ /* 0x000fe20000011400 */
[----:B------:R-:W-:Y:S01]  /*26f00*/  ULDC.64 UR4, c[0x0][0x2c8] ;  /* 0x0000b20000047ab9 */ /* 0x000fe20000000a00 */
[----:B------:R-:W-:Y:S01]  /*26f10*/  LOP3.LUT R21, R21, 0x38, RZ, 0xc0, !PT ;  /* 0x0000003815157812 */ /* 0x000fe200078ec0ff */
[----:B------:R-:W-:Y:S01]  /*26f20*/  IMAD.IADD R3, R3, 0x1, R5 ;  /* 0x0000000103037824 */ /* 0x000fe200078e0205 */
[----:B----4-:R-:W-:Y:S01]  /*26f30*/  LOP3.LUT R20, R20, 0x7f, RZ, 0xc0, !PT ;  /* 0x0000007f14147812 */ /* 0x010fe200078ec0ff */
[----:B------:R-:W-:Y:S01]  /*26f40*/  IMAD R4, R4, UR4, RZ ;  /* 0x0000000404047c24 */ /* 0x000fe2000f8e02ff */
[C---:B------:R-:W-:Y:S01]  /*26f50*/  LOP3.LUT R9, R21.reuse, 0x40, RZ, 0xfc, !PT ;  /* 0x0000004015097812 */ /* 0x040fe200078efcff */
[----:B------:R-:W-:Y:S01]  /*26f60*/  IMAD.WIDE.U32 R2, R0, UR4, R2 ;  /* 0x0000000400027c25 */ /* 0x000fe2000f8e0002 */
[----:B------:R-:W-:-:S03]  /*26f70*/  LOP3.LUT R10, R21, 0x80, RZ, 0xfc, !PT ;  /* 0x00000080150a7812 */ /* 0x000fc600078efcff */
        /* <DEDUP_REMOVED lines=9> */
[----:B------:R-:W-:Y:S02]  /*27010*/  ISETP.GE.AND P0, PT, R10, UR4, PT ;  /* 0x000000040a007c0c */ /* 0x000fe4000bf06270 */
[----:B------:R-:W-:Y:S01]  /*27020*/  SHF.R.U32.HI R9, RZ, 0x3, R20 ;  /* 0x00000003ff097819 */ /* 0x000fe20000011614 */
[----:B------:R-:W-:Y:S10]  /*27030*/  BRA.DIV UR5, `(.L_x_1942) ;  /* 0x0000005205487947 */ /* 0x000ff4000b800000 */
[----:B------:R-:W0:Y:S01]  /*27040*/  SHFL.IDX PT, R3, R0, RZ, 0x181f ;  /* 0x00181fff00037589 */ /* 0x000e2200000e0000 */
[----:B------:R-:W-:Y:S02]  /*27050*/  IMAD R32, R32, R7, RZ ;  /* 0x0000000720207224 */ /* 0x000fe400078e02ff */
[----:B------:R-:W-:Y:S01]  /*27060*/  IMAD.IADD R25, R9, 0x1, R25 ;  /* 0x0000000109197824 */ /* 0x000fe200078e0219 */
[----:B------:R-:W1:Y:S04]  /*27070*/  SHFL.IDX PT, R2, R4, RZ, 0x181f ;  /* 0x00181fff04027589 */ /* 0x000e6800000e0000 */
[----:B------:R-:W-:Y:S01]  /*27080*/  ISETP.GE.AND P1, PT, R25, R32, PT ;  /* 0x000000201900720c */ /* 0x000fe20003f26270 */
[----:B------:R-:W-:-:S12]  /*27090*/  SHFL.IDX PT, R14, R0, 0x7, 0x181f ;  /* 0x00f81f00000e7f89 */ /* 0x000fd800000e0000 */
[----:B0-----:R-:W-:-:S05]  /*270a0*/  @!P1 LEA R5, P4, R8, R3, 0x1 ;  /* 0x0000000308059211 */ /* 0x001fca00078808ff */
[----:B-1----:R-:W-:Y:S02]  /*270b0*/  @!P1 IMAD.X R3, RZ, RZ, R2, P4 ;  /* 0x000000ffff039224 */ /* 0x002fe400020e0602 */
[----:B------:R-:W-:Y:S02]  /*270c0*/  @!P1 IMAD.MOV.U32 R2, RZ, RZ, R5 ;  /* 0x000000ffff029224 */ /* 0x000fe400078e0005 */
[----:B------:R-:W-:-:S03]  /*270d0*/  VIADD R5, R25, 0x10 ;  /* 0x0000001019057836 */ /* 0x000fc60000000000 */
        /* <DEDUP_REMOVED lines=52> */
[----:B------:R-:W-:Y:S02]  /*27420*/  @!P1 IMAD.MOV.U32 R2, RZ, RZ, R5 ;  /* 0x000000ffff029224 */ /* 0x000fe400078e0005 */
        /* <DEDUP_REMOVED lines=9> */
[----:B0-----:R-:W-:-:S05]  /*274c0*/  @!P1 LEA R5, P4, R8, R3, 0x1 ;  /* 0x0000000308059211 */ /* 0x001fca00078808ff */
[----:B-1----:R-:W-:Y:S02]  /*274d0*/  @!P1 IMAD.X R6, RZ, RZ, R2, P4 ;  /* 0x000000ffff069224 */ /* 0x002fe400020e0602 */
[----:B------:R-:W-:Y:S02]  /*274e0*/  @!P1 IMAD.MOV.U32 R2, RZ, RZ, R5 ;  /* 0x000000ffff029224 */ /* 0x000fe400078e0005 */
[----:B------:R-:W-:-:S05]  /*274f0*/  @!P1 IMAD.MOV.U32 R3, RZ, RZ, R6 ;  /* 0x000000ffff039224 */ /* 0x000fca00078e0006 */
[----:B------:R0:W-:Y:S04]  /*27500*/  @!P1 LDGSTS.E.BYPASS.LTC128B.128 [R36+0xf400], desc[UR60][R2.64], !P3 ;  /* 0x0f40000002249fae */ /* 0x0001e8000d901d7c */
[----:B------:R0:W-:Y:S04]  /*27510*/  @!P1 LDGSTS.E.BYPASS.LTC128B.128 [R36+0x13400], desc[UR60][R2.64+0x80], !P2 ;  /* 0x1340008002249fae */ /* 0x0001e8000d101d7c */
[----:B--2---:R0:W-:Y:S02]  /*27520*/  @!P1 LDGSTS.E.BYPASS.LTC128B.128 [R36+0x17400], desc[UR60][R2.64+0x100], !P0 ;  /* 0x1740010002249fae */ /* 0x0041e4000c101d7c */
.L_x_2094:
[----:B------:R-:W-:Y:S01]  /*27530*/  IADD3 R25, R25, 0x70, RZ ;  /* 0x0000007019197810 */ /* 0x000fe20007ffe0ff */
[----:B------:R-:W-:Y:S03]  /*27540*/  BSSY B0, `(.L_x_1943) ;  /* 0x000000b000007945 */ /* 0x000fe60003800000 */
[----:B------:R-:W-:-:S13]  /*27550*/  ISETP.GE.AND P1, PT, R25, R32, PT ;  /* 0x000000201900720c */ /* 0x000fda0003f26270 */
[----:B------:R-:W-:Y:S05]  /*27560*/  @P1 BRA `(.L_x_1944) ;  /* 0x0000000000201947 */ /* 0x000fea0003800000 */
[----:B0-----:R-:W-:-:S05]  /*27570*/  LEA R2, P1, R8, R14, 0x1 ;  /* 0x0000000e08027211 */ /* 0x001fca00078208ff */
[----:B------:R-:W-:-:S05]  /*27580*/  IMAD.X R3, RZ, RZ, R4, P1 ;  /* 0x000000ffff037224 */ /* 0x000fca00008e0604 */
[----:B------:R-:W-:Y:S01]  /*27590*/  @!PT LDS RZ, [RZ] ;  /* 0x00000000fffff984 */ /* 0x000fe20000000800 */
[----:B------:R-:W-:Y:S01]  /*275a0*/  @!PT LDS RZ, [RZ] ;  /* 0x00000000fffff984 */ /* 0x000fe20000000800 */
[----:B------:R-:W-:Y:S01]  /*275b0*/  @!PT LDS RZ, [RZ] ;  /* 0x00000000fffff984 */ /* 0x000fe20000000800 */
[----:B------:R1:W-:Y:S04]  /*275c0*/  LDGSTS.E.BYPASS.LTC128B.128 [R36+0xfc00], desc[UR60][R2.64], !P3 ;  /* 0x0fc0000002247fae */ /* 0x0003e8000d901d7c */
[----:B------:R1:W-:Y:S04]  /*275d0*/  LDGSTS.E.BYPASS.LTC128B.128 [R36+0x13c00], desc[UR60][R2.64+0x80], !P2 ;  /* 0x13c0008002247fae */ /* 0x0003e8000d101d7c */
[----:B------:R1:W-:Y:S02]  /*275e0*/  LDGSTS.E.BYPASS.LTC128B.128 [R36+0x17c00], desc[UR60][R2.64+0x100], !P0 ;  /* 0x17c0010002247fae */ /* 0x0003e4000c101d7c */
.L_x_1944:
[----:B------:R-:W-:Y:S05]  /*275f0*/  BSYNC B0 ;  /* 0x0000000000007941 */ /* 0x000fea0003800000 */
.L_x_1943:
[----:B------:R-:W-:Y:S01]  /*27600*/  NOP ;  /* 0x0000000000007918 */ /* 0x000fe20000000000 */
[----:B------:R-:W-:-:S13]  /*27610*/  PLOP3.LUT P0, PT, PT, PT, PT, 0x80, 0x0 ;  /* 0x000000000000781c */ /* 0x000fda0003f0f070 */
.L_x_1945:
[----:B------:R-:W-:Y:S02]  /*27620*/  PLOP3.LUT P1, PT, P1, P0, PT, 0xa2, 0x0 ;  /* 0x000000000000781c */ /* 0x000fe40000f21472 */
[----:B------:R-:W-:-:S08]  /*27630*/  @P0 R2UR P1, UR4, R17 ;  /* 0x00000000110402ca */ /* 0x000fd00000020000 */
[----:B------:R-:W-:-:S05]  /*27640*/  @P0 PLOP3.LUT P0, PT, P1, PT, PT, 0x80, 0x0 ;  /* 0x000000000000081c */ /* 0x000fca0000f0f070 */
[----:B------:R-:W-:Y:S01]  /*27650*/  @!P1 SYNCS.ARRIVE.TRANS64.RED.A0T1 RZ, [UR4+0x2a800], RZ ;  /* 0x02a800ffffff99a7 */ /* 0x000fe20008200404 */
[----:B------:R-:W-:Y:S07]  /*27660*/  @!P1 ARRIVES.LDGSTSBAR.64.TRANSCNT [UR4+0x2a800] ;  /* 0x02a80000ff0099b0 */ /* 0x000fee0008000a84 */
[----:B------:R-:W-:Y:S05]  /*27670*/  @P0 BRA.U.ANY `(.L_x_1945) ;  /* 0xfffffffd00e80947 */ /* 0x000fea000393ffff */
[----:B01----:R-:W2:Y:S02]  /*27680*/  LDL.LU R2, [R1+0x24] ;  /* 0x0000240001027983 */ /* 0x003ea40000300800 */
[----:B--2---:R-:W-:-:S05]  /*27690*/  VIADD R2, R2, 0x1 ;  /* 0x0000000102027836 */ /* 0x004fca0000000000 */
[----:B------:R-:W-:Y:S01]  /*276a0*/  LEA.HI R0, R2, R2, RZ, 0x1 ;  /* 0x0000000202007211 */ /* 0x000fe200078f08ff */
[----:B------:R0:W-:Y:S03]  /*276b0*/  STL [R1+0x24], R2 ;  /* 0x0000240201007387 */ /* 0x0001e60000100800 */
[----:B------:R-:W-:-:S05]  /*276c0*/  LOP3.LUT R0, R0, 0xfffffffe, RZ, 0xc0, !PT ;  /* 0xfffffffe00007812 */ /* 0x000fca00078ec0ff */
[----:B------:R-:W-:-:S05]  /*276d0*/  IMAD.IADD R0, R2, 0x1, -R0 ;  /* 0x0000000102007824 */ /* 0x000fca00078e0a00 */
[----:B0-----:R-:W-:Y:S01]  /*276e0*/  SHF.L.U32 R2, R0, 0x1f, RZ ;  /* 0x0000001f00027819 */ /* 0x001fe200000006ff */
[----:B------:R-:W-:Y:S01]  /*276f0*/  NOP ;  /* 0x0000000000007918 */ /* 0x000fe20000000000 */
[----:B------:R-:W2:Y:S01]  /*27700*/  LDL.LU R3, [R1+0x20] ;  /* 0x0000200001037983 */ /* 0x000ea20000300800 */
[----:B------:R0:W-:Y:S01]  /*27710*/  SYNCS.ARRIVE.TRANS64.A1T0 RZ, [R17+URZ+0x2a800], RZ ;  /* 0x02a800ff11ff79a7 */ /* 0x0001e2000810003f */
[----:B------:R-:W-:Y:S01]  /*27720*/  BSSY B0, `(.L_x_1946) ;  /* 0x0000004000007945 */ /* 0x000fe20003800000 */
[----:B------:R-:W1:Y:S01]  /*27730*/  SYNCS.PHASECHK.TRANS64.TRYWAIT P0, [R17+URZ+0x2a820], R2 ;  /* 0x02a82002110075a7 */ /* 0x000e62000800017f */
[----:B--2---:R-:W-:Y:S02]  /*27740*/  VIADD R0, R3, 0xfffffffe ;  /* 0xfffffffe03007836 */ /* 0x004fe40000000000 */
[----:B01----:R-:W-:Y:S05]  /*27750*/  @!P0 BRA `(.L_x_1947) ;  /* 0x0000005400388947 */ /* 0x003fea0003800000 */
.L_x_2095:
[----:B------:R-:W-:Y:S05]  /*27760*/  BSYNC B0 ;  /* 0x0000000000007941 */ /* 0x000fea0003800000 */
.L_x_1946:
[----:B------:R-:W2:Y:S01]  /*27770*/  LDL R3, [R1] ;  /* 0x0000000001037983 */ /* 0x000ea20000100800 */
[----:B------:R-:W-:Y:S01]  /*27780*/  BSSY B0, `(.L_x_1948) ;  /* 0x00000f8000007945 */ /* 0x000fe20003800000 */
[----:B--2---:R-:W-:-:S13]  /*27790*/  ISETP.GE.AND P0, PT, R0, R3, PT ;  /* 0x000000030000720c */ /* 0x004fda0003f06270 */
[----:B------:R-:W-:Y:S05]  /*277a0*/  @!P0 BRA `(.L_x_1949) ;  /* 0x0000000c00d48947 */ /* 0x000fea0003800000 */
[----:B------:R-:W-:Y:S01]  /*277b0*/  IMAD.MOV.U32 R10, RZ, RZ, R28 ;  /* 0x000000ffff0a7224 */ /* 0x000fe200078e001c */
[----:B------:R-:W-:Y:S01]  /*277c0*/  MOV R32, R23 ;  /* 0x0000001700207202 */ /* 0x000fe20000000f00 */
[----:B------:R-:W-:-:S07]  /*277d0*/  IMAD.MOV.U32 R20, RZ, RZ, R30 ;  /* 0x000000ffff147224 */ /* 0x000fce00078e001e */
.L_x_1962:
[----:B0-----:R-:W2:Y:S01]  /*277e0*/  LDL R2, [R1+0x4] ;  /* 0x0000040001027983 */ /* 0x001ea20000100800 */
[----:B------:R-:W0:Y:S03]  /*277f0*/  LDC R7, c[0x0][0x430] ;  /* 0x00010c00ff077b82 */ /* 0x000e260000000800 */
[----:B------:R-:W3:Y:S01]  /*27800*/  LDL R8, [R1+0x8] ;  /* 0x0000080001087983 */ /* 0x000ee20000100800 */
[----:B------:R-:W1:Y:S01]  /*27810*/  S2R R3, SR_TID.X ;  /* 0x0000000000037919 */ /* 0x000e620000002100 */
[----:B------:R-:W4:Y:S01]  /*27820*/  S2R R9, SR_TID.X ;  /* 0x0000000000097919 */ /* 0x000f220000002100 */
[----:B0-----:R-:W-:-:S13]  /*27830*/  ISETP.NE.AND P0, PT, R7, 0x1, PT ;  /* 0x000000010700780c */ /* 0x001fda0003f05270 */
[----:B------:R-:W0:Y:S01]  /*27840*/  @P0 LDC R5, c[0x0][0x434] ;  /* 0x00010d00ff050b82 */ /* 0x000e220000000800 */
[----:B-1----:R-:W-:-:S04]  /*27850*/  LOP3.LUT R3, R3, 0x7f, RZ, 0xc0, !PT ;  /* 0x0000007f03037812 */ /* 0x002fc800078ec0ff */
[----:B------:R-:W-:Y:S01]  /*27860*/  SHF.R.U32.HI R3, RZ, 0x3, R3 ;  /* 0x00000003ff037819 */ /* 0x000fe20000011603 */
[----:B----4-:R-:W-:-:S05]  /*27870*/  IMAD.SHL.U32 R9, R9, 0x10, RZ ;  /* 0x0000001009097824 */ /* 0x010fca00078e00ff */
[----:B------:R-:W-:Y:S02]  /*27880*/  LOP3.LUT R9, R3, 0x70, R9, 0xf8, !PT ;  /* 0x0000007003097812 */ /* 0x000fe400078ef809 */
[----:B------:R-:W1:Y:S02]  /*27890*/  @P0 LDC R3, c[0x0][0x438] ;  /* 0x00010e00ff030b82 */ /* 0x000e640000000800 */
[----:B------:R-:W-:Y:S01]  /*278a0*/  ISETP.GT.U32.AND P2, PT, R9, 0x5f, PT ;  /* 0x0000005f0900780c */ /* 0x000fe20003f44070 */
[----:B--2---:R-:W-:-:S04]  /*278b0*/  IMAD R4, R0, 0x60, R2 ;  /* 0x0000006000047824 */ /* 0x004fc800078e0202 */
[----:B------:R-:W-:-:S04]  /*278c0*/  IMAD.IADD R4, R9, 0x1, R4 ;  /* 0x0000000109047824 */ /* 0x000fc800078e0204 */
[----:B0-----:R-:W-:-:S04]  /*278d0*/  @P0 IMAD.HI.U32 R6, R4, R5, RZ ;  /* 0x0000000504060227 */ /* 0x001fc800078e00ff */
[----:B------:R-:W-:Y:S01]  /*278e0*/  IMAD.MOV.U32 R2, RZ, RZ, R4 ;  /* 0x000000ffff027224 */ /* 0x000fe200078e0004 */
[----:B-1----:R-:W-:-:S05]  /*278f0*/  @P0 SHF.R.U32.HI R2, RZ, R3, R6 ;  /* 0x00000003ff020219 */ /* 0x002fca0000011606 */
[----:B------:R-:W-:-:S04]  /*27900*/  IMAD.MOV R3, RZ, RZ, -R2 ;  /* 0x000000ffff037224 */ /* 0x000fc800078e0a02 */
[----:B------:R-:W-:Y:S02]  /*27910*/  IMAD R7, R7, R3, R4 ;  /* 0x0000000307077224 */ /* 0x000fe400078e0204 */
[----:B------:R-:W0:Y:S01]  /*27920*/  @!P2 LDC.64 R4, c[0x0][0x428] ;  /* 0x00010a00ff04ab82 */ /* 0x000e220000000a00 */
[----:B------:R-:W-:-:S03]  /*27930*/  @!P2 SHF.R.S32.HI R3, RZ, 0x1f, R2 ;  /* 0x0000001fff03a819 */ /* 0x000fc60000011402 */
[----:B0-----:R-:W-:-:S04]  /*27940*/  @!P2 IMAD.WIDE.U32 R2, R33, R4, R2 ;  /* 0x000000042102a225 */ /* 0x001fc800078e0002 */
[----:B---3--:R-:W-:-:S04]  /*27950*/  @!P2 IMAD R4, R8, R4, RZ ;  /* 0x000000040804a224 */ /* 0x008fc800078e02ff */
[----:B------:R-:W-:Y:S02]  /*27960*/  @!P2 IMAD R9, R33, R5, R4 ;  /* 0x000000052109a224 */ /* 0x000fe400078e0204 */
[----:B------:R-:W0:Y:S02]  /*27970*/  @!P2 LDC.64 R4, c[0x0][0x418] ;  /* 0x00010600ff04ab82 */ /* 0x000e240000000a00 */
[----:B------:R-:W-:Y:S02]  /*27980*/  @!P2 IMAD.IADD R3, R9, 0x1, R3 ;  /* 0x000000010903a824 */ /* 0x000fe400078e0203 */
[----:B------:R-:W-:Y:S01]  /*27990*/  IMAD.MOV.U32 R6, RZ, RZ, RZ ;  /* 0x000000ffff067224 */ /* 0x000fe200078e00ff */
[----:B0-----:R-:W-:-:S04]  /*279a0*/  @!P2 LEA R4, P0, R2, R4, 0x2 ;  /* 0x000000040204a211 */ /* 0x001fc800078010ff */
[----:B------:R-:W-:-:S05]  /*279b0*/  @!P2 LEA.HI.X R5, R2, R5, R3, 0x2, P0 ;  /* 0x000000050205a211 */ /* 0x000fca00000f1403 */
[----:B------:R0:W5:Y:S01]  /*279c0*/  @!P2 LDG.E R6, desc[UR60][R4.64] ;  /* 0x0000003c0406a981 */ /* 0x000162000c1e1900 */
[----:B------:R-:W-:Y:S02]  /*279d0*/  LOP3.LUT P1, RZ, R16, 0x10, RZ, 0xc0, !PT ;  /* 0x0000001010ff7812 */ /* 0x000fe4000782c0ff */
[----:B------:R-:W-:-:S04]  /*279e0*/  IADD3 R28, R10, 0x1, RZ ;  /* 0x000000010a1c7810 */ /* 0x000fc80007ffe0ff */
[C---:B------:R-:W-:Y:S01]  /*279f0*/  ISETP.NE.AND P0, PT, R28.reuse, 0x2, PT ;  /* 0x000000021c00780c */ /* 0x040fe20003f05270 */
[----:B------:R-:W-:Y:S05]  /*27a00*/  YIELD ;  /* 0x0000000000007946 */ /* 0x000fea0003800000 */
[----:B------:R-:W-:Y:S01]  /*27a10*/  SEL R3, RZ, 0x1, P0 ;  /* 0x00000001ff037807 */ /* 0x000fe20000000000 */
[----:B------:R-:W-:Y:S01]  /*27a20*/  IMAD.MOV.U32 R23, RZ, RZ, R0 ;  /* 0x000000ffff177224 */ /* 0x000fe200078e0000 */
[----:B------:R-:W-:Y:S02]  /*27a30*/  SEL R28, R28, RZ, P0 ;  /* 0x000000ff1c1c7207 */ /* 0x000fe40000000000 */
[----:B------:R-:W-:Y:S01]  /*27a40*/  LOP3.LUT R30, R20, R3, RZ, 0x3c, !PT ;  /* 0x00000003141e7212 */ /* 0x000fe200078e3cff */
[----:B0-----:R-:W-:Y:S06]  /*27a50*/  @!P1 BRA `(.L_x_1950) ;  /* 0x0000000000049947 */ /* 0x001fec0003800000 */
[----:B------:R-:W-:Y:S01]  /*27a60*/  BPT.TRAP 0x1 ;  /* 0x000000040000795c */ /* 0x000fe20000300000 */
.L_x_1950:
[----:B------:R-:W-:Y:S01]  /*27a70*/  IMAD R5, R28, 0x8, R17 ;  /* 0x000000081c057824 */ /* 0x000fe200078e0211 */
[----:B------:R-:W-:Y:S01]  /*27a80*/  SHF.L.U32 R0, R30, 0x1f, RZ ;  /* 0x0000001f1e007819 */ /* 0x000fe200000006ff */
[----:B------:R-:W-:Y:S03]  /*27a90*/  BSSY B1, `(.L_x_1951) ;  /* 0x0000003000017945 */ /* 0x000fe60003800000 */
[----:B------:R-:W0:Y:S02]  /*27aa0*/  SYNCS.PHASECHK.TRANS64.TRYWAIT P0, [R5+URZ+0x2a840], R0 ;  /* 0x02a84000050075a7 */ /* 0x000e24000800017f */
[----:B0-----:R-:W-:Y:S05]  /*27ab0*/  @!P0 BRA `(.L_x_1952) ;  /* 0x0000005000748947 */ /* 0x001fea0003800000 */
.L_x_2096:
[----:B------:R-:W-:Y:S05]  /*27ac0*/  BSYNC B1 ;  /* 0x0000000000017941 */ /* 0x000fea0003800000 */
.L_x_1951:
[----:B------:R-:W-:Y:S01]  /*27ad0*/  SHF.R.S32.HI R21, RZ, 0x1f, R7 ;  /* 0x0000001fff157819 */ /* 0x000fe20000011407 */
[----:B------:R-:W-:Y:S01]  /*27ae0*/  ULDC.64 UR4, c[0x0][0x300] ;  /* 0x0000c00000047ab9 */ /* 0x000fe20000000a00 */
[----:B-----5:R-:W-:Y:S01]  /*27af0*/  SHF.R.S32.HI R25, RZ, 0x1f, R6 ;  /* 0x0000001fff197819 */ /* 0x020fe20000011406 */
[----:B------:R-:W-:Y:S01]  /*27b00*/  IMAD.WIDE.U32 R2, R7, UR4, RZ ;  /* 0x0000000407027c25 */ /* 0x000fe2000f8e00ff */
[----:B------:R-:W-:Y:S01]  /*27b10*/  ULDC.64 UR6, c[0x0][0x2e8] ;  /* 0x0000ba0000067ab9 */ /* 0x000fe20000000a00 */
[C---:B------:R-:W-:Y:S02]  /*27b20*/  LOP3.LUT P3, RZ, R16.reuse, 0x4, RZ, 0xc0, !PT ;  /* 0x0000000410ff7812 */ /* 0x040fe4000786c0ff */
[----:B0-----:R-:W-:Y:S01]  /*27b30*/  IMAD R0, R21, UR4, RZ ;  /* 0x0000000415007c24 */ /* 0x001fe2000f8e02ff */
        /* <DEDUP_REMOVED lines=59> */
.L_x_2110:
[----:B--2---:R-:W-:-:S05]  /*27ef0*/  IADD3 R2, P0, R2, R0, RZ ;  /* 0x0000000002027210 */ /* 0x004fca0007f1e0ff */
        /* <DEDUP_REMOVED lines=9> */
.L_x_1954:
        /* <DEDUP_REMOVED lines=10> */
.L_x_1955:
[----:B------:R2:W-:Y:S01]  /*28030*/  SYNCS.ARRIVE.TRANS64.A1T0 RZ, [R5+URZ+0x2a830], RZ ;  /* 0x02a830ff05ff79a7 */ /* 0x0005e2000810003f */
[----:B------:R-:W-:Y:S05]  /*28040*/  @!P2 BRA `(.L_x_1956) ;  /* 0x000000000004a947 */ /* 0x000fea0003800000 */
[----:B------:R-:W-:Y:S01]  /*28050*/  BPT.TRAP 0x1 ;  /* 0x000000040000795c */ /* 0x000fe20000300000 */
.L_x_1956:
[----:B-1----:R-:W-:Y:S01]  /*28060*/  SHF.L.U32 R2, R20, 0x1f, RZ ;  /* 0x0000001f14027819 */ /* 0x002fe200000006ff */
[----:B------:R-:W-:Y:S01]  /*28070*/  BSSY B1, `(.L_x_1957) ;  /* 0x0000004000017945 */ /* 0x000fe20003800000 */
[----:B--2---:R-:W-:-:S04]  /*28080*/  LEA R5, R10, R17, 0x3 ;  /* 0x000000110a057211 */ /* 0x004fc800078e18ff */
[----:B------:R-:W1:Y:S02]  /*28090*/  SYNCS.PHASECHK.TRANS64.TRYWAIT P0, [R5+URZ+0x2a860], R2 ;  /* 0x02a86002050075a7 */ /* 0x000e64000800017f */
[----:B-1----:R-:W-:Y:S05]  /*280a0*/  @!P0 BRA `(.L_x_1958) ;  /* 0x0000005000e88947 */ /* 0x002fea0003800000 */
.L_x_2111:
[----:B------:R-:W-:Y:S05]  /*280b0*/  BSYNC B1 ;  /* 0x0000000000017941 */ /* 0x000fea0003800000 */
.L_x_1957:
[----:B------:R-:W2:Y:S01]  /*280c0*/  S2R R3, SR_TID.X ;  /* 0x0000000000037919 */ /* 0x000ea20000002100 */
[----:B------:R-:W-:Y:S01]  /*280d0*/  UMOV UR4, 0xffffffff ;  /* 0xffffffff00047882 */ /* 0x000fe20000000000 */
[----:B0-----:R-:W-:Y:S01]  /*280e0*/  IMAD R8, R32, -0x60, R37 ;  /* 0xffffffa020087824 */ /* 0x001fe200078e0225 */
[----:B------:R-:W-:Y:S01]  /*280f0*/  LOP3.LUT P0, RZ, R29, 0x2, RZ, 0xc0, !PT ;  /* 0x000000021dff7812 */ /* 0x000fe2000780c0ff */
[----:B------:R-:W-:Y:S01]  /*28100*/  IMAD R4, R10, 0x3000, R34 ;  /* 0x000030000a047824 */ /* 0x000fe200078e0222 */
[----:B--2---:R-:W-:-:S04]  /*28110*/  LOP3.LUT R3, R3, 0x7f, RZ, 0xc0, !PT ;  /* 0x0000007f03037812 */ /* 0x004fc800078ec0ff */
[----:B------:R-:W-:-:S05]  /*28120*/  SHF.R.U32.HI R3, RZ, 0x3, R3 ;  /* 0x00000003ff037819 */ /* 0x000fca0000011603 */
[----:B------:R-:W-:Y:S01]  /*28130*/  IMAD.IADD R8, R8, 0x1, -R3 ;  /* 0x0000000108087824 */ /* 0x000fe200078e0a03 */
[----:B------:R-:W-:Y:S06]  /*28140*/  BRA.DIV UR4, `(.L_x_1959) ;  /* 0x0000005204d47947 */ /* 0x000fec000b800000 */
[----:B-1----:R-:W0:Y:S01]  /*28150*/  SHFL.IDX PT, R2, R18, RZ, 0x181f ;  /* 0x00181fff12027589 */ /* 0x002e2200000e0000 */
[----:B------:R-:W-:-:S03]  /*28160*/  IMAD R4, R4, 0x2, R17 ;  /* 0x0000000204047824 */ /* 0x000fc600078e0211 */
[----:B------:R-:W1:Y:S01]  /*28170*/  SHFL.IDX PT, R3, R19, RZ, 0x181f ;  /* 0x00181fff13037589 */ /* 0x000e6200000e0000 */
[----:B0-----:R-:W-:-:S05]  /*28180*/  IADD3 R2, P1, R2, R0, RZ ;  /* 0x0000000002027210 */ /* 0x001fca0007f3e0ff */
[----:B-1----:R-:W-:Y:S01]  /*28190*/  IMAD.X R3, RZ, RZ, R3, P1 ;  /* 0x000000ffff037224 */ /* 0x002fe200008e0603 */
        /* <DEDUP_REMOVED lines=33> */
[----:B0-----:R-:W-:-:S04]  /*283b0*/  IADD3 R2, P2, R2, R0, RZ ;  /* 0x0000000002027210 */ /* 0x001fc80007f5e0ff */
[----:B-1----:R-:W-:Y:S02]  /*283c0*/  IADD3.X R3, RZ, R3, RZ, P2, !PT ;  /* 0x00000003ff037210 */ /* 0x002fe400017fe4ff */
[----:B------:R-:W-:-:S13]  /*283d0*/  ISETP.LT.OR P2, PT, R8, 0x41, !P1 ;  /* 0x000000410800780c */ /* 0x000fda0004f41670 */
[----:B------:R-:W-:Y:S01]  /*283e0*/  LDGSTS.E.BYPASS.LTC128B.128 [R4+0x2400], desc[UR60][R2.64], !P2 ;  /* 0x0240000002047fae */ /* 0x000fe2000d101d7c */
[----:B------:R-:W-:-:S13]  /*283f0*/  ISETP.LT.OR P2, PT, R8, 0x41, !P0 ;  /* 0x000000410800780c */ /* 0x000fda0004741670 */
[----:B------:R0:W-:Y:S04]  /*28400*/  LDGSTS.E.BYPASS.LTC128B.128 [R4+0x5400], desc[UR60][R2.64+0x80], !P2 ;  /* 0x0540008002047fae */ /* 0x0001e8000d101d7c */
[----:B0-2---:R0:W1:Y:S02]  /*28410*/  SHFL.IDX PT, R2, R18, 0x5, 0x181f ;  /* 0x00b81f0012027f89 */ /* 0x00506400000e0000 */
.L_x_2125:
[C---:B------:R-:W-:Y:S01]  /*28420*/  ISETP.LT.OR P1, PT, R8.reuse, 0x51, !P1 ;  /* 0x000000510800780c */ /* 0x040fe20004f21670 */
[----:B------:R-:W-:Y:S01]  /*28430*/  ULDC.64 UR4, c[0x0][0x328] ;  /* 0x0000ca0000047ab9 */ /* 0x000fe20000000a00 */
[----:B------:R-:W-:Y:S02]  /*28440*/  ISETP.LT.OR P0, PT, R8, 0x51, !P0 ;  /* 0x000000510800780c */ /* 0x000fe40004701670 */
[----:B-1----:R-:W-:Y:S01]  /*28450*/  IADD3 R2, P2, R2, R0, RZ ;  /* 0x0000000002027210 */ /* 0x002fe20007f5e0ff */
        /* <DEDUP_REMOVED lines=17> */
.L_x_1960:
        /* <DEDUP_REMOVED lines=10> */
.L_x_1961:
[----:B------:R-:W2:Y:S01]  /*28610*/  LDL R0, [R1] ;  /* 0x0000000001007983 */ /* 0x000ea20000100800 */
[----:B------:R-:W-:Y:S01]  /*28620*/  IMAD.MOV.U32 R3, RZ, RZ, R25 ;  /* 0x000000ffff037224 */ /* 0x000fe200078e0019 */
[----:B------:R-:W-:Y:S01]  /*28630*/  ULDC.64 UR4, c[0x0][0x330] ;  /* 0x0000cc0000047ab9 */ /* 0x000fe20000000a00 */
[----:B------:R-:W-:Y:S01]  /*28640*/  ULDC.64 UR6, c[0x0][0x318] ;  /* 0x0000c60000067ab9 */ /* 0x000fe20000000a00 */
[----:B------:R1:W-:Y:S01]  /*28650*/  SYNCS.ARRIVE.TRANS64.A1T0 RZ, [R5+URZ+0x2a850], RZ ;  /* 0x02a850ff05ff79a7 */ /* 0x0003e2000810003f */
[----:B------:R-:W-:Y:S01]  /*28660*/  IMAD.WIDE.U32 R2, R26, UR4, R2 ;  /* 0x000000041a027c25 */ /* 0x000fe2000f8e0002 */
[----:B------:R-:W-:-:S03]  /*28670*/  MOV R20, R30 ;  /* 0x0000001e00147202 */ /* 0x000fc60000000f00 */
[----:B------:R-:W-:Y:S01]  /*28680*/  IMAD R19, R26, UR5, R3 ;  /* 0x000000051a137c24 */ /* 0x000fe2000f8e0203 */
[C---:B0-----:R-:W-:Y:S01]  /*28690*/  LEA R18, P0, R2.reuse, UR6, 0x1 ;  /* 0x0000000602127c11 */ /* 0x041fe2000f8008ff */
[----:B------:R-:W-:Y:S02]  /*286a0*/  IMAD.MOV.U32 R10, RZ, RZ, R28 ;  /* 0x000000ffff0a7224 */ /* 0x000fe400078e001c */
[----:B------:R-:W-:Y:S01]  /*286b0*/  IMAD.MOV.U32 R32, RZ, RZ, R23 ;  /* 0x000000ffff207224 */ /* 0x000fe200078e0017 */
[----:B------:R-:W-:Y:S02]  /*286c0*/  LEA.HI.X R19, R2, UR7, R19, 0x1, P0 ;  /* 0x0000000702137c11 */ /* 0x000fe400080f0c13 */
[C---:B--2---:R-:W-:Y:S01]  /*286d0*/  ISETP.GT.AND P0, PT, R23.reuse, R0, PT ;  /* 0x000000001700720c */ /* 0x044fe20003f04270 */
[----:B------:R-:W-:-:S12]  /*286e0*/  VIADD R0, R23, 0xffffffff ;  /* 0xffffffff17007836 */ /* 0x000fd80000000000 */
[----:B-1----:R-:W-:Y:S05]  /*286f0*/  @P0 BRA `(.L_x_1962) ;  /* 0xfffffff000380947 */ /* 0x002fea000383ffff */
.L_x_1949:
[----:B------:R-:W-:Y:S05]  /*28700*/  BSYNC B0 ;  /* 0x0000000000007941 */ /* 0x000fea0003800000 */
.L_x_1948:
[----:B0-----:R-:W0:Y:S01]  /*28710*/  S2R R2, SR_TID.X ;  /* 0x0000000000027919 */ /* 0x001e220000002100 */
[----:B------:R-:W-:Y:S01]  /*28720*/  BSSY B0, `(.L_x_1963) ;  /* 0x0000010000007945 */ /* 0x000fe20003800000 */
[----:B0-----:R-:W-:-:S04]  /*28730*/  LOP3.LUT R2, R2, 0x7f, RZ, 0xc0, !PT ;  /* 0x0000007f02027812 */ /* 0x001fc800078ec0ff */
[----:B------:R-:W-:-:S13]  /*28740*/  ISETP.NE.AND P0, PT, R2, RZ, PT ;  /* 0x000000ff0200720c */ /* 0x000fda0003f05270 */
[----:B------:R-:W-:Y:S05]  /*28750*/  @P0 BRA `(.L_x_1964) ;  /* 0x0000000000300947 */ /* 0x000fea0003800000 */
[----:B------:R-:W0:Y:S01]  /*28760*/  S2R R5, SR_LANEID ;  /* 0x0000000000057919 */ /* 0x000e220000000000 */
[----:B------:R-:W-:Y:S01]  /*28770*/  VOTEU.ANY UR4, UPT, PT ;  /* 0x0000000000047886 */ /* 0x000fe200038e0100 */
[----:B------:R-:W1:Y:S01]  /*28780*/  LDC.64 R2, c[0x0][0xc60] ;  /* 0x00031800ff027b82 */ /* 0x000e620000000a00 */
[----:B------:R-:W0:Y:S02]  /*28790*/  FLO.U32 R0, UR4 ;  /* 0x0000000400007d00 */ /* 0x000e2400080e0000 */
[----:B0-----:R-:W-:-:S06]  /*287a0*/  ISETP.EQ.U32.AND P0, PT, R0, R5, PT ;  /* 0x000000050000720c */ /* 0x001fcc0003f02070 */
[----:B------:R-:W1:Y:S07]  /*287b0*/  POPC R5, UR4 ;  /* 0x0000000400057d09 */ /* 0x000e6e0008000000 */
[----:B-1----:R-:W2:Y:S01]  /*287c0*/  @P0 ATOMG.E.ADD.STRONG.GPU PT, R3, desc[UR60][R2.64], R5 ;  /* 0x00000005020309a8 */ /* 0x002ea200081ee1fc */
[----:B------:R-:W0:Y:S02]  /*287d0*/  S2R R4, SR_LTMASK ;  /* 0x0000000000047919 */ /* 0x000e240000003900 */
[----:B0-----:R-:W-:-:S04]  /*287e0*/  LOP3.LUT R4, R4, UR4, RZ, 0xc0, !PT ;  /* 0x0000000404047c12 */ /* 0x001fc8000f8ec0ff */
[----:B------:R-:W0:Y:S01]  /*287f0*/  POPC R7, R4 ;  /* 0x0000000400077309 */ /* 0x000e220000000000 */
[----:B--2---:R-:W0:Y:S02]  /*28800*/  SHFL.IDX PT, R0, R3, R0, 0x1f ;  /* 0x00001f0003007589 */ /* 0x004e2400000e0000 */
[----:B0-----:R-:W-:-:S07]  /*28810*/  IADD3 R24, R0, UR38, R7 ;  /* 0x0000002600187c10 */ /* 0x001fce000fffe007 */
.L_x_1964:
[----:B------:R-:W-:Y:S05]  /*28820*/  BSYNC B0 ;  /* 0x0000000000007941 */ /* 0x000fea0003800000 */
.L_x_1963:
[----:B------:R-:W-:-:S13]  /*28830*/  LOP3.LUT P0, RZ, R16, 0x10, RZ, 0xc0, !PT ;  /* 0x0000001010ff7812 */ /* 0x000fda000780c0ff */
[----:B------:R-:W-:Y:S05]  /*28840*/  @!P0 BRA `(.L_x_1965) ;  /* 0x0000000000048947 */ /* 0x000fea0003800000 */
[----:B------:R-:W-:Y:S01]  /*28850*/  BPT.TRAP 0x1 ;  /* 0x000000040000795c */ /* 0x000fe20000300000 */
.L_x_1965:
[----:B------:R-:W-:Y:S01]  /*28860*/  IMAD R0, R28, 0x8, R17 ;  /* 0x000000081c007824 */ /* 0x000fe200078e0211 */
[----:B------:R-:W-:Y:S01]  /*28870*/  SHF.L.U32 R3, R30, 0x1f, RZ ;  /* 0x0000001f1e037819 */ /* 0x000fe200000006ff */
[----:B------:R-:W-:Y:S01]  /*28880*/  BSSY B0, `(.L_x_1966) ;  /* 0x0000004000007945 */ /* 0x000fe20003800000 */
[----:B------:R-:W-:Y:S02]  /*28890*/  IMAD R6, R23, -0x60, R37 ;  /* 0xffffffa017067824 */ /* 0x000fe400078e0225 */
[----:B------:R-:W0:Y:S02]  /*288a0*/  SYNCS.PHASECHK.TRANS64.TRYWAIT P0, [R0+URZ+0x2a860], R3 ;  /* 0x02a86003000075a7 */ /* 0x000e24000800017f */
[----:B0-----:R-:W-:Y:S05]  /*288b0*/  @!P0 BRA `(.L_x_1967) ;  /* 0x0000005000e88947 */ /* 0x001fea0003800000 */
.L_x_2126:
[----:B------:R-:W-:Y:S05]  /*288c0*/  BSYNC B0 ;  /* 0x0000000000007941 */ /* 0x000fea0003800000 */
.L_x_1966:
        /* <DEDUP_REMOVED lines=8> */
[C---:B------:R-:W-:Y:S02]  /*28950*/  LOP3.LUT R2, R29.reuse, 0x1, RZ, 0xc0, !PT ;  /* 0x000000011d027812 */ /* 0x040fe400078ec0ff */
[----:B------:R-:W-:Y:S01]  /*28960*/  LOP3.LUT P0, RZ, R29, 0x2, RZ, 0xc0, !PT ;  /* 0x000000021dff7812 */ /* 0x000fe2000780c0ff */
[----:B------:R-:W2:Y:S01]  /*28970*/  SHFL.IDX PT, R14, R18, RZ, 0x181f ;  /* 0x00181fff120e7589 */ /* 0x000ea200000e0000 */
[----:B------:R-:W-:Y:S02]  /*28980*/  ISETP.NE.U32.AND P1, PT, R2, 0x1, PT ;  /* 0x000000010200780c */ /* 0x000fe40003f25070 */
[C---:B------:R-:W-:Y:S01]  /*28990*/  ISETP.LT.OR P3, PT, R6.reuse, 0x1, !P0 ;  /* 0x000000010600780c */ /* 0x040fe20004761670 */
[----:B0-----:R-:W0:Y:S01]  /*289a0*/  SHFL.IDX PT, R3, R19, RZ, 0x181f ;  /* 0x00181fff13037589 */ /* 0x001e2200000e0000 */
[----:B------:R-:W-:Y:S02]  /*289b0*/  ISETP.LT.OR P2, PT, R6, 0x1, P1 ;  /* 0x000000010600780c */ /* 0x000fe40000f41670 */
[----:B------:R-:W-:Y:S01]  /*289c0*/  LEA R4, R4, R17, 0x1 ;  /* 0x0000001104047211 */ /* 0x000fe200078e08ff */
        /* <DEDUP_REMOVED lines=41> */
.L_x_2140:
        /* <DEDUP_REMOVED lines=11> */
.L_x_1969:
        /* <DEDUP_REMOVED lines=10> */
.L_x_1970:
[----:B------:R2:W-:Y:S01]  /*28db0*/  SYNCS.ARRIVE.TRANS64.A1T0 RZ, [R0+URZ+0x2a850], RZ ;  /* 0x02a850ff00ff79a7 */ /* 0x0005e2000810003f */
[----:B------:R-:W-:-:S05]  /*28dc0*/  VIADD R28, R28, 0x1 ;  /* 0x000000011c1c7836 */ /* 0x000fca0000000000 */
[----:B------:R-:W-:-:S04]  /*28dd0*/  ISETP.NE.AND P0, PT, R28, 0x2, PT ;  /* 0x000000021c00780c */ /* 0x000fc80003f05270 */
[----:B0-----:R-:W-:Y:S02]  /*28de0*/  SEL R3, RZ, 0x1, P0 ;  /* 0x00000001ff037807 */ /* 0x001fe40000000000 */
[----:B------:R-:W-:Y:S02]  /*28df0*/  SEL R28, R28, RZ, P0 ;  /* 0x000000ff1c1c7207 */ /* 0x000fe40000000000 */
[----:B--2---:R-:W-:-:S07]  /*28e00*/  LOP3.LUT R30, R30, R3, RZ, 0x3c, !PT ;  /* 0x000000031e1e7212 */ /* 0x004fce00078e3cff */
.L_x_1927:
[----:B------:R-:W-:Y:S05]  /*28e10*/  BSYNC B7 ;  /* 0x0000000000077941 */ /* 0x000fea0003800000 */
.L_x_1925:
[----:B------:R-:W-:-:S13]  /*28e20*/  LOP3.LUT P0, RZ, R16, 0x20, RZ, 0xc0, !PT ;  /* 0x0000002010ff7812 */ /* 0x000fda000780c0ff */
[----:B------:R-:W-:Y:S05]  /*28e30*/  @!P0 BRA `(.L_x_1971) ;  /* 0x0000000000248947 */ /* 0x000fea0003800000 */
[----:B------:R-:W-:Y:S05]  /*28e40*/  WARPSYNC.ALL ;  /* 0x0000000000007948 */ /* 0x000fea0003800000 */
[----:B------:R-:W2:Y:S08]  /*28e50*/  S2UR UR5, SR_CgaCtaId ;  /* 0x00000000000579c3 */ /* 0x000eb00000008800 */
[----:B------:R-:W-:Y:S06]  /*28e60*/  BAR.SYNC.DEFER_BLOCKING 0x5, 0x180 ;  /* 0x0146000000007b1d */ /* 0x000fec0000010000 */
[----:B------:R-:W-:-:S02]  /*28e70*/  UMOV UR4, 0x400 ;  /* 0x0000040000047882 */ /* 0x000fc40000000000 */
[----:B--2---:R-:W-:-:S06]  /*28e80*/  ULEA UR4, UR5, UR4, 0x18 ;  /* 0x0000000405047291 */ /* 0x004fcc000f8ec03f */
[----:B0-----:R-:W-:-:S05]  /*28e90*/  MOV R17, UR4 ;  /* 0x0000000400117c02 */ /* 0x001fca0008000f00 */
[----:B------:R0:W2:Y:S01]  /*28ea0*/  LDS.128 R24, [R17+0x2a8d0] ;  /* 0x02a8d00011187984 */ /* 0x0000a20000000c00 */
[----:B------:R-:W-:Y:S06]  /*28eb0*/  BAR.ARV 0x4, 0x180 ;  /* 0x0106000000007b1d */ /* 0x000fec0000002000 */
[----:B------:R-:W-:Y:S05]  /*28ec0*/  BRA `(.L_x_1972) ;  /* 0x0000000c00d47947 */ /* 0x000fea0003800000 */
.L_x_1971:
[----:B------:R-:W2:Y:S01]  /*28ed0*/  S2R R8, SR_TID.X ;  /* 0x0000000000087919 */ /* 0x000ea20000002100 */
[----:B------:R-:W-:Y:S01]  /*28ee0*/  UMOV UR4, 0xffffffff ;  /* 0xffffffff00047882 */ /* 0x000fe20000000000 */
[----:B--2---:R-:W-:-:S04]  /*28ef0*/  LOP3.LUT R8, R8, 0x1f, RZ, 0xc0, !PT ;  /* 0x0000001f08087812 */ /* 0x004fc800078ec0ff */
[----:B------:R-:W-:Y:S01]  /*28f00*/  ISETP.NE.AND P0, PT, R8, 0x1f, PT ;  /* 0x0000001f0800780c */ /* 0x000fe20003f05270 */
[----:B------:R-:W-:-:S12]  /*28f10*/  BRA.DIV UR4, `(.L_x_1973) ;  /* 0x0000005604507947 */ /* 0x000fd8000b800000 */
[----:B------:R-:W-:Y:S01]  /*28f20*/  IMAD.IADD R7, R27, 0x1, R8 ;  /* 0x000000011b077824 */ /* 0x000fe200078e0208 */
[----:B------:R-:W-:-:S04]  /*28f30*/  ULDC UR4, c[0x0][0xc3c] ;  /* 0x00030f0000047ab9 */ /* 0x000fc80000000800 */
[----:B------:R-:W-:-:S13]  /*28f40*/  ISETP.GE.OR P1, PT, R7, UR4, !P0 ;  /* 0x0000000407007c0c */ /* 0x000fda000c726670 */
[----:B------:R-:W2:Y:S08]  /*28f50*/  @!P1 LDC.64 R2, c[0x0][0xc80] ;  /* 0x00032000ff029b82 */ /* 0x000eb00000000a00 */
[----:B------:R-:W3:Y:S01]  /*28f60*/  @!P1 LDC.64 R4, c[0x0][0xc78] ;  /* 0x00031e00ff049b82 */ /* 0x000ee20000000a00 */
[----:B--2---:R-:W-:-:S05]  /*28f70*/  @!P1 IMAD.WIDE R2, R7, 0x4, R2 ;  /* 0x0000000407029825 */ /* 0x004fca00078e0202 */
[----:B-1----:R3:W2:Y:S02]  /*28f80*/  @!P1 LDG.E R6, desc[UR60][R2.64] ;  /* 0x0000003c02069981 */ /* 0x0026a4000c1e1900 */
[----:B---3--:R-:W-:-:S05]  /*28f90*/  @!P1 IMAD.WIDE R2, R7, 0x4, R4 ;  /* 0x0000000407029825 */ /* 0x008fca00078e0204 */
[----:B------:R-:W3:Y:S01]  /*28fa0*/  @!P1 LDG.E R5, desc[UR60][R2.64] ;  /* 0x0000003c02059981 */ /* 0x000ee2000c1e1900 */
[----:B------:R-:W-:Y:S01]  /*28fb0*/  IMAD.MOV.U32 R25, RZ, RZ, RZ ;  /* 0x000000ffff197224 */ /* 0x000fe200078e00ff */
[C---:B------:R-:W-:Y:S01]  /*28fc0*/  ISETP.GE.U32.AND P2, PT, R8.reuse, 0x2, PT ;  /* 0x000000020800780c */ /* 0x040fe20003f46070 */
[----:B------:R-:W-:Y:S01]  /*28fd0*/  IMAD.MOV.U32 R4, RZ, RZ, RZ ;  /* 0x000000ffff047224 */ /* 0x000fe200078e00ff */
[C---:B------:R-:W-:Y:S01]  /*28fe0*/  ISETP.GE.U32.AND P3, PT, R8.reuse, 0x4, PT ;  /* 0x000000040800780c */ /* 0x040fe20003f66070 */
[----:B------:R-:W-:Y:S01]  /*28ff0*/  SHFL.IDX PT, R0, R24, RZ, 0x1f ;  /* 0x00001fff18007589 */ /* 0x000fe200000e0000 */
[C---:B------:R-:W-:Y:S02]  /*29000*/  ISETP.GE.U32.AND P4, PT, R8.reuse, 0x8, PT ;  /* 0x000000080800780c */ /* 0x040fe40003f86070 */
[----:B------:R-:W-:Y:S01]  /*29010*/  ISETP.GE.U32.AND P5, PT, R8, 0x10, PT ;  /* 0x000000100800780c */ /* 0x000fe20003fa6070 */
[----:B------:R-:W-:Y:S01]  /*29020*/  SHFL.IDX PT, R7, R24, 0x1, 0x1f ;  /* 0x00201f0018077f89 */ /* 0x000fe200000e0000 */
[----:B--2---:R-:W-:-:S02]  /*29030*/  @!P1 IMAD.MOV.U32 R25, RZ, RZ, R6 ;  /* 0x000000ffff199224 */ /* 0x004fc400078e0006 */
[----:B------:R-:W-:Y:S02]  /*29040*/  IMAD.MOV.U32 R6, RZ, RZ, RZ ;  /* 0x000000ffff067224 */ /* 0x000fe400078e00ff */
[----:B---3--:R-:W-:Y:S01]  /*29050*/  @!P1 IMAD.MOV.U32 R4, RZ, RZ, R5 ;  /* 0x000000ffff049224 */ /* 0x008fe200078e0005 */
[----:B------:R-:W-:-:S03]  /*29060*/  ISETP.NE.AND P1, PT, R8, RZ, PT ;  /* 0x000000ff0800720c */ /* 0x000fc60003f25270 */
[----:B------:R-:W-:-:S05]  /*29070*/  IMAD R13, R4, R25, RZ ;  /* 0x00000019040d7224 */ /* 0x000fca00078e02ff */
        /* <DEDUP_REMOVED lines=15> */
[----:B------:R1:W2:Y:S02]  /*29170*/  SHFL.IDX PT, R14, R2, 0x1f, 0x1f ;  /* 0x03e01f00020e7f89 */ /* 0x0002a400000e0000 */
.L_x_2150:
[----:B------:R-:W-:Y:S02]  /*29180*/  ULDC UR4, c[0x0][0xc38] ;  /* 0x00030e0000047ab9 */ /* 0x000fe40000000800 */
[----:B------:R-:W-:-:S04]  /*29190*/  IMAD.U32 R5, RZ, RZ, UR4 ;  /* 0x00000004ff057e24 */ /* 0x000fc8000f8e00ff */
[----:B--2---:R-:W-:-:S04]  /*291a0*/  IMAD R14, R14, R5, RZ ;  /* 0x000000050e0e7224 */ /* 0x004fc800078e02ff */
[----:B------:R-:W-:-:S05]  /*291b0*/  IMAD.IADD R7, R7, 0x1, R14 ;  /* 0x0000000107077824 */ /* 0x000fca00078e020e */
[----:B------:R-:W-:-:S13]  /*291c0*/  ISETP.GT.AND P6, PT, R7, R0, PT ;  /* 0x000000000700720c */ /* 0x000fda0003fc4270 */
[----:B------:R-:W-:Y:S05]  /*291d0*/  @P6 BRA `(.L_x_1974) ;  /* 0x0000000000a46947 */ /* 0x000fea0003800000 */
.L_x_1977:
[----:B-1----:R-:W1:Y:S01]  /*291e0*/  LDC R2, c[0x0][0xc3c] ;  /* 0x00030f00ff027b82 */ /* 0x002e620000000800 */
[----:B------:R-:W-:-:S04]  /*291f0*/  IADD3 R27, R27, 0x1f, RZ ;  /* 0x0000001f1b1b7810 */ /* 0x000fc80007ffe0ff */
[----:B-1----:R-:W-:-:S13]  /*29200*/  ISETP.GE.AND P6, PT, R27, R2, PT ;  /* 0x000000021b00720c */ /* 0x002fda0003fc6270 */
[----:B------:R-:W-:Y:S05]  /*29210*/  @P6 BRA `(.L_x_1975) ;  /* 0x0000000800bc6947 */ /* 0x000fea0003800000 */
[----:B------:R-:W1:Y:S01]  /*29220*/  S2R R3, SR_TID.X ;  /* 0x0000000000037919 */ /* 0x000e620000002100 */
[----:B------:R-:W-:Y:S01]  /*29230*/  IMAD.MOV.U32 R25, RZ, RZ, RZ ;  /* 0x000000ffff197224 */ /* 0x000fe200078e00ff */
[----:B-1----:R-:W-:-:S05]  /*29240*/  LOP3.LUT R3, R3, 0x1f, RZ, 0xc0, !PT ;  /* 0x0000001f03037812 */ /* 0x002fca00078ec0ff */
[----:B------:R-:W-:-:S05]  /*29250*/  IMAD.IADD R9, R27, 0x1, R3 ;  /* 0x000000011b097824 */ /* 0x000fca00078e0203 */
[----:B------:R-:W-:-:S13]  /*29260*/  ISETP.GE.OR P6, PT, R9, R2, !P0 ;  /* 0x000000020900720c */ /* 0x000fda00047c6670 */
[----:B------:R-:W1:Y:S08]  /*29270*/  @!P6 LDC.64 R2, c[0x0][0xc80] ;  /* 0x00032000ff02eb82 */ /* 0x000e700000000a00 */
[----:B------:R-:W2:Y:S01]  /*29280*/  @!P6 LDC.64 R4, c[0x0][0xc78] ;  /* 0x00031e00ff04eb82 */ /* 0x000ea20000000a00 */
[----:B-1----:R-:W-:-:S05]  /*29290*/  @!P6 IMAD.WIDE R2, R9, 0x4, R2 ;  /* 0x000000040902e825 */ /* 0x002fca00078e0202 */
[----:B------:R2:W3:Y:S02]  /*292a0*/  @!P6 LDG.E R25, desc[UR60][R2.64] ;  /* 0x0000003c0219e981 */ /* 0x0004e4000c1e1900 */
[----:B--2---:R-:W-:-:S04]  /*292b0*/  @!P6 IMAD.WIDE R2, R9, 0x4, R4 ;  /* 0x000000040902e825 */ /* 0x004fc800078e0204 */
[----:B------:R-:W-:-:S06]  /*292c0*/  IMAD.MOV.U32 R4, RZ, RZ, RZ ;  /* 0x000000ffff047224 */ /* 0x000fcc00078e00ff */
[----:B------:R-:W3:Y:S01]  /*292d0*/  @!P6 LDG.E R4, desc[UR60][R2.64] ;  /* 0x0000003c0204e981 */ /* 0x000ee2000c1e1900 */
[----:B------:R-:W-:Y:S01]  /*292e0*/  UMOV UR4, 0xffffffff ;  /* 0xffffffff00047882 */ /* 0x000fe20000000000 */
[----:B---3--:R-:W-:Y:S02]  /*292f0*/  IMAD R13, R4, R25, RZ ;  /* 0x00000019040d7224 */ /* 0x008fe400078e02ff */
[----:B------:R-:W-:Y:S05]  /*29300*/  BRA.DIV UR4, `(.L_x_1976) ;  /* 0x0000005604907947 */ /* 0x000fea000b800000 */
        /* <DEDUP_REMOVED lines=15> */
[----:B------:R1:W2:Y:S02]  /*29400*/  SHFL.IDX PT, R14, R2, 0x1f, 0x1f ;  /* 0x03e01f00020e7f89 */ /* 0x0002a400000e0000 */
.L_x_2158:
[----:B------:R-:W-:Y:S02]  /*29410*/  ULDC UR4, c[0x0][0xc38] ;  /* 0x00030e0000047ab9 */ /* 0x000fe40000000800 */
[----:B------:R-:W-:-:S04]  /*29420*/  IMAD.U32 R5, RZ, RZ, UR4 ;  /* 0x00000004ff057e24 */ /* 0x000fc8000f8e00ff */
[----:B--2---:R-:W-:-:S04]  /*29430*/  IMAD R14, R14, R5, RZ ;  /* 0x000000050e0e7224 */ /* 0x004fc800078e02ff */
[----:B------:R-:W-:-:S05]  /*29440*/  IMAD.IADD R7, R14, 0x1, R7 ;  /* 0x000000010e077824 */ /* 0x000fca00078e0207 */
[----:B------:R-:W-:-:S13]  /*29450*/  ISETP.GT.AND P6, PT, R7, R0, PT ;  /* 0x000000000700720c */ /* 0x000fda0003fc4270 */
[----:B------:R-:W-:Y:S05]  /*29460*/  @!P6 BRA `(.L_x_1977) ;  /* 0xfffffffc005ce947 */ /* 0x000fea000383ffff */
.L_x_1974:
[----:B------:R-:W-:Y:S01]  /*29470*/  IMAD.IADD R7, R7, 0x1, -R14 ;  /* 0x0000000107077824 */ /* 0x000fe200078e0a0e */
[----:B------:R-:W-:-:S03]  /*29480*/  UMOV UR4, 0xffffffff ;  /* 0xffffffff00047882 */ /* 0x000fc60000000000 */
[----:B------:R-:W-:-:S05]  /*29490*/  IMAD R3, R2, R5, R7 ;  /* 0x0000000502037224 */ /* 0x000fca00078e0207 */
[----:B------:R-:W-:Y:S01]  /*294a0*/  ISETP.GT.AND P6, PT, R3, R0, PT ;  /* 0x000000000300720c */ /* 0x000fe20003fc4270 */
[----:B------:R-:W-:-:S12]  /*294b0*/  BRA.DIV UR4, `(.L_x_1978) ;  /* 0x0000005604dc7947 */ /* 0x000fd8000b800000 */
[----:B------:R-:W-:-:S04]  /*294c0*/  VOTE.ANY R3, PT, !P6 ;  /* 0x0000000000037806 */ /* 0x000fc800070e0100 */
[----:B------:R-:W2:Y:S02]  /*294d0*/  POPC R12, R3 ;  /* 0x00000003000c7309 */ /* 0x000ea40000000000 */
[----:B--2---:R2:W3:Y:S01]  /*294e0*/  SHFL.IDX PT, R25, R25, R12, 0x1f ;  /* 0x00001f0c19197589 */ /* 0x0044e200000e0000 */
[----:B------:R-:W-:-:S03]  /*294f0*/  IMAD.IADD R27, R12, 0x1, R27 ;  /* 0x000000010c1b7824 */ /* 0x000fc600078e021b */
[----:B------:R2:W4:Y:S04]  /*29500*/  SHFL.IDX PT, R4, R4, R12, 0x1f ;  /* 0x00001f0c04047589 */ /* 0x00052800000e0000 */
.L_x_2163:
[----:B------:R-:W-:-:S13]  /*29510*/  ISETP.NE.AND P0, PT, R3, RZ, PT ;  /* 0x000000ff0300720c */ /* 0x000fda0003f05270 */
[----:B------:R-:W-:Y:S05]  /*29520*/  @!P0 BRA `(.L_x_1979) ;  /* 0x0000000000108947 */ /* 0x000fea0003800000 */
[----:B------:R-:W-:Y:S01]  /*29530*/  UMOV UR4, 0xffffffff ;  /* 0xffffffff00047882 */ /* 0x000fe20000000000 */
[----:B--2---:R-:W-:Y:S02]  /*29540*/  VIADD R12, R12, 0xffffffff ;  /* 0xffffffff0c0c7836 */ /* 0x004fe40000000000 */
[----:B------:R-:W-:Y:S05]  /*29550*/  BRA.DIV UR4, `(.L_x_1980) ;  /* 0x0000005a04107947 */ /* 0x000fea000b800000 */
[----:B------:R2:W0:Y:S02]  /*29560*/  SHFL.IDX PT, R6, R2, R12, 0x1f ;  /* 0x00001f0c02067589 */ /* 0x00042400000e0000 */
.L_x_1979:
[----:B----4-:R-:W-:Y:S01]  /*29570*/  ISETP.NE.AND P0, PT, R4, 0x1, PT ;  /* 0x000000010400780c */ /* 0x010fe20003f05270 */
[----:B0-----:R-:W-:-:S05]  /*29580*/  IMAD R24, R6, R5, R7 ;  /* 0x0000000506187224 */ /* 0x001fca00078e0207 */
[----:B------:R-:W-:-:S07]  /*29590*/  IADD3 R0, R0, -R24, RZ ;  /* 0x8000001800007210 */ /* 0x000fce0007ffe0ff */
[----:B------:R-:W-:Y:S05]  /*295a0*/  @!P0 BRA `(.L_x_1981) ;  /* 0x0000000000dc8947 */ /* 0x000fea0003800000 */
[-C--:B---3--:R-:W-:Y:S02]  /*295b0*/  IABS R5, R25.reuse ;  /* 0x0000001900057213 */ /* 0x088fe40000000000 */
[----:B------:R-:W-:Y:S02]  /*295c0*/  IABS R6, R4 ;  /* 0x0000000400067213 */ /* 0x000fe40000000000 */
[----:B------:R-:W0:Y:S08]  /*295d0*/  I2F.RP R7, R5 ;  /* 0x0000000500077306 */ /* 0x000e300000209400 */
[----:B------:R-:W3:Y:S08]  /*295e0*/  I2F.RP R8, R6 ;  /* 0x0000000600087306 */ /* 0x000ef00000209400 */
[----:B0-----:R-:W1:Y:S08]  /*295f0*/  MUFU.RCP R7, R7 ;  /* 0x0000000700077308 */ /* 0x001e700000001000 */
[----:B---3--:R-:W-:Y:S01]  /*29600*/  MUFU.RCP R8, R8 ;  /* 0x0000000800087308 */ /* 0x008fe20000001000 */
[----:B-12---:R-:W-:Y:S01]  /*29610*/  VIADD R2, R7, 0xffffffe ;  /* 0x0ffffffe07027836 */ /* 0x006fe20000000000 */
        /* <DEDUP_REMOVED lines=17> */
[----:B------:R-:W-:Y:S01]  /*29730*/  IMAD.MOV.U32 R2, RZ, RZ, RZ ;  /* 0x000000ffff027224 */ /* 0x000fe200078e00ff */
[----:B0-----:R-:W-:-:S05]  /*29740*/  IADD3 R5, RZ, -R3, RZ ;  /* 0x80000003ff057210 */ /* 0x001fca0007ffe0ff */
        /* <DEDUP_REMOVED lines=18> */
[----:B------:R-:W-:-:S13]  /*29870*/  ISETP.GE.U32.AND P0, PT, R3, R6, PT ;  /* 0x000000060300720c */ /* 0x000fda0003f06070 */
[----:B------:R-:W-:-:S04]  /*29880*/  @P0 VIADD R5, R5, 0x1 ;  /* 0x0000000105050836 */ /* 0x000fc80000000000 */
[----:B------:R-:W-:Y:S01]  /*29890*/  @!P2 IMAD.MOV R5, RZ, RZ, -R5 ;  /* 0x000000ffff05a224 */ /* 0x000fe200078e0a05 */
[----:B------:R-:W-:-:S05]  /*298a0*/  @!P1 LOP3.LUT R5, RZ, R4, RZ, 0x33, !PT ;  /* 0x00000004ff059212 */ /* 0x000fca00078e33ff */
[--C-:B------:R-:W-:Y:S02]  /*298b0*/  IMAD.MOV R2, RZ, RZ, -R5.reuse ;  /* 0x000000ffff027224 */ /* 0x100fe400078e0a05 */
[C---:B------:R-:W-:Y:S02]  /*298c0*/  IMAD R5, R4.reuse, 0x1000000, R5 ;  /* 0x0100000004057824 */ /* 0x040fe400078e0205 */
[--C-:B------:R-:W-:Y:S02]  /*298d0*/  IMAD R4, R4, R2, R7.reuse ;  /* 0x0000000204047224 */ /* 0x100fe400078e0207 */
[----:B------:R-:W-:Y:S02]  /*298e0*/  IMAD.MOV R2, RZ, RZ, -R7 ;  /* 0x000000ffff027224 */ /* 0x000fe400078e0a07 */
[----:B------:R-:W-:Y:S02]  /*298f0*/  IMAD R26, R4, 0x10000, R5 ;  /* 0x00010000041a7824 */ /* 0x000fe400078e0205 */
[----:B------:R-:W-:Y:S01]  /*29900*/  IMAD R2, R25, R2, R0 ;  /* 0x0000000219027224 */ /* 0x000fe200078e0200 */
[----:B------:R-:W-:Y:S06]  /*29910*/  BRA `(.L_x_1982) ;  /* 0x0000000000f07947 */ /* 0x000fec0003800000 */
.L_x_1981:
[----:B-12---:R-:W0:Y:S02]  /*29920*/  LDC.64 R2, c[0x0][0xc90] ;  /* 0x00032400ff027b82 */ /* 0x006e240000000a00 */
[----:B0-----:R-:W-:-:S05]  /*29930*/  IMAD.WIDE R2, R27, 0x4, R2 ;  /* 0x000000041b027825 */ /* 0x001fca00078e0202 */
[----:B------:R0:W3:Y:S02]  /*29940*/  LDG.E R6, desc[UR60][R2.64] ;  /* 0x0000003c02067981 */ /* 0x0000e4000c1e1900 */
[----:B0-----:R-:W-:Y:S02]  /*29950*/  IMAD.MOV.U32 R2, RZ, RZ, RZ ;  /* 0x000000ffff027224 */ /* 0x001fe400078e00ff */
[----:B---3--:R-:W-:-:S05]  /*29960*/  IMAD R7, R25, R6, RZ ;  /* 0x0000000619077224 */ /* 0x008fca00078e02ff */
[----:B------:R-:W-:-:S04]  /*29970*/  IABS R4, R7 ;  /* 0x0000000700047213 */ /* 0x000fc80000000000 */
[----:B------:R-:W0:Y:S08]  /*29980*/  I2F.RP R8, R4 ;  /* 0x0000000400087306 */ /* 0x000e300000209400 */
[----:B0-----:R-:W0:Y:S02]  /*29990*/  MUFU.RCP R8, R8 ;  /* 0x0000000800087308 */ /* 0x001e240000001000 */
[----:B0-----:R-:W-:-:S06]  /*299a0*/  IADD3 R9, R8, 0xffffffe, RZ ;  /* 0x0ffffffe08097810 */ /* 0x001fcc0007ffe0ff */
        /* <DEDUP_REMOVED lines=39> */
[-C--:B------:R-:W-:Y:S01]  /*29c20*/  @!P1 IADD3 R3, R3, -R6.reuse, RZ ;  /* 0x8000000603039210 */ /* 0x080fe20007ffe0ff */
        /* <DEDUP_REMOVED lines=11> */
.L_x_1982:
[----:B------:R-:W-:-:S05]  /*29ce0*/  LOP3.LUT R2, RZ, R2, RZ, 0x33, !PT ;  /* 0x00000002ff027212 */ /* 0x000fca00078e33ff */
[----:B------:R-:W-:Y:S01]  /*29cf0*/  IMAD.IADD R25, R25, 0x1, R2 ;  /* 0x0000000119197824 */ /* 0x000fe200078e0202 */
[----:B------:R-:W-:Y:S06]  /*29d00*/  BRA `(.L_x_1983) ;  /* 0x00000000001c7947 */ /* 0x000fec0003800000 */
.L_x_1975:
[----:B------:R-:W-:Y:S01]  /*29d10*/  UMOV UR4, URZ ;  /* 0x0000003f00047c82 */ /* 0x000fe20008000000 */
[----:B------:R-:W-:Y:S01]  /*29d20*/  UMOV UR5, URZ ;  /* 0x0000003f00057c82 */ /* 0x000fe20008000000 */
[----:B------:R-:W-:Y:S01]  /*29d30*/  ULDC UR6, c[0x0][0xc3c] ;  /* 0x00030f0000067ab9 */ /* 0x000fe20000000800 */
[----:B------:R-:W-:Y:S01]  /*29d40*/  IMAD.MOV.U32 R24, RZ, RZ, R0 ;  /* 0x000000ffff187224 */ /* 0x000fe200078e0000 */
[----:B------:R-:W-:Y:S01]  /*29d50*/  MOV R25, UR4 ;  /* 0x0000000400197c02 */ /* 0x000fe20008000f00 */
[----:B------:R-:W-:Y:S02]  /*29d60*/  IMAD.U32 R26, RZ, RZ, UR5 ;  /* 0x00000005ff1a7e24 */ /* 0x000fe4000f8e00ff */
[----:B------:R-:W-:-:S07]  /*29d70*/  IMAD.U32 R27, RZ, RZ, UR6 ;  /* 0x00000006ff1b7e24 */ /* 0x000fce000f8e00ff */
.L_x_1983:
[----:B------:R-:W1:Y:S01]  /*29d80*/  S2R R0, SR_TID.X ;  /* 0x0000000000007919 */ /* 0x000e620000002100 */
[----:B------:R-:W-:Y:S05]  /*29d90*/  WARPSYNC.ALL ;  /* 0x0000000000007948 */ /* 0x000fea0003800000 */
[----:B------:R-:W-:Y:S01]  /*29da0*/  BAR.SYNC.DEFER_BLOCKING 0x4, 0x180 ;  /* 0x0106000000007b1d */ /* 0x000fe20000010000 */
[----:B-1----:R-:W-:-:S04]  /*29db0*/  LOP3.LUT R0, R0, 0x1f, RZ, 0xc0, !PT ;  /* 0x0000001f00007812 */ /* 0x002fc800078ec0ff */
[----:B------:R-:W-:-:S13]  /*29dc0*/  ISETP.NE.AND P0, PT, R0, RZ, PT ;  /* 0x000000ff0000720c */ /* 0x000fda0003f05270 */
[----:B------:R-:W0:Y:S01]  /*29dd0*/  @!P0 S2R R3, SR_CgaCtaId ;  /* 0x0000000000038919 */ /* 0x000e220000008800 */
[----:B------:R-:W-:-:S04]  /*29de0*/  @!P0 MOV R0, 0x400 ;  /* 0x0000040000008802 */ /* 0x000fc80000000f00 */
[----:B0-----:R-:W-:-:S05]  /*29df0*/  @!P0 LEA R17, R3, R0, 0x18 ;  /* 0x0000000003118211 */ /* 0x001fca00078ec0ff */
[----:B------:R3:W-:Y:S01]  /*29e00*/  @!P0 STS.128 [R17+0x2a8d0], R24 ;  /* 0x02a8d01811008388 */ /* 0x0007e20000000c00 */
[----:B------:R-:W-:Y:S06]  /*29e10*/  BAR.ARV 0x5, 0x180 ;  /* 0x0146000000007b1d */ /* 0x000fec0000002000 */
.L_x_1972:
[----:B------:R-:W-:Y:S02]  /*29e20*/  ULDC UR4, c[0x0][0xc3c] ;  /* 0x00030f0000047ab9 */ /* 0x000fe40000000800 */
[----:B--2---:R-:W-:-:S13]  /*29e30*/  ISETP.GE.AND P0, PT, R27, UR4, PT ;  /* 0x000000041b007c0c */ /* 0x004fda000bf06270 */
[----:B------:R-:W-:Y:S05]  /*29e40*/  @!P0 BRA `(.L_x_1984) ;  /* 0xffffff9400208947 */ /* 0x000fea000383ffff */
[----:B------:R-:W-:Y:S05]  /*29e50*/  BSYNC B8 ;  /* 0x0000000000087941 */ /* 0x000fea0003800000 */
.L_x_1863:
[----:B------:R-:W2:Y:S01]  /*29e60*/  LDL.LU R0, [R1+0x24] ;  /* 0x0000240001007983 */ /* 0x000ea20000300800 */
[----:B------:R-:W-:Y:S01]  /*29e70*/  BSSY B0, `(.L_x_1985) ;  /* 0x000000b000007945 */ /* 0x000fe20003800000 */
[----:B------:R-:W4:Y:S01]  /*29e80*/  S2R R5, SR_CgaCtaId ;  /* 0x0000000000057919 */ /* 0x000f220000008800 */
[----:B--2---:R-:W-:-:S05]  /*29e90*/  VIADD R0, R0, 0x1 ;  /* 0x0000000100007836 */ /* 0x004fca0000000000 */
        /* <DEDUP_REMOVED lines=8> */
.L_x_2166:
[----:B------:R-:W-:Y:S05]  /*29f20*/  BSYNC B0 ;  /* 0x0000000000007941 */ /* 0x000fea0003800000 */
.L_x_1985:
[----:B------:R-:W-:-:S03]  /*29f30*/  UMOV UR4, 0xffffffff ;  /* 0xffffffff00047882 */ /* 0x000fc60000000000 */
[----:B------:R-:W-:Y:S05]  /*29f40*/  BRA.DIV UR4, `(.L_x_1987) ;  /* 0x0000004e04d07947 */ /* 0x000fea000b800000 */
[----:B0-----:R-:W0:Y:S02]  /*29f50*/  S2R R0, SR_TID.X ;  /* 0x0000000000007919 */ /* 0x001e240000002100 */
[----:B0-----:R-:W-:-:S04]  /*29f60*/  SHF.R.U32.HI R0, RZ, 0x5, R0 ;  /* 0x00000005ff007819 */ /* 0x001fc80000011600 */
[----:B------:R-:W-:-:S05]  /*29f70*/  LOP3.LUT R0, R0, 0x3, RZ, 0xc0, !PT ;  /* 0x0000000300007812 */ /* 0x000fca00078ec0ff */
[----:B------:R0:W2:Y:S02]  /*29f80*/  SHFL.IDX PT, R14, R0, RZ, 0x1f ;  /* 0x00001fff000e7589 */ /* 0x0000a400000e0000 */
.L_x_2169:
[----:B--2---:R-:W-:-:S13]  /*29f90*/  ISETP.NE.AND P0, PT, R14, RZ, PT ;  /* 0x000000ff0e00720c */ /* 0x004fda0003f05270 */
[----:B------:R-:W-:Y:S05]  /*29fa0*/  @P0 BRA `(.L_x_1546) ;  /* 0x0000000000900947 */ /* 0x000fea0003800000 */
[----:B------:R-:W-:-:S03]  /*29fb0*/  UMOV UR4, 0xffffffff ;  /* 0xffffffff00047882 */ /* 0x000fc60000000000 */
[----:B------:R-:W-:Y:S05]  /*29fc0*/  BRA.DIV UR4, `(.L_x_1988) ;  /* 0x0000004e04e47947 */ /* 0x000fea000b800000 */
[----:B------:R-:W-:-:S13]  /*29fd0*/  ELECT P6, URZ, PT ;  /* 0x00000000003f782f */ /* 0x000fda00038c0000 */
.L_x_2172:
[----:B------:R-:W-:Y:S05]  /*29fe0*/  @!P6 BRA `(.L_x_1546) ;  /* 0x000000000080e947 */ /* 0x000fea0003800000 */
[----:B0-----:R-:W2:Y:S02]  /*29ff0*/  LDL R0, [R1+0x58] ;  /* 0x0000580001007983 */ /* 0x001ea40000100800 */
[----:B--2---:R-:W-:-:S13]  /*2a000*/  R2UR UR4, R0 ;  /* 0x00000000000472ca */ /* 0x004fda00000e0000 */
[----:B------:R-:W-:-:S06]  /*2a010*/  ULOP3.LUT UR4, UR4, 0x2, URZ, 0xfc, !UPT ;  /* 0x0000000204047892 */ /* 0x000fcc000f8efc3f */
[----:B------:R-:W-:-:S05]  /*2a020*/  IMAD.U32 R0, RZ, RZ, UR4 ;  /* 0x00000004ff007e24 */ /* 0x000fca000f8e00ff */
[----:B------:R-:W-:-:S13]  /*2a030*/  ISETP.NE.AND P0, PT, R0, 0x3, PT ;  /* 0x000000030000780c */ /* 0x000fda0003f05270 */
[----:B------:R-:W-:Y:S05]  /*2a040*/  @!P0 BRA `(.L_x_1989) ;  /* 0x0000000000048947 */ /* 0x000fea0003800000 */
[----:B------:R-:W-:Y:S01]  /*2a050*/  BPT.TRAP 0x1 ;  /* 0x000000040000795c */ /* 0x000fe20000300000 */
.L_x_1989:
[----:B------:R-:W-:Y:S01]  /*2a060*/  IMAD R5, R28, 0x8, R7 ;  /* 0x000000081c057824 */ /* 0x000fe200078e0207 */
[----:B------:R-:W-:Y:S02]  /*2a070*/  SHF.L.U32 R0, R30, 0x1f, RZ ;  /* 0x0000001f1e007819 */ /* 0x000fe400000006ff */
[----:B------:R-:W-:Y:S02]  /*2a080*/  IADD3 R28, R28, 0x1, RZ ;  /* 0x000000011c1c7810 */ /* 0x000fe40007ffe0ff */
[----:B------:R-:W0:Y:S02]  /*2a090*/  SYNCS.PHASECHK.TRANS64.TRYWAIT P1, [R5+URZ+0x2a840], R0 ;  /* 0x02a84000050075a7 */ /* 0x000e24000802017f */
[----:B------:R-:W-:-:S04]  /*2a0a0*/  ISETP.NE.AND P2, PT, R28, 0x2, PT ;  /* 0x000000021c00780c */ /* 0x000fc80003f45270 */
[----:B------:R-:W-:Y:S01]  /*2a0b0*/  SEL R3, RZ, 0x1, P2 ;  /* 0x00000001ff037807 */ /* 0x000fe20001000000 */
[----:B0-----:R-:W-:Y:S08]  /*2a0c0*/  @!P1 BRA `(.L_x_1990) ;  /* 0x0000004c00c49947 */ /* 0x001ff00003800000 */
.L_x_2173:
[----:B------:R-:W-:Y:S02]  /*2a0d0*/  SEL R28, R28, RZ, P2 ;  /* 0x000000ff1c1c7207 */ /* 0x000fe40001000000 */
[----:B------:R-:W-:Y:S01]  /*2a0e0*/  LOP3.LUT R2, R30, R3, RZ, 0x3c, !PT ;  /* 0x000000031e027212 */ /* 0x000fe200078e3cff */
[----:B------:R-:W-:Y:S06]  /*2a0f0*/  @!P0 BRA `(.L_x_1991) ;  /* 0x0000000000048947 */ /* 0x000fec0003800000 */
[----:B------:R-:W-:Y:S01]  /*2a100*/  BPT.TRAP 0x1 ;  /* 0x000000040000795c */ /* 0x000fe20000300000 */
.L_x_1991:
[----:B------:R-:W-:Y:S01]  /*2a110*/  IMAD R3, R28, 0x8, R7 ;  /* 0x000000081c037824 */ /* 0x000fe200078e0207 */
[----:B------:R-:W-:-:S04]  /*2a120*/  SHF.L.U32 R2, R2, 0x1f, RZ ;  /* 0x0000001f02027819 */ /* 0x000fc800000006ff */
[----:B------:R-:W2:Y:S02]  /*2a130*/  SYNCS.PHASECHK.TRANS64.TRYWAIT P1, [R3+URZ+0x2a840], R2 ;  /* 0x02a84002030075a7 */ /* 0x000ea4000802017f */
[----:B--2---:R-:W-:Y:S05]  /*2a140*/  @!P1 BRA `(.L_x_1992) ;  /* 0x0000004c00b89947 */ /* 0x004fea0003800000 */
.L_x_2174:
[----:B------:R-:W-:Y:S05]  /*2a150*/  @!P0 BRA `(.L_x_1993) ;  /* 0x0000000000048947 */ /* 0x000fea0003800000 */
[----:B------:R-:W-:Y:S01]  /*2a160*/  BPT.TRAP 0x1 ;  /* 0x000000040000795c */ /* 0x000fe20000300000 */
.L_x_1993:
[----:B------:R-:W4:Y:S02]  /*2a170*/  SYNCS.PHASECHK.TRANS64.TRYWAIT P1, [R5+URZ+0x2a860], R0 ;  /* 0x02a86000050075a7 */ /* 0x000f24000802017f */
[----:B----4-:R-:W-:Y:S05]  /*2a180*/  @!P1 BRA `(.L_x_1994) ;  /* 0x0000004c00bc9947 */ /* 0x010fea0003800000 */
.L_x_2175:
[----:B------:R-:W-:Y:S05]  /*2a190*/  @!P0 BRA `(.L_x_1995) ;  /* 0x0000000000048947 */ /* 0x000fea0003800000 */
[----:B------:R-:W-:Y:S01]  /*2a1a0*/  BPT.TRAP 0x1 ;  /* 0x000000040000795c */ /* 0x000fe20000300000 */
.L_x_1995:
[----:B------:R0:W0:Y:S02]  /*2a1b0*/  SYNCS.PHASECHK.TRANS64.TRYWAIT P0, [R3+URZ+0x2a860], R2 ;  /* 0x02a86002030075a7 */ /* 0x000024000800017f */
[----:B0-----:R-:W-:Y:S05]  /*2a1c0*/  @!P0 NANOSLEEP.SYNCS 0x989680 ;  /* 0x009896800000895d */ /* 0x001fea0003900000 */
[----:B------:R-:W0:Y:S02]  /*2a1d0*/  @!P0 SYNCS.PHASECHK.TRANS64 P0, [R3+URZ+0x2a860], R2 ;  /* 0x02a86002030085a7 */ /* 0x000e24000800007f */
[----:B0-----:R-:W-:Y:S05]  /*2a1e0*/  @!P0 BRA `(.L_x_1995) ;  /* 0xfffffffc00f08947 */ /* 0x001fea000383ffff */
.L_x_1546:
[----:B------:R-:W-:Y:S05]  /*2a1f0*/  BSYNC B9 ;  /* 0x0000000000097941 */ /* 0x000fea0003800000 */
.L_x_1543:
[----:B------:R-:W-:Y:S05]  /*2a200*/  EXIT ;  /* 0x000000000000794d */ /* 0x000fea0003800000 */
.L_x_1574:
[----:B0-----:R0:W1:Y:S02]  /*2a210*/  SYNCS.PHASECHK.TRANS64.TRYWAIT P6, [R86+URZ+0x2a890], R87 ;  /* 0x02a89057560075a7 */ /* 0x00106400080c017f */
[----:B-1----:R-:W-:Y:S05]  /*2a220*/  @!P6 NANOSLEEP.SYNCS 0x989680 ;  /* 0x009896800000e95d */ /* 0x002fea0003900000 */
[----:B------:R-:W1:Y:S02]  /*2a230*/  @!P6 SYNCS.PHASECHK.TRANS64 P6, [R86+URZ+0x2a890], R87 ;  /* 0x02a890575600e5a7 */ /* 0x000e6400080c007f */
[----:B-1----:R-:W-:Y:S05]  /*2a240*/  @!P6 BRA `(.L_x_1574) ;  /* 0xfffffffc00f0e947 */ /* 0x002fea000383ffff */
[----:B------:R-:W-:Y:S05]  /*2a250*/  BRA `(.L_x_1996) ;  /* 0xfffffd9c00107947 */ /* 0x000fea000383ffff */
.L_x_1575:
        /* <DEDUP_REMOVED lines=8> */
.L_x_1998:
[----:B------:R-:W-:Y:S05]  /*2a2e0*/  BSYNC B1 ;  /* 0x0000000000017941 */ /* 0x000fea0003800000 */
.L_x_1997:
[----:B------:R-:W-:Y:S01]  /*2a2f0*/  MOV R13, R117 ;  /* 0x00000075000d7202 */ /* 0x000fe20000000f00 */
[----:B------:R-:W-:Y:S02]  /*2a300*/  IMAD.MOV.U32 R12, RZ, RZ, RZ ;  /* 0x000000ffff0c7224 */ /* 0x000fe400078e00ff */
[----:B------:R-:W-:Y:S02]  /*2a310*/  IMAD.MOV.U32 R11, RZ, RZ, 0x1c1f ;  /* 0x00001c1fff0b7424 */ /* 0x000fe400078e00ff */
[----:B------:R-:W-:Y:S02]  /*2a320*/  IMAD.MOV.U32 R15, RZ, RZ, -0x1 ;  /* 0xffffffffff0f7424 */ /* 0x000fe400078e00ff */
[----:B------:R-:W-:-:S07]  /*2a330*/  IMAD.MOV.U32 R82, RZ, RZ, R14 ;  /* 0x000000ffff527224 */ /* 0x000fce00078e000e */
[----:B------:R-:W-:Y:S05]  /*2a340*/  WARPSYNC.COLLECTIVE R15, `(.L_x_1999) ;  /* 0x000000000f087348 */ /* 0x000fea0003c00000 */
[----:B------:R0:W1:Y:S02]  /*2a350*/  SHFL.IDX P6, R14, R13, R12, R11 ;  /* 0x0000000c0d0e7389 */ /* 0x00006400000c000b */
[----:B01----:R-:W-:Y:S01]  /*2a360*/  ENDCOLLECTIVE ;  /* 0x000000000000791b */ /* 0x003fe20003800000 */
.L_x_1999:
[----:B------:R-:W-:Y:S01]  /*2a370*/  IMAD.MOV.U32 R11, RZ, RZ, R14 ;  /* 0x000000ffff0b7224 */ /* 0x000fe200078e000e */
[----:B------:R-:W-:Y:S06]  /*2a380*/  BRA `(.L_x_2000) ;  /* 0xfffffd9800d87947 */ /* 0x000fec000383ffff */
.L_x_1600:
[----:B------:R-:W-:Y:S01]  /*2a390*/  BSSY B1, `(.L_x_2001) ;  /* 0x0000008000017945 */ /* 0x000fe20003800000 */
[----:B0---4-:R-:W-:Y:S01]  /*2a3a0*/  IMAD.MOV.U32 R13, RZ, RZ, R116 ;  /* 0x000000ffff0d7224 */ /* 0x011fe200078e0074 */
[----:B---3--:R-:W-:Y:S01]  /*2a3b0*/  MOV R11, 0x1c1f ;  /* 0x00001c1f000b7802 */ /* 0x008fe20000000f00 */
[----:B------:R-:W-:Y:S02]  /*2a3c0*/  IMAD.MOV.U32 R12, RZ, RZ, 0x1 ;  /* 0x00000001ff0c7424 */ /* 0x000fe400078e00ff */
[----:B------:R-:W-:-:S07]  /*2a3d0*/  IMAD.MOV.U32 R15, RZ, RZ, -0x1 ;  /* 0xffffffffff0f7424 */ /* 0x000fce00078e00ff */
[----:B-12---:R-:W-:Y:S05]  /*2a3e0*/  WARPSYNC.COLLECTIVE R15, `(.L_x_2002) ;  /* 0x000000000f087348 */ /* 0x006fea0003c00000 */
[----:B------:R0:W3:Y:S02]  /*2a3f0*/  SHFL.IDX P6, R14, R13, R12, R11 ;  /* 0x0000000c0d0e7389 */ /* 0x0000e400000c000b */
[----:B0123--:R-:W-:Y:S01]  /*2a400*/  ENDCOLLECTIVE ;  /* 0x000000000000791b */ /* 0x00ffe20003800000 */
.L_x_2002:
[----:B------:R-:W-:Y:S05]  /*2a410*/  BSYNC B1 ;  /* 0x0000000000017941 */ /* 0x000fea0003800000 */
.L_x_2001:
[----:B------:R-:W-:Y:S02]  /*2a420*/  IMAD.MOV.U32 R13, RZ, RZ, R117 ;  /* 0x000000ffff0d7224 */ /* 0x000fe400078e0075 */
[----:B------:R-:W-:Y:S02]  /*2a430*/  IMAD.MOV.U32 R12, RZ, RZ, 0x1 ;  /* 0x00000001ff0c7424 */ /* 0x000fe400078e00ff */
[----:B------:R-:W-:Y:S02]  /*2a440*/  IMAD.MOV.U32 R11, RZ, RZ, 0x1c1f ;  /* 0x00001c1fff0b7424 */ /* 0x000fe400078e00ff */
[----:B------:R-:W-:Y:S02]  /*2a450*/  IMAD.MOV.U32 R15, RZ, RZ, -0x1 ;  /* 0xffffffffff0f7424 */ /* 0x000fe400078e00ff */
[----:B------:R-:W-:-:S07]  /*2a460*/  IMAD.MOV.U32 R116, RZ, RZ, R14 ;  /* 0x000000ffff747224 */ /* 0x000fce00078e000e */
[----:B------:R-:W-:Y:S05]  /*2a470*/  WARPSYNC.COLLECTIVE R15, `(.L_x_2003) ;  /* 0x000000000f087348 */ /* 0x000fea0003c00000 */
[----:B------:R0:W1:Y:S02]  /*2a480*/  SHFL.IDX P6, R14, R13, R12, R11 ;  /* 0x0000000c0d0e7389 */ /* 0x00006400000c000b */
[----:B01----:R-:W-:Y:S01]  /*2a490*/  ENDCOLLECTIVE ;  /* 0x000000000000791b */ /* 0x003fe20003800000 */
.L_x_2003:
[----:B------:R-:W-:Y:S01]  /*2a4a0*/  MOV R117, R14 ;  /* 0x0000000e00757202 */ /* 0x000fe20000000f00 */
[----:B------:R-:W-:Y:S06]  /*2a4b0*/  BRA `(.L_x_2004) ;  /* 0xfffffdac00fc7947 */ /* 0x000fec000383ffff */
.L_x_1630:
[----:B0-----:R0:W1:Y:S02]  /*2a4c0*/  SYNCS.PHASECHK.TRANS64.TRYWAIT P6, [R86+URZ+0x2a890], R87 ;  /* 0x02a89057560075a7 */ /* 0x00106400080c017f */
[----:B-1----:R-:W-:Y:S05]  /*2a4d0*/  @!P6 NANOSLEEP.SYNCS 0x989680 ;  /* 0x009896800000e95d */ /* 0x002fea0003900000 */
[----:B------:R-:W1:Y:S02]  /*2a4e0*/  @!P6 SYNCS.PHASECHK.TRANS64 P6, [R86+URZ+0x2a890], R87 ;  /* 0x02a890575600e5a7 */ /* 0x000e6400080c007f */
[----:B-1----:R-:W-:Y:S05]  /*2a4f0*/  @!P6 BRA `(.L_x_1630) ;  /* 0xfffffffc00f0e947 */ /* 0x002fea000383ffff */
[----:B------:R-:W-:Y:S05]  /*2a500*/  BRA `(.L_x_2005) ;  /* 0xfffffdcc00e47947 */ /* 0x000fea000383ffff */
.L_x_1631:
        /* <DEDUP_REMOVED lines=8> */
.L_x_2007:
[----:B------:R-:W-:Y:S05]  /*2a590*/  BSYNC B1 ;  /* 0x0000000000017941 */ /* 0x000fea0003800000 */
.L_x_2006:
        /* <DEDUP_REMOVED lines=8> */
.L_x_2008:
[----:B------:R-:W-:Y:S01]  /*2a620*/  IMAD.MOV.U32 R11, RZ, RZ, R14 ;  /* 0x000000ffff0b7224 */ /* 0x000fe200078e000e */
[----:B------:R-:W-:Y:S06]  /*2a630*/  BRA `(.L_x_2009) ;  /* 0xfffffdcc00b47947 */ /* 0x000fec000383ffff */
.L_x_1644:
[----:B------:R-:W-:Y:S01]  /*2a640*/  BSSY B1, `(.L_x_2010) ;  /* 0x0000008000017945 */ /* 0x000fe20003800000 */
[----:B--234-:R-:W-:Y:S01]  /*2a650*/  IMAD.MOV.U32 R13, RZ, RZ, R116 ;  /* 0x000000ffff0d7224 */ /* 0x01cfe200078e0074 */
[----:B------:R-:W-:Y:S01]  /*2a660*/  MOV R15, 0xffffffff ;  /* 0xffffffff000f7802 */ /* 0x000fe20000000f00 */
[----:B------:R-:W-:Y:S02]  /*2a670*/  IMAD.MOV.U32 R12, RZ, RZ, 0x1 ;  /* 0x00000001ff0c7424 */ /* 0x000fe400078e00ff */
[----:B------:R-:W-:-:S07]  /*2a680*/  IMAD.MOV.U32 R11, RZ, RZ, 0x1c1f ;  /* 0x00001c1fff0b7424 */ /* 0x000fce00078e00ff */
[----:B01----:R-:W-:Y:S05]  /*2a690*/  WARPSYNC.COLLECTIVE R15, `(.L_x_2011) ;  /* 0x000000000f087348 */ /* 0x003fea0003c00000 */
[----:B------:R2:W3:Y:S02]  /*2a6a0*/  SHFL.IDX P6, R14, R13, R12, R11 ;  /* 0x0000000c0d0e7389 */ /* 0x0004e400000c000b */
[----:B0123--:R-:W-:Y:S01]  /*2a6b0*/  ENDCOLLECTIVE ;  /* 0x000000000000791b */ /* 0x00ffe20003800000 */
.L_x_2011:
[----:B------:R-:W-:Y:S05]  /*2a6c0*/  BSYNC B1 ;  /* 0x0000000000017941 */ /* 0x000fea0003800000 */
.L_x_2010:
        /* <DEDUP_REMOVED lines=8> */
.L_x_2012:
[----:B------:R-:W-:Y:S01]  /*2a750*/  IMAD.MOV.U32 R117, RZ, RZ, R14 ;  /* 0x000000ffff757224 */ /* 0x000fe200078e000e */
[----:B------:R-:W-:Y:S06]  /*2a760*/  BRA `(.L_x_2013) ;  /* 0xfffffde400247947 */ /* 0x000fec000383ffff */
.L_x_1657:
[----:B0-----:R0:W1:Y:S02]  /*2a770*/  SYNCS.PHASECHK.TRANS64.TRYWAIT P4, [R86+URZ+0x2a890], R87 ;  /* 0x02a89057560075a7 */ /* 0x001064000808017f */
[----:B-1----:R-:W-:Y:S05]  /*2a780*/  @!P4 NANOSLEEP.SYNCS 0x989680 ;  /* 0x009896800000c95d */ /* 0x002fea0003900000 */
[----:B------:R-:W1:Y:S02]  /*2a790*/  @!P4 SYNCS.PHASECHK.TRANS64 P4, [R86+URZ+0x2a890], R87 ;  /* 0x02a890575600c5a7 */ /* 0x000e64000808007f */
[----:B-1----:R-:W-:Y:S05]  /*2a7a0*/  @!P4 BRA `(.L_x_1657) ;  /* 0xfffffffc00f0c947 */ /* 0x002fea000383ffff */
[----:B------:R-:W-:Y:S05]  /*2a7b0*/  BRA `(.L_x_2014) ;  /* 0xfffffdf800dc7947 */ /* 0x000fea000383ffff */
.L_x_1658:
[----:B------:R-:W-:Y:S01]  /*2a7c0*/  BSSY B1, `(.L_x_2015) ;  /* 0x0000008000017945 */ /* 0x000fe20003800000 */
[----:B------:R-:W-:Y:S01]  /*2a7d0*/  MOV R13, R33 ;  /* 0x00000021000d7202 */ /* 0x000fe20000000f00 */
[----:B------:R-:W-:Y:S02]  /*2a7e0*/  IMAD.MOV.U32 R12, RZ, RZ, RZ ;  /* 0x000000ffff0c7224 */ /* 0x000fe400078e00ff */
[----:B------:R-:W-:Y:S02]  /*2a7f0*/  IMAD.MOV.U32 R11, RZ, RZ, 0x1c1f ;  /* 0x00001c1fff0b7424 */ /* 0x000fe400078e00ff */
[----:B------:R-:W-:-:S07]  /*2a800*/  IMAD.MOV.U32 R15, RZ, RZ, -0x1 ;  /* 0xffffffffff0f7424 */ /* 0x000fce00078e00ff */
[----:B0-----:R-:W-:Y:S05]  /*2a810*/  WARPSYNC.COLLECTIVE R15, `(.L_x_2016) ;  /* 0x000000000f087348 */ /* 0x001fea0003c00000 */
[----:B------:R1:W2:Y:S02]  /*2a820*/  SHFL.IDX P6, R14, R13, R12, R11 ;  /* 0x0000000c0d0e7389 */ /* 0x0002a400000c000b */
[----:B012---:R-:W-:Y:S01]  /*2a830*/  ENDCOLLECTIVE ;  /* 0x000000000000791b */ /* 0x007fe20003800000 */
.L_x_2016:
[----:B------:R-:W-:Y:S05]  /*2a840*/  BSYNC B1 ;  /* 0x0000000000017941 */ /* 0x000fea0003800000 */
.L_x_2015:
[----:B------:R-:W-:Y:S01]  /*2a850*/  IMAD.MOV.U32 R13, RZ, RZ, R32 ;  /* 0x000000ffff0d7224 */ /* 0x000fe200078e0020 */
[----:B------:R-:W-:Y:S01]  /*2a860*/  MOV R11, 0x1c1f ;  /* 0x00001c1f000b7802 */ /* 0x000fe20000000f00 */
[----:B------:R-:W-:Y:S02]  /*2a870*/  IMAD.MOV.U32 R12, RZ, RZ, RZ ;  /* 0x000000ffff0c7224 */ /* 0x000fe400078e00ff */
[----:B------:R-:W-:Y:S02]  /*2a880*/  IMAD.MOV.U32 R15, RZ, RZ, -0x1 ;  /* 0xffffffffff0f7424 */ /* 0x000fe400078e00ff */
[----:B------:R-:W-:-:S07]  /*2a890*/  IMAD.MOV.U32 R35, RZ, RZ, R14 ;  /* 0x000000ffff237224 */ /* 0x000fce00078e000e */
[----:B------:R-:W-:Y:S05]  /*2a8a0*/  WARPSYNC.COLLECTIVE R15, `(.L_x_2017) ;  /* 0x000000000f087348 */ /* 0x000fea0003c00000 */
[----:B------:R0:W1:Y:S02]  /*2a8b0*/  SHFL.IDX P6, R14, R13, R12, R11 ;  /* 0x0000000c0d0e7389 */ /* 0x00006400000c000b */
[----:B01----:R-:W-:Y:S01]  /*2a8c0*/  ENDCOLLECTIVE ;  /* 0x000000000000791b */ /* 0x003fe20003800000 */
.L_x_2017:
[----:B------:R-:W-:Y:S01]  /*2a8d0*/  IMAD.MOV.U32 R34, RZ, RZ, R14 ;  /* 0x000000ffff227224 */ /* 0x000fe200078e000e */
[----:B------:R-:W-:Y:S06]  /*2a8e0*/  BRA `(.L_x_2018) ;  /* 0xfffffdf800f87947 */ /* 0x000fec000383ffff */
.L_x_1661:
[----:B------:R-:W-:Y:S01]  /*2a8f0*/  BSSY B1, `(.L_x_2019) ;  /* 0x0000008000017945 */ /* 0x000fe20003800000 */
[----:B----4-:R-:W-:Y:S02]  /*2a900*/  IMAD.MOV.U32 R13, RZ, RZ, R33 ;  /* 0x000000ffff0d7224 */ /* 0x010fe400078e0021 */
[----:B------:R-:W-:Y:S02]  /*2a910*/  IMAD.MOV.U32 R12, RZ, RZ, 0x1 ;  /* 0x00000001ff0c7424 */ /* 0x000fe400078e00ff */
[----:B------:R-:W-:Y:S02]  /*2a920*/  IMAD.MOV.U32 R11, RZ, RZ, 0x1c1f ;  /* 0x00001c1fff0b7424 */ /* 0x000fe400078e00ff */
[----:B------:R-:W-:-:S07]  /*2a930*/  IMAD.MOV.U32 R15, RZ, RZ, -0x1 ;  /* 0xffffffffff0f7424 */ /* 0x000fce00078e00ff */
[----:B0123--:R-:W-:Y:S05]  /*2a940*/  WARPSYNC.COLLECTIVE R15, `(.L_x_2020) ;  /* 0x000000000f087348 */ /* 0x00ffea0003c00000 */
[----:B------:R4:W0:Y:S02]  /*2a950*/  SHFL.IDX P6, R14, R13, R12, R11 ;  /* 0x0000000c0d0e7389 */ /* 0x00082400000c000b */
[----:B01234-:R-:W-:Y:S01]  /*2a960*/  ENDCOLLECTIVE ;  /* 0x000000000000791b */ /* 0x01ffe20003800000 */
.L_x_2020:
[----:B------:R-:W-:Y:S05]  /*2a970*/  BSYNC B1 ;  /* 0x0000000000017941 */ /* 0x000fea0003800000 */
.L_x_2019:
[----:B------:R-:W-:Y:S01]  /*2a980*/  IMAD.MOV.U32 R13, RZ, RZ, R32 ;  /* 0x000000ffff0d7224 */ /* 0x000fe200078e0020 */
[----:B------:R-:W-:Y:S01]  /*2a990*/  MOV R33, R14 ;  /* 0x0000000e00217202 */ /* 0x000fe20000000f00 */
[----:B------:R-:W-:Y:S02]  /*2a9a0*/  IMAD.MOV.U32 R12, RZ, RZ, 0x1 ;  /* 0x00000001ff0c7424 */ /* 0x000fe400078e00ff */
[----:B------:R-:W-:Y:S02]  /*2a9b0*/  IMAD.MOV.U32 R11, RZ, RZ, 0x1c1f ;  /* 0x00001c1fff0b7424 */ /* 0x000fe400078e00ff */
[----:B------:R-:W-:-:S07]  /*2a9c0*/  IMAD.MOV.U32 R15, RZ, RZ, -0x1 ;  /* 0xffffffffff0f7424 */ /* 0x000fce00078e00ff */
[----:B------:R-:W-:Y:S05]  /*2a9d0*/  WARPSYNC.COLLECTIVE R15, `(.L_x_2021) ;  /* 0x000000000f087348 */ /* 0x000fea0003c00000 */
[----:B------:R0:W1:Y:S02]  /*2a9e0*/  SHFL.IDX P6, R14, R13, R12, R11 ;  /* 0x0000000c0d0e7389 */ /* 0x00006400000c000b */
[----:B01----:R-:W-:Y:S01]  /*2a9f0*/  ENDCOLLECTIVE ;  /* 0x000000000000791b */ /* 0x003fe20003800000 */
.L_x_2021:
[----:B------:R-:W-:Y:S01]  /*2aa00*/  IMAD.MOV.U32 R32, RZ, RZ, R14 ;  /* 0x000000ffff207224 */ /* 0x000fe200078e000e */
[----:B------:R-:W-:Y:S06]  /*2aa10*/  BRA `(.L_x_2022) ;  /* 0xfffffdfc00547947 */ /* 0x000fec000383ffff */
.L_x_1665:
[----:B---3--:R3:W0:Y:S02]  /*2aa20*/  SYNCS.PHASECHK.TRANS64.TRYWAIT P0, [R86+URZ+0x2a8b0], R87 ;  /* 0x02a8b057560075a7 */ /* 0x008624000800017f */
[----:B0-----:R-:W-:Y:S05]  /*2aa30*/  @!P0 NANOSLEEP.SYNCS 0x989680 ;  /* 0x009896800000895d */ /* 0x001fea0003900000 */
[----:B------:R-:W0:Y:S02]  /*2aa40*/  @!P0 SYNCS.PHASECHK.TRANS64 P0, [R86+URZ+0x2a8b0], R87 ;  /* 0x02a8b057560085a7 */ /* 0x000e24000800007f */
[----:B0-----:R-:W-:Y:S05]  /*2aa50*/  @!P0 BRA `(.L_x_1665) ;  /* 0xfffffffc00f08947 */ /* 0x001fea000383ffff */
[----:B------:R-:W-:Y:S05]  /*2aa60*/  BRA `(.L_x_2023) ;  /* 0xfffffe00002c7947 */ /* 0x000fea000383ffff */
.L_x_1693:
        /* <DEDUP_REMOVED lines=8> */
.L_x_2025:
[----:B------:R-:W-:Y:S05]  /*2aaf0*/  BSYNC B1 ;  /* 0x0000000000017941 */ /* 0x000fea0003800000 */
.L_x_2024:
[----:B------:R-:W-:Y:S01]  /*2ab00*/  IMAD.MOV.U32 R13, RZ, RZ, R63 ;  /* 0x000000ffff0d7224 */ /* 0x000fe200078e003f */
[----:B------:R-:W-:Y:S01]  /*2ab10*/  MOV R15, 0xffffffff ;  /* 0xffffffff000f7802 */ /* 0x000fe20000000f00 */
[----:B------:R-:W-:Y:S02]  /*2ab20*/  IMAD.MOV.U32 R12, RZ, RZ, RZ ;  /* 0x000000ffff0c7224 */ /* 0x000fe400078e00ff */
[----:B------:R-:W-:Y:S02]  /*2ab30*/  IMAD.MOV.U32 R11, RZ, RZ, 0x1c1f ;  /* 0x00001c1fff0b7424 */ /* 0x000fe400078e00ff */
[----:B------:R-:W-:-:S07]  /*2ab40*/  IMAD.MOV.U32 R3, RZ, RZ, R14 ;  /* 0x000000ffff037224 */ /* 0x000fce00078e000e */
[----:B------:R-:W-:Y:S05]  /*2ab50*/  WARPSYNC.COLLECTIVE R15, `(.L_x_2026) ;  /* 0x000000000f087348 */ /* 0x000fea0003c00000 */
[----:B------:R0:W1:Y:S02]  /*2ab60*/  SHFL.IDX P6, R14, R13, R12, R11 ;  /* 0x0000000c0d0e7389 */ /* 0x00006400000c000b */
[----:B01----:R-:W-:Y:S01]  /*2ab70*/  ENDCOLLECTIVE ;  /* 0x000000000000791b */ /* 0x003fe20003800000 */
.L_x_2026:
[----:B------:R-:W-:Y:S02]  /*2ab80*/  IMAD.MOV.U32 R13, RZ, RZ, R0 ;  /* 0x000000ffff0d7224 */ /* 0x000fe400078e0000 */
[----:B------:R-:W-:-:S07]  /*2ab90*/  IMAD.MOV.U32 R6, RZ, RZ, R14 ;  /* 0x000000ffff067224 */ /* 0x000fce00078e000e */
[----:B------:R-:W-:Y:S05]  /*2aba0*/  WARPSYNC.COLLECTIVE R15, `(.L_x_2027) ;  /* 0x000000000f087348 */ /* 0x000fea0003c00000 */
[----:B------:R0:W1:Y:S02]  /*2abb0*/  SHFL.IDX P6, R14, R13, R12, R11 ;  /* 0x0000000c0d0e7389 */ /* 0x00006400000c000b */
[----:B01----:R-:W-:Y:S01]  /*2abc0*/  ENDCOLLECTIVE ;  /* 0x000000000000791b */ /* 0x003fe20003800000 */
.L_x_2027:
[----:B------:R-:W-:Y:S02]  /*2abd0*/  IMAD.MOV.U32 R13, RZ, RZ, R65 ;  /* 0x000000ffff0d7224 */ /* 0x000fe400078e0041 */
[----:B------:R-:W-:-:S07]  /*2abe0*/  IMAD.MOV.U32 R9, RZ, RZ, R14 ;  /* 0x000000ffff097224 */ /* 0x000fce00078e000e */
[----:B------:R-:W-:Y:S05]  /*2abf0*/  WARPSYNC.COLLECTIVE R15, `(.L_x_2028) ;  /* 0x000000000f087348 */ /* 0x000fea0003c00000 */
[----:B------:R0:W1:Y:S02]  /*2ac00*/  SHFL.IDX P6, R14, R13, R12, R11 ;  /* 0x0000000c0d0e7389 */ /* 0x00006400000c000b */
[----:B01----:R-:W-:Y:S01]  /*2ac10*/  ENDCOLLECTIVE ;  /* 0x000000000000791b */ /* 0x003fe20003800000 */
.L_x_2028:
[----:B------:R-:W-:Y:S01]  /*2ac20*/  IMAD.MOV.U32 R8, RZ, RZ, R14 ;  /* 0x000000ffff087224 */ /* 0x000fe200078e000e */
[----:B------:R-:W-:Y:S06]  /*2ac30*/  BRA `(.L_x_2029) ;  /* 0xfffffe1400587947 */ /* 0x000fec000383ffff */
.L_x_1696:
[----:B------:R-:W-:Y:S01]  /*2ac40*/  BSSY B1, `(.L_x_2030) ;  /* 0x0000008000017945 */ /* 0x000fe20003800000 */
[----:B------:R-:W-:Y:S01]  /*2ac50*/  IMAD.MOV.U32 R13, RZ, RZ, R62 ;  /* 0x000000ffff0d7224 */ /* 0x000fe200078e003e */
[----:B------:R-:W-:Y:S01]  /*2ac60*/  MOV R12, 0x1 ;  /* 0x00000001000c7802 */ /* 0x000fe20000000f00 */
[----:B------:R-:W-:Y:S02]  /*2ac70*/  IMAD.MOV.U32 R11, RZ, RZ, 0x1c1f ;  /* 0x00001c1fff0b7424 */ /* 0x000fe400078e00ff */
[----:B------:R-:W-:-:S07]  /*2ac80*/  IMAD.MOV.U32 R15, RZ, RZ, -0x1 ;  /* 0xffffffffff0f7424 */ /* 0x000fce00078e00ff */
[----:B-12---:R-:W-:Y:S05]  /*2ac90*/  WARPSYNC.COLLECTIVE R15, `(.L_x_2031) ;  /* 0x000000000f087348 */ /* 0x006fea0003c00000 */
[----:B------:R0:W3:Y:S02]  /*2aca0*/  SHFL.IDX P6, R14, R13, R12, R11 ;  /* 0x0000000c0d0e7389 */ /* 0x0000e400000c000b */
[----:B0123--:R-:W-:Y:S01]  /*2acb0*/  ENDCOLLECTIVE ;  /* 0x000000000000791b */ /* 0x00ffe20003800000 */
.L_x_2031:
[----:B------:R-:W-:Y:S05]  /*2acc0*/  BSYNC B1 ;  /* 0x0000000000017941 */ /* 0x000fea0003800000 */
.L_x_2030:
[----:B------:R-:W-:Y:S01]  /*2acd0*/  IMAD.MOV.U32 R13, RZ, RZ, R63 ;  /* 0x000000ffff0d7224 */ /* 0x000fe200078e003f */
[----:B------:R-:W-:Y:S01]  /*2ace0*/  MOV R15, 0xffffffff ;  /* 0xffffffff000f7802 */ /* 0x000fe20000000f00 */
[----:B------:R-:W-:Y:S02]  /*2acf0*/  IMAD.MOV.U32 R12, RZ, RZ, 0x1 ;  /* 0x00000001ff0c7424 */ /* 0x000fe400078e00ff */
[----:B------:R-:W-:Y:S02]  /*2ad00*/  IMAD.MOV.U32 R11, RZ, RZ, 0x1c1f ;  /* 0x00001c1fff0b7424 */ /* 0x000fe400078e00ff */
[----:B------:R-:W-:-:S07]  /*2ad10*/  IMAD.MOV.U32 R62, RZ, RZ, R14 ;  /* 0x000000ffff3e7224 */ /* 0x000fce00078e000e */
[----:B------:R-:W-:Y:S05]  /*2ad20*/  WARPSYNC.COLLECTIVE R15, `(.L_x_2032) ;  /* 0x000000000f087348 */ /* 0x000fea0003c00000 */
[----:B------:R0:W1:Y:S02]  /*2ad30*/  SHFL.IDX P6, R14, R13, R12, R11 ;  /* 0x0000000c0d0e7389 */ /* 0x00006400000c000b */
[----:B01----:R-:W-:Y:S01]  /*2ad40*/  ENDCOLLECTIVE ;  /* 0x000000000000791b */ /* 0x003fe20003800000 */
.L_x_2032:
[----:B------:R-:W-:Y:S02]  /*2ad50*/  IMAD.MOV.U32 R13, RZ, RZ, R0 ;  /* 0x000000ffff0d7224 */ /* 0x000fe400078e0000 */
[----:B------:R-:W-:-:S07]  /*2ad60*/  IMAD.MOV.U32 R63, RZ, RZ, R14 ;  /* 0x000000ffff3f7224 */ /* 0x000fce00078e000e */
[----:B------:R-:W-:Y:S05]  /*2ad70*/  WARPSYNC.COLLECTIVE R15, `(.L_x_2033) ;  /* 0x000000000f087348 */ /* 0x000fea0003c00000 */
[----:B------:R0:W1:Y:S02]  /*2ad80*/  SHFL.IDX P6, R14, R13, R12, R11 ;  /* 0x0000000c0d0e7389 */ /* 0x00006400000c000b */
[----:B01----:R-:W-:Y:S01]  /*2ad90*/  ENDCOLLECTIVE ;  /* 0x000000000000791b */ /* 0x003fe20003800000 */
.L_x_2033:
[----:B------:R-:W-:Y:S02]  /*2ada0*/  IMAD.MOV.U32 R13, RZ, RZ, R65 ;  /* 0x000000ffff0d7224 */ /* 0x000fe400078e0041 */
[----:B------:R-:W-:-:S07]  /*2adb0*/  IMAD.MOV.U32 R0, RZ, RZ, R14 ;  /* 0x000000ffff007224 */ /* 0x000fce00078e000e */
[----:B------:R-:W-:Y:S05]  /*2adc0*/  WARPSYNC.COLLECTIVE R15, `(.L_x_2034) ;  /* 0x000000000f087348 */ /* 0x000fea0003c00000 */
[----:B------:R0:W1:Y:S02]  /*2add0*/  SHFL.IDX P6, R14, R13, R12, R11 ;  /* 0x0000000c0d0e7389 */ /* 0x00006400000c000b */
[----:B01----:R-:W-:Y:S01]  /*2ade0*/  ENDCOLLECTIVE ;  /* 0x000000000000791b */ /* 0x003fe20003800000 */
.L_x_2034:
[----:B------:R-:W-:Y:S01]  /*2adf0*/  IMAD.MOV.U32 R65, RZ, RZ, R14 ;  /* 0x000000ffff417224 */ /* 0x000fe200078e000e */
[----:B------:R-:W-:Y:S06]  /*2ae00*/  BRA `(.L_x_2035) ;  /* 0xfffffe1800ec7947 */ /* 0x000fec000383ffff */
.L_x_1700:
[----:B0-----:R0:W1:Y:S02]  /*2ae10*/  SYNCS.PHASECHK.TRANS64.TRYWAIT P0, [R2+URZ+0x2a800], R5 ;  /* 0x02a80005020075a7 */ /* 0x001064000800017f */
[----:B-1----:R-:W-:Y:S05]  /*2ae20*/  @!P0 NANOSLEEP.SYNCS 0x989680 ;  /* 0x009896800000895d */ /* 0x002fea0003900000 */
[----:B------:R-:W1:Y:S02]  /*2ae30*/  @!P0 SYNCS.PHASECHK.TRANS64 P0, [R2+URZ+0x2a800], R5 ;  /* 0x02a80005020085a7 */ /* 0x000e64000800007f */
[----:B-1----:R-:W-:Y:S05]  /*2ae40*/  @!P0 BRA `(.L_x_1700) ;  /* 0xfffffffc00f08947 */ /* 0x002fea000383ffff */
[----:B------:R-:W-:Y:S05]  /*2ae50*/  BRA `(.L_x_2036) ;  /* 0xfffffe2400007947 */ /* 0x000fea000383ffff */
.L_x_1724:
        /* <DEDUP_REMOVED lines=8> */
.L_x_2038:
[----:B------:R-:W-:Y:S05]  /*2aee0*/  BSYNC B1 ;  /* 0x0000000000017941 */ /* 0x000fea0003800000 */
.L_x_2037:
        /* <DEDUP_REMOVED lines=8> */
.L_x_2039:
[----:B------:R-:W-:Y:S02]  /*2af70*/  IMAD.MOV.U32 R13, RZ, RZ, R61 ;  /* 0x000000ffff0d7224 */ /* 0x000fe400078e003d */
[----:B------:R-:W-:-:S07]  /*2af80*/  IMAD.MOV.U32 R0, RZ, RZ, R14 ;  /* 0x000000ffff007224 */ /* 0x000fce00078e000e */
[----:B------:R-:W-:Y:S05]  /*2af90*/  WARPSYNC.COLLECTIVE R15, `(.L_x_2040) ;  /* 0x000000000f087348 */ /* 0x000fea0003c00000 */
[----:B------:R0:W1:Y:S02]  /*2afa0*/  SHFL.IDX P6, R14, R13, R12, R11 ;  /* 0x0000000c0d0e7389 */ /* 0x00006400000c000b */
[----:B01----:R-:W-:Y:S01]  /*2afb0*/  ENDCOLLECTIVE ;  /* 0x000000000000791b */ /* 0x003fe20003800000 */
.L_x_2040:
[----:B------:R-:W-:Y:S02]  /*2afc0*/  IMAD.MOV.U32 R13, RZ, RZ, R62 ;  /* 0x000000ffff0d7224 */ /* 0x000fe400078e003e */
[----:B------:R-:W-:-:S07]  /*2afd0*/  IMAD.MOV.U32 R7, RZ, RZ, R14 ;  /* 0x000000ffff077224 */ /* 0x000fce00078e000e */
[----:B------:R-:W-:Y:S05]  /*2afe0*/  WARPSYNC.COLLECTIVE R15, `(.L_x_2041) ;  /* 0x000000000f087348 */ /* 0x000fea0003c00000 */
[----:B------:R0:W1:Y:S02]  /*2aff0*/  SHFL.IDX P6, R14, R13, R12, R11 ;  /* 0x0000000c0d0e7389 */ /* 0x00006400000c000b */
[----:B01----:R-:W-:Y:S01]  /*2b000*/  ENDCOLLECTIVE ;  /* 0x000000000000791b */ /* 0x003fe20003800000 */
.L_x_2041:
[----:B------:R-:W-:Y:S05]  /*2b010*/  BRA `(.L_x_2042) ;  /* 0xfffffe4400d47947 */ /* 0x000fea000383ffff */
.L_x_1727:
[----:B------:R-:W-:Y:S01]  /*2b020*/  BSSY B1, `(.L_x_2043) ;  /* 0x0000008000017945 */ /* 0x000fe20003800000 */
[----:B------:R-:W-:Y:S01]  /*2b030*/  IMAD.MOV.U32 R13, RZ, RZ, R21 ;  /* 0x000000ffff0d7224 */ /* 0x000fe200078e0015 */
[----:B------:R-:W-:Y:S01]  /*2b040*/  MOV R11, 0x1c1f ;  /* 0x00001c1f000b7802 */ /* 0x000fe20000000f00 */
[----:B------:R-:W-:Y:S02]  /*2b050*/  IMAD.MOV.U32 R12, RZ, RZ, 0x1 ;  /* 0x00000001ff0c7424 */ /* 0x000fe400078e00ff */
[----:B------:R-:W-:-:S07]  /*2b060*/  IMAD.MOV.U32 R15, RZ, RZ, -0x1 ;  /* 0xffffffffff0f7424 */ /* 0x000fce00078e00ff */
[----:B--2---:R-:W-:Y:S05]  /*2b070*/  WARPSYNC.COLLECTIVE R15, `(.L_x_2044) ;  /* 0x000000000f087348 */ /* 0x004fea0003c00000 */
[----:B------:R0:W1:Y:S02]  /*2b080*/  SHFL.IDX P6, R14, R13, R12, R11 ;  /* 0x0000000c0d0e7389 */ /* 0x00006400000c000b */
[----:B012---:R-:W-:Y:S01]  /*2b090*/  ENDCOLLECTIVE ;  /* 0x000000000000791b */ /* 0x007fe20003800000 */
.L_x_2044:
[----:B------:R-:W-:Y:S05]  /*2b0a0*/  BSYNC B1 ;  /* 0x0000000000017941 */ /* 0x000fea0003800000 */
.L_x_2043:
        /* <DEDUP_REMOVED lines=8> */
.L_x_2045:
[----:B------:R-:W-:Y:S01]  /*2b130*/  IMAD.MOV.U32 R13, RZ, RZ, R61 ;  /* 0x000000ffff0d7224 */ /* 0x000fe200078e003d */
[----:B------:R-:W-:-:S07]  /*2b140*/  MOV R3, R14 ;  /* 0x0000000e00037202 */ /* 0x000fce0000000f00 */
[----:B------:R-:W-:Y:S05]  /*2b150*/  WARPSYNC.COLLECTIVE R15, `(.L_x_2046) ;  /* 0x000000000f087348 */ /* 0x000fea0003c00000 */
[----:B------:R0:W1:Y:S02]  /*2b160*/  SHFL.IDX P6, R14, R13, R12, R11 ;  /* 0x0000000c0d0e7389 */ /* 0x00006400000c000b */
[----:B01----:R-:W-:Y:S01]  /*2b170*/  ENDCOLLECTIVE ;  /* 0x000000000000791b */ /* 0x003fe20003800000 */
.L_x_2046:
[----:B------:R-:W-:Y:S02]  /*2b180*/  IMAD.MOV.U32 R13, RZ, RZ, R62 ;  /* 0x000000ffff0d7224 */ /* 0x000fe400078e003e */
[----:B------:R-:W-:-:S07]  /*2b190*/  IMAD.MOV.U32 R61, RZ, RZ, R14 ;  /* 0x000000ffff3d7224 */ /* 0x000fce00078e000e */
[----:B------:R-:W-:Y:S05]  /*2b1a0*/  WARPSYNC.COLLECTIVE R15, `(.L_x_2047) ;  /* 0x000000000f087348 */ /* 0x000fea0003c00000 */
[----:B------:R0:W1:Y:S02]  /*2b1b0*/  SHFL.IDX P6, R14, R13, R12, R11 ;  /* 0x0000000c0d0e7389 */ /* 0x00006400000c000b */
[----:B01----:R-:W-:Y:S01]  /*2b1c0*/  ENDCOLLECTIVE ;  /* 0x000000000000791b */ /* 0x003fe20003800000 */
.L_x_2047:
[----:B------:R-:W-:Y:S01]  /*2b1d0*/  IMAD.MOV.U32 R62, RZ, RZ, R14 ;  /* 0x000000ffff3e7224 */ /* 0x000fe200078e000e */
[----:B------:R-:W-:Y:S06]  /*2b1e0*/  BRA `(.L_x_2048) ;  /* 0xfffffe4800f87947 */ /* 0x000fec000383ffff */
.L_x_1731:
[----:B0-----:R0:W1:Y:S02]  /*2b1f0*/  SYNCS.PHASECHK.TRANS64.TRYWAIT P0, [R2+URZ+0x2a800], R61 ;  /* 0x02a8003d020075a7 */ /* 0x001064000800017f */
[----:B-1----:R-:W-:Y:S05]  /*2b200*/  @!P0 NANOSLEEP.SYNCS 0x989680 ;  /* 0x009896800000895d */ /* 0x002fea0003900000 */
[----:B------:R-:W1:Y:S02]  /*2b210*/  @!P0 SYNCS.PHASECHK.TRANS64 P0, [R2+URZ+0x2a800], R61 ;  /* 0x02a8003d020085a7 */ /* 0x000e64000800007f */
[----:B-1----:R-:W-:Y:S05]  /*2b220*/  @!P0 BRA `(.L_x_1731) ;  /* 0xfffffffc00f08947 */ /* 0x002fea000383ffff */
[----:B------:R-:W-:Y:S05]  /*2b230*/  BRA `(.L_x_2049) ;  /* 0xfffffe5000787947 */ /* 0x000fea000383ffff */
.L_x_1745:
[----:B-1----:R1:W3:Y:S02]  /*2b240*/  SYNCS.PHASECHK.TRANS64.TRYWAIT P1, [R9+URZ+0x2a830], R0 ;  /* 0x02a83000090075a7 */ /* 0x0022e4000802017f */
[----:B---3--:R-:W-:Y:S05]  /*2b250*/  @!P1 NANOSLEEP.SYNCS 0x989680 ;  /* 0x009896800000995d */ /* 0x008fea0003900000 */
[----:B------:R-:W3:Y:S02]  /*2b260*/  @!P1 SYNCS.PHASECHK.TRANS64 P1, [R9+URZ+0x2a830], R0 ;  /* 0x02a83000090095a7 */ /* 0x000ee4000802007f */
[----:B---3--:R-:W-:Y:S05]  /*2b270*/  @!P1 BRA `(.L_x_1745) ;  /* 0xfffffffc00f09947 */ /* 0x008fea000383ffff */
[----:B------:R-:W-:Y:S05]  /*2b280*/  BRA `(.L_x_1744) ;  /* 0xfffffe7800307947 */ /* 0x000fea000383ffff */
.L_x_1766:
[----:B-1----:R1:W2:Y:S02]  /*2b290*/  SYNCS.PHASECHK.TRANS64.TRYWAIT P1, [R9+URZ+0x2a830], R4 ;  /* 0x02a83004090075a7 */ /* 0x0022a4000802017f */
[----:B--2---:R-:W-:Y:S05]  /*2b2a0*/  @!P1 NANOSLEEP.SYNCS 0x989680 ;  /* 0x009896800000995d */ /* 0x004fea0003900000 */
[----:B------:R-:W2:Y:S02]  /*2b2b0*/  @!P1 SYNCS.PHASECHK.TRANS64 P1, [R9+URZ+0x2a830], R4 ;  /* 0x02a83004090095a7 */ /* 0x000ea4000802007f */
[----:B--2---:R-:W-:Y:S05]  /*2b2c0*/  @!P1 BRA `(.L_x_1766) ;  /* 0xfffffffc00f09947 */ /* 0x004fea000383ffff */
[----:B------:R-:W-:Y:S05]  /*2b2d0*/  BRA `(.L_x_1765) ;  /* 0xfffffea400d87947 */ /* 0x000fea000383ffff */
.L_x_1771:
[----:B-1----:R1:W2:Y:S02]  /*2b2e0*/  SYNCS.PHASECHK.TRANS64.TRYWAIT P1, [R21+URZ+0x2a850], R4 ;  /* 0x02a85004150075a7 */ /* 0x0022a4000802017f */
[----:B--2---:R-:W-:Y:S05]  /*2b2f0*/  @!P1 NANOSLEEP.SYNCS 0x989680 ;  /* 0x009896800000995d */ /* 0x004fea0003900000 */
[----:B------:R-:W2:Y:S02]  /*2b300*/  @!P1 SYNCS.PHASECHK.TRANS64 P1, [R21+URZ+0x2a850], R4 ;  /* 0x02a85004150095a7 */ /* 0x000ea4000802007f */
[----:B--2---:R-:W-:Y:S05]  /*2b310*/  @!P1 BRA `(.L_x_1771) ;  /* 0xfffffffc00f09947 */ /* 0x004fea000383ffff */
[----:B------:R-:W-:Y:S05]  /*2b320*/  BRA `(.L_x_1770) ;  /* 0xfffffeb400147947 */ /* 0x000fea000383ffff */
.L_x_1793:
[----:B-1----:R1:W2:Y:S02]  /*2b330*/  SYNCS.PHASECHK.TRANS64.TRYWAIT P1, [R20+URZ+0x2a830], R3 ;  /* 0x02a83003140075a7 */ /* 0x0022a4000802017f */
[----:B--2---:R-:W-:Y:S05]  /*2b340*/  @!P1 NANOSLEEP.SYNCS 0x989680 ;  /* 0x009896800000995d */ /* 0x004fea0003900000 */
[----:B------:R-:W2:Y:S02]  /*2b350*/  @!P1 SYNCS.PHASECHK.TRANS64 P1, [R20+URZ+0x2a830], R3 ;  /* 0x02a83003140095a7 */ /* 0x000ea4000802007f */
[----:B--2---:R-:W-:Y:S05]  /*2b360*/  @!P1 BRA `(.L_x_1793) ;  /* 0xfffffffc00f09947 */ /* 0x004fea000383ffff */
[----:B------:R-:W-:Y:S05]  /*2b370*/  BRA `(.L_x_1792) ;  /* 0xfffffedc00707947 */ /* 0x000fea000383ffff */
.L_x_1798:
[----:B-1----:R1:W2:Y:S02]  /*2b380*/  SYNCS.PHASECHK.TRANS64.TRYWAIT P1, [R21+URZ+0x2a850], R0 ;  /* 0x02a85000150075a7 */ /* 0x0022a4000802017f */
[----:B--2---:R-:W-:Y:S05]  /*2b390*/  @!P1 NANOSLEEP.SYNCS 0x989680 ;  /* 0x009896800000995d */ /* 0x004fea0003900000 */
[----:B------:R-:W2:Y:S02]  /*2b3a0*/  @!P1 SYNCS.PHASECHK.TRANS64 P1, [R21+URZ+0x2a850], R0 ;  /* 0x02a85000150095a7 */ /* 0x000ea4000802007f */
[----:B--2---:R-:W-:Y:S05]  /*2b3b0*/  @!P1 BRA `(.L_x_1798) ;  /* 0xfffffffc00f09947 */ /* 0x004fea000383ffff */
[----:B------:R-:W-:Y:S05]  /*2b3c0*/  BRA `(.L_x_1797) ;  /* 0xfffffee800ac7947 */ /* 0x000fea000383ffff */
.L_x_1808:
[----:B-1----:R1:W2:Y:S02]  /*2b3d0*/  SYNCS.PHASECHK.TRANS64.TRYWAIT P1, [R0+URZ+0x2a830], R3 ;  /* 0x02a83003000075a7 */ /* 0x0022a4000802017f */
[----:B--2---:R-:W-:Y:S05]  /*2b3e0*/  @!P1 NANOSLEEP.SYNCS 0x989680 ;  /* 0x009896800000995d */ /* 0x004fea0003900000 */
[----:B------:R-:W2:Y:S02]  /*2b3f0*/  @!P1 SYNCS.PHASECHK.TRANS64 P1, [R0+URZ+0x2a830], R3 ;  /* 0x02a83003000095a7 */ /* 0x000ea4000802007f */
[----:B--2---:R-:W-:Y:S05]  /*2b400*/  @!P1 BRA `(.L_x_1808) ;  /* 0xfffffffc00f09947 */ /* 0x004fea000383ffff */
[----:B------:R-:W-:Y:S05]  /*2b410*/  BRA `(.L_x_1807) ;  /* 0xfffffefc00b07947 */ /* 0x000fea000383ffff */
.L_x_1813:
[----:B-1----:R1:W2:Y:S02]  /*2b420*/  SYNCS.PHASECHK.TRANS64.TRYWAIT P1, [R15+URZ+0x2a850], R3 ;  /* 0x02a850030f0075a7 */ /* 0x0022a4000802017f */
[----:B--2---:R-:W-:Y:S05]  /*2b430*/  @!P1 NANOSLEEP.SYNCS 0x989680 ;  /* 0x009896800000995d */ /* 0x004fea0003900000 */
[----:B------:R-:W2:Y:S02]  /*2b440*/  @!P1 SYNCS.PHASECHK.TRANS64 P1, [R15+URZ+0x2a850], R3 ;  /* 0x02a850030f0095a7 */ /* 0x000ea4000802007f */
[----:B--2---:R-:W-:Y:S05]  /*2b450*/  @!P1 BRA `(.L_x_1813) ;  /* 0xfffffffc00f09947 */ /* 0x004fea000383ffff */
[----:B------:R-:W-:Y:S05]  /*2b460*/  BRA `(.L_x_1812) ;  /* 0xffffff0800ec7947 */ /* 0x000fea000383ffff */
.L_x_1829:
[----:B-1----:R1:W2:Y:S02]  /*2b470*/  SYNCS.PHASECHK.TRANS64.TRYWAIT P1, [R5+URZ+0x2a850], R8 ;  /* 0x02a85008050075a7 */ /* 0x0022a4000802017f */
[----:B--2---:R-:W-:Y:S05]  /*2b480*/  @!P1 NANOSLEEP.SYNCS 0x989680 ;  /* 0x009896800000995d */ /* 0x004fea0003900000 */
[----:B------:R-:W2:Y:S02]  /*2b490*/  @!P1 SYNCS.PHASECHK.TRANS64 P1, [R5+URZ+0x2a850], R8 ;  /* 0x02a85008050095a7 */ /* 0x000ea4000802007f */
[----:B--2---:R-:W-:Y:S05]  /*2b4a0*/  @!P1 BRA `(.L_x_1829) ;  /* 0xfffffffc00f09947 */ /* 0x004fea000383ffff */
[----:B------:R-:W-:Y:S05]  /*2b4b0*/  BRA `(.L_x_1828) ;  /* 0xffffff3400647947 */ /* 0x000fea000383ffff */
.L_x_1879:
[----:B------:R-:W0:Y:S01]  /*2b4c0*/  S2R R12, SR_TID.X ;  /* 0x00000000000c7919 */ /* 0x000e220000002100 */
[----:B------:R-:W-:Y:S01]  /*2b4d0*/  BSSY B1, `(.L_x_2050) ;  /* 0x000000a000017945 */ /* 0x000fe20003800000 */
[----:B------:R-:W-:Y:S01]  /*2b4e0*/  MOV R11, 0x1f ;  /* 0x0000001f000b7802 */ /* 0x000fe20000000f00 */
[----:B------:R-:W-:Y:S01]  /*2b4f0*/  IMAD.MOV.U32 R15, RZ, RZ, -0x1 ;  /* 0xffffffffff0f7424 */ /* 0x000fe200078e00ff */
[----:B0-----:R-:W-:-:S04]  /*2b500*/  SHF.R.U32.HI R12, RZ, 0x5, R12 ;  /* 0x00000005ff0c7819 */ /* 0x001fc8000001160c */
[----:B------:R-:W-:-:S05]  /*2b510*/  LOP3.LUT R12, R12, 0x3, RZ, 0xc0, !PT ;  /* 0x000000030c0c7812 */ /* 0x000fca00078ec0ff */
[----:B------:R-:W-:Y:S02]  /*2b520*/  IMAD.MOV.U32 R13, RZ, RZ, R12 ;  /* 0x000000ffff0d7224 */ /* 0x000fe400078e000c */
[----:B------:R-:W-:-:S07]  /*2b530*/  IMAD.MOV.U32 R12, RZ, RZ, RZ ;  /* 0x000000ffff0c7224 */ /* 0x000fce00078e00ff */
[----:B------:R-:W-:Y:S05]  /*2b540*/  WARPSYNC.COLLECTIVE R15, `(.L_x_2051) ;  /* 0x000000000f087348 */ /* 0x000fea0003c00000 */
[----:B------:R0:W1:Y:S02]  /*2b550*/  SHFL.IDX P6, R14, R13, R12, R11 ;  /* 0x0000000c0d0e7389 */ /* 0x00006400000c000b */
[----:B01----:R-:W-:Y:S01]  /*2b560*/  ENDCOLLECTIVE ;  /* 0x000000000000791b */ /* 0x003fe20003800000 */
.L_x_2051:
[----:B------:R-:W-:Y:S05]  /*2b570*/  BSYNC B1 ;  /* 0x0000000000017941 */ /* 0x000fea0003800000 */
.L_x_2050:
[----:B------:R-:W-:Y:S05]  /*2b580*/  BRA `(.L_x_2052) ;  /* 0xffffff8800887947 */ /* 0x000fea000383ffff */
.L_x_1881:
[----:B------:R-:W-:Y:S01]  /*2b590*/  BSSY B1, `(.L_x_2053) ;  /* 0x0000006000017945 */ /* 0x000fe20003800000 */
[----:B------:R-:W-:-:S07]  /*2b5a0*/  IMAD.MOV.U32 R15, RZ, RZ, -0x1 ;  /* 0xffffffffff0f7424 */ /* 0x000fce00078e00ff */
[----:B0-----:R-:W-:Y:S05]  /*2b5b0*/  WARPSYNC.COLLECTIVE R15, `(.L_x_2054) ;  /* 0x000000000f0c7348 */ /* 0x001fea0003c00000 */
[----:B------:R-:W-:Y:S02]  /*2b5c0*/  ELECT P6, UR62, PT ;  /* 0x00000000003e782f */ /* 0x000fe400038c0000 */
[----:B------:R-:W-:Y:S01]  /*2b5d0*/  MOV R14, UR62 ;  /* 0x0000003e000e7c02 */ /* 0x000fe20008000f00 */
[----:B0-----:R-:W-:Y:S10]  /*2b5e0*/  ENDCOLLECTIVE ;  /* 0x000000000000791b */ /* 0x001ff40003800000 */
.L_x_2054:
[----:B------:R-:W-:Y:S05]  /*2b5f0*/  BSYNC B1 ;  /* 0x0000000000017941 */ /* 0x000fea0003800000 */
.L_x_2053:
[----:B------:R-:W-:Y:S05]  /*2b600*/  BRA `(.L_x_1880) ;  /* 0xffffff8800807947 */ /* 0x000fea000383ffff */
.L_x_1883:
[----:B0-----:R0:W1:Y:S02]  /*2b610*/  SYNCS.PHASECHK.TRANS64.TRYWAIT P0, [R17+URZ+0x2a820], R10 ;  /* 0x02a8200a110075a7 */ /* 0x001064000800017f */
[----:B-1----:R-:W-:Y:S05]  /*2b620*/  @!P0 NANOSLEEP.SYNCS 0x989680 ;  /* 0x009896800000895d */ /* 0x002fea0003900000 */
[----:B------:R-:W1:Y:S02]  /*2b630*/  @!P0 SYNCS.PHASECHK.TRANS64 P0, [R17+URZ+0x2a820], R10 ;  /* 0x02a8200a110085a7 */ /* 0x000e64000800007f */
[----:B-1----:R-:W-:Y:S05]  /*2b640*/  @!P0 BRA `(.L_x_1883) ;  /* 0xfffffffc00f08947 */ /* 0x002fea000383ffff */
[----:B------:R-:W-:Y:S05]  /*2b650*/  BRA `(.L_x_2055) ;  /* 0xffffff8800907947 */ /* 0x000fea000383ffff */
.L_x_1887:
[----:B-1----:R1:W2:Y:S02]  /*2b660*/  SYNCS.PHASECHK.TRANS64.TRYWAIT P0, [R12+URZ+0x2a8a0], R11 ;  /* 0x02a8a00b0c0075a7 */ /* 0x0022a4000800017f */
[----:B--2---:R-:W-:Y:S05]  /*2b670*/  @!P0 NANOSLEEP.SYNCS 0x989680 ;  /* 0x009896800000895d */ /* 0x004fea0003900000 */
[----:B------:R-:W2:Y:S02]  /*2b680*/  @!P0 SYNCS.PHASECHK.TRANS64 P0, [R12+URZ+0x2a8a0], R11 ;  /* 0x02a8a00b0c0085a7 */ /* 0x000ea4000800007f */
[----:B--2---:R-:W-:Y:S05]  /*2b690*/  @!P0 BRA `(.L_x_1887) ;  /* 0xfffffffc00f08947 */ /* 0x004fea000383ffff */
[----:B------:R-:W-:Y:S05]  /*2b6a0*/  BRA `(.L_x_2056) ;  /* 0xffffff8800a87947 */ /* 0x000fea000383ffff */
.L_x_1894:
[----:B0-----:R0:W2:Y:S02]  /*2b6b0*/  SYNCS.PHASECHK.TRANS64.TRYWAIT P0, [R12+URZ+0x2a8c0], R11 ;  /* 0x02a8c00b0c0075a7 */ /* 0x0010a4000800017f */
[----:B--2---:R-:W-:Y:S05]  /*2b6c0*/  @!P0 NANOSLEEP.SYNCS 0x989680 ;  /* 0x009896800000895d */ /* 0x004fea0003900000 */
[----:B------:R-:W2:Y:S02]  /*2b6d0*/  @!P0 SYNCS.PHASECHK.TRANS64 P0, [R12+URZ+0x2a8c0], R11 ;  /* 0x02a8c00b0c0085a7 */ /* 0x000ea4000800007f */
[----:B--2---:R-:W-:Y:S05]  /*2b6e0*/  @!P0 BRA `(.L_x_1894) ;  /* 0xfffffffc00f08947 */ /* 0x004fea000383ffff */
[----:B------:R-:W-:Y:S05]  /*2b6f0*/  BRA `(.L_x_2057) ;  /* 0xffffff8c00a07947 */ /* 0x000fea000383ffff */
.L_x_1902:
[----:B0-----:R0:W1:Y:S02]  /*2b700*/  SYNCS.PHASECHK.TRANS64.TRYWAIT P1, [R10+URZ+0x2a8a0], R2 ;  /* 0x02a8a0020a0075a7 */ /* 0x001064000802017f */
[----:B-1----:R-:W-:Y:S05]  /*2b710*/  @!P1 NANOSLEEP.SYNCS 0x989680 ;  /* 0x009896800000995d */ /* 0x002fea0003900000 */
[----:B------:R-:W1:Y:S02]  /*2b720*/  @!P1 SYNCS.PHASECHK.TRANS64 P1, [R10+URZ+0x2a8a0], R2 ;  /* 0x02a8a0020a0095a7 */ /* 0x000e64000802007f */
[----:B-1----:R-:W-:Y:S05]  /*2b730*/  @!P1 BRA `(.L_x_1902) ;  /* 0xfffffffc00f09947 */ /* 0x002fea000383ffff */
[----:B------:R-:W-:Y:S05]  /*2b740*/  BRA `(.L_x_2058) ;  /* 0xffffff90009c7947 */ /* 0x000fea000383ffff */
.L_x_1909:
[----:B-1----:R1:W2:Y:S02]  /*2b750*/  SYNCS.PHASECHK.TRANS64.TRYWAIT P1, [R10+URZ+0x2a8c0], R2 ;  /* 0x02a8c0020a0075a7 */ /* 0x0022a4000802017f */
[----:B--2---:R-:W-:Y:S05]  /*2b760*/  @!P1 NANOSLEEP.SYNCS 0x989680 ;  /* 0x009896800000995d */ /* 0x004fea0003900000 */
[----:B------:R-:W2:Y:S02]  /*2b770*/  @!P1 SYNCS.PHASECHK.TRANS64 P1, [R10+URZ+0x2a8c0], R2 ;  /* 0x02a8c0020a0095a7 */ /* 0x000ea4000802007f */
[----:B--2---:R-:W-:Y:S05]  /*2b780*/  @!P1 BRA `(.L_x_1909) ;  /* 0xfffffffc00f09947 */ /* 0x004fea000383ffff */
[----:B------:R-:W-:Y:S05]  /*2b790*/  BRA `(.L_x_2059) ;  /* 0xffffff9400907947 */ /* 0x000fea000383ffff */
.L_x_1933:
        /* <DEDUP_REMOVED lines=11> */
.L_x_2061:
[----:B------:R-:W-:Y:S05]  /*2b850*/  BSYNC B0 ;  /* 0x0000000000007941 */ /* 0x000fea0003800000 */
.L_x_2060:
[----:B------:R-:W-:Y:S05]  /*2b860*/  BRA `(.L_x_2062) ;  /* 0xffffffa800347947 */ /* 0x000fea000383ffff */
.L_x_1936:
[----:B0-----:R0:W1:Y:S02]  /*2b870*/  SYNCS.PHASECHK.TRANS64.TRYWAIT P0, [R7+URZ+0x2a840], R2 ;  /* 0x02a84002070075a7 */ /* 0x001064000800017f */
[----:B-1----:R-:W-:Y:S05]  /*2b880*/  @!P0 NANOSLEEP.SYNCS 0x989680 ;  /* 0x009896800000895d */ /* 0x002fea0003900000 */
[----:B------:R-:W1:Y:S02]  /*2b890*/  @!P0 SYNCS.PHASECHK.TRANS64 P0, [R7+URZ+0x2a840], R2 ;  /* 0x02a84002070085a7 */ /* 0x000e64000800007f */
[----:B-1----:R-:W-:Y:S05]  /*2b8a0*/  @!P0 BRA `(.L_x_1936) ;  /* 0xfffffffc00f08947 */ /* 0x002fea000383ffff */
[----:B------:R-:W-:Y:S05]  /*2b8b0*/  BRA `(.L_x_2063) ;  /* 0xffffffa800847947 */ /* 0x000fea000383ffff */
.L_x_1937:
        /* <DEDUP_REMOVED lines=8> */
.L_x_2065:
[----:B------:R-:W-:Y:S05]  /*2b940*/  BSYNC B0 ;  /* 0x0000000000007941 */ /* 0x000fea0003800000 */
.L_x_2064:
        /* <DEDUP_REMOVED lines=9> */
.L_x_2066:
[----:B------:R-:W-:Y:S02]  /*2b9e0*/  IMAD.MOV.U32 R13, RZ, RZ, R0 ;  /* 0x000000ffff0d7224 */ /* 0x000fe400078e0000 */
[----:B------:R-:W-:Y:S02]  /*2b9f0*/  IMAD.MOV.U32 R12, RZ, RZ, 0x1 ;  /* 0x00000001ff0c7424 */ /* 0x000fe400078e00ff */
[----:B------:R-:W-:-:S07]  /*2ba00*/  IMAD.MOV.U32 R3, RZ, RZ, R14 ;  /* 0x000000ffff037224 */ /* 0x000fce00078e000e */
[----:B------:R-:W-:Y:S05]  /*2ba10*/  WARPSYNC.COLLECTIVE R15, `(.L_x_2067) ;  /* 0x000000000f087348 */ /* 0x000fea0003c00000 */
[----:B------:R0:W1:Y:S02]  /*2ba20*/  SHFL.IDX P6, R14, R13, R12, R11 ;  /* 0x0000000c0d0e7389 */ /* 0x00006400000c000b */
[----:B01----:R-:W-:Y:S01]  /*2ba30*/  ENDCOLLECTIVE ;  /* 0x000000000000791b */ /* 0x003fe20003800000 */
.L_x_2067:
        /* <DEDUP_REMOVED lines=13> */
[----:B0-----:R-:W-:Y:S01]  /*2bb10*/  MOV R2, R14 ;  /* 0x0000000e00027202 */ /* 0x001fe20000000f00 */
[----:B------:R-:W-:-:S07]  /*2bb20*/  @P1 IMAD R8, R5, 0x2, R17 ;  /* 0x0000000205081824 */ /* 0x000fce00078e0211 */
[----:B------:R-:W-:Y:S05]  /*2bb30*/  WARPSYNC.COLLECTIVE R15, `(.L_x_2068) ;  /* 0x000000000f087348 */ /* 0x000fea0003c00000 */
[----:B------:R0:W1:Y:S02]  /*2bb40*/  SHFL.IDX P6, R14, R13, R12, R11 ;  /* 0x0000000c0d0e7389 */ /* 0x00006400000c000b */
[----:B01----:R-:W-:Y:S01]  /*2bb50*/  ENDCOLLECTIVE ;  /* 0x000000000000791b */ /* 0x003fe20003800000 */
.L_x_2068:
[----:B------:R-:W-:Y:S02]  /*2bb60*/  IMAD.MOV.U32 R13, RZ, RZ, R0 ;  /* 0x000000ffff0d7224 */ /* 0x000fe400078e0000 */
[----:B------:R-:W-:Y:S02]  /*2bb70*/  IMAD.MOV.U32 R12, RZ, RZ, 0x2 ;  /* 0x00000002ff0c7424 */ /* 0x000fe400078e00ff */
[----:B------:R-:W-:-:S07]  /*2bb80*/  IMAD.MOV.U32 R3, RZ, RZ, R14 ;  /* 0x000000ffff037224 */ /* 0x000fce00078e000e */
[----:B------:R-:W-:Y:S05]  /*2bb90*/  WARPSYNC.COLLECTIVE R15, `(.L_x_2069) ;  /* 0x000000000f087348 */ /* 0x000fea0003c00000 */
[----:B------:R0:W1:Y:S02]  /*2bba0*/  SHFL.IDX P6, R14, R13, R12, R11 ;  /* 0x0000000c0d0e7389 */ /* 0x00006400000c000b */
[----:B01----:R-:W-:Y:S01]  /*2bbb0*/  ENDCOLLECTIVE ;  /* 0x000000000000791b */ /* 0x003fe20003800000 */
.L_x_2069:
        /* <DEDUP_REMOVED lines=17> */
.L_x_2070:
[----:B------:R-:W-:Y:S02]  /*2bcd0*/  @P1 IMAD R8, R5, 0x2, R17 ;  /* 0x0000000205081824 */ /* 0x000fe400078e0211 */
[----:B------:R-:W-:Y:S02]  /*2bce0*/  IMAD.MOV.U32 R13, RZ, RZ, R0 ;  /* 0x000000ffff0d7224 */ /* 0x000fe400078e0000 */
[----:B------:R-:W-:Y:S02]  /*2bcf0*/  IMAD.MOV.U32 R12, RZ, RZ, 0x3 ;  /* 0x00000003ff0c7424 */ /* 0x000fe400078e00ff */
[----:B------:R-:W-:-:S07]  /*2bd00*/  IMAD.MOV.U32 R3, RZ, RZ, R14 ;  /* 0x000000ffff037224 */ /* 0x000fce00078e000e */
[----:B------:R-:W-:Y:S05]  /*2bd10*/  WARPSYNC.COLLECTIVE R15, `(.L_x_2071) ;  /* 0x000000000f087348 */ /* 0x000fea0003c00000 */
[----:B------:R0:W1:Y:S02]  /*2bd20*/  SHFL.IDX P6, R14, R13, R12, R11 ;  /* 0x0000000c0d0e7389 */ /* 0x00006400000c000b */
[----:B01----:R-:W-:Y:S01]  /*2bd30*/  ENDCOLLECTIVE ;  /* 0x000000000000791b */ /* 0x003fe20003800000 */
.L_x_2071:
        /* <DEDUP_REMOVED lines=17> */
.L_x_2072:
[----:B------:R-:W-:Y:S02]  /*2be50*/  @P1 IMAD R8, R5, 0x2, R17 ;  /* 0x0000000205081824 */ /* 0x000fe400078e0211 */
[----:B------:R-:W-:Y:S02]  /*2be60*/  IMAD.MOV.U32 R13, RZ, RZ, R0 ;  /* 0x000000ffff0d7224 */ /* 0x000fe400078e0000 */
[----:B------:R-:W-:Y:S02]  /*2be70*/  IMAD.MOV.U32 R12, RZ, RZ, 0x4 ;  /* 0x00000004ff0c7424 */ /* 0x000fe400078e00ff */
[----:B------:R-:W-:-:S07]  /*2be80*/  IMAD.MOV.U32 R3, RZ, RZ, R14 ;  /* 0x000000ffff037224 */ /* 0x000fce00078e000e */
[----:B------:R-:W-:Y:S05]  /*2be90*/  WARPSYNC.COLLECTIVE R15, `(.L_x_2073) ;  /* 0x000000000f087348 */ /* 0x000fea0003c00000 */
[----:B------:R0:W1:Y:S02]  /*2bea0*/  SHFL.IDX P6, R14, R13, R12, R11 ;  /* 0x0000000c0d0e7389 */ /* 0x00006400000c000b */
[----:B01----:R-:W-:Y:S01]  /*2beb0*/  ENDCOLLECTIVE ;  /* 0x000000000000791b */ /* 0x003fe20003800000 */
.L_x_2073:
        /* <DEDUP_REMOVED lines=17> */
.L_x_2074:
[----:B------:R-:W-:Y:S02]  /*2bfd0*/  @P1 IMAD R8, R5, 0x2, R17 ;  /* 0x0000000205081824 */ /* 0x000fe400078e0211 */
[----:B------:R-:W-:Y:S02]  /*2bfe0*/  IMAD.MOV.U32 R13, RZ, RZ, R0 ;  /* 0x000000ffff0d7224 */ /* 0x000fe400078e0000 */
[----:B------:R-:W-:Y:S02]  /*2bff0*/  IMAD.MOV.U32 R12, RZ, RZ, 0x5 ;  /* 0x00000005ff0c7424 */ /* 0x000fe400078e00ff */
[----:B------:R-:W-:-:S07]  /*2c000*/  IMAD.MOV.U32 R3, RZ, RZ, R14 ;  /* 0x000000ffff037224 */ /* 0x000fce00078e000e */
[----:B------:R-:W-:Y:S05]  /*2c010*/  WARPSYNC.COLLECTIVE R15, `(.L_x_2075) ;  /* 0x000000000f087348 */ /* 0x000fea0003c00000 */
[----:B------:R0:W1:Y:S02]  /*2c020*/  SHFL.IDX P6, R14, R13, R12, R11 ;  /* 0x0000000c0d0e7389 */ /* 0x00006400000c000b */
[----:B01----:R-:W-:Y:S01]  /*2c030*/  ENDCOLLECTIVE ;  /* 0x000000000000791b */ /* 0x003fe20003800000 */
.L_x_2075:
[----:B------:R-:W-:-:S05]  /*2c040*/  @P1 LEA R3, P0, R9, R3, 0x1 ;  /* 0x0000000309031211 */ /* 0x000fca00078008ff */
[----:B------:R-:W-:-:S05]  /*2c050*/  @P1 IMAD.X R2, RZ, RZ, R2, P0 ;  /* 0x000000ffff021224 */ /* 0x000fca00000e0602 */
[----:B------:R-:W-:Y:S01]  /*2c060*/  @P1 LOP3.LUT R3, R3, R2, RZ, 0x3c, !PT ;  /* 0x0000000203031212 */ /* 0x000fe200078e3cff */
[----:B------:R-:W-:-:S03]  /*2c070*/  IMAD.MOV.U32 R13, RZ, RZ, R4 ;  /* 0x000000ffff0d7224 */ /* 0x000fc600078e0004 */
[----:B------:R-:W-:-:S04]  /*2c080*/  @P1 LOP3.LUT R2, R3, R2, RZ, 0x3c, !PT ;  /* 0x0000000203021212 */ /* 0x000fc800078e3cff */
[----:B------:R-:W-:Y:S02]  /*2c090*/  @P1 LOP3.LUT R3, R3, R2, RZ, 0x3c, !PT ;  /* 0x0000000203031212 */ /* 0x000fe400078e3cff */
[----:B------:R-:W-:-:S07]  /*2c0a0*/  MOV R0, R14 ;  /* 0x0000000e00007202 */ /* 0x000fce0000000f00 */
[----:B------:R-:W-:Y:S05]  /*2c0b0*/  WARPSYNC.COLLECTIVE R15, `(.L_x_2076) ;  /* 0x000000000f087348 */ /* 0x000fea0003c00000 */
[----:B------:R0:W1:Y:S02]  /*2c0c0*/  SHFL.IDX P6, R14, R13, R12, R11 ;  /* 0x0000000c0d0e7389 */ /* 0x00006400000c000b */
[----:B01----:R-:W-:Y:S01]  /*2c0d0*/  ENDCOLLECTIVE ;  /* 0x000000000000791b */ /* 0x003fe20003800000 */
.L_x_2076:
        /* <DEDUP_REMOVED lines=8> */
.L_x_1942:
        /* <DEDUP_REMOVED lines=9> */
.L_x_2078:
[----:B------:R-:W-:Y:S01]  /*2c1f0*/  ISETP.GE.AND P1, PT, R25, R32, PT ;  /* 0x000000201900720c */ /* 0x000fe20003f26270 */
[----:B------:R-:W-:Y:S01]  /*2c200*/  IMAD.MOV.U32 R13, RZ, RZ, R0 ;  /* 0x000000ffff0d7224 */ /* 0x000fe200078e0000 */
[----:B------:R-:W-:-:S11]  /*2c210*/  MOV R2, R14 ;  /* 0x0000000e00027202 */ /* 0x000fd60000000f00 */
[----:B------:R-:W-:Y:S05]  /*2c220*/  WARPSYNC.COLLECTIVE R15, `(.L_x_2079) ;  /* 0x000000000f087348 */ /* 0x000fea0003c00000 */
[----:B------:R0:W1:Y:S02]  /*2c230*/  SHFL.IDX P6, R14, R13, R12, R11 ;  /* 0x0000000c0d0e7389 */ /* 0x00006400000c000b */
[----:B01----:R-:W-:Y:S01]  /*2c240*/  ENDCOLLECTIVE ;  /* 0x000000000000791b */ /* 0x003fe20003800000 */
.L_x_2079:
[----:B------:R-:W-:Y:S01]  /*2c250*/  MOV R13, R4 ;  /* 0x00000004000d7202 */ /* 0x000fe20000000f00 */
[----:B------:R-:W-:Y:S02]  /*2c260*/  IMAD.MOV.U32 R12, RZ, RZ, 0x1 ;  /* 0x00000001ff0c7424 */ /* 0x000fe400078e00ff */
[----:B------:R-:W-:-:S07]  /*2c270*/  IMAD.MOV.U32 R3, RZ, RZ, R14 ;  /* 0x000000ffff037224 */ /* 0x000fce00078e000e */
[----:B------:R-:W-:Y:S05]  /*2c280*/  WARPSYNC.COLLECTIVE R15, `(.L_x_2080) ;  /* 0x000000000f087348 */ /* 0x000fea0003c00000 */
[----:B------:R0:W1:Y:S02]  /*2c290*/  SHFL.IDX P6, R14, R13, R12, R11 ;  /* 0x0000000c0d0e7389 */ /* 0x00006400000c000b */
[----:B01----:R-:W-:Y:S01]  /*2c2a0*/  ENDCOLLECTIVE ;  /* 0x000000000000791b */ /* 0x003fe20003800000 */
.L_x_2080:
[----:B------:R-:W-:-:S05]  /*2c2b0*/  @!P1 LEA R5, P4, R8, R3, 0x1 ;  /* 0x0000000308059211 */ /* 0x000fca00078808ff */
[----:B------:R-:W-:Y:S02]  /*2c2c0*/  @!P1 IMAD.X R3, RZ, RZ, R2, P4 ;  /* 0x000000ffff039224 */ /* 0x000fe400020e0602 */
[----:B------:R-:W-:Y:S02]  /*2c2d0*/  @!P1 IMAD.MOV.U32 R2, RZ, RZ, R5 ;  /* 0x000000ffff029224 */ /* 0x000fe400078e0005 */
[----:B------:R-:W-:Y:S02]  /*2c2e0*/  VIADD R5, R25, 0x10 ;  /* 0x0000001019057836 */ /* 0x000fe40000000000 */
[----:B------:R-:W-:Y:S01]  /*2c2f0*/  IMAD.MOV.U32 R13, RZ, RZ, R0 ;  /* 0x000000ffff0d7224 */ /* 0x000fe200078e0000 */
        /* <DEDUP_REMOVED lines=11> */
.L_x_2081:
[----:B------:R-:W-:Y:S02]  /*2c3b0*/  IMAD.MOV.U32 R13, RZ, RZ, R4 ;  /* 0x000000ffff0d7224 */ /* 0x000fe400078e0004 */
[----:B------:R-:W-:Y:S02]  /*2c3c0*/  IMAD.MOV.U32 R12, RZ, RZ, 0x2 ;  /* 0x00000002ff0c7424 */ /* 0x000fe400078e00ff */
[----:B------:R-:W-:-:S07]  /*2c3d0*/  IMAD.MOV.U32 R3, RZ, RZ, R14 ;  /* 0x000000ffff037224 */ /* 0x000fce00078e000e */
[----:B------:R-:W-:Y:S05]  /*2c3e0*/  WARPSYNC.COLLECTIVE R15, `(.L_x_2082) ;  /* 0x000000000f087348 */ /* 0x000fea0003c00000 */
[----:B------:R0:W1:Y:S02]  /*2c3f0*/  SHFL.IDX P6, R14, R13, R12, R11 ;  /* 0x0000000c0d0e7389 */ /* 0x00006400000c000b */
[----:B01----:R-:W-:Y:S01]  /*2c400*/  ENDCOLLECTIVE ;  /* 0x000000000000791b */ /* 0x003fe20003800000 */
.L_x_2082:
[----:B------:R-:W-:-:S05]  /*2c410*/  @!P1 LEA R5, P4, R8, R3, 0x1 ;  /* 0x0000000308059211 */ /* 0x000fca00078808ff */
[----:B------:R-:W-:Y:S02]  /*2c420*/  @!P1 IMAD.X R6, RZ, RZ, R2, P4 ;  /* 0x000000ffff069224 */ /* 0x000fe400020e0602 */
        /* <DEDUP_REMOVED lines=15> */
.L_x_2083:
[----:B------:R-:W-:Y:S02]  /*2c520*/  IMAD.MOV.U32 R13, RZ, RZ, R4 ;  /* 0x000000ffff0d7224 */ /* 0x000fe400078e0004 */
[----:B------:R-:W-:Y:S02]  /*2c530*/  IMAD.MOV.U32 R12, RZ, RZ, 0x3 ;  /* 0x00000003ff0c7424 */ /* 0x000fe400078e00ff */
[----:B------:R-:W-:-:S07]  /*2c540*/  IMAD.MOV.U32 R3, RZ, RZ, R14 ;  /* 0x000000ffff037224 */ /* 0x000fce00078e000e */
[----:B------:R-:W-:Y:S05]  /*2c550*/  WARPSYNC.COLLECTIVE R15, `(.L_x_2084) ;  /* 0x000000000f087348 */ /* 0x000fea0003c00000 */
[----:B------:R0:W1:Y:S02]  /*2c560*/  SHFL.IDX P6, R14, R13, R12, R11 ;  /* 0x0000000c0d0e7389 */ /* 0x00006400000c000b */
[----:B01----:R-:W-:Y:S01]  /*2c570*/  ENDCOLLECTIVE ;  /* 0x000000000000791b */ /* 0x003fe20003800000 */
.L_x_2084:
[----:B------:R-:W-:-:S04]  /*2c580*/  @!P1 LEA R5, P4, R8, R3, 0x1 ;  /* 0x0000000308059211 */ /* 0x000fc800078808ff */
[----:B------:R-:W-:Y:S01]  /*2c590*/  @!P1 IADD3.X R6, RZ, R2, RZ, P4, !PT ;  /* 0x00000002ff069210 */ /* 0x000fe200027fe4ff */
[----:B------:R-:W-:Y:S02]  /*2c5a0*/  @!P1 IMAD.MOV.U32 R2, RZ, RZ, R5 ;  /* 0x000000ffff029224 */ /* 0x000fe400078e0005 */
[----:B------:R-:W-:Y:S02]  /*2c5b0*/  VIADD R5, R25, 0x30 ;  /* 0x0000003019057836 */ /* 0x000fe40000000000 */
        /* <DEDUP_REMOVED lines=13> */
.L_x_2085:
[----:B------:R-:W-:Y:S01]  /*2c690*/  IMAD.MOV.U32 R13, RZ, RZ, R4 ;  /* 0x000000ffff0d7224 */ /* 0x000fe200078e0004 */
[----:B------:R-:W-:Y:S01]  /*2c6a0*/  MOV R12, 0x4 ;  /* 0x00000004000c7802 */ /* 0x000fe20000000f00 */
[----:B------:R-:W-:-:S07]  /*2c6b0*/  IMAD.MOV.U32 R3, RZ, RZ, R14 ;  /* 0x000000ffff037224 */ /* 0x000fce00078e000e */
[----:B------:R-:W-:Y:S05]  /*2c6c0*/  WARPSYNC.COLLECTIVE R15, `(.L_x_2086) ;  /* 0x000000000f087348 */ /* 0x000fea0003c00000 */
[----:B------:R0:W1:Y:S02]  /*2c6d0*/  SHFL.IDX P6, R14, R13, R12, R11 ;  /* 0x0000000c0d0e7389 */ /* 0x00006400000c000b */
[----:B01----:R-:W-:Y:S01]  /*2c6e0*/  ENDCOLLECTIVE ;  /* 0x000000000000791b */ /* 0x003fe20003800000 */
.L_x_2086:
[----:B------:R-:W-:-:S05]  /*2c6f0*/  @!P1 LEA R5, P4, R8, R3, 0x1 ;  /* 0x0000000308059211 */ /* 0x000fca00078808ff */
[----:B------:R-:W-:Y:S02]  /*2c700*/  @!P1 IMAD.X R6, RZ, RZ, R2, P4 ;  /* 0x000000ffff069224 */ /* 0x000fe400020e0602 */
[----:B------:R-:W-:Y:S02]  /*2c710*/  @!P1 IMAD.MOV.U32 R2, RZ, RZ, R5 ;  /* 0x000000ffff029224 */ /* 0x000fe400078e0005 */
[----:B------:R-:W-:Y:S02]  /*2c720*/  @!P1 IMAD.MOV.U32 R3, RZ, RZ, R6 ;  /* 0x000000ffff039224 */ /* 0x000fe400078e0006 */
[----:B------:R-:W-:Y:S02]  /*2c730*/  IMAD.MOV.U32 R13, RZ, RZ, R0 ;  /* 0x000000ffff0d7224 */ /* 0x000fe400078e0000 */
[----:B------:R-:W-:Y:S01]  /*2c740*/  VIADD R5, R25, 0x40 ;  /* 0x0000004019057836 */ /* 0x000fe20000000000 */
        /* <DEDUP_REMOVED lines=11> */
.L_x_2087:
[----:B------:R-:W-:Y:S02]  /*2c800*/  IMAD.MOV.U32 R13, RZ, RZ, R4 ;  /* 0x000000ffff0d7224 */ /* 0x000fe400078e0004 */
[----:B------:R-:W-:Y:S02]  /*2c810*/  IMAD.MOV.U32 R12, RZ, RZ, 0x5 ;  /* 0x00000005ff0c7424 */ /* 0x000fe400078e00ff */
[----:B------:R-:W-:-:S07]  /*2c820*/  IMAD.MOV.U32 R3, RZ, RZ, R14 ;  /* 0x000000ffff037224 */ /* 0x000fce00078e000e */
[----:B------:R-:W-:Y:S05]  /*2c830*/  WARPSYNC.COLLECTIVE R15, `(.L_x_2088) ;  /* 0x000000000f087348 */ /* 0x000fea0003c00000 */
[----:B------:R0:W1:Y:S02]  /*2c840*/  SHFL.IDX P6, R14, R13, R12, R11 ;  /* 0x0000000c0d0e7389 */ /* 0x00006400000c000b */
[----:B01----:R-:W-:Y:S01]  /*2c850*/  ENDCOLLECTIVE ;  /* 0x000000000000791b */ /* 0x003fe20003800000 */
.L_x_2088:
[----:B------:R-:W-:-:S05]  /*2c860*/  @!P1 LEA R5, P4, R8, R3, 0x1 ;  /* 0x0000000308059211 */ /* 0x000fca00078808ff */
[----:B------:R-:W-:Y:S02]  /*2c870*/  @!P1 IMAD.X R6, RZ, RZ, R2, P4 ;  /* 0x000000ffff069224 */ /* 0x000fe400020e0602 */
[----:B------:R-:W-:Y:S01]  /*2c880*/  @!P1 IMAD.MOV.U32 R2, RZ, RZ, R5 ;  /* 0x000000ffff029224 */ /* 0x000fe200078e0005 */
[----:B------:R-:W-:Y:S01]  /*2c890*/  IADD3 R5, R25, 0x50, RZ ;  /* 0x0000005019057810 */ /* 0x000fe20007ffe0ff */
        /* <DEDUP_REMOVED lines=13> */
.L_x_2089:
[----:B------:R-:W-:Y:S02]  /*2c970*/  IMAD.MOV.U32 R13, RZ, RZ, R4 ;  /* 0x000000ffff0d7224 */ /* 0x000fe400078e0004 */
[----:B------:R-:W-:Y:S02]  /*2c980*/  IMAD.MOV.U32 R12, RZ, RZ, 0x6 ;  /* 0x00000006ff0c7424 */ /* 0x000fe400078e00ff */
[----:B------:R-:W-:-:S07]  /*2c990*/  IMAD.MOV.U32 R3, RZ, RZ, R14 ;  /* 0x000000ffff037224 */ /* 0x000fce00078e000e */
[----:B------:R-:W-:Y:S05]  /*2c9a0*/  WARPSYNC.COLLECTIVE R15, `(.L_x_2090) ;  /* 0x000000000f087348 */ /* 0x000fea0003c00000 */
[----:B------:R0:W1:Y:S02]  /*2c9b0*/  SHFL.IDX P6, R14, R13, R12, R11 ;  /* 0x0000000c0d0e7389 */ /* 0x00006400000c000b */
[----:B01----:R-:W-:Y:S01]  /*2c9c0*/  ENDCOLLECTIVE ;  /* 0x000000000000791b */ /* 0x003fe20003800000 */
.L_x_2090:
[----:B------:R-:W-:-:S05]  /*2c9d0*/  @!P1 LEA R5, P4, R8, R3, 0x1 ;  /* 0x0000000308059211 */ /* 0x000fca00078808ff */
[----:B------:R-:W-:Y:S01]  /*2c9e0*/  @!P1 IMAD.X R6, RZ, RZ, R2, P4 ;  /* 0x000000ffff069224 */ /* 0x000fe200020e0602 */
[----:B------:R-:W-:Y:S01]  /*2c9f0*/  @!P1 MOV R2, R5 ;  /* 0x0000000500029202 */ /* 0x000fe20000000f00 */
[----:B------:R-:W-:Y:S02]  /*2ca00*/  VIADD R5, R25, 0x60 ;  /* 0x0000006019057836 */ /* 0x000fe40000000000 */
        /* <DEDUP_REMOVED lines=13> */
.L_x_2091:
[----:B------:R-:W-:Y:S02]  /*2cae0*/  IMAD.MOV.U32 R13, RZ, RZ, R4 ;  /* 0x000000ffff0d7224 */ /* 0x000fe400078e0004 */
[----:B------:R-:W-:Y:S01]  /*2caf0*/  IMAD.MOV.U32 R12, RZ, RZ, 0x7 ;  /* 0x00000007ff0c7424 */ /* 0x000fe200078e00ff */
[----:B------:R-:W-:-:S07]  /*2cb00*/  MOV R3, R14 ;  /* 0x0000000e00037202 */ /* 0x000fce0000000f00 */
[----:B------:R-:W-:Y:S05]  /*2cb10*/  WARPSYNC.COLLECTIVE R15, `(.L_x_2092) ;  /* 0x000000000f087348 */ /* 0x000fea0003c00000 */
[----:B------:R0:W1:Y:S02]  /*2cb20*/  SHFL.IDX P6, R14, R13, R12, R11 ;  /* 0x0000000c0d0e7389 */ /* 0x00006400000c000b */
[----:B01----:R-:W-:Y:S01]  /*2cb30*/  ENDCOLLECTIVE ;  /* 0x000000000000791b */ /* 0x003fe20003800000 */
.L_x_2092:
[----:B------:R-:W-:-:S05]  /*2cb40*/  @!P1 LEA R5, P4, R8, R3, 0x1 ;  /* 0x0000000308059211 */ /* 0x000fca00078808ff */
[----:B------:R-:W-:Y:S02]  /*2cb50*/  @!P1 IMAD.X R6, RZ, RZ, R2, P4 ;  /* 0x000000ffff069224 */ /* 0x000fe400020e0602 */
[----:B------:R-:W-:Y:S02]  /*2cb60*/  @!P1 IMAD.MOV.U32 R2, RZ, RZ, R5 ;  /* 0x000000ffff029224 */ /* 0x000fe400078e0005 */
[----:B------:R-:W-:Y:S01]  /*2cb70*/  @!P1 IMAD.MOV.U32 R3, RZ, RZ, R6 ;  /* 0x000000ffff039224 */ /* 0x000fe200078e0006 */
[----:B------:R-:W-:-:S04]  /*2cb80*/  MOV R13, R0 ;  /* 0x00000000000d7202 */ /* 0x000fc80000000f00 */
        /* <DEDUP_REMOVED lines=10> */
.L_x_2093:
[----:B------:R-:W-:Y:S05]  /*2cc30*/  BRA `(.L_x_2094) ;  /* 0xffffffa8003c7947 */ /* 0x000fea000383ffff */
.L_x_1947:
[----:B0-----:R0:W1:Y:S02]  /*2cc40*/  SYNCS.PHASECHK.TRANS64.TRYWAIT P0, [R17+URZ+0x2a820], R2 ;  /* 0x02a82002110075a7 */ /* 0x001064000800017f */
[----:B-1----:R-:W-:Y:S05]  /*2cc50*/  @!P0 NANOSLEEP.SYNCS 0x989680 ;  /* 0x009896800000895d */ /* 0x002fea0003900000 */
[----:B------:R-:W1:Y:S02]  /*2cc60*/  @!P0 SYNCS.PHASECHK.TRANS64 P0, [R17+URZ+0x2a820], R2 ;  /* 0x02a82002110085a7 */ /* 0x000e64000800007f */
[----:B-1----:R-:W-:Y:S05]  /*2cc70*/  @!P0 BRA `(.L_x_1947) ;  /* 0xfffffffc00f08947 */ /* 0x002fea000383ffff */
[----:B------:R-:W-:Y:S05]  /*2cc80*/  BRA `(.L_x_2095) ;  /* 0xffffffa800b47947 */ /* 0x000fea000383ffff */
.L_x_1952:
[----:B0-----:R0:W1:Y:S02]  /*2cc90*/  SYNCS.PHASECHK.TRANS64.TRYWAIT P0, [R5+URZ+0x2a840], R0 ;  /* 0x02a84000050075a7 */ /* 0x001064000800017f */
[----:B-1----:R-:W-:Y:S05]  /*2cca0*/  @!P0 NANOSLEEP.SYNCS 0x989680 ;  /* 0x009896800000895d */ /* 0x002fea0003900000 */
[----:B------:R-:W1:Y:S02]  /*2ccb0*/  @!P0 SYNCS.PHASECHK.TRANS64 P0, [R5+URZ+0x2a840], R0 ;  /* 0x02a84000050085a7 */ /* 0x000e64000800007f */
[----:B-1----:R-:W-:Y:S05]  /*2ccc0*/  @!P0 BRA `(.L_x_1952) ;  /* 0xfffffffc00f08947 */ /* 0x002fea000383ffff */
[----:B------:R-:W-:Y:S05]  /*2ccd0*/  BRA `(.L_x_2096) ;  /* 0xffffffac00787947 */ /* 0x000fea000383ffff */
.L_x_1953:
        /* <DEDUP_REMOVED lines=8> */
.L_x_2098:
[----:B------:R-:W-:Y:S05]  /*2cd60*/  BSYNC B1 ;  /* 0x0000000000017941 */ /* 0x000fea0003800000 */
.L_x_2097:
[----:B------:R-:W0:Y:S01]  /*2cd70*/  S2R R35, SR_TID.X ;  /* 0x0000000000237919 */ /* 0x000e220000002100 */
[----:B------:R-:W-:Y:S01]  /*2cd80*/  IMAD.MOV.U32 R13, RZ, RZ, R9 ;  /* 0x000000ffff0d7224 */ /* 0x000fe200078e0009 */
[----:B------:R-:W-:Y:S01]  /*2cd90*/  MOV R12, RZ ;  /* 0x000000ff000c7202 */ /* 0x000fe20000000f00 */
[----:B------:R-:W-:Y:S01]  /*2cda0*/  IMAD.MOV.U32 R11, RZ, RZ, 0x181f ;  /* 0x0000181fff0b7424 */ /* 0x000fe200078e00ff */
[----:B------:R-:W-:Y:S01]  /*2cdb0*/  LEA R4, R4, R17, 0x1 ;  /* 0x0000001104047211 */ /* 0x000fe200078e08ff */
[----:B------:R-:W-:Y:S02]  /*2cdc0*/  IMAD.MOV.U32 R15, RZ, RZ, -0x1 ;  /* 0xffffffffff0f7424 */ /* 0x000fe400078e00ff */
[----:B------:R-:W-:-:S07]  /*2cdd0*/  IMAD.MOV.U32 R3, RZ, RZ, R14 ;  /* 0x000000ffff037224 */ /* 0x000fce00078e000e */
[----:B0-----:R-:W-:Y:S05]  /*2cde0*/  WARPSYNC.COLLECTIVE R15, `(.L_x_2099) ;  /* 0x000000000f087348 */ /* 0x001fea0003c00000 */
[----:B------:R1:W2:Y:S02]  /*2cdf0*/  SHFL.IDX P6, R14, R13, R12, R11 ;  /* 0x0000000c0d0e7389 */ /* 0x0002a400000c000b */
[----:B012---:R-:W-:Y:S01]  /*2ce00*/  ENDCOLLECTIVE ;  /* 0x000000000000791b */ /* 0x007fe20003800000 */
.L_x_2099:
[----:B------:R-:W-:Y:S02]  /*2ce10*/  IMAD.MOV.U32 R13, RZ, RZ, R8 ;  /* 0x000000ffff0d7224 */ /* 0x000fe400078e0008 */
[----:B------:R-:W-:Y:S02]  /*2ce20*/  IMAD.MOV.U32 R12, RZ, RZ, 0x1 ;  /* 0x00000001ff0c7424 */ /* 0x000fe400078e00ff */
[----:B------:R-:W-:Y:S02]  /*2ce30*/  IMAD.SHL.U32 R35, R35, 0x8, RZ ;  /* 0x0000000823237824 */ /* 0x000fe400078e00ff */
[----:B------:R-:W-:-:S07]  /*2ce40*/  IMAD.MOV.U32 R2, RZ, RZ, R14 ;  /* 0x000000ffff027224 */ /* 0x000fce00078e000e */
[----:B------:R-:W-:Y:S05]  /*2ce50*/  WARPSYNC.COLLECTIVE R15, `(.L_x_2100) ;  /* 0x000000000f087348 */ /* 0x000fea0003c00000 */
[----:B------:R0:W1:Y:S02]  /*2ce60*/  SHFL.IDX P6, R14, R13, R12, R11 ;  /* 0x0000000c0d0e7389 */ /* 0x00006400000c000b */
[----:B01----:R-:W-:Y:S01]  /*2ce70*/  ENDCOLLECTIVE ;  /* 0x000000000000791b */ /* 0x003fe20003800000 */
.L_x_2100:
[----:B------:R-:W-:-:S05]  /*2ce80*/  LOP3.LUT R35, R35, 0x38, RZ, 0xc0, !PT ;  /* 0x0000003823237812 */ /* 0x000fca00078ec0ff */
[----:B------:R-:W-:-:S05]  /*2ce90*/  IMAD.SHL.U32 R0, R35, 0x2, RZ ;  /* 0x0000000223007824 */ /* 0x000fca00078e00ff */
[----:B------:R-:W-:Y:S01]  /*2cea0*/  IADD3 R2, P0, R2, R0, RZ ;  /* 0x0000000002027210 */ /* 0x000fe20007f1e0ff */
[----:B------:R-:W-:-:S04]  /*2ceb0*/  IMAD.MOV.U32 R13, RZ, RZ, R9 ;  /* 0x000000ffff0d7224 */ /* 0x000fc800078e0009 */
[----:B------:R-:W-:-:S05]  /*2cec0*/  IMAD.X R3, RZ, RZ, R3, P0 ;  /* 0x000000ffff037224 */ /* 0x000fca00000e0603 */
        /* <DEDUP_REMOVED lines=10> */
.L_x_2101:
[----:B------:R-:W-:Y:S01]  /*2cf70*/  MOV R13, R8 ;  /* 0x00000008000d7202 */ /* 0x000fe20000000f00 */
[----:B------:R-:W-:Y:S02]  /*2cf80*/  IMAD.MOV.U32 R12, RZ, RZ, 0x2 ;  /* 0x00000002ff0c7424 */ /* 0x000fe400078e00ff */
[----:B------:R-:W-:-:S07]  /*2cf90*/  IMAD.MOV.U32 R2, RZ, RZ, R14 ;  /* 0x000000ffff027224 */ /* 0x000fce00078e000e */
[----:B------:R-:W-:Y:S05]  /*2cfa0*/  WARPSYNC.COLLECTIVE R15, `(.L_x_2102) ;  /* 0x000000000f087348 */ /* 0x000fea0003c00000 */
[----:B------:R0:W1:Y:S02]  /*2cfb0*/  SHFL.IDX P6, R14, R13, R12, R11 ;  /* 0x0000000c0d0e7389 */ /* 0x00006400000c000b */
[----:B01----:R-:W-:Y:S01]  /*2cfc0*/  ENDCOLLECTIVE ;  /* 0x000000000000791b */ /* 0x003fe20003800000 */
.L_x_2102:
        /* <DEDUP_REMOVED lines=13> */
.L_x_2103:
[----:B------:R-:W-:Y:S01]  /*2d0a0*/  IMAD.MOV.U32 R13, RZ, RZ, R8 ;  /* 0x000000ffff0d7224 */ /* 0x000fe200078e0008 */
[----:B------:R-:W-:Y:S01]  /*2d0b0*/  MOV R12, 0x3 ;  /* 0x00000003000c7802 */ /* 0x000fe20000000f00 */
[----:B------:R-:W-:-:S07]  /*2d0c0*/  IMAD.MOV.U32 R2, RZ, RZ, R14 ;  /* 0x000000ffff027224 */ /* 0x000fce00078e000e */
[----:B------:R-:W-:Y:S05]  /*2d0d0*/  WARPSYNC.COLLECTIVE R15, `(.L_x_2104) ;  /* 0x000000000f087348 */ /* 0x000fea0003c00000 */
[----:B------:R0:W1:Y:S02]  /*2d0e0*/  SHFL.IDX P6, R14, R13, R12, R11 ;  /* 0x0000000c0d0e7389 */ /* 0x00006400000c000b */
[----:B01----:R-:W-:Y:S01]  /*2d0f0*/  ENDCOLLECTIVE ;  /* 0x000000000000791b */ /* 0x003fe20003800000 */
.L_x_2104:
        /* <DEDUP_REMOVED lines=13> */
.L_x_2105:
[----:B------:R-:W-:Y:S02]  /*2d1d0*/  IMAD.MOV.U32 R13, RZ, RZ, R8 ;  /* 0x000000ffff0d7224 */ /* 0x000fe400078e0008 */
[----:B------:R-:W-:Y:S02]  /*2d1e0*/  IMAD.MOV.U32 R12, RZ, RZ, 0x4 ;  /* 0x00000004ff0c7424 */ /* 0x000fe400078e00ff */
[----:B------:R-:W-:-:S07]  /*2d1f0*/  IMAD.MOV.U32 R2, RZ, RZ, R14 ;  /* 0x000000ffff027224 */ /* 0x000fce00078e000e */
[----:B------:R-:W-:Y:S05]  /*2d200*/  WARPSYNC.COLLECTIVE R15, `(.L_x_2106) ;  /* 0x000000000f087348 */ /* 0x000fea0003c00000 */
[----:B------:R0:W1:Y:S02]  /*2d210*/  SHFL.IDX P6, R14, R13, R12, R11 ;  /* 0x0000000c0d0e7389 */ /* 0x00006400000c000b */
[----:B01----:R-:W-:Y:S01]  /*2d220*/  ENDCOLLECTIVE ;  /* 0x000000000000791b */ /* 0x003fe20003800000 */
.L_x_2106:
        /* <DEDUP_REMOVED lines=13> */
.L_x_2107:
[----:B------:R-:W-:Y:S02]  /*2d300*/  IMAD.MOV.U32 R13, RZ, RZ, R8 ;  /* 0x000000ffff0d7224 */ /* 0x000fe400078e0008 */
[----:B------:R-:W-:Y:S02]  /*2d310*/  IMAD.MOV.U32 R12, RZ, RZ, 0x5 ;  /* 0x00000005ff0c7424 */ /* 0x000fe400078e00ff */
[----:B------:R-:W-:-:S07]  /*2d320*/  IMAD.MOV.U32 R2, RZ, RZ, R14 ;  /* 0x000000ffff027224 */ /* 0x000fce00078e000e */
[----:B------:R-:W-:Y:S05]  /*2d330*/  WARPSYNC.COLLECTIVE R15, `(.L_x_2108) ;  /* 0x000000000f087348 */ /* 0x000fea0003c00000 */
[----:B------:R0:W1:Y:S02]  /*2d340*/  SHFL.IDX P6, R14, R13, R12, R11 ;  /* 0x0000000c0d0e7389 */ /* 0x00006400000c000b */
[----:B01----:R-:W-:Y:S01]  /*2d350*/  ENDCOLLECTIVE ;  /* 0x000000000000791b */ /* 0x003fe20003800000 */
.L_x_2108:
[----:B------:R-:W-:-:S05]  /*2d360*/  IADD3 R2, P0, R2, R0, RZ ;  /* 0x0000000002027210 */ /* 0x000fca0007f1e0ff */
[----:B------:R-:W-:-:S05]  /*2d370*/  IMAD.X R3, RZ, RZ, R35, P0 ;  /* 0x000000ffff037224 */ /* 0x000fca00000e0623 */
        /* <DEDUP_REMOVED lines=11> */
.L_x_2109:
[----:B------:R-:W-:Y:S01]  /*2d430*/  IMAD.MOV.U32 R2, RZ, RZ, R14 ;  /* 0x000000ffff027224 */ /* 0x000fe200078e000e */
[----:B------:R-:W-:Y:S06]  /*2d440*/  BRA `(.L_x_2110) ;  /* 0xffffffa800a87947 */ /* 0x000fec000383ffff */
.L_x_1958:
[----:B-1----:R1:W2:Y:S02]  /*2d450*/  SYNCS.PHASECHK.TRANS64.TRYWAIT P0, [R5+URZ+0x2a860], R2 ;  /* 0x02a86002050075a7 */ /* 0x0022a4000800017f */
[----:B--2---:R-:W-:Y:S05]  /*2d460*/  @!P0 NANOSLEEP.SYNCS 0x989680 ;  /* 0x009896800000895d */ /* 0x004fea0003900000 */
[----:B------:R-:W2:Y:S02]  /*2d470*/  @!P0 SYNCS.PHASECHK.TRANS64 P0, [R5+URZ+0x2a860], R2 ;  /* 0x02a86002050085a7 */ /* 0x000ea4000800007f */
[----:B--2---:R-:W-:Y:S05]  /*2d480*/  @!P0 BRA `(.L_x_1958) ;  /* 0xfffffffc00f08947 */ /* 0x004fea000383ffff */
[----:B------:R-:W-:Y:S05]  /*2d490*/  BRA `(.L_x_2111) ;  /* 0xffffffac00047947 */ /* 0x000fea000383ffff */
.L_x_1959:
[----:B------:R-:W-:Y:S01]  /*2d4a0*/  BSSY B1, `(.L_x_2112) ;  /* 0x0000008000017945 */ /* 0x000fe20003800000 */
[----:B------:R-:W-:Y:S02]  /*2d4b0*/  IMAD.MOV.U32 R13, RZ, RZ, R19 ;  /* 0x000000ffff0d7224 */ /* 0x000fe400078e0013 */
[----:B------:R-:W-:Y:S02]  /*2d4c0*/  IMAD.MOV.U32 R12, RZ, RZ, RZ ;  /* 0x000000ffff0c7224 */ /* 0x000fe400078e00ff */
[----:B------:R-:W-:Y:S02]  /*2d4d0*/  IMAD.MOV.U32 R11, RZ, RZ, 0x181f ;  /* 0x0000181fff0b7424 */ /* 0x000fe400078e00ff */
[----:B------:R-:W-:-:S07]  /*2d4e0*/  IMAD.MOV.U32 R15, RZ, RZ, -0x1 ;  /* 0xffffffffff0f7424 */ /* 0x000fce00078e00ff */
[----:B-1----:R-:W-:Y:S05]  /*2d4f0*/  WARPSYNC.COLLECTIVE R15, `(.L_x_2113) ;  /* 0x000000000f087348 */ /* 0x002fea0003c00000 */
[----:B------:R0:W2:Y:S02]  /*2d500*/  SHFL.IDX P6, R14, R13, R12, R11 ;  /* 0x0000000c0d0e7389 */ /* 0x0000a400000c000b */
[----:B012---:R-:W-:Y:S01]  /*2d510*/  ENDCOLLECTIVE ;  /* 0x000000000000791b */ /* 0x007fe20003800000 */
.L_x_2113:
[----:B------:R-:W-:Y:S05]  /*2d520*/  BSYNC B1 ;  /* 0x0000000000017941 */ /* 0x000fea0003800000 */
.L_x_2112:
[----:B------:R-:W-:Y:S01]  /*2d530*/  MOV R13, R18 ;  /* 0x00000012000d7202 */ /* 0x000fe20000000f00 */
        /* <DEDUP_REMOVED lines=8> */
.L_x_2114:
[----:B------:R-:W-:Y:S01]  /*2d5c0*/  MOV R13, R19 ;  /* 0x00000013000d7202 */ /* 0x000fe20000000f00 */
[----:B------:R-:W-:Y:S02]  /*2d5d0*/  IMAD.MOV.U32 R12, RZ, RZ, 0x1 ;  /* 0x00000001ff0c7424 */ /* 0x000fe400078e00ff */
[----:B------:R-:W-:-:S07]  /*2d5e0*/  IMAD.MOV.U32 R2, RZ, RZ, R14 ;  /* 0x000000ffff027224 */ /* 0x000fce00078e000e */
[----:B------:R-:W-:Y:S05]  /*2d5f0*/  WARPSYNC.COLLECTIVE R15, `(.L_x_2115) ;  /* 0x000000000f087348 */ /* 0x000fea0003c00000 */
[----:B------:R0:W1:Y:S02]  /*2d600*/  SHFL.IDX P6, R14, R13, R12, R11 ;  /* 0x0000000c0d0e7389 */ /* 0x00006400000c000b */
[----:B01----:R-:W-:Y:S01]  /*2d610*/  ENDCOLLECTIVE ;  /* 0x000000000000791b */ /* 0x003fe20003800000 */
.L_x_2115:
        /* <DEDUP_REMOVED lines=15> */
.L_x_2116:
[----:B------:R-:W-:Y:S01]  /*2d710*/  IMAD.MOV.U32 R13, RZ, RZ, R19 ;  /* 0x000000ffff0d7224 */ /* 0x000fe200078e0013 */
[----:B------:R-:W-:Y:S01]  /*2d720*/  MOV R12, 0x2 ;  /* 0x00000002000c7802 */ /* 0x000fe20000000f00 */
[----:B------:R-:W-:-:S07]  /*2d730*/  IMAD.MOV.U32 R2, RZ, RZ, R14 ;  /* 0x000000ffff027224 */ /* 0x000fce00078e000e */
[----:B------:R-:W-:Y:S05]  /*2d740*/  WARPSYNC.COLLECTIVE R15, `(.L_x_2117) ;  /* 0x000000000f087348 */ /* 0x000fea0003c00000 */
[----:B------:R0:W1:Y:S02]  /*2d750*/  SHFL.IDX P6, R14, R13, R12, R11 ;  /* 0x0000000c0d0e7389 */ /* 0x00006400000c000b */
[----:B01----:R-:W-:Y:S01]  /*2d760*/  ENDCOLLECTIVE ;  /* 0x000000000000791b */ /* 0x003fe20003800000 */
.L_x_2117:
        /* <DEDUP_REMOVED lines=14> */
.L_x_2118:
[----:B------:R-:W-:Y:S02]  /*2d850*/  IMAD.MOV.U32 R13, RZ, RZ, R19 ;  /* 0x000000ffff0d7224 */ /* 0x000fe400078e0013 */
[----:B------:R-:W-:Y:S02]  /*2d860*/  IMAD.MOV.U32 R12, RZ, RZ, 0x3 ;  /* 0x00000003ff0c7424 */ /* 0x000fe400078e00ff */
[----:B------:R-:W-:-:S07]  /*2d870*/  IMAD.MOV.U32 R2, RZ, RZ, R14 ;  /* 0x000000ffff027224 */ /* 0x000fce00078e000e */
[----:B------:R-:W-:Y:S05]  /*2d880*/  WARPSYNC.COLLECTIVE R15, `(.L_x_2119) ;  /* 0x000000000f087348 */ /* 0x000fea0003c00000 */
[----:B------:R0:W1:Y:S02]  /*2d890*/  SHFL.IDX P6, R14, R13, R12, R11 ;  /* 0x0000000c0d0e7389 */ /* 0x00006400000c000b */
[----:B01----:R-:W-:Y:S01]  /*2d8a0*/  ENDCOLLECTIVE ;  /* 0x000000000000791b */ /* 0x003fe20003800000 */
.L_x_2119:
        /* <DEDUP_REMOVED lines=14> */
.L_x_2120:
[----:B------:R-:W-:Y:S02]  /*2d990*/  IMAD.MOV.U32 R13, RZ, RZ, R19 ;  /* 0x000000ffff0d7224 */ /* 0x000fe400078e0013 */
[----:B------:R-:W-:Y:S02]  /*2d9a0*/  IMAD.MOV.U32 R12, RZ, RZ, 0x4 ;  /* 0x00000004ff0c7424 */ /* 0x000fe400078e00ff */
[----:B------:R-:W-:-:S07]  /*2d9b0*/  IMAD.MOV.U32 R2, RZ, RZ, R14 ;  /* 0x000000ffff027224 */ /* 0x000fce00078e000e */
[----:B------:R-:W-:Y:S05]  /*2d9c0*/  WARPSYNC.COLLECTIVE R15, `(.L_x_2121) ;  /* 0x000000000f087348 */ /* 0x000fea0003c00000 */
[----:B------:R0:W1:Y:S02]  /*2d9d0*/  SHFL.IDX P6, R14, R13, R12, R11 ;  /* 0x0000000c0d0e7389 */ /* 0x00006400000c000b */
[----:B01----:R-:W-:Y:S01]  /*2d9e0*/  ENDCOLLECTIVE ;  /* 0x000000000000791b */ /* 0x003fe20003800000 */
.L_x_2121:
[----:B------:R-:W-:-:S05]  /*2d9f0*/  IADD3 R2, P2, R2, R0, RZ ;  /* 0x0000000002027210 */ /* 0x000fca0007f5e0ff */
[----:B------:R-:W-:Y:S01]  /*2da00*/  IMAD.X R3, RZ, RZ, R3, P2 ;  /* 0x000000ffff037224 */ /* 0x000fe200010e0603 */
[----:B------:R-:W-:Y:S02]  /*2da10*/  ISETP.LT.OR P2, PT, R8, 0x31, !P1 ;  /* 0x000000310800780c */ /* 0x000fe40004f41670 */
[----:B------:R-:W-:-:S11]  /*2da20*/  MOV R13, R18 ;  /* 0x00000012000d7202 */ /* 0x000fd60000000f00 */
        /* <DEDUP_REMOVED lines=10> */
.L_x_2122:
[----:B------:R-:W-:Y:S02]  /*2dad0*/  IMAD.MOV.U32 R13, RZ, RZ, R19 ;  /* 0x000000ffff0d7224 */ /* 0x000fe400078e0013 */
[----:B------:R-:W-:Y:S02]  /*2dae0*/  IMAD.MOV.U32 R12, RZ, RZ, 0x5 ;  /* 0x00000005ff0c7424 */ /* 0x000fe400078e00ff */
[----:B------:R-:W-:-:S07]  /*2daf0*/  IMAD.MOV.U32 R2, RZ, RZ, R14 ;  /* 0x000000ffff027224 */ /* 0x000fce00078e000e */
[----:B------:R-:W-:Y:S05]  /*2db00*/  WARPSYNC.COLLECTIVE R15, `(.L_x_2123) ;  /* 0x000000000f087348 */ /* 0x000fea0003c00000 */
[----:B------:R0:W1:Y:S02]  /*2db10*/  SHFL.IDX P6, R14, R13, R12, R11 ;  /* 0x0000000c0d0e7389 */ /* 0x00006400000c000b */
[----:B01----:R-:W-:Y:S01]  /*2db20*/  ENDCOLLECTIVE ;  /* 0x000000000000791b */ /* 0x003fe20003800000 */
.L_x_2123:
        /* <DEDUP_REMOVED lines=13> */
.L_x_2124:
[----:B------:R-:W-:Y:S01]  /*2dc00*/  @!PT LDS RZ, [RZ] ;  /* 0x00000000fffff984 */ /* 0x000fe20000000800 */
[----:B------:R-:W-:Y:S01]  /*2dc10*/  @!PT LDS RZ, [RZ] ;  /* 0x00000000fffff984 */ /* 0x000fe20000000800 */
[----:B------:R-:W-:Y:S01]  /*2dc20*/  @!PT LDS RZ, [RZ] ;  /* 0x00000000fffff984 */ /* 0x000fe20000000800 */
[----:B------:R0:W-:Y:S02]  /*2dc30*/  LDGSTS.E.BYPASS.LTC128B.128 [R4+0x5400], desc[UR60][R2.64+0x80], !P2 ;  /* 0x0540008002047fae */ /* 0x0001e4000d101d7c */
[----:B0-----:R-:W-:Y:S01]  /*2dc40*/  MOV R2, R14 ;  /* 0x0000000e00027202 */ /* 0x001fe20000000f00 */
[----:B------:R-:W-:Y:S06]  /*2dc50*/  BRA `(.L_x_2125) ;  /* 0xffffffa400f07947 */ /* 0x000fec000383ffff */
.L_x_1967:
[----:B0-----:R0:W1:Y:S02]  /*2dc60*/  SYNCS.PHASECHK.TRANS64.TRYWAIT P0, [R0+URZ+0x2a860], R3 ;  /* 0x02a86003000075a7 */ /* 0x001064000800017f */
[----:B-1----:R-:W-:Y:S05]  /*2dc70*/  @!P0 NANOSLEEP.SYNCS 0x989680 ;  /* 0x009896800000895d */ /* 0x002fea0003900000 */
[----:B------:R-:W1:Y:S02]  /*2dc80*/  @!P0 SYNCS.PHASECHK.TRANS64 P0, [R0+URZ+0x2a860], R3 ;  /* 0x02a86003000085a7 */ /* 0x000e64000800007f */
[----:B-1----:R-:W-:Y:S05]  /*2dc90*/  @!P0 BRA `(.L_x_1967) ;  /* 0xfffffffc00f08947 */ /* 0x002fea000383ffff */
[----:B------:R-:W-:Y:S05]  /*2dca0*/  BRA `(.L_x_2126) ;  /* 0xffffffac00047947 */ /* 0x000fea000383ffff */
.L_x_1968:
        /* <DEDUP_REMOVED lines=8> */
.L_x_2128:
[----:B------:R-:W-:Y:S05]  /*2dd30*/  BSYNC B0 ;  /* 0x0000000000007941 */ /* 0x000fea0003800000 */
.L_x_2127:
[----:B------:R-:W0:Y:S01]  /*2dd40*/  S2R R5, SR_TID.X ;  /* 0x0000000000057919 */ /* 0x000e220000002100 */
[----:B------:R-:W-:Y:S01]  /*2dd50*/  IMAD.MOV.U32 R13, RZ, RZ, R18 ;  /* 0x000000ffff0d7224 */ /* 0x000fe200078e0012 */
[----:B------:R-:W-:Y:S01]  /*2dd60*/  MOV R12, RZ ;  /* 0x000000ff000c7202 */ /* 0x000fe20000000f00 */
[----:B------:R-:W-:Y:S01]  /*2dd70*/  IMAD.MOV.U32 R11, RZ, RZ, 0x181f ;  /* 0x0000181fff0b7424 */ /* 0x000fe200078e00ff */
[C---:B------:R-:W-:Y:S01]  /*2dd80*/  LOP3.LUT R2, R29.reuse, 0x1, RZ, 0xc0, !PT ;  /* 0x000000011d027812 */ /* 0x040fe200078ec0ff */
[----:B------:R-:W-:Y:S01]  /*2dd90*/  IMAD.MOV.U32 R15, RZ, RZ, -0x1 ;  /* 0xffffffffff0f7424 */ /* 0x000fe200078e00ff */
[----:B------:R-:W-:Y:S01]  /*2dda0*/  LOP3.LUT P0, RZ, R29, 0x2, RZ, 0xc0, !PT ;  /* 0x000000021dff7812 */ /* 0x000fe2000780c0ff */
[----:B------:R-:W-:Y:S01]  /*2ddb0*/  IMAD.MOV.U32 R3, RZ, RZ, R14 ;  /* 0x000000ffff037224 */ /* 0x000fe200078e000e */
[----:B------:R-:W-:Y:S01]  /*2ddc0*/  ISETP.NE.U32.AND P1, PT, R2, 0x1, PT ;  /* 0x000000010200780c */ /* 0x000fe20003f25070 */
[----:B------:R-:W-:-:S12]  /*2ddd0*/  IMAD R4, R4, 0x2, R17 ;  /* 0x0000000204047824 */ /* 0x000fd800078e0211 */
[----:B0-----:R-:W-:Y:S05]  /*2dde0*/  WARPSYNC.COLLECTIVE R15, `(.L_x_2129) ;  /* 0x000000000f087348 */ /* 0x001fea0003c00000 */
[----:B------:R1:W2:Y:S02]  /*2ddf0*/  SHFL.IDX P6, R14, R13, R12, R11 ;  /* 0x0000000c0d0e7389 */ /* 0x0002a400000c000b */
[----:B012---:R-:W-:Y:S01]  /*2de00*/  ENDCOLLECTIVE ;  /* 0x000000000000791b */ /* 0x007fe20003800000 */
.L_x_2129:
[C---:B------:R-:W-:Y:S02]  /*2de10*/  ISETP.LT.OR P4, PT, R6.reuse, 0x1, !P0 ;  /* 0x000000010600780c */ /* 0x040fe40004781670 */
[----:B------:R-:W-:Y:S02]  /*2de20*/  ISETP.LT.OR P3, PT, R6, 0x1, P1 ;  /* 0x000000010600780c */ /* 0x000fe40000f61670 */
[----:B------:R-:W-:Y:S01]  /*2de30*/  MOV R13, R19 ;  /* 0x00000013000d7202 */ /* 0x000fe20000000f00 */
[----:B------:R-:W-:Y:S02]  /*2de40*/  IMAD.MOV.U32 R12, RZ, RZ, 0x1 ;  /* 0x00000001ff0c7424 */ /* 0x000fe400078e00ff */
[----:B------:R-:W-:-:S05]  /*2de50*/  IMAD.SHL.U32 R5, R5, 0x8, RZ ;  /* 0x0000000805057824 */ /* 0x000fca00078e00ff */
[----:B------:R-:W-:-:S05]  /*2de60*/  LOP3.LUT R5, R5, 0x38, RZ, 0xc0, !PT ;  /* 0x0000003805057812 */ /* 0x000fca00078ec0ff */
[----:B------:R-:W-:-:S05]  /*2de70*/  IMAD.SHL.U32 R5, R5, 0x2, RZ ;  /* 0x0000000205057824 */ /* 0x000fca00078e00ff */
[----:B------:R-:W-:-:S13]  /*2de80*/  IADD3 R2, P2, R14, R5, RZ ;  /* 0x000000050e027210 */ /* 0x000fda0007f5e0ff */
[----:B------:R-:W-:Y:S05]  /*2de90*/  WARPSYNC.COLLECTIVE R15, `(.L_x_2130) ;  /* 0x000000000f087348 */ /* 0x000fea0003c00000 */
[----:B------:R0:W1:Y:S02]  /*2dea0*/  SHFL.IDX P6, R14, R13, R12, R11 ;  /* 0x0000000c0d0e7389 */ /* 0x00006400000c000b */
[----:B01----:R-:W-:Y:S01]  /*2deb0*/  ENDCOLLECTIVE ;  /* 0x000000000000791b */ /* 0x003fe20003800000 */
.L_x_2130:
        /* <DEDUP_REMOVED lines=13> */
.L_x_2131:
[----:B------:R-:W-:Y:S02]  /*2df90*/  IMAD.MOV.U32 R13, RZ, RZ, R19 ;  /* 0x000000ffff0d7224 */ /* 0x000fe400078e0013 */
[----:B------:R-:W-:Y:S01]  /*2dfa0*/  IMAD.MOV.U32 R12, RZ, RZ, 0x2 ;  /* 0x00000002ff0c7424 */ /* 0x000fe200078e00ff */
[----:B------:R-:W-:-:S13]  /*2dfb0*/  IADD3 R2, P2, R14, R5, RZ ;  /* 0x000000050e027210 */ /* 0x000fda0007f5e0ff */
[----:B------:R-:W-:Y:S05]  /*2dfc0*/  WARPSYNC.COLLECTIVE R15, `(.L_x_2132) ;  /* 0x000000000f087348 */ /* 0x000fea0003c00000 */
[----:B------:R0:W1:Y:S02]  /*2dfd0*/  SHFL.IDX P6, R14, R13, R12, R11 ;  /* 0x0000000c0d0e7389 */ /* 0x00006400000c000b */
[----:B01----:R-:W-:Y:S01]  /*2dfe0*/  ENDCOLLECTIVE ;  /* 0x000000000000791b */ /* 0x003fe20003800000 */
.L_x_2132:
        /* <DEDUP_REMOVED lines=13> */
.L_x_2133:
[----:B------:R-:W-:Y:S02]  /*2e0c0*/  IMAD.MOV.U32 R13, RZ, RZ, R19 ;  /* 0x000000ffff0d7224 */ /* 0x000fe400078e0013 */
[----:B------:R-:W-:Y:S02]  /*2e0d0*/  IMAD.MOV.U32 R12, RZ, RZ, 0x3 ;  /* 0x00000003ff0c7424 */ /* 0x000fe400078e00ff */
[----:B------:R-:W-:-:S07]  /*2e0e0*/  IMAD.MOV.U32 R10, RZ, RZ, R14 ;  /* 0x000000ffff0a7224 */ /* 0x000fce00078e000e */
[----:B------:R-:W-:Y:S05]  /*2e0f0*/  WARPSYNC.COLLECTIVE R15, `(.L_x_2134) ;  /* 0x000000000f087348 */ /* 0x000fea0003c00000 */
[----:B------:R0:W1:Y:S02]  /*2e100*/  SHFL.IDX P6, R14, R13, R12, R11 ;  /* 0x0000000c0d0e7389 */ /* 0x00006400000c000b */
[----:B01----:R-:W-:Y:S01]  /*2e110*/  ENDCOLLECTIVE ;  /* 0x000000000000791b */ /* 0x003fe20003800000 */
.L_x_2134:
[----:B------:R-:W-:-:S05]  /*2e120*/  IADD3 R2, P2, R10, R5, RZ ;  /* 0x000000050a027210 */ /* 0x000fca0007f5e0ff */
[----:B------:R-:W-:-:S05]  /*2e130*/  IMAD.X R3, RZ, RZ, R7, P2 ;  /* 0x000000ffff037224 */ /* 0x000fca00010e0607 */
[----:B------:R-:W-:Y:S01]  /*2e140*/  @!PT LDS RZ, [RZ] ;  /* 0x00000000fffff984 */ /* 0x000fe20000000800 */
[----:B------:R-:W-:Y:S01]  /*2e150*/  @!PT LDS RZ, [RZ] ;  /* 0x00000000fffff984 */ /* 0x000fe20000000800 */
[----:B------:R-:W-:Y:S01]  /*2e160*/  @!PT LDS RZ, [RZ] ;  /* 0x00000000fffff984 */ /* 0x000fe20000000800 */
[----:B------:R0:W-:Y:S01]  /*2e170*/  LDGSTS.E.BYPASS.LTC128B.128 [R4+0x1400], desc[UR60][R2.64], !P3 ;  /* 0x0140000002047fae */ /* 0x0001e2000d901d7c */
[----:B------:R-:W-:Y:S02]  /*2e180*/  MOV R13, R18 ;  /* 0x00000012000d7202 */ /* 0x000fe40000000f00 */
[C---:B------:R-:W-:Y:S01]  /*2e190*/  ISETP.LT.OR P3, PT, R6.reuse, 0x31, P1 ;  /* 0x000000310600780c */ /* 0x040fe20000f61670 */
[----:B------:R0:W-:Y:S01]  /*2e1a0*/  LDGSTS.E.BYPASS.LTC128B.128 [R4+0x4400], desc[UR60][R2.64+0x80], !P4 ;  /* 0x0440008002047fae */ /* 0x0001e2000e101d7c */
[----:B------:R-:W-:Y:S01]  /*2e1b0*/  ISETP.LT.OR P4, PT, R6, 0x31, !P0 ;  /* 0x000000310600780c */ /* 0x000fe20004781670 */
[----:B------:R-:W-:-:S12]  /*2e1c0*/  IMAD.MOV.U32 R8, RZ, RZ, R14 ;  /* 0x000000ffff087224 */ /* 0x000fd800078e000e */
[----:B0-----:R-:W-:Y:S05]  /*2e1d0*/  WARPSYNC.COLLECTIVE R15, `(.L_x_2135) ;  /* 0x000000000f087348 */ /* 0x001fea0003c00000 */
[----:B------:R1:W2:Y:S02]  /*2e1e0*/  SHFL.IDX P6, R14, R13, R12, R11 ;  /* 0x0000000c0d0e7389 */ /* 0x0002a400000c000b */
[----:B012---:R-:W-:Y:S01]  /*2e1f0*/  ENDCOLLECTIVE ;  /* 0x000000000000791b */ /* 0x007fe20003800000 */
.L_x_2135:
[----:B------:R-:W-:Y:S02]  /*2e200*/  IMAD.MOV.U32 R13, RZ, RZ, R19 ;  /* 0x000000ffff0d7224 */ /* 0x000fe400078e0013 */
[----:B------:R-:W-:Y:S01]  /*2e210*/  IMAD.MOV.U32 R12, RZ, RZ, 0x4 ;  /* 0x00000004ff0c7424 */ /* 0x000fe200078e00ff */
[----:B------:R-:W-:-:S13]  /*2e220*/  IADD3 R2, P2, R14, R5, RZ ;  /* 0x000000050e027210 */ /* 0x000fda0007f5e0ff */
[----:B------:R-:W-:Y:S05]  /*2e230*/  WARPSYNC.COLLECTIVE R15, `(.L_x_2136) ;  /* 0x000000000f087348 */ /* 0x000fea0003c00000 */
[----:B------:R0:W1:Y:S02]  /*2e240*/  SHFL.IDX P6, R14, R13, R12, R11 ;  /* 0x0000000c0d0e7389 */ /* 0x00006400000c000b */
[----:B01----:R-:W-:Y:S01]  /*2e250*/  ENDCOLLECTIVE ;  /* 0x000000000000791b */ /* 0x003fe20003800000 */
.L_x_2136:
        /* <DEDUP_REMOVED lines=13> */
.L_x_2137:
[----:B------:R-:W-:Y:S02]  /*2e330*/  IMAD.MOV.U32 R13, RZ, RZ, R19 ;  /* 0x000000ffff0d7224 */ /* 0x000fe400078e0013 */
[----:B------:R-:W-:Y:S02]  /*2e340*/  IMAD.MOV.U32 R12, RZ, RZ, 0x5 ;  /* 0x00000005ff0c7424 */ /* 0x000fe400078e00ff */
[----:B------:R-:W-:-:S07]  /*2e350*/  IMAD.MOV.U32 R10, RZ, RZ, R14 ;  /* 0x000000ffff0a7224 */ /* 0x000fce00078e000e */
[----:B------:R-:W-:Y:S05]  /*2e360*/  WARPSYNC.COLLECTIVE R15, `(.L_x_2138) ;  /* 0x000000000f087348 */ /* 0x000fea0003c00000 */
[----:B------:R0:W1:Y:S02]  /*2e370*/  SHFL.IDX P6, R14, R13, R12, R11 ;  /* 0x0000000c0d0e7389 */ /* 0x00006400000c000b */
[----:B01----:R-:W-:Y:S01]  /*2e380*/  ENDCOLLECTIVE ;  /* 0x000000000000791b */ /* 0x003fe20003800000 */
.L_x_2138:
[----:B------:R-:W-:-:S04]  /*2e390*/  IADD3 R2, P2, R10, R5, RZ ;  /* 0x000000050a027210 */ /* 0x000fc80007f5e0ff */
[----:B------:R-:W-:-:S05]  /*2e3a0*/  IADD3.X R3, RZ, R7, RZ, P2, !PT ;  /* 0x00000007ff037210 */ /* 0x000fca00017fe4ff */
        /* <DEDUP_REMOVED lines=10> */
.L_x_2139:
[----:B------:R-:W-:Y:S05]  /*2e450*/  BRA `(.L_x_2140) ;  /* 0xffffffa800007947 */ /* 0x000fea000383ffff */
.L_x_1973:
[----:B------:R-:W-:Y:S01]  /*2e460*/  BSSY B0, `(.L_x_2141) ;  /* 0x0000008000007945 */ /* 0x000fe20003800000 */
[----:B------:R-:W-:Y:S01]  /*2e470*/  IMAD.MOV.U32 R13, RZ, RZ, R24 ;  /* 0x000000ffff0d7224 */ /* 0x000fe200078e0018 */
[----:B------:R-:W-:Y:S01]  /*2e480*/  MOV R11, 0x1f ;  /* 0x0000001f000b7802 */ /* 0x000fe20000000f00 */
[----:B------:R-:W-:Y:S02]  /*2e490*/  IMAD.MOV.U32 R12, RZ, RZ, RZ ;  /* 0x000000ffff0c7224 */ /* 0x000fe400078e00ff */
[----:B------:R-:W-:-:S07]  /*2e4a0*/  IMAD.MOV.U32 R15, RZ, RZ, -0x1 ;  /* 0xffffffffff0f7424 */ /* 0x000fce00078e00ff */
[----:B01----:R-:W-:Y:S05]  /*2e4b0*/  WARPSYNC.COLLECTIVE R15, `(.L_x_2142) ;  /* 0x000000000f087348 */ /* 0x003fea0003c00000 */
[----:B------:R2:W3:Y:S02]  /*2e4c0*/  SHFL.IDX P6, R14, R13, R12, R11 ;  /* 0x0000000c0d0e7389 */ /* 0x0004e400000c000b */
[----:B0123--:R-:W-:Y:S01]  /*2e4d0*/  ENDCOLLECTIVE ;  /* 0x000000000000791b */ /* 0x00ffe20003800000 */
.L_x_2142:
[----:B------:R-:W-:Y:S05]  /*2e4e0*/  BSYNC B0 ;  /* 0x0000000000007941 */ /* 0x000fea0003800000 */
.L_x_2141:
        /* <DEDUP_REMOVED lines=9> */
.L_x_2143:
[----:B------:R-:W-:Y:S02]  /*2e580*/  ULDC UR4, c[0x0][0xc3c] ;  /* 0x00030f0000047ab9 */ /* 0x000fe40000000800 */
[----:B------:R-:W-:-:S13]  /*2e590*/  ISETP.GE.OR P1, PT, R9, UR4, !P0 ;  /* 0x0000000409007c0c */ /* 0x000fda000c726670 */
[----:B------:R-:W0:Y:S08]  /*2e5a0*/  @!P1 LDC.64 R2, c[0x0][0xc80] ;  /* 0x00032000ff029b82 */ /* 0x000e300000000a00 */
[----:B------:R-:W1:Y:S01]  /*2e5b0*/  @!P1 LDC.64 R4, c[0x0][0xc78] ;  /* 0x00031e00ff049b82 */ /* 0x000e620000000a00 */
[----:B------:R-:W-:Y:S01]  /*2e5c0*/  IMAD.MOV.U32 R25, RZ, RZ, RZ ;  /* 0x000000ffff197224 */ /* 0x000fe200078e00ff */
[----:B------:R-:W-:Y:S01]  /*2e5d0*/  MOV R7, R14 ;  /* 0x0000000e00077202 */ /* 0x000fe20000000f00 */
        /* <DEDUP_REMOVED lines=9> */
[----:B------:R-:W-:Y:S01]  /*2e670*/  ISETP.GE.U32.AND P5, PT, R8, 0x10, PT ;  /* 0x000000100800780c */ /* 0x000fe20003fa6070 */
[----:B--2---:R-:W-:Y:S02]  /*2e680*/  @!P1 IMAD.MOV.U32 R25, RZ, RZ, R6 ;  /* 0x000000ffff199224 */ /* 0x004fe400078e0006 */
[----:B------:R-:W-:-:S02]  /*2e690*/  IMAD.MOV.U32 R6, RZ, RZ, RZ ;  /* 0x000000ffff067224 */ /* 0x000fc400078e00ff */
[----:B---3--:R-:W-:Y:S01]  /*2e6a0*/  @!P1 IMAD.MOV.U32 R4, RZ, RZ, R5 ;  /* 0x000000ffff049224 */ /* 0x008fe200078e0005 */
[----:B------:R-:W-:-:S03]  /*2e6b0*/  ISETP.NE.AND P1, PT, R8, RZ, PT ;  /* 0x000000ff0800720c */ /* 0x000fc60003f25270 */
[----:B------:R-:W-:-:S10]  /*2e6c0*/  IMAD R13, R4, R25, RZ ;  /* 0x00000019040d7224 */ /* 0x000fd400078e02ff */
[----:B------:R-:W-:Y:S05]  /*2e6d0*/  WARPSYNC.COLLECTIVE R15, `(.L_x_2144) ;  /* 0x000000000f087348 */ /* 0x000fea0003c00000 */
[----:B------:R0:W1:Y:S02]  /*2e6e0*/  SHFL.UP P6, R14, R13, R12, R11 ;  /* 0x0400000c0d0e7389 */ /* 0x00006400000c000b */
[----:B01----:R-:W-:Y:S01]  /*2e6f0*/  ENDCOLLECTIVE ;  /* 0x000000000000791b */ /* 0x003fe20003800000 */
.L_x_2144:
[----:B------:R-:W-:Y:S01]  /*2e700*/  IMAD.MOV.U32 R12, RZ, RZ, 0x2 ;  /* 0x00000002ff0c7424 */ /* 0x000fe200078e00ff */
[----:B------:R-:W-:-:S04]  /*2e710*/  SEL R14, R14, RZ, P1 ;  /* 0x000000ff0e0e7207 */ /* 0x000fc80000800000 */
[----:B------:R-:W-:-:S05]  /*2e720*/  IADD3 R5, R13, R14, RZ ;  /* 0x0000000e0d057210 */ /* 0x000fca0007ffe0ff */
[----:B------:R-:W-:-:S07]  /*2e730*/  IMAD.MOV.U32 R13, RZ, RZ, R5 ;  /* 0x000000ffff0d7224 */ /* 0x000fce00078e0005 */
[----:B------:R-:W-:Y:S05]  /*2e740*/  WARPSYNC.COLLECTIVE R15, `(.L_x_2145) ;  /* 0x000000000f087348 */ /* 0x000fea0003c00000 */
[----:B------:R0:W1:Y:S02]  /*2e750*/  SHFL.UP P6, R14, R13, R12, R11 ;  /* 0x0400000c0d0e7389 */ /* 0x00006400000c000b */
[----:B01----:R-:W-:Y:S01]  /*2e760*/  ENDCOLLECTIVE ;  /* 0x000000000000791b */ /* 0x003fe20003800000 */
.L_x_2145:
[----:B------:R-:W-:Y:S01]  /*2e770*/  IMAD.MOV.U32 R12, RZ, RZ, 0x4 ;  /* 0x00000004ff0c7424 */ /* 0x000fe200078e00ff */
[----:B------:R-:W-:-:S05]  /*2e780*/  SEL R2, R14, RZ, P2 ;  /* 0x000000ff0e027207 */ /* 0x000fca0001000000 */
[----:B------:R-:W-:-:S04]  /*2e790*/  IMAD.IADD R2, R5, 0x1, R2 ;  /* 0x0000000105027824 */ /* 0x000fc800078e0202 */
[----:B------:R-:W-:-:S07]  /*2e7a0*/  IMAD.MOV.U32 R13, RZ, RZ, R2 ;  /* 0x000000ffff0d7224 */ /* 0x000fce00078e0002 */
[----:B------:R-:W-:Y:S05]  /*2e7b0*/  WARPSYNC.COLLECTIVE R15, `(.L_x_2146) ;  /* 0x000000000f087348 */ /* 0x000fea0003c00000 */
[----:B------:R0:W1:Y:S02]  /*2e7c0*/  SHFL.UP P6, R14, R13, R12, R11 ;  /* 0x0400000c0d0e7389 */ /* 0x00006400000c000b */
[----:B01----:R-:W-:Y:S01]  /*2e7d0*/  ENDCOLLECTIVE ;  /* 0x000000000000791b */ /* 0x003fe20003800000 */
.L_x_2146:
[----:B------:R-:W-:Y:S01]  /*2e7e0*/  IMAD.MOV.U32 R12, RZ, RZ, 0x8 ;  /* 0x00000008ff0c7424 */ /* 0x000fe200078e00ff */
[----:B------:R-:W-:-:S05]  /*2e7f0*/  SEL R3, R14, RZ, P3 ;  /* 0x000000ff0e037207 */ /* 0x000fca0001800000 */
[----:B------:R-:W-:-:S05]  /*2e800*/  IMAD.IADD R3, R2, 0x1, R3 ;  /* 0x0000000102037824 */ /* 0x000fca00078e0203 */
[----:B------:R-:W-:-:S07]  /*2e810*/  MOV R13, R3 ;  /* 0x00000003000d7202 */ /* 0x000fce0000000f00 */
[----:B------:R-:W-:Y:S05]  /*2e820*/  WARPSYNC.COLLECTIVE R15, `(.L_x_2147) ;  /* 0x000000000f087348 */ /* 0x000fea0003c00000 */
[----:B------:R0:W1:Y:S02]  /*2e830*/  SHFL.UP P6, R14, R13, R12, R11 ;  /* 0x0400000c0d0e7389 */ /* 0x00006400000c000b */
[----:B01----:R-:W-:Y:S01]  /*2e840*/  ENDCOLLECTIVE ;  /* 0x000000000000791b */ /* 0x003fe20003800000 */
.L_x_2147:
[----:B------:R-:W-:Y:S01]  /*2e850*/  IMAD.MOV.U32 R12, RZ, RZ, 0x10 ;  /* 0x00000010ff0c7424 */ /* 0x000fe200078e00ff */
[----:B------:R-:W-:-:S05]  /*2e860*/  SEL R14, R14, RZ, P4 ;  /* 0x000000ff0e0e7207 */ /* 0x000fca0002000000 */
[----:B------:R-:W-:-:S04]  /*2e870*/  IMAD.IADD R5, R3, 0x1, R14 ;  /* 0x0000000103057824 */ /* 0x000fc800078e020e */
[----:B------:R-:W-:-:S07]  /*2e880*/  IMAD.MOV.U32 R13, RZ, RZ, R5 ;  /* 0x000000ffff0d7224 */ /* 0x000fce00078e0005 */
[----:B------:R-:W-:Y:S05]  /*2e890*/  WARPSYNC.COLLECTIVE R15, `(.L_x_2148) ;  /* 0x000000000f087348 */ /* 0x000fea0003c00000 */
[----:B------:R0:W1:Y:S02]  /*2e8a0*/  SHFL.UP P6, R14, R13, R12, R11 ;  /* 0x0400000c0d0e7389 */ /* 0x00006400000c000b */
[----:B01----:R-:W-:Y:S01]  /*2e8b0*/  ENDCOLLECTIVE ;  /* 0x000000000000791b */ /* 0x003fe20003800000 */
.L_x_2148:
[----:B------:R-:W-:Y:S01]  /*2e8c0*/  MOV R12, 0x1f ;  /* 0x0000001f000c7802 */ /* 0x000fe20000000f00 */
[----:B------:R-:W-:Y:S01]  /*2e8d0*/  IMAD.MOV.U32 R11, RZ, RZ, 0x1f ;  /* 0x0000001fff0b7424 */ /* 0x000fe200078e00ff */
[----:B------:R-:W-:-:S05]  /*2e8e0*/  SEL R2, R14, RZ, P5 ;  /* 0x000000ff0e027207 */ /* 0x000fca0002800000 */
[----:B------:R-:W-:-:S04]  /*2e8f0*/  IMAD.IADD R2, R5, 0x1, R2 ;  /* 0x0000000105027824 */ /* 0x000fc800078e0202 */
[----:B------:R-:W-:-:S07]  /*2e900*/  IMAD.MOV.U32 R13, RZ, RZ, R2 ;  /* 0x000000ffff0d7224 */ /* 0x000fce00078e0002 */
[----:B------:R-:W-:Y:S05]  /*2e910*/  WARPSYNC.COLLECTIVE R15, `(.L_x_2149) ;  /* 0x000000000f087348 */ /* 0x000fea0003c00000 */
[----:B------:R0:W1:Y:S02]  /*2e920*/  SHFL.IDX P6, R14, R13, R12, R11 ;  /* 0x0000000c0d0e7389 */ /* 0x00006400000c000b */
[----:B01----:R-:W-:Y:S01]  /*2e930*/  ENDCOLLECTIVE ;  /* 0x000000000000791b */ /* 0x003fe20003800000 */
.L_x_2149:
[----:B------:R-:W-:Y:S05]  /*2e940*/  BRA `(.L_x_2150) ;  /* 0xffffffa8000c7947 */ /* 0x000fea000383ffff */
.L_x_1976:
[----:B------:R-:W-:Y:S01]  /*2e950*/  BSSY B0, `(.L_x_2151) ;  /* 0x0000007000007945 */ /* 0x000fe20003800000 */
[----:B------:R-:W-:Y:S02]  /*2e960*/  IMAD.MOV.U32 R12, RZ, RZ, 0x1 ;  /* 0x00000001ff0c7424 */ /* 0x000fe400078e00ff */
[----:B------:R-:W-:Y:S02]  /*2e970*/  IMAD.MOV.U32 R11, RZ, RZ, RZ ;  /* 0x000000ffff0b7224 */ /* 0x000fe400078e00ff */
[----:B------:R-:W-:-:S07]  /*2e980*/  IMAD.MOV.U32 R15, RZ, RZ, -0x1 ;  /* 0xffffffffff0f7424 */ /* 0x000fce00078e00ff */
[----:B0-----:R-:W-:Y:S05]  /*2e990*/  WARPSYNC.COLLECTIVE R15, `(.L_x_2152) ;  /* 0x000000000f087348 */ /* 0x001fea0003c00000 */
[----:B------:R1:W2:Y:S02]  /*2e9a0*/  SHFL.UP P6, R14, R13, R12, R11 ;  /* 0x0400000c0d0e7389 */ /* 0x0002a400000c000b */
[----:B012---:R-:W-:Y:S01]  /*2e9b0*/  ENDCOLLECTIVE ;  /* 0x000000000000791b */ /* 0x007fe20003800000 */
.L_x_2152:
[----:B------:R-:W-:Y:S05]  /*2e9c0*/  BSYNC B0 ;  /* 0x0000000000007941 */ /* 0x000fea0003800000 */
.L_x_2151:
[----:B------:R-:W-:Y:S01]  /*2e9d0*/  SEL R14, R14, RZ, P1 ;  /* 0x000000ff0e0e7207 */ /* 0x000fe20000800000 */
[----:B------:R-:W-:Y:S01]  /*2e9e0*/  IMAD.MOV.U32 R11, RZ, RZ, RZ ;  /* 0x000000ffff0b7224 */ /* 0x000fe200078e00ff */
[----:B------:R-:W-:Y:S01]  /*2e9f0*/  MOV R12, 0x2 ;  /* 0x00000002000c7802 */ /* 0x000fe20000000f00 */
[----:B------:R-:W-:Y:S02]  /*2ea00*/  IMAD.MOV.U32 R15, RZ, RZ, -0x1 ;  /* 0xffffffffff0f7424 */ /* 0x000fe400078e00ff */
[----:B------:R-:W-:-:S07]  /*2ea10*/  IMAD.IADD R13, R13, 0x1, R14 ;  /* 0x000000010d0d7824 */ /* 0x000fce00078e020e */
[----:B------:R-:W-:Y:S05]  /*2ea20*/  WARPSYNC.COLLECTIVE R15, `(.L_x_2153) ;  /* 0x000000000f087348 */ /* 0x000fea0003c00000 */
[----:B------:R0:W1:Y:S02]  /*2ea30*/  SHFL.UP P6, R14, R13, R12, R11 ;  /* 0x0400000c0d0e7389 */ /* 0x00006400000c000b */
[----:B01----:R-:W-:Y:S01]  /*2ea40*/  ENDCOLLECTIVE ;  /* 0x000000000000791b */ /* 0x003fe20003800000 */
.L_x_2153:
[----:B------:R-:W-:Y:S01]  /*2ea50*/  IMAD.MOV.U32 R12, RZ, RZ, 0x4 ;  /* 0x00000004ff0c7424 */ /* 0x000fe200078e00ff */
[----:B------:R-:W-:-:S05]  /*2ea60*/  SEL R2, R14, RZ, P2 ;  /* 0x000000ff0e027207 */ /* 0x000fca0001000000 */
[----:B------:R-:W-:-:S04]  /*2ea70*/  IMAD.IADD R2, R13, 0x1, R2 ;  /* 0x000000010d027824 */ /* 0x000fc800078e0202 */
[----:B------:R-:W-:-:S07]  /*2ea80*/  IMAD.MOV.U32 R13, RZ, RZ, R2 ;  /* 0x000000ffff0d7224 */ /* 0x000fce00078e0002 */
[----:B------:R-:W-:Y:S05]  /*2ea90*/  WARPSYNC.COLLECTIVE R15, `(.L_x_2154) ;  /* 0x000000000f087348 */ /* 0x000fea0003c00000 */
[----:B------:R0:W1:Y:S02]  /*2eaa0*/  SHFL.UP P6, R14, R13, R12, R11 ;  /* 0x0400000c0d0e7389 */ /* 0x00006400000c000b */
[----:B01----:R-:W-:Y:S01]  /*2eab0*/  ENDCOLLECTIVE ;  /* 0x000000000000791b */ /* 0x003fe20003800000 */
.L_x_2154:
[----:B------:R-:W-:Y:S01]  /*2eac0*/  IMAD.MOV.U32 R12, RZ, RZ, 0x8 ;  /* 0x00000008ff0c7424 */ /* 0x000fe200078e00ff */
[----:B------:R-:W-:-:S05]  /*2ead0*/  SEL R3, R14, RZ, P3 ;  /* 0x000000ff0e037207 */ /* 0x000fca0001800000 */
[----:B------:R-:W-:-:S05]  /*2eae0*/  IMAD.IADD R3, R2, 0x1, R3 ;  /* 0x0000000102037824 */ /* 0x000fca00078e0203 */
[----:B------:R-:W-:-:S07]  /*2eaf0*/  MOV R13, R3 ;  /* 0x00000003000d7202 */ /* 0x000fce0000000f00 */
[----:B------:R-:W-:Y:S05]  /*2eb00*/  WARPSYNC.COLLECTIVE R15, `(.L_x_2155) ;  /* 0x000000000f087348 */ /* 0x000fea0003c00000 */
[----:B------:R0:W1:Y:S02]  /*2eb10*/  SHFL.UP P6, R14, R13, R12, R11 ;  /* 0x0400000c0d0e7389 */ /* 0x00006400000c000b */
[----:B01----:R-:W-:Y:S01]  /*2eb20*/  ENDCOLLECTIVE ;  /* 0x000000000000791b */ /* 0x003fe20003800000 */
.L_x_2155:
[----:B------:R-:W-:Y:S01]  /*2eb30*/  IMAD.MOV.U32 R12, RZ, RZ, 0x10 ;  /* 0x00000010ff0c7424 */ /* 0x000fe200078e00ff */
[----:B------:R-:W-:-:S05]  /*2eb40*/  SEL R14, R14, RZ, P4 ;  /* 0x000000ff0e0e7207 */ /* 0x000fca0002000000 */
[----:B------:R-:W-:-:S04]  /*2eb50*/  IMAD.IADD R5, R3, 0x1, R14 ;  /* 0x0000000103057824 */ /* 0x000fc800078e020e */
[----:B------:R-:W-:-:S07]  /*2eb60*/  IMAD.MOV.U32 R13, RZ, RZ, R5 ;  /* 0x000000ffff0d7224 */ /* 0x000fce00078e0005 */
[----:B------:R-:W-:Y:S05]  /*2eb70*/  WARPSYNC.COLLECTIVE R15, `(.L_x_2156) ;  /* 0x000000000f087348 */ /* 0x000fea0003c00000 */
[----:B------:R0:W1:Y:S02]  /*2eb80*/  SHFL.UP P6, R14, R13, R12, R11 ;  /* 0x0400000c0d0e7389 */ /* 0x00006400000c000b */
[----:B01----:R-:W-:Y:S01]  /*2eb90*/  ENDCOLLECTIVE ;  /* 0x000000000000791b */ /* 0x003fe20003800000 */
.L_x_2156:
        /* <DEDUP_REMOVED lines=8> */
.L_x_2157:
[----:B------:R-:W-:Y:S05]  /*2ec20*/  BRA `(.L_x_2158) ;  /* 0xffffffa400f87947 */ /* 0x000fea000383ffff */
.L_x_1978:
[----:B------:R-:W-:Y:S01]  /*2ec30*/  BSSY B0, `(.L_x_2159) ;  /* 0x0000006000007945 */ /* 0x000fe20003800000 */
[----:B------:R-:W-:Y:S01]  /*2ec40*/  PLOP3.LUT P6, PT, P6, PT, PT, 0x8, 0x0 ;  /* 0x000000000000781c */ /* 0x000fe200037ce170 */
[----:B------:R-:W-:-:S12]  /*2ec50*/  IMAD.MOV.U32 R15, RZ, RZ, -0x1 ;  /* 0xffffffffff0f7424 */ /* 0x000fd800078e00ff */
[----:B01----:R-:W-:Y:S05]  /*2ec60*/  WARPSYNC.COLLECTIVE R15, `(.L_x_2160) ;  /* 0x000000000f087348 */ /* 0x003fea0003c00000 */
[----:B------:R-:W-:Y:S01]  /*2ec70*/  VOTE.ANY R14, PT, P6 ;  /* 0x00000000000e7806 */ /* 0x000fe200030e0100 */
[----:B01----:R-:W-:Y:S06]  /*2ec80*/  ENDCOLLECTIVE ;  /* 0x000000000000791b */ /* 0x003fec0003800000 */
.L_x_2160:
[----:B------:R-:W-:Y:S05]  /*2ec90*/  BSYNC B0 ;  /* 0x0000000000007941 */ /* 0x000fea0003800000 */
.L_x_2159:
        /* <DEDUP_REMOVED lines=8> */
.L_x_2161:
[----:B------:R-:W-:Y:S02]  /*2ed20*/  IMAD.IADD R27, R12, 0x1, R27 ;  /* 0x000000010c1b7824 */ /* 0x000fe400078e021b */
[----:B------:R-:W-:Y:S01]  /*2ed30*/  IMAD.MOV.U32 R13, RZ, RZ, R4 ;  /* 0x000000ffff0d7224 */ /* 0x000fe200078e0004 */
[----:B------:R-:W-:-:S07]  /*2ed40*/  MOV R25, R14 ;  /* 0x0000000e00197202 */ /* 0x000fce0000000f00 */
[----:B------:R-:W-:Y:S05]  /*2ed50*/  WARPSYNC.COLLECTIVE R15, `(.L_x_2162) ;  /* 0x000000000f087348 */ /* 0x000fea0003c00000 */
[----:B------:R0:W1:Y:S02]  /*2ed60*/  SHFL.IDX P6, R14, R13, R12, R11 ;  /* 0x0000000c0d0e7389 */ /* 0x00006400000c000b */
[----:B01----:R-:W-:Y:S01]  /*2ed70*/  ENDCOLLECTIVE ;  /* 0x000000000000791b */ /* 0x003fe20003800000 */
.L_x_2162:
[----:B------:R-:W-:Y:S01]  /*2ed80*/  IMAD.MOV.U32 R4, RZ, RZ, R14 ;  /* 0x000000ffff047224 */ /* 0x000fe200078e000e */
[----:B------:R-:W-:Y:S06]  /*2ed90*/  BRA `(.L_x_2163) ;  /* 0xffffffa400dc7947 */ /* 0x000fec000383ffff */
.L_x_1980:
[----:B------:R-:W-:Y:S01]  /*2eda0*/  BSSY B0, `(.L_x_2164) ;  /* 0x0000007000007945 */ /* 0x000fe20003800000 */
[----:B------:R-:W-:Y:S02]  /*2edb0*/  IMAD.MOV.U32 R13, RZ, RZ, R2 ;  /* 0x000000ffff0d7224 */ /* 0x000fe400078e0002 */
[----:B------:R-:W-:Y:S02]  /*2edc0*/  IMAD.MOV.U32 R11, RZ, RZ, 0x1f ;  /* 0x0000001fff0b7424 */ /* 0x000fe400078e00ff */
[----:B------:R-:W-:-:S07]  /*2edd0*/  IMAD.MOV.U32 R15, RZ, RZ, -0x1 ;  /* 0xffffffffff0f7424 */ /* 0x000fce00078e00ff */
[----:B01-34-:R-:W-:Y:S05]  /*2ede0*/  WARPSYNC.COLLECTIVE R15, `(.L_x_2165) ;  /* 0x000000000f087348 */ /* 0x01bfea0003c00000 */
[----:B------:R2:W0:Y:S02]  /*2edf0*/  SHFL.IDX P6, R14, R13, R12, R11 ;  /* 0x0000000c0d0e7389 */ /* 0x00042400000c000b */
[----:B01234-:R-:W-:Y:S01]  /*2ee00*/  ENDCOLLECTIVE ;  /* 0x000000000000791b */ /* 0x01ffe20003800000 */
.L_x_2165:
[----:B------:R-:W-:Y:S05]  /*2ee10*/  BSYNC B0 ;  /* 0x0000000000007941 */ /* 0x000fea0003800000 */
.L_x_2164:
[----:B------:R-:W-:Y:S01]  /*2ee20*/  MOV R6, R14 ;  /* 0x0000000e00067202 */ /* 0x000fe20000000f00 */
[----:B------:R-:W-:Y:S06]  /*2ee30*/  BRA `(.L_x_1979) ;  /* 0xffffffa400cc7947 */ /* 0x000fec000383ffff */
.L_x_1986:
[----:B0-----:R0:W2:Y:S02]  /*2ee40*/  SYNCS.PHASECHK.TRANS64.TRYWAIT P0, [R7+URZ+0x2a820], R0 ;  /* 0x02a82000070075a7 */ /* 0x0010a4000800017f */
[----:B--2---:R-:W-:Y:S05]  /*2ee50*/  @!P0 NANOSLEEP.SYNCS 0x989680 ;  /* 0x009896800000895d */ /* 0x004fea0003900000 */
[----:B------:R-:W2:Y:S02]  /*2ee60*/  @!P0 SYNCS.PHASECHK.TRANS64 P0, [R7+URZ+0x2a820], R0 ;  /* 0x02a82000070085a7 */ /* 0x000ea4000800007f */
[----:B--2---:R-:W-:Y:S05]  /*2ee70*/  @!P0 BRA `(.L_x_1986) ;  /* 0xfffffffc00f08947 */ /* 0x004fea000383ffff */
[----:B------:R-:W-:Y:S05]  /*2ee80*/  BRA `(.L_x_2166) ;  /* 0xffffffb000247947 */ /* 0x000fea000383ffff */
.L_x_1987:
[----:B------:R-:W2:Y:S01]  /*2ee90*/  S2R R2, SR_TID.X ;  /* 0x0000000000027919 */ /* 0x000ea20000002100 */
[----:B------:R-:W-:Y:S01]  /*2eea0*/  BSSY B0, `(.L_x_2167) ;  /* 0x000000a000007945 */ /* 0x000fe20003800000 */
[----:B------:R-:W-:Y:S02]  /*2eeb0*/  IMAD.MOV.U32 R12, RZ, RZ, RZ ;  /* 0x000000ffff0c7224 */ /* 0x000fe400078e00ff */
[----:B------:R-:W-:Y:S02]  /*2eec0*/  IMAD.MOV.U32 R11, RZ, RZ, 0x1f ;  /* 0x0000001fff0b7424 */ /* 0x000fe400078e00ff */
[----:B------:R-:W-:Y:S01]  /*2eed0*/  IMAD.MOV.U32 R15, RZ, RZ, -0x1 ;  /* 0xffffffffff0f7424 */ /* 0x000fe200078e00ff */
[----:B--2---:R-:W-:-:S04]  /*2eee0*/  SHF.R.U32.HI R2, RZ, 0x5, R2 ;  /* 0x00000005ff027819 */ /* 0x004fc80000011602 */
[----:B------:R-:W-:-:S05]  /*2eef0*/  LOP3.LUT R2, R2, 0x3, RZ, 0xc0, !PT ;  /* 0x0000000302027812 */ /* 0x000fca00078ec0ff */
[----:B------:R-:W-:-:S07]  /*2ef00*/  IMAD.MOV.U32 R13, RZ, RZ, R2 ;  /* 0x000000ffff0d7224 */ /* 0x000fce00078e0002 */
[----:B01-3--:R-:W-:Y:S05]  /*2ef10*/  WARPSYNC.COLLECTIVE R15, `(.L_x_2168) ;  /* 0x000000000f087348 */ /* 0x00bfea0003c00000 */
[----:B------:R2:W4:Y:S02]  /*2ef20*/  SHFL.IDX P6, R14, R13, R12, R11 ;  /* 0x0000000c0d0e7389 */ /* 0x00052400000c000b */
[----:B01234-:R-:W-:Y:S01]  /*2ef30*/  ENDCOLLECTIVE ;  /* 0x000000000000791b */ /* 0x01ffe20003800000 */
.L_x_2168:
[----:B------:R-:W-:Y:S05]  /*2ef40*/  BSYNC B0 ;  /* 0x0000000000007941 */ /* 0x000fea0003800000 */
.L_x_2167:
[----:B------:R-:W-:Y:S05]  /*2ef50*/  BRA `(.L_x_2169) ;  /* 0xffffffb0000c7947 */ /* 0x000fea000383ffff */
.L_x_1988:
[----:B------:R-:W-:Y:S01]  /*2ef60*/  BSSY B0, `(.L_x_2170) ;  /* 0x0000006000007945 */ /* 0x000fe20003800000 */
[----:B------:R-:W-:-:S07]  /*2ef70*/  IMAD.MOV.U32 R15, RZ, RZ, -0x1 ;  /* 0xffffffffff0f7424 */ /* 0x000fce00078e00ff */
[----:B01-3--:R-:W-:Y:S05]  /*2ef80*/  WARPSYNC.COLLECTIVE R15, `(.L_x_2171) ;  /* 0x000000000f0c7348 */ /* 0x00bfea0003c00000 */
[----:B------:R-:W-:Y:S02]  /*2ef90*/  ELECT P6, UR62, PT ;  /* 0x00000000003e782f */ /* 0x000fe400038c0000 */
[----:B------:R-:W-:Y:S01]  /*2efa0*/  MOV R14, UR62 ;  /* 0x0000003e000e7c02 */ /* 0x000fe20008000f00 */
[----:B01-3--:R-:W-:Y:S10]  /*2efb0*/  ENDCOLLECTIVE ;  /* 0x000000000000791b */ /* 0x00bff40003800000 */
.L_x_2171:
[----:B------:R-:W-:Y:S05]  /*2efc0*/  BSYNC B0 ;  /* 0x0000000000007941 */ /* 0x000fea0003800000 */
.L_x_2170:
[----:B------:R-:W-:Y:S05]  /*2efd0*/  BRA `(.L_x_2172) ;  /* 0xffffffb000007947 */ /* 0x000fea000383ffff */
.L_x_1990:
[----:B0-----:R0:W2:Y:S02]  /*2efe0*/  SYNCS.PHASECHK.TRANS64.TRYWAIT P1, [R5+URZ+0x2a840], R0 ;  /* 0x02a84000050075a7 */ /* 0x0010a4000802017f */
[----:B--2---:R-:W-:Y:S05]  /*2eff0*/  @!P1 NANOSLEEP.SYNCS 0x989680 ;  /* 0x009896800000995d */ /* 0x004fea0003900000 */
[----:B------:R-:W2:Y:S02]  /*2f000*/  @!P1 SYNCS.PHASECHK.TRANS64 P1, [R5+URZ+0x2a840], R0 ;  /* 0x02a84000050095a7 */ /* 0x000ea4000802007f */
[----:B--2---:R-:W-:Y:S05]  /*2f010*/  @!P1 BRA `(.L_x_1990) ;  /* 0xfffffffc00f09947 */ /* 0x004fea000383ffff */
[----:B------:R-:W-:Y:S05]  /*2f020*/  BRA `(.L_x_2173) ;  /* 0xffffffb000287947 */ /* 0x000fea000383ffff */
.L_x_1992:
[----:B--2---:R2:W4:Y:S02]  /*2f030*/  SYNCS.PHASECHK.TRANS64.TRYWAIT P1, [R3+URZ+0x2a840], R2 ;  /* 0x02a84002030075a7 */ /* 0x004524000802017f */
[----:B----4-:R-:W-:Y:S05]  /*2f040*/  @!P1 NANOSLEEP.SYNCS 0x989680 ;  /* 0x009896800000995d */ /* 0x010fea0003900000 */
[----:B------:R-:W4:Y:S02]  /*2f050*/  @!P1 SYNCS.PHASECHK.TRANS64 P1, [R3+URZ+0x2a840], R2 ;  /* 0x02a84002030095a7 */ /* 0x000f24000802007f */
[----:B----4-:R-:W-:Y:S05]  /*2f060*/  @!P1 BRA `(.L_x_1992) ;  /* 0xfffffffc00f09947 */ /* 0x010fea000383ffff */
[----:B------:R-:W-:Y:S05]  /*2f070*/  BRA `(.L_x_2174) ;  /* 0xffffffb000347947 */ /* 0x000fea000383ffff */
.L_x_1994:
[----:B----4-:R4:W0:Y:S02]  /*2f080*/  SYNCS.PHASECHK.TRANS64.TRYWAIT P1, [R5+URZ+0x2a860], R0 ;  /* 0x02a86000050075a7 */ /* 0x010824000802017f */
[----:B0-----:R-:W-:Y:S05]  /*2f090*/  @!P1 NANOSLEEP.SYNCS 0x989680 ;  /* 0x009896800000995d */ /* 0x001fea0003900000 */
[----:B------:R-:W0:Y:S02]  /*2f0a0*/  @!P1 SYNCS.PHASECHK.TRANS64 P1, [R5+URZ+0x2a860], R0 ;  /* 0x02a86000050095a7 */ /* 0x000e24000802007f */
[----:B0-----:R-:W-:Y:S05]  /*2f0b0*/  @!P1 BRA `(.L_x_1994) ;  /* 0xfffffffc00f09947 */ /* 0x001fea000383ffff */
[----:B------:R-:W-:Y:S05]  /*2f0c0*/  BRA `(.L_x_2175) ;  /* 0xffffffb000307947 */ /* 0x000fea000383ffff */
.L_x_2176:
        /* <DEDUP_REMOVED lines=11> */
.L_x_3209:


//--------------------- .text._ZN7cutlass13device_kernelIN5flash11enable_sm90INS1_16FlashAttnFwdSm90INS1_25CollectiveMainloopFwdSm90ILi2EN4cute5tupleIJNS5_1CILi1EEES8_S8_EEENS6_IJNS7_ILi128EEENS7_ILi96EEENS7_ILi192EEEEEELi128ENS_6half_tEfNS_4arch4Sm90ELb1ELb0ELb0ELb0ELb1ELb0ELb0ELb1ELb1ELb1ELb1ELb0EEENS1_21CollectiveEpilogueFwdINS6_IJSA_SA_SB_EEES9_SE_SG_Li256ELb0ELb1ELb1ELb0EEENS1_19SingleTileSchedulerILb0ELb1ELb1ELi128EEEEEEEEEvNT_6ParamsE --------------------------
	.section	.text._ZN7cutlass13device_kernelIN5flash11enable_sm90INS1_16FlashAttnFwdSm90INS1_25CollectiveMainloopFwdSm90ILi2EN4cute5tupleIJNS5_1CILi1EEES8_S8_EEENS6_IJNS7_ILi128EEENS7_ILi96EEENS7_ILi192EEEEEELi128ENS_6half_tEfNS_4arch4Sm90ELb1ELb0ELb0ELb0ELb1ELb0ELb0ELb1ELb1ELb1ELb1ELb0EEENS1_21CollectiveEpilogueFwdINS6_IJSA_SA_SB_EEES9_SE_SG_Li256ELb0ELb1ELb1ELb0EEENS1_19SingleTileSchedulerILb0ELb1ELb1ELi128EEEEEEEEEvNT_6ParamsE,"ax",@progbits
	.align	128
.text._ZN7cutlass13device_kernelIN5flash11enable_sm90INS1_16FlashAttnFwdSm90INS1_25CollectiveMainloopFwdSm90ILi2EN4cute5tupleIJNS5_1CILi1EEES8_S8_EEENS6_IJNS7_ILi128EEENS7_ILi96EEENS7_ILi192EEEEEELi128ENS_6half_tEfNS_4arch4Sm90ELb1ELb0ELb0ELb0ELb1ELb0ELb0ELb1ELb1ELb1ELb1ELb0EEENS1_21CollectiveEpilogueFwdINS6_IJSA_SA_SB_EEES9_SE_SG_Li256ELb0ELb1ELb1ELb0EEENS1_19SingleTileSchedulerILb0ELb1ELb1ELi128EEEEEEEEEvNT_6ParamsE:
        .type           _ZN7cutlass13device_kernelIN5flash11enable_sm90INS1_16FlashAttnFwdSm90INS1_25CollectiveMainloopFwdSm90ILi2EN4cute5tupleIJNS5_1CILi1EEES8_S8_EEENS6_IJNS7_ILi128EEENS7_ILi96EEENS7_ILi192EEEEEELi128ENS_6half_tEfNS_4arch4Sm90ELb1ELb0ELb0ELb0ELb1ELb0ELb0ELb1ELb1ELb1ELb1ELb0EEENS1_21CollectiveEpilogueFwdINS6_IJSA_SA_SB_EEES9_SE_SG_Li256ELb0ELb1ELb1ELb0EEENS1_19SingleTileSchedulerILb0ELb1ELb1ELi128EEEEEEEEEvNT_6ParamsE,@function
        .size           _ZN7cutlass13device_kernelIN5flash11enable_sm90INS1_16FlashAttnFwdSm90INS1_25CollectiveMainloopFwdSm90ILi2EN4cute5tupleIJNS5_1CILi1EEES8_S8_EEENS6_IJNS7_ILi128EEENS7_ILi96EEENS7_ILi192EEEEEELi128ENS_6half_tEfNS_4arch4Sm90ELb1ELb0ELb0ELb0ELb1ELb0ELb0ELb1ELb1ELb1ELb1ELb0EEENS1_21CollectiveEpilogueFwdINS6_IJSA_SA_SB_EEES9_SE_SG_Li256ELb0ELb1ELb1ELb0EEENS1_19SingleTileSchedulerILb0ELb1ELb1ELi128EEEEEEEEEvNT_6ParamsE,(.L_x_3210 - _ZN7cutlass13device_kernelIN5flash11enable_sm90INS1_16FlashAttnFwdSm90INS1_25CollectiveMainloopFwdSm90ILi2EN4cute5tupleIJNS5_1CILi1EEES8_S8_EEENS6_IJNS7_ILi128EEENS7_ILi96EEENS7_ILi192EEEEEELi128ENS_6half_tEfNS_4arch4Sm90ELb1ELb0ELb0ELb0ELb1ELb0ELb0ELb1ELb1ELb1ELb1ELb0EEENS1_21CollectiveEpilogueFwdINS6_IJSA_SA_SB_EEES9_SE_SG_Li256ELb0ELb1ELb1ELb0EEENS1_19SingleTileSchedulerILb0ELb1ELb1ELi128EEEEEEEEEvNT_6ParamsE)
        .other          _ZN7cutlass13device_kernelIN5flash11enable_sm90INS1_16FlashAttnFwdSm90INS1_25CollectiveMainloopFwdSm90ILi2EN4cute5tupleIJNS5_1CILi1EEES8_S8_EEENS6_IJNS7_ILi128EEENS7_ILi96EEENS7_ILi192EEEEEELi128ENS_6half_tEfNS_4arch4Sm90ELb1ELb0ELb0ELb0ELb1ELb0ELb0ELb1ELb1ELb1ELb1ELb0EEENS1_21CollectiveEpilogueFwdINS6_IJSA_SA_SB_EEES9_SE_SG_Li256ELb0ELb1ELb1ELb0EEENS1_19SingleTileSchedulerILb0ELb1ELb1ELi128EEEEEEEEEvNT_6ParamsE,@"STO_CUDA_ENTRY STV_DEFAULT"
_ZN7cutlass13device_kernelIN5flash11enable_sm90INS1_16FlashAttnFwdSm90INS1_25CollectiveMainloopFwdSm90ILi2EN4cute5tupleIJNS5_1CILi1EEES8_S8_EEENS6_IJNS7_ILi128EEENS7_ILi96EEENS7_ILi192EEEEEELi128ENS_6half_tEfNS_4arch4Sm90ELb1ELb0ELb0ELb0ELb1ELb0ELb0ELb1ELb1ELb1ELb1ELb0EEENS1_21CollectiveEpilogueFwdINS6_IJSA_SA_SB_EEES9_SE_SG_Li256ELb0ELb1ELb1ELb0EEENS1_19SingleTileSchedulerILb0ELb1ELb1ELi128EEEEEEEEEvNT_6ParamsE:
        /* <DEDUP_REMOVED lines=44> */
.L_x_2177:
        /* <DEDUP_REMOVED lines=22> */
.L_x_2178:
        /* <DEDUP_REMOVED lines=18> */
.L_x_2179:
        /* <DEDUP_REMOVED lines=22> */
.L_x_2180:
        /* <DEDUP_REMOVED lines=23> */
.L_x_2181:
        /* <DEDUP_REMOVED lines=8> */
[----:B------:R-:W-:-:S10]  /*0890*/  IMAD.U32 R2, RZ, RZ, UR4 ;  /* 0x00000004ff027e24 */ /* 0x000fd4000f8e00ff */
[----:B------:R-:W-:Y:S05]  /*08a0*/  @!P0 BRA `(.L_x_2183) ;  /* 0x0000008c00f08947 */ /* 0x000fea0003800000 */
.L_x_2184:
        /* <DEDUP_REMOVED lines=18> */
[----:B------:R-:W0:Y:S01]  /*09d0*/  S2UR UR42, SR_CTAID.X ;  /* 0x00000000002a79c3 */ /* 0x000e220000002500 */
[----:B------:R-:W-:Y:S01]  /*09e0*/  ULDC UR4, c[0x0][0x448] ;  /* 0x0001120000047ab9 */ /* 0x000fe20000000800 */
[----:B------:R-:W-:Y:S01]  /*09f0*/  SHF.R.U32.HI R6, RZ, 0x10, R17 ;  /* 0x00000010ff067819 */ /* 0x000fe20000011611 */
[----:B------:R-:W-:Y:S01]  /*0a00*/  UISETP.NE.AND UP0, UPT, UR4, 0x1, UPT ;  /* 0x000000010400788c */ /* 0x000fe2000bf05270 */
[----:B------:R-:W-:Y:S02]  /*0a10*/  LOP3.LUT R17, R17, 0xffff, RZ, 0xc0, !PT ;  /* 0x0000ffff11117812 */ /* 0x000fe400078ec0ff */
[----:B------:R-:W-:Y:S01]  /*0a20*/  MOV R22, RZ ;  /* 0x000000ff00167202 */ /* 0x000fe20000000f00 */
[----:B------:R-:W-:Y:S01]  /*0a30*/  UP2UR UR60, UPR, URZ, 0x1 ;  /* 0x000000013f3c7883 */ /* 0x000fe20008000000 */
[----:B------:R-:W1:Y:S06]  /*0a40*/  LDC.64 R4, c[0x0][0x418] ;  /* 0x00010600ff047b82 */ /* 0x000e6c0000000a00 */
[----:B------:R-:W-:Y:S01]  /*0a50*/  @UP0 ULDC UR5, c[0x0][0x44c] ;  /* 0x0001130000050ab9 */ /* 0x000fe20000000800 */
[----:B------:R-:W-:Y:S01]  /*0a60*/  @UP0 ULDC UR7, c[0x0][0x450] ;  /* 0x0001140000070ab9 */ /* 0x000fe20000000800 */
[----:B------:R-:W2:Y:S08]  /*0a70*/  LDC R3, c[0x0][0x288] ;  /* 0x0000a200ff037b82 */ /* 0x000eb00000000800 */
[----:B------:R-:W3:Y:S01]  /*0a80*/  LDC R18, c[0x0][0x424] ;  /* 0x00010900ff127b82 */ /* 0x000ee20000000800 */
[----:B0-----:R-:W-:-:S04]  /*0a90*/  USHF.L.U32 UR42, UR42, 0x7, URZ ;  /* 0x000000072a2a7899 */ /* 0x001fc8000800063f */
[----:B------:R-:W-:Y:S02]  /*0aa0*/  @UP0 UIADD3 UR4, UR42, 0x7f, URZ ;  /* 0x0000007f2a040890 */ /* 0x000fe4000fffe03f */
[----:B------:R-:W-:Y:S01]  /*0ab0*/  UIADD3 UR6, UR42, 0x7f, URZ ;  /* 0x0000007f2a067890 */ /* 0x000fe2000fffe03f */
[----:B------:R-:W0:Y:S01]  /*0ac0*/  LDC R7, c[0x0][0x2f0] ;  /* 0x0000bc00ff077b82 */ /* 0x000e220000000800 */
[----:B-1----:R-:W-:Y:S01]  /*0ad0*/  ISETP.NE.U32.AND P0, PT, R4, RZ, PT ;  /* 0x000000ff0400720c */ /* 0x002fe20003f05070 */
[----:B------:R-:W-:-:S03]  /*0ae0*/  UIMAD.WIDE.U32 UR4, UR4, UR5, URZ ;  /* 0x00000005040472a5 */ /* 0x000fc6000f8e003f */
[----:B------:R-:W-:Y:S01]  /*0af0*/  ISETP.NE.AND.EX P0, PT, R5, RZ, PT, P0 ;  /* 0x000000ff0500720c */ /* 0x000fe20003f05300 */
[----:B------:R-:W-:Y:S01]  /*0b00*/  @UP0 USHF.R.U32.HI UR6, URZ, UR7, UR5 ;  /* 0x000000073f060299 */ /* 0x000fe20008011605 */
[----:B--2---:R-:W-:Y:S02]  /*0b10*/  IADD3 R3, -R3, 0x60, RZ ;  /* 0x0000006003037810 */ /* 0x004fe40007ffe1ff */
[----:B---3--:R-:W-:Y:S02]  /*0b20*/  SEL R18, R18, 0x1, P0 ;  /* 0x0000000112127807 */ /* 0x008fe40000000000 */
[----:B------:R-:W-:-:S03]  /*0b30*/  ISETP.NE.AND P0, PT, R6, RZ, PT ;  /* 0x000000ff0600720c */ /* 0x000fc60003f05270 */
[CC--:B0-----:R-:W-:Y:S02]  /*0b40*/  IMAD R3, R18.reuse, R7.reuse, R3 ;  /* 0x0000000712037224 */ /* 0x0c1fe400078e0203 */
[----:B------:R-:W-:Y:S02]  /*0b50*/  IMAD R0, R18, R7, 0x5f ;  /* 0x0000005f12007424 */ /* 0x000fe400078e0207 */
[----:B------:R-:W-:Y:S02]  /*0b60*/  VIADD R3, R3, UR6 ;  /* 0x0000000603037c36 */ /* 0x000fe40008000000 */
[----:B------:R-:W-:-:S04]  /*0b70*/  IMAD.HI R0, R0, 0x2aaaaaab, RZ ;  /* 0x2aaaaaab00007827 */ /* 0x000fc800078e02ff */
[----:B------:R-:W0:Y:S01]  /*0b80*/  @!P0 LDC R6, c[0x0][0x9f0] ;  /* 0x00027c00ff068b82 */ /* 0x000e220000000800 */
[----:B------:R-:W-:Y:S01]  /*0b90*/  IMAD.HI R4, R3, 0x2aaaaaab, RZ ;  /* 0x2aaaaaab03047827 */ /* 0x000fe200078e02ff */
[----:B------:R-:W-:-:S04]  /*0ba0*/  SHF.R.U32.HI R3, RZ, 0x1f, R0 ;  /* 0x0000001fff037819 */ /* 0x000fc80000011600 */
[----:B------:R-:W-:Y:S02]  /*0bb0*/  SHF.R.U32.HI R5, RZ, 0x1f, R4 ;  /* 0x0000001fff057819 */ /* 0x000fe40000011604 */
[----:B------:R-:W-:Y:S02]  /*0bc0*/  LEA.HI.SX32 R3, R0, R3, 0x1c ;  /* 0x0000000300037211 */ /* 0x000fe400078fe2ff */
[----:B------:R-:W-:-:S04]  /*0bd0*/  LEA.HI.SX32 R4, R4, R5, 0x1c ;  /* 0x0000000504047211 */ /* 0x000fc800078fe2ff */
[----:B------:R-:W-:-:S04]  /*0be0*/  VIMNMX R13, R3, R4, PT ;  /* 0x00000004030d7248 */ /* 0x000fc80003fe0100 */
[----:B------:R-:W-:-:S13]  /*0bf0*/  ISETP.GE.AND P1, PT, R13, 0x1, PT ;  /* 0x000000010d00780c */ /* 0x000fda0003f26270 */
[----:B------:R-:W-:Y:S05]  /*0c00*/  @!P1 BRA `(.L_x_2186) ;  /* 0x00000000006c9947 */ /* 0x000fea0003800000 */
[-C--:B0-----:R-:W-:Y:S02]  /*0c10*/  IABS R9, R6.reuse ;  /* 0x0000000600097213 */ /* 0x081fe40000000000 */
[----:B------:R-:W-:Y:S02]  /*0c20*/  IABS R10, R6 ;  /* 0x00000006000a7213 */ /* 0x000fe40000000000 */
[----:B------:R-:W0:Y:S01]  /*0c30*/  I2F.RP R0, R9 ;  /* 0x0000000900007306 */ /* 0x000e220000209400 */
[----:B------:R-:W-:Y:S02]  /*0c40*/  IADD3 R3, R6, -0x1, R13 ;  /* 0xffffffff06037810 */ /* 0x000fe40007ffe00d */
[----:B------:R-:W-:-:S05]  /*0c50*/  IMAD.MOV R10, RZ, RZ, -R10 ;  /* 0x000000ffff0a7224 */ /* 0x000fca00078e0a0a */
[----:B0-----:R-:W0:Y:S02]  /*0c60*/  MUFU.RCP R0, R0 ;  /* 0x0000000000007308 */ /* 0x001e240000001000 */
[----:B0-----:R-:W-:Y:S01]  /*0c70*/  VIADD R4, R0, 0xffffffe ;  /* 0x0ffffffe00047836 */ /* 0x001fe20000000000 */
[----:B------:R-:W-:Y:S02]  /*0c80*/  IABS R0, R3 ;  /* 0x0000000300007213 */ /* 0x000fe40000000000 */
[----:B------:R-:W-:-:S03]  /*0c90*/  LOP3.LUT R3, R3, R6, RZ, 0x3c, !PT ;  /* 0x0000000603037212 */ /* 0x000fc600078e3cff */
[----:B------:R0:W1:Y:S01]  /*0ca0*/  F2I.FTZ.U32.TRUNC.NTZ R5, R4 ;  /* 0x0000000400057305 */ /* 0x000062000021f000 */
[----:B------:R-:W-:Y:S01]  /*0cb0*/  ISETP.GE.AND P2, PT, R3, RZ, PT ;  /* 0x000000ff0300720c */ /* 0x000fe20003f46270 */
[----:B0-----:R-:W-:Y:S02]  /*0cc0*/  IMAD.MOV.U32 R4, RZ, RZ, RZ ;  /* 0x000000ffff047224 */ /* 0x001fe400078e00ff */
[----:B-1----:R-:W-:-:S04]  /*0cd0*/  IMAD.MOV R8, RZ, RZ, -R5 ;  /* 0x000000ffff087224 */ /* 0x002fc800078e0a05 */
[----:B------:R-:W-:-:S04]  /*0ce0*/  IMAD R11, R8, R9, RZ ;  /* 0x00000009080b7224 */ /* 0x000fc800078e02ff */
[----:B------:R-:W-:Y:S01]  /*0cf0*/  IMAD.HI.U32 R5, R5, R11, R4 ;  /* 0x0000000b05057227 */ /* 0x000fe200078e0004 */
[----:B------:R-:W-:-:S05]  /*0d00*/  MOV R4, R10 ;  /* 0x0000000a00047202 */ /* 0x000fca0000000f00 */
        /* <DEDUP_REMOVED lines=11> */
.L_x_2186:
[-C--:B------:R-:W-:Y:S01]  /*0dc0*/  IMAD R17, R17, R22.reuse, RZ ;  /* 0x0000001611117224 */ /* 0x080fe200078e02ff */
[----:B------:R-:W-:Y:S01]  /*0dd0*/  PLOP3.LUT P0, PT, PT, PT, PT, 0x80, 0x0 ;  /* 0x000000000000781c */ /* 0x000fe20003f0f070 */
[----:B------:R-:W-:Y:S01]  /*0de0*/  VIADD R23, R19, 0xffffff80 ;  /* 0xffffff8013177836 */ /* 0x000fe20000000000 */
[----:B------:R-:W-:Y:S01]  /*0df0*/  CS2R R86, SRZ ;  /* 0x0000000000567805 */ /* 0x000fe2000001ff00 */
[----:B------:R-:W-:Y:S01]  /*0e00*/  IMAD.MOV.U32 R0, RZ, RZ, RZ ;  /* 0x000000ffff007224 */ /* 0x000fe200078e00ff */
[----:B------:R-:W-:Y:S01]  /*0e10*/  VIADDMNMX R22, R17, R22, R13, PT ;  /* 0x0000001611167246 */ /* 0x000fe2000380010d */
[----:B------:R-:W-:Y:S01]  /*0e20*/  IMAD.MOV.U32 R3, RZ, RZ, RZ ;  /* 0x000000ffff037224 */ /* 0x000fe200078e00ff */
[----:B------:R-:W-:Y:S02]  /*0e30*/  CS2R R84, SRZ ;  /* 0x0000000000547805 */ /* 0x000fe4000001ff00 */
[----:B------:R-:W-:Y:S02]  /*0e40*/  CS2R R82, SRZ ;  /* 0x0000000000527805 */ /* 0x000fe4000001ff00 */
[----:B------:R-:W-:-:S02]  /*0e50*/  ISETP.GT.AND P1, PT, R22, R17, PT ;  /* 0x000000111600720c */ /* 0x000fc40003f24270 */
        /* <DEDUP_REMOVED lines=29> */
[----:B------:R-:W-:Y:S01]  /*1030*/  IMAD R19, R18, R7, RZ ;  /* 0x0000000712137224 */ /* 0x000fe200078e02ff */
[----:B------:R-:W-:Y:S06]  /*1040*/  @!P1 BRA `(.L_x_2187) ;  /* 0x0000006c00ec9947 */ /* 0x000fec0003800000 */
[----:B------:R-:W-:Y:S01]  /*1050*/  SHF.R.S32.HI R72, RZ, 0x1f, R23 ;  /* 0x0000001fff487819 */ /* 0x000fe20000011417 */
[----:B------:R-:W1:Y:S01]  /*1060*/  S2UR UR6, SR_CgaCtaId ;  /* 0x00000000000679c3 */ /* 0x000e620000008800 */
[----:B------:R-:W-:Y:S02]  /*1070*/  UMOV UR38, 0x400 ;  /* 0x0000040000267882 */ /* 0x000fe40000000000 */
[----:B------:R-:W-:-:S04]  /*1080*/  LEA.HI R73, R72, R23, RZ, 0x7 ;  /* 0x0000001748497211 */ /* 0x000fc800078f38ff */
[----:B------:R-:W-:-:S05]  /*1090*/  SHF.R.S32.HI R74, RZ, 0x7, R73 ;  /* 0x00000007ff4a7819 */ /* 0x000fca0000011449 */
[----:B------:R-:W2:Y:S01]  /*10a0*/  SHFL.IDX PT, R0, R74, RZ, 0x1f ;  /* 0x00001fff4a007589 */ /* 0x000ea200000e0000 */
[----:B-1----:R-:W-:-:S04]  /*10b0*/  ULEA UR38, UR6, UR38, 0x18 ;  /* 0x0000002606267291 */ /* 0x002fc8000f8ec03f */
[----:B------:R-:W-:-:S04]  /*10c0*/  UIADD3 UR6, UR38, 0xc400, URZ ;  /* 0x0000c40026067890 */ /* 0x000fc8000fffe03f */
[----:B------:R-:W-:Y:S01]  /*10d0*/  ULOP3.LUT UP0, URZ, UR6, 0x1bf, URZ, 0xc0, !UPT ;  /* 0x000001bf063f7892 */ /* 0x000fe2000f80c03f */
[----:B--2---:R-:W-:-:S05]  /*10e0*/  R2UR UR4, R0 ;  /* 0x00000000000472ca */ /* 0x004fca00000e0000 */
        /* <DEDUP_REMOVED lines=12> */
[----:B------:R1:W2:Y:S01]  /*11b0*/  LDC.64 R14, c[0x4][R0] ;  /* 0x01000000000e7b82 */ /* 0x0002a20000000a00 */
[----:B------:R-:W-:Y:S01]  /*11c0*/  MOV R5, UR5 ;  /* 0x0000000500057c02 */ /* 0x000fe20008000f00 */
[----:B------:R-:W-:Y:S01]  /*11d0*/  ULDC.64 UR4, c[0x4][0x98] ;  /* 0x0100260000047ab9 */ /* 0x000fe20000000a00 */
[----:B------:R-:W-:Y:S01]  /*11e0*/  IMAD.U32 R10, RZ, RZ, UR6 ;  /* 0x00000006ff0a7e24 */ /* 0x000fe2000f8e00ff */
[----:B------:R-:W-:Y:S01]  /*11f0*/  MOV R8, 0x70 ;  /* 0x0000007000087802 */ /* 0x000fe20000000f00 */
[----:B0-----:R-:W-:Y:S02]  /*1200*/  IMAD.U32 R6, RZ, RZ, UR4 ;  /* 0x00000004ff067e24 */ /* 0x001fe4000f8e00ff */
[----:B------:R-:W-:-:S02]  /*1210*/  IMAD.U32 R7, RZ, RZ, UR5 ;  /* 0x00000005ff077e24 */ /* 0x000fc4000f8e00ff */
[----:B------:R-:W-:Y:S02]  /*1220*/  IMAD.U32 R11, RZ, RZ, UR7 ;  /* 0x00000007ff0b7e24 */ /* 0x000fe4000f8e00ff */
[----:B------:R-:W-:Y:S02]  /*1230*/  IMAD.MOV.U32 R12, RZ, RZ, 0x1 ;  /* 0x00000001ff0c7424 */ /* 0x000fe400078e00ff */
[----:B-1----:R-:W-:-:S07]  /*1240*/  IMAD.MOV.U32 R13, RZ, RZ, RZ ;  /* 0x000000ffff0d7224 */ /* 0x002fce00078e00ff */
[----:B------:R-:W-:-:S07]  /*1250*/  LEPC R20, `(.L_x_2188) ;  /* 0x000000001014794e */ /* 0x000fce0000000000 */
[----:B--2---:R-:W-:Y:S05]  /*1260*/  CALL.ABS.NOINC R14 ;  /* 0x000000000e007343 */ /* 0x004fea0003c00000 */
.L_x_2188:
[----:B------:R-:W-:-:S04]  /*1270*/  SHF.L.U32 R0, RZ, 0x1f, RZ ;  /* 0x0000001fff007819 */ /* 0x000fc800000006ff */
[----:B------:R-:W1:Y:S02]  /*1280*/  SYNCS.PHASECHK.TRANS64.TRYWAIT P0, [UR38+0x2a800], R0 ;  /* 0x02a80000ff0075a7 */ /* 0x000e640008000166 */
[----:B-1----:R-:W-:Y:S05]  /*1290*/  @!P0 BRA `(.L_x_2189) ;  /* 0x000000c000288947 */ /* 0x002fea0003800000 */
.L_x_2274:
[----:B------:R-:W-:-:S13]  /*12a0*/  R2UR UR4, R2 ;  /* 0x00000000020472ca */ /* 0x000fda00000e0000 */
[----:B------:R-:W-:-:S06]  /*12b0*/  ULOP3.LUT UR4, UR4, 0x1, URZ, 0xfc, !UPT ;  /* 0x0000000104047892 */ /* 0x000fcc000f8efc3f */
[----:B-1----:R-:W-:-:S05]  /*12c0*/  IMAD.U32 R3, RZ, RZ, UR4 ;  /* 0x00000004ff037e24 */ /* 0x002fca000f8e00ff */
[----:B------:R-:W-:-:S13]  /*12d0*/  ISETP.NE.AND P0, PT, R3, 0x3, PT ;  /* 0x000000030300780c */ /* 0x000fda0003f05270 */
[----:B------:R-:W-:Y:S05]  /*12e0*/  @!P0 BRA `(.L_x_2190) ;  /* 0x0000000000048947 */ /* 0x000fea0003800000 */
[----:B------:R-:W-:Y:S01]  /*12f0*/  BPT.TRAP 0x1 ;  /* 0x000000040000795c */ /* 0x000fe20000300000 */
.L_x_2190:
[----:B------:R1:W2:Y:S01]  /*1300*/  SYNCS.PHASECHK.TRANS64.TRYWAIT P1, [UR38+0x2a830], R0 ;  /* 0x02a83000ff0075a7 */ /* 0x0002a20008020166 */
[----:B------:R-:W-:Y:S05]  /*1310*/  @!P0 BRA `(.L_x_2191) ;  /* 0x0000000000048947 */ /* 0x000fea0003800000 */
[----:B------:R-:W-:Y:S01]  /*1320*/  BPT.TRAP 0x1 ;  /* 0x000000040000795c */ /* 0x000fe20000300000 */
.L_x_2191:
[----:B------:R-:W-:-:S05]  /*1330*/  IMAD.U32 R12, RZ, RZ, UR39 ;  /* 0x00000027ff0c7e24 */ /* 0x000fca000f8e00ff */
[----:B------:R-:W-:Y:S01]  /*1340*/  LOP3.LUT R12, R12, 0x10000, RZ, 0xfc, !PT ;  /* 0x000100000c0c7812 */ /* 0x000fe200078efcff */
[----:B--2---:R-:W-:Y:S06]  /*1350*/  @P1 BRA `(.L_x_2192) ;  /* 0x0000000000081947 */ /* 0x004fec0003800000 */
[----:B------:R-:W2:Y:S02]  /*1360*/  SYNCS.PHASECHK.TRANS64.TRYWAIT P1, [UR38+0x2a830], R0 ;  /* 0x02a83000ff0075a7 */ /* 0x000ea40008020166 */
[----:B--2---:R-:W-:Y:S05]  /*1370*/  @!P1 BRA `(.L_x_2193) ;  /* 0x000000c000089947 */ /* 0x004fea0003800000 */
.L_x_2192:
[----:B------:R-:W-:Y:S05]  /*1380*/  WARPSYNC.ALL ;  /* 0x0000000000007948 */ /* 0x000fea0003800000 */
[----:B------:R-:W-:Y:S01]  /*1390*/  MOV R13, 0x40000040 ;  /* 0x40000040000d7802 */ /* 0x000fe20000000f00 */
[----:B------:R-:W-:Y:S01]  /*13a0*/  UIADD3 UR4, UR38, 0x18400, URZ ;  /* 0x0001840026047890 */ /* 0x000fe2000fffe03f */
[----:B------:R-:W-:Y:S01]  /*13b0*/  R2UR UR8, R12 ;  /* 0x000000000c0872ca */ /* 0x000fe200000e0000 */
[----:B------:R-:W-:Y:S01]  /*13c0*/  WARPGROUP.ARRIVE ;  /* 0x00000000000079c5 */ /* 0x000fe20000000000 */
[----:B------:R-:W-:Y:S01]  /*13d0*/  R2UR UR9, R13 ;  /* 0x000000000d0972ca */ /* 0x000fe200000e0000 */
[----:B------:R-:W-:-:S04]  /*13e0*/  USHF.R.U32.HI UR4, URZ, 0x4, UR4 ;  /* 0x000000043f047899 */ /* 0x000fc80008011604 */
[----:B------:R-:W3:Y:S01]  /*13f0*/  S2UR UR61, SR_CgaCtaId ;  /* 0x00000000003d79c3 */ /* 0x000ee20000008800 */
[----:B------:R-:W-:Y:S01]  /*1400*/  UMOV UR11, 0x40000040 ;  /* 0x40000040000b7882 */ /* 0x000fe20000000000 */
[----:B------:R-:W-:Y:S01]  /*1410*/  UMOV UR7, 0x40000040 ;  /* 0x4000004000077882 */ /* 0x000fe20000000000 */
[----:B------:R-:W-:Y:S01]  /*1420*/  ULOP3.LUT UR4, UR4, 0x3fff, URZ, 0xc0, !UPT ;  /* 0x00003fff04047892 */ /* 0x000fe2000f8ec03f */
[----:B------:R-:W-:Y:S01]  /*1430*/  UMOV UR13, 0x40000040 ;  /* 0x40000040000d7882 */ /* 0x000fe20000000000 */
[----:B------:R-:W-:Y:S02]  /*1440*/  UMOV UR15, 0x40000040 ;  /* 0x40000040000f7882 */ /* 0x000fe40000000000 */
[----:B------:R-:W-:Y:S01]  /*1450*/  ULOP3.LUT UR39, UR4, 0x10000, URZ, 0xfc, !UPT ;  /* 0x0001000004277892 */ /* 0x000fe2000f8efc3f */
[----:B------:R-:W-:Y:S01]  /*1460*/  UMOV UR17, 0x40000040 ;  /* 0x4000004000117882 */ /* 0x000fe20000000000 */
[----:B------:R-:W-:Y:S02]  /*1470*/  UMOV UR19, 0x40000040 ;  /* 0x4000004000137882 */ /* 0x000fe40000000000 */
[----:B------:R-:W-:-:S02]  /*1480*/  UIADD3 UR6, UR39, 0x2, URZ ;  /* 0x0000000227067890 */ /* 0x000fc4000fffe03f */
[----:B------:R-:W-:Y:S02]  /*1490*/  UIADD3 UR14, UR39, 0x4, URZ ;  /* 0x00000004270e7890 */ /* 0x000fe4000fffe03f */
[----:B------:R-:W-:Y:S01]  /*14a0*/  UMOV UR10, UR39 ;  /* 0x00000027000a7c82 */ /* 0x000fe20008000000 */
[----:B------:R-:W-:Y:S01]  /*14b0*/  UIADD3 UR18, UR39, 0x6, URZ ;  /* 0x0000000627127890 */ /* 0x000fe2000fffe03f */
[----:B------:R-:W-:Y:S01]  /*14c0*/  HGMMA.64x96x16.F32 R24, gdesc[UR8], RZ, !UPT, gsb0 ;  /* 0x01600000081879f0 */ /* 0x000fe2000c0008ff */
[----:B------:R-:W-:Y:S01]  /*14d0*/  R2UR UR10, R12 ;  /* 0x000000000c0a72ca */ /* 0x000fe200000e0000 */
[----:B------:R-:W-:Y:S01]  /*14e0*/  UMOV UR9, 0x40000040 ;  /* 0x4000004000097882 */ /* 0x000fe20000000000 */
[----:B------:R-:W-:Y:S01]  /*14f0*/  UIADD3 UR22, UR39, 0x300, URZ ;  /* 0x0000030027167890 */ /* 0x000fe2000fffe03f */
[----:B------:R-:W-:Y:S01]  /*1500*/  UMOV UR5, UR9 ;  /* 0x0000000900057c82 */ /* 0x000fe20008000000 */
[----:B------:R-:W-:Y:S01]  /*1510*/  UMOV UR21, 0x40000040 ;  /* 0x4000004000157882 */ /* 0x000fe20000000000 */
[----:B------:R-:W-:Y:S01]  /*1520*/  UMOV UR23, 0x40000040 ;  /* 0x4000004000177882 */ /* 0x000fe20000000000 */
[----:B------:R-:W-:Y:S01]  /*1530*/  UIADD3 UR26, UR39, 0x302, URZ ;  /* 0x00000302271a7890 */ /* 0x000fe2000fffe03f */
[----:B------:R-:W-:Y:S01]  /*1540*/  UMOV UR25, 0x40000040 ;  /* 0x4000004000197882 */ /* 0x000fe20000000000 */
[----:B------:R-:W-:Y:S01]  /*1550*/  UMOV UR27, 0x40000040 ;  /* 0x40000040001b7882 */ /* 0x000fe20000000000 */
[----:B------:R-:W-:-:S04]  /*1560*/  UIADD3 UR30, UR39, 0x304, URZ ;  /* 0x00000304271e7890 */ /* 0x000fc8000fffe03f */
[----:B------:R-:W-:Y:S02]  /*1570*/  UIADD3 UR8, UR10, 0x2, URZ ;  /* 0x000000020a087890 */ /* 0x000fe4000fffe03f */
[----:B------:R-:W-:Y:S02]  /*1580*/  UIADD3 UR12, UR10, 0x4, URZ ;  /* 0x000000040a0c7890 */ /* 0x000fe4000fffe03f */
[----:B------:R-:W-:Y:S02]  /*1590*/  UIADD3 UR16, UR10, 0x6, URZ ;  /* 0x000000060a107890 */ /* 0x000fe4000fffe03f */
[----:B------:R-:W-:Y:S01]  /*15a0*/  UIADD3 UR20, UR10, 0x400, URZ ;  /* 0x000004000a147890 */ /* 0x000fe2000fffe03f */
[----:B------:R-:W-:Y:S01]  /*15b0*/  UMOV UR4, UR8 ;  /* 0x0000000800047c82 */ /* 0x000fe20008000000 */
        /* <DEDUP_REMOVED lines=8> */
[----:B------:R-:W-:Y:S01]  /*1640*/  UIADD3 UR40, UR10, 0x800, URZ ;  /* 0x000008000a287890 */ /* 0x000fe2000fffe03f */
[----:B------:R-:W-:Y:S01]  /*1650*/  UMOV UR41, 0x40000040 ;  /* 0x4000004000297882 */ /* 0x000fe20000000000 */
[----:B------:R-:W-:Y:S01]  /*1660*/  UIADD3 UR44, UR10, 0x802, URZ ;  /* 0x000008020a2c7890 */ /* 0x000fe2000fffe03f */
[----:B------:R-:W-:Y:S01]  /*1670*/  UMOV UR45, 0x40000040 ;  /* 0x40000040002d7882 */ /* 0x000fe20000000000 */
[----:B------:R-:W-:Y:S01]  /*1680*/  UIADD3 UR48, UR10, 0x804, URZ ;  /* 0x000008040a307890 */ /* 0x000fe2000fffe03f */
[----:B------:R-:W-:Y:S01]  /*1690*/  UMOV UR49, 0x40000040 ;  /* 0x4000004000317882 */ /* 0x000fe20000000000 */
[----:B------:R-:W-:Y:S01]  /*16a0*/  UIADD3 UR52, UR10, 0x806, URZ ;  /* 0x000008060a347890 */ /* 0x000fe2000fffe03f */
[----:B------:R-:W-:Y:S01]  /*16b0*/  UMOV UR53, 0x40000040 ;  /* 0x4000004000357882 */ /* 0x000fe20000000000 */
        /* <DEDUP_REMOVED lines=50> */
[----:B---3--:R-:W-:Y:S05]  /*19e0*/  @!P0 BRA `(.L_x_2194) ;  /* 0x0000000000048947 */ /* 0x008fea0003800000 */
[----:B------:R-:W-:Y:S01]  /*19f0*/  BPT.TRAP 0x1 ;  /* 0x000000040000795c */ /* 0x000fe20000300000 */
.L_x_2194:
[----:B-12---:R-:W-:Y:S01]  /*1a00*/  LOP3.LUT R0, R73, 0xffffff80, RZ, 0xc0, !PT ;  /* 0xffffff8049007812 */ /* 0x006fe200078ec0ff */
[----:B------:R-:W-:Y:S01]  /*1a10*/  UISETP.NE.AND UP0, UPT, UR60, URZ, UPT ;  /* 0x0000003f3c00728c */ /* 0x000fe2000bf05270 */
[----:B------:R-:W-:Y:S01]  /*1a20*/  LEA.HI R72, R72, R23, RZ, 0x2 ;  /* 0x0000001748487211 */ /* 0x000fe200078f10ff */
[----:B------:R-:W-:Y:S01]  /*1a30*/  IMAD.MOV.U32 R15, RZ, RZ, -0x60 ;  /* 0xffffffa0ff0f7424 */ /* 0x000fe200078e00ff */
[----:B0-----:R-:W-:Y:S01]  /*1a40*/  LEA.HI R6, R74, R74, RZ, 0x1 ;  /* 0x0000004a4a067211 */ /* 0x001fe200078f08ff */
[C---:B------:R-:W-:Y:S01]  /*1a50*/  IMAD.IADD R11, R23.reuse, 0x1, -R0 ;  /* 0x00000001170b7824 */ /* 0x040fe200078e0a00 */
[----:B------:R-:W-:Y:S02]  /*1a60*/  LOP3.LUT R72, R72, 0xfffffffc, RZ, 0xc0, !PT ;  /* 0xfffffffc48487812 */ /* 0x000fe400078ec0ff */
[----:B------:R-:W-:Y:S02]  /*1a70*/  LOP3.LUT R7, R6, 0x3fffffe, RZ, 0xc0, !PT ;  /* 0x03fffffe06077812 */ /* 0x000fe400078ec0ff */
[----:B------:R-:W-:Y:S01]  /*1a80*/  SHF.R.S32.HI R0, RZ, 0x1f, R11 ;  /* 0x0000001fff007819 */ /* 0x000fe2000001140b */
[----:B------:R-:W-:Y:S01]  /*1a90*/  IMAD.IADD R72, R23, 0x1, -R72 ;  /* 0x0000000117487824 */ /* 0x000fe200078e0a48 */
[----:B------:R-:W-:Y:S01]  /*1aa0*/  PLOP3.LUT P1, PT, PT, PT, UP0, 0x80, 0x0 ;  /* 0x000000000000781c */ /* 0x000fe20003f2f008 */
[----:B------:R-:W-:Y:S01]  /*1ab0*/  IMAD.IADD R7, R74, 0x1, -R7 ;  /* 0x000000014a077824 */ /* 0x000fe200078e0a07 */
[CC--:B------:R-:W-:Y:S01]  /*1ac0*/  LEA.HI R3, R0.reuse, R11.reuse, RZ, 0x2 ;  /* 0x0000000b00037211 */ /* 0x0c0fe200078f10ff */
[----:B------:R-:W-:Y:S01]  /*1ad0*/  @UP0 ULDC UR4, c[0x0][0x44c] ;  /* 0x0001130000040ab9 */ /* 0x000fe20000000800 */
[----:B------:R-:W-:Y:S01]  /*1ae0*/  LEA.HI R4, R0, R11, RZ, 0x5 ;  /* 0x0000000b00047211 */ /* 0x000fe200078f28ff */
[----:B------:R-:W-:Y:S01]  /*1af0*/  @UP0 ULDC UR6, c[0x0][0x450] ;  /* 0x0001140000060ab9 */ /* 0x000fe20000000800 */
[----:B------:R-:W-:-:S02]  /*1b00*/  SHF.R.S32.HI R0, RZ, 0x2, R3 ;  /* 0x00000002ff007819 */ /* 0x000fc40000011403 */
[----:B------:R-:W-:Y:S02]  /*1b10*/  SHF.R.S32.HI R5, RZ, 0x1f, R3 ;  /* 0x0000001fff057819 */ /* 0x000fe40000011403 */
[----:B------:R-:W-:Y:S02]  /*1b20*/  SHF.R.S32.HI R4, RZ, 0x5, R4 ;  /* 0x00000005ff047819 */ /* 0x000fe40000011404 */
[----:B------:R-:W-:Y:S02]  /*1b30*/  LEA.HI R5, R5, R0, RZ, 0x3 ;  /* 0x0000000005057211 */ /* 0x000fe400078f18ff */
[----:B------:R-:W-:Y:S02]  /*1b40*/  LEA.HI R6, R72, R72, RZ, 0x1 ;  /* 0x0000004848067211 */ /* 0x000fe400078f08ff */
[----:B------:R-:W-:Y:S02]  /*1b50*/  LEA R4, R4, UR42, 0x4 ;  /* 0x0000002a04047c11 */ /* 0x000fe4000f8e20ff */
[----:B------:R-:W-:-:S02]  /*1b60*/  LOP3.LUT R5, R5, 0xfffffff8, RZ, 0xc0, !PT ;  /* 0xfffffff805057812 */ /* 0x000fc400078ec0ff */
[----:B------:R-:W-:Y:S01]  /*1b70*/  LOP3.LUT R9, R6, 0x1ffffffe, RZ, 0xc0, !PT ;  /* 0x1ffffffe06097812 */ /* 0x000fe200078ec0ff */
[----:B------:R-:W-:Y:S01]  /*1b80*/  IMAD R6, R22, R15, 0x61 ;  /* 0x0000006116067424 */ /* 0x000fe200078e020f */
[----:B------:R-:W-:Y:S02]  /*1b90*/  IADD3 R4, R4, R0, -R5 ;  /* 0x0000000004047210 */ /* 0x000fe40007ffe805 */
[----:B------:R-:W-:Y:S01]  /*1ba0*/  PLOP3.LUT P2, PT, PT, PT, UP0, 0x80, 0x0 ;  /* 0x000000000000781c */ /* 0x000fe20003f4f008 */
[----:B------:R-:W-:Y:S01]  /*1bb0*/  IMAD.IADD R9, R72, 0x1, -R9 ;  /* 0x0000000148097824 */ /* 0x000fe200078e0a09 */
[----:B------:R-:W-:-:S05]  /*1bc0*/  LEA R4, R7, R4, 0x6 ;  /* 0x0000000407047211 */ /* 0x000fca00078e30ff */
[----:B------:R-:W-:Y:S01]  /*1bd0*/  IMAD R9, R9, 0x8, R4 ;  /* 0x0000000809097824 */ /* 0x000fe200078e0204 */
[----:B------:R-:W-:Y:S01]  /*1be0*/  LOP3.LUT R4, R3, 0x7ffffffc, RZ, 0xc0, !PT ;  /* 0x7ffffffc03047812 */ /* 0x000fe200078ec0ff */
[----:B------:R-:W-:Y:S02]  /*1bf0*/  IMAD R3, R22, -0x60, R19 ;  /* 0xffffffa016037824 */ /* 0x000fe400078e0213 */
[----:B------:R-:W-:Y:S01]  /*1c00*/  @P1 IMAD.HI.U32 R0, R9, UR4, RZ ;  /* 0x0000000409001c27 */ /* 0x000fe2000f8e00ff */
[----:B------:R-:W-:-:S03]  /*1c10*/  @UP0 ULDC UR4, c[0x0][0x450] ;  /* 0x0001140000040ab9 */ /* 0x000fc60000000800 */
[----:B------:R-:W-:Y:S01]  /*1c20*/  IMAD.MOV.U32 R5, RZ, RZ, R9 ;  /* 0x000000ffff057224 */ /* 0x000fe200078e0009 */
[----:B------:R-:W-:Y:S01]  /*1c30*/  @P2 SHF.R.U32.HI R5, RZ, UR4, R0 ;  /* 0x00000004ff052c19 */ /* 0x000fe20008011600 */
[----:B------:R-:W-:Y:S01]  /*1c40*/  IMAD.IADD R11, R11, 0x1, -R4 ;  /* 0x000000010b0b7824 */ /* 0x000fe200078e0a04 */
[----:B------:R-:W0:Y:S01]  /*1c50*/  LDC R0, c[0x0][0x288] ;  /* 0x0000a200ff007b82 */ /* 0x000e220000000800 */
[----:B------:R-:W-:Y:S01]  /*1c60*/  IADD3 R4, R3, 0x60, RZ ;  /* 0x0000006003047810 */ /* 0x000fe20007ffe0ff */
[----:B------:R-:W-:Y:S01]  /*1c70*/  ULDC UR4, c[0x0][0x988] ;  /* 0x0002620000047ab9 */ /* 0x000fe20000000800 */
[----:B------:R-:W1:Y:S01]  /*1c80*/  SHFL.IDX PT, R7, R5, 0x1, 0x1c1f ;  /* 0x003c1f0005077f89 */ /* 0x000e6200000e0000 */
[C---:B------:R-:W-:Y:S02]  /*1c90*/  IMAD R6, R11.reuse, -0x2, R6 ;  /* 0xfffffffe0b067824 */ /* 0x040fe400078e0206 */
[----:B------:R-:W-:Y:S01]  /*1ca0*/  IMAD R4, R11, -0x2, R4 ;  /* 0xfffffffe0b047824 */ /* 0x000fe200078e0204 */
[----:B------:R-:W2:Y:S02]  /*1cb0*/  SHFL.IDX PT, R5, R5, RZ, 0x1c1f ;  /* 0x001c1fff05057589 */ /* 0x000ea400000e0000 */
[----:B0-----:R-:W-:-:S04]  /*1cc0*/  IADD3 R3, R6, -R0, R19 ;  /* 0x8000000006037210 */ /* 0x001fc80007ffe013 */
[-CC-:B-1----:R-:W-:Y:S02]  /*1cd0*/  VIADDMNMX R7, R7, R3.reuse, R4.reuse, PT ;  /* 0x0000000307077246 */ /* 0x182fe40003800104 */
[----:B--2---:R-:W-:Y:S01]  /*1ce0*/  VIADDMNMX R3, R5, R3, R4, PT ;  /* 0x0000000305037246 */ /* 0x004fe20003800104 */
[----:B------:R-:W-:Y:S01]  /*1cf0*/  IMAD.U32 R5, RZ, RZ, UR4 ;  /* 0x00000004ff057e24 */ /* 0x000fe2000f8e00ff */
[C---:B------:R-:W-:Y:S01]  /*1d00*/  ISETP.GT.AND P1, PT, R7.reuse, RZ, PT ;  /* 0x000000ff0700720c */ /* 0x040fe20003f24270 */
[----:B------:R-:W-:Y:S01]  /*1d10*/  @UP0 ULDC UR4, c[0x0][0x44c] ;  /* 0x0001130000040ab9 */ /* 0x000fe20000000800 */
[C---:B------:R-:W-:Y:S01]  /*1d20*/  ISETP.GT.AND P2, PT, R7.reuse, 0x1, PT ;  /* 0x000000010700780c */ /* 0x040fe20003f44270 */
[----:B------:R-:W-:Y:S01]  /*1d30*/  UIMAD.WIDE.U32 UR4, UR42, UR4, URZ ;  /* 0x000000042a0472a5 */ /* 0x000fe2000f8e003f */
[----:B------:R-:W-:Y:S01]  /*1d40*/  ISETP.GT.AND P3, PT, R7, 0x8, PT ;  /* 0x000000080700780c */ /* 0x000fe20003f64270 */
[----:B------:R-:W-:Y:S01]  /*1d50*/  UIADD3 UR4, UR38, 0x2a840, URZ ;  /* 0x0002a84026047890 */ /* 0x000fe2000fffe03f */
[----:B------:R-:W-:Y:S01]  /*1d60*/  FSEL R26, R26, -INF , P1 ;  /* 0xff8000001a1a7808 */ /* 0x000fe20000800000 */
[----:B------:R-:W-:Y:S01]  /*1d70*/  @UP0 USHF.R.U32.HI UR42, URZ, UR6, UR5 ;  /* 0x000000063f2a0299 */ /* 0x000fe20008011605 */
[----:B------:R-:W-:Y:S01]  /*1d80*/  FSEL R27, R27, -INF , P2 ;  /* 0xff8000001b1b7808 */ /* 0x000fe20001000000 */
[----:B------:R-:W-:Y:S01]  /*1d90*/  UPRMT UR4, UR61, 0x654, UR4 ;  /* 0x000006543d047896 */ /* 0x000fe20008000004 */
[----:B------:R-:W-:-:S02]  /*1da0*/  ISETP.GT.AND P1, PT, R7, 0x9, PT ;  /* 0x000000090700780c */ /* 0x000fc40003f24270 */
[----:B------:R-:W-:Y:S02]  /*1db0*/  FSEL R30, R30, -INF , P3 ;  /* 0xff8000001e1e7808 */ /* 0x000fe40001800000 */
[----:B------:R-:W-:Y:S02]  /*1dc0*/  FMNMX.FTZ R15, R26, R27, !PT ;  /* 0x0000001b1a0f7209 */ /* 0x000fe40007810000 */
[----:B------:R-:W-:Y:S02]  /*1dd0*/  ISETP.GT.AND P2, PT, R7, 0x10, PT ;  /* 0x000000100700780c */ /* 0x000fe40003f44270 */
[----:B------:R-:W-:Y:S01]  /*1de0*/  FSEL R10, R31, -INF , P1 ;  /* 0xff8000001f0a7808 */ /* 0x000fe20000800000 */
[----:B------:R-:W-:Y:S01]  /*1df0*/  SYNCS.ARRIVE.TRANS64.RED.A1T0 RZ, [UR4], RZ ;  /* 0x000000ffffff79a7 */ /* 0x000fe20008100404 */
[----:B------:R-:W-:Y:S01]  /*1e00*/  FMNMX.FTZ R15, R30, R15, !PT ;  /* 0x0000000f1e0f7209 */ /* 0x000fe20007810000 */
[----:B------:R-:W-:Y:S01]  /*1e10*/  UMOV UR4, URZ ;  /* 0x0000003f00047c82 */ /* 0x000fe20008000000 */
        /* <DEDUP_REMOVED lines=58> */
[----:B------:R-:W-:Y:S02]  /*21c0*/  FMNMX.FTZ R15, R70, R15, !PT ;  /* 0x0000000f460f7209 */ /* 0x000fe40007810000 */
[----:B------:R-:W-:Y:S02]  /*21d0*/  ISETP.GT.AND P1, PT, R3, RZ, PT ;  /* 0x000000ff0300720c */ /* 0x000fe40003f24270 */
[----:B------:R-:W-:-:S02]  /*21e0*/  FMNMX.FTZ R15, R100, R15, !PT ;  /* 0x0000000f640f7209 */ /* 0x000fc40007810000 */
[C---:B------:R-:W-:Y:S02]  /*21f0*/  ISETP.GT.AND P2, PT, R3.reuse, 0x1, PT ;  /* 0x000000010300780c */ /* 0x040fe40003f44270 */
[----:B------:R-:W-:Y:S01]  /*2200*/  ISETP.GT.AND P3, PT, R3, 0x8, PT ;  /* 0x000000080300780c */ /* 0x000fe20003f64270 */
[----:B------:R-:W0:Y:S01]  /*2210*/  SHFL.BFLY PT, R6, R15, 0x2, 0x1f ;  /* 0x0c401f000f067f89 */ /* 0x000e2200000e0000 */
[----:B------:R-:W-:Y:S02]  /*2220*/  FSEL R24, R24, -INF , P1 ;  /* 0xff80000018187808 */ /* 0x000fe40000800000 */
[----:B------:R-:W-:Y:S02]  /*2230*/  FSEL R25, R25, -INF , P2 ;  /* 0xff80000019197808 */ /* 0x000fe40001000000 */
[----:B------:R-:W-:Y:S02]  /*2240*/  ISETP.GT.AND P1, PT, R3, 0x9, PT ;  /* 0x000000090300780c */ /* 0x000fe40003f24270 */
[----:B------:R-:W-:-:S02]  /*2250*/  FSEL R28, R28, -INF , P3 ;  /* 0xff8000001c1c7808 */ /* 0x000fc40001800000 */
[----:B------:R-:W-:Y:S02]  /*2260*/  ISETP.GT.AND P2, PT, R3, 0x10, PT ;  /* 0x000000100300780c */ /* 0x000fe40003f44270 */
[----:B------:R-:W-:Y:S02]  /*2270*/  FSEL R4, R29, -INF , P1 ;  /* 0xff8000001d047808 */ /* 0x000fe40000800000 */
[C---:B------:R-:W-:Y:S02]  /*2280*/  ISETP.GT.AND P1, PT, R3.reuse, 0x11, PT ;  /* 0x000000110300780c */ /* 0x040fe40003f24270 */
[----:B------:R-:W-:Y:S02]  /*2290*/  FSEL R32, R32, -INF , P2 ;  /* 0xff80000020207808 */ /* 0x000fe40001000000 */
[----:B------:R-:W-:Y:S02]  /*22a0*/  ISETP.GT.AND P3, PT, R3, 0x18, PT ;  /* 0x000000180300780c */ /* 0x000fe40003f64270 */
[----:B------:R-:W-:-:S02]  /*22b0*/  IADD3 R0, -R0, UR42, R19 ;  /* 0x0000002a00007c10 */ /* 0x000fc4000fffe113 */
[----:B------:R-:W-:Y:S02]  /*22c0*/  FSEL R36, R36, -INF , P3 ;  /* 0xff80000024247808 */ /* 0x000fe40001800000 */
[----:B0-----:R-:W-:-:S05]  /*22d0*/  FMNMX.FTZ R6, R15, R6, !PT ;  /* 0x000000060f067209 */ /* 0x001fca0007810000 */
[----:B------:R-:W0:Y:S02]  /*22e0*/  SHFL.BFLY PT, R7, R6, 0x1, 0x1f ;  /* 0x0c201f0006077f89 */ /* 0x000e2400000e0000 */
[----:B0-----:R-:W-:Y:S02]  /*22f0*/  FMNMX.FTZ R8, R6, R7, !PT ;  /* 0x0000000706087209 */ /* 0x001fe40007810000 */
[----:B------:R-:W-:Y:S02]  /*2300*/  FMNMX.FTZ R7, R24, R25, !PT ;  /* 0x0000001918077209 */ /* 0x000fe40007810000 */
[----:B------:R-:W-:Y:S01]  /*2310*/  FSEL R6, R33, -INF , P1 ;  /* 0xff80000021067808 */ /* 0x000fe20000800000 */
[----:B------:R-:W-:Y:S01]  /*2320*/  FMUL.FTZ R14, R8, R5 ;  /* 0x00000005080e7220 */ /* 0x000fe20000410000 */
[----:B------:R-:W-:Y:S02]  /*2330*/  FMNMX.FTZ R7, R28, R7, !PT ;  /* 0x000000071c077209 */ /* 0x000fe40007810000 */
[----:B------:R-:W-:-:S02]  /*2340*/  FSETP.NEU.FTZ.AND P2, PT, R8, -INF , PT ;  /* 0xff8000000800780b */ /* 0x000fc40003f5d000 */
[----:B------:R-:W-:Y:S02]  /*2350*/  FMNMX.FTZ R7, R4, R7, !PT ;  /* 0x0000000704077209 */ /* 0x000fe40007810000 */
[C---:B------:R-:W-:Y:S02]  /*2360*/  ISETP.GT.AND P1, PT, R3.reuse, 0x19, PT ;  /* 0x000000190300780c */ /* 0x040fe40003f24270 */
[----:B------:R-:W-:Y:S02]  /*2370*/  FMNMX.FTZ R7, R32, R7, !PT ;  /* 0x0000000720077209 */ /* 0x000fe40007810000 */
[----:B------:R-:W-:Y:S02]  /*2380*/  FSEL R31, R14, RZ, P2 ;  /* 0x000000ff0e1f7208 */ /* 0x000fe40001000000 */
[----:B------:R-:W-:Y:S02]  /*2390*/  FMNMX.FTZ R7, R6, R7, !PT ;  /* 0x0000000706077209 */ /* 0x000fe40007810000 */
[----:B------:R-:W-:Y:S01]  /*23a0*/  ISETP.GT.AND P2, PT, R3, 0x20, PT ;  /* 0x000000200300780c */ /* 0x000fe20003f44270 */
[-CC-:B------:R-:W-:Y:S01]  /*23b0*/  FFMA.FTZ R26, R26, R5.reuse, -R31.reuse ;  /* 0x000000051a1a7223 */ /* 0x180fe2000001081f */
[----:B------:R-:W-:Y:S01]  /*23c0*/  FSEL R14, R37, -INF , P1 ;  /* 0xff800000250e7808 */ /* 0x000fe20000800000 */
[--C-:B------:R-:W-:Y:S01]  /*23d0*/  FFMA.FTZ R15, R30, R5, -R31.reuse ;  /* 0x000000051e0f7223 */ /* 0x100fe2000001081f */
[----:B------:R-:W-:Y:S01]  /*23e0*/  FMNMX.FTZ R7, R36, R7, !PT ;  /* 0x0000000724077209 */ /* 0x000fe20007810000 */
[----:B------:R0:W-:Y:S01]  /*23f0*/  MUFU.EX2 R157, R26 ;  /* 0x0000001a009d7308 */ /* 0x0001e20000000800 */
[----:B------:R-:W-:Y:S01]  /*2400*/  ISETP.GT.AND P1, PT, R3, 0x21, PT ;  /* 0x000000210300780c */ /* 0x000fe20003f24270 */
[-CC-:B------:R-:W-:Y:S01]  /*2410*/  FFMA.FTZ R10, R10, R5.reuse, -R31.reuse ;  /* 0x000000050a0a7223 */ /* 0x180fe2000001081f */
[----:B------:R-:W-:Y:S01]  /*2420*/  FSEL R40, R40, -INF , P2 ;  /* 0xff80000028287808 */ /* 0x000fe20001000000 */
[--C-:B------:R-:W-:Y:S01]  /*2430*/  FFMA.FTZ R27, R27, R5, -R31.reuse ;  /* 0x000000051b1b7223 */ /* 0x100fe2000001081f */
[----:B------:R-:W-:Y:S01]  /*2440*/  FMNMX.FTZ R7, R14, R7, !PT ;  /* 0x000000070e077209 */ /* 0x000fe20007810000 */
[-CC-:B------:R-:W-:Y:S01]  /*2450*/  FFMA.FTZ R72, R72, R5.reuse, -R31.reuse ;  /* 0x0000000548487223 */ /* 0x180fe2000001081f */
[----:B------:R-:W-:Y:S01]  /*2460*/  ISETP.GT.AND P2, PT, R3, 0x28, PT ;  /* 0x000000280300780c */ /* 0x000fe20003f44270 */
[----:B------:R-:W-:Y:S01]  /*2470*/  MUFU.EX2 R104, R10 ;  /* 0x0000000a00687308 */ /* 0x000fe20000000800 */
[----:B------:R-:W-:Y:S01]  /*2480*/  FSEL R20, R41, -INF , P1 ;  /* 0xff80000029147808 */ /* 0x000fe20000800000 */
[--C-:B------:R-:W-:Y:S01]  /*2490*/  FFMA.FTZ R74, R74, R5, -R31.reuse ;  /* 0x000000054a4a7223 */ /* 0x100fe2000001081f */
[----:B------:R-:W-:Y:S01]  /*24a0*/  FMNMX.FTZ R7, R40, R7, !PT ;  /* 0x0000000728077209 */ /* 0x000fe20007810000 */
[-CC-:B------:R-:W-:Y:S01]  /*24b0*/  FFMA.FTZ R76, R76, R5.reuse, -R31.reuse ;  /* 0x000000054c4c7223 */ /* 0x180fe2000001081f */
[C---:B------:R-:W-:Y:S01]  /*24c0*/  ISETP.GT.AND P1, PT, R3.reuse, 0x29, PT ;  /* 0x000000290300780c */ /* 0x040fe20003f24270 */
[--C-:B------:R-:W-:Y:S01]  /*24d0*/  FFMA.FTZ R78, R78, R5, -R31.reuse ;  /* 0x000000054e4e7223 */ /* 0x100fe2000001081f */
[----:B------:R-:W-:Y:S01]  /*24e0*/  FSEL R44, R44, -INF , P2 ;  /* 0xff8000002c2c7808 */ /* 0x000fe20001000000 */
[----:B------:R-:W-:Y:S01]  /*24f0*/  MUFU.EX2 R102, R27 ;  /* 0x0000001b00667308 */ /* 0x000fe20000000800 */
[----:B------:R-:W-:Y:S01]  /*2500*/  FMNMX.FTZ R7, R20, R7, !PT ;  /* 0x0000000714077209 */ /* 0x000fe20007810000 */
[-CC-:B------:R-:W-:Y:S01]  /*2510*/  FFMA.FTZ R80, R80, R5.reuse, -R31.reuse ;  /* 0x0000000550507223 */ /* 0x180fe2000001081f */
[----:B------:R-:W-:Y:S01]  /*2520*/  ISETP.GT.AND P2, PT, R3, 0x30, PT ;  /* 0x000000300300780c */ /* 0x000fe20003f44270 */
[-CC-:B------:R-:W-:Y:S01]  /*2530*/  FFMA.FTZ R82, R82, R5.reuse, -R31.reuse ;  /* 0x0000000552527223 */ /* 0x180fe2000001081f */
[----:B0-----:R-:W-:Y:S01]  /*2540*/  FSEL R26, R45, -INF , P1 ;  /* 0xff8000002d1a7808 */ /* 0x001fe20000800000 */
[--C-:B------:R-:W-:Y:S01]  /*2550*/  FFMA.FTZ R84, R84, R5, -R31.reuse ;  /* 0x0000000554547223 */ /* 0x100fe2000001081f */
[----:B------:R-:W-:Y:S01]  /*2560*/  FMNMX.FTZ R7, R44, R7, !PT ;  /* 0x000000072c077209 */ /* 0x000fe20007810000 */
[----:B------:R-:W-:Y:S01]  /*2570*/  MUFU.EX2 R159, R15 ;  /* 0x0000000f009f7308 */ /* 0x000fe20000000800 */
[C---:B------:R-:W-:Y:S01]  /*2580*/  ISETP.GT.AND P1, PT, R3.reuse, 0x31, PT ;  /* 0x000000310300780c */ /* 0x040fe20003f24270 */
        /* <DEDUP_REMOVED lines=14> */
[----:B------:R0:W-:Y:S01]  /*2670*/  MUFU.EX2 R153, R74 ;  /* 0x0000004a00997308 */ /* 0x0001e20000000800 */
[----:B------:R-:W-:Y:S01]  /*2680*/  FMNMX.FTZ R7, R30, R7, !PT ;  /* 0x000000071e077209 */ /* 0x000fe20007810000 */
[-CC-:B------:R-:W-:Y:S01]  /*2690*/  FFMA.FTZ R94, R94, R5.reuse, -R31.reuse ;  /* 0x000000055e5e7223 */ /* 0x180fe2000001081f */
[----:B------:R-:W-:Y:S01]  /*26a0*/  ISETP.GT.AND P2, PT, R3, 0x40, PT ;  /* 0x000000400300780c */ /* 0x000fe20003f44270 */
[-CC-:B------:R-:W-:Y:S01]  /*26b0*/  FFMA.FTZ R62, R62, R5.reuse, -R31.reuse ;  /* 0x000000053e3e7223 */ /* 0x180fe2000001081f */
[----:B------:R-:W-:Y:S01]  /*26c0*/  FSEL R34, R53, -INF , P1 ;  /* 0xff80000035227808 */ /* 0x000fe20000800000 */
        /* <DEDUP_REMOVED lines=10> */
[----:B------:R1:W-:Y:S01]  /*2770*/  MUFU.EX2 R155, R78 ;  /* 0x0000004e009b7308 */ /* 0x0003e20000000800 */
[----:B------:R-:W-:Y:S01]  /*2780*/  FSEL R38, R57, -INF , P1 ;  /* 0xff80000039267808 */ /* 0x000fe20000800000 */
[----:B------:R-:W-:Y:S01]  /*2790*/  FFMA.FTZ R100, R100, R5, -R31 ;  /* 0x0000000564647223 */ /* 0x000fe2000001081f */
[----:B------:R-:W-:-:S02]  /*27a0*/  FMNMX.FTZ R7, R56, R7, !PT ;  /* 0x0000000738077209 */ /* 0x000fc40007810000 */
[----:B0-----:R-:W-:Y:S02]  /*27b0*/  CS2R R74, SRZ ;  /* 0x00000000004a7805 */ /* 0x001fe4000001ff00 */
[C---:B------:R-:W-:Y:S02]  /*27c0*/  ISETP.GT.AND P1, PT, R3.reuse, 0x49, PT ;  /* 0x000000490300780c */ /* 0x040fe40003f24270 */
[----:B------:R-:W-:Y:S01]  /*27d0*/  FSEL R60, R60, -INF , P2 ;  /* 0xff8000003c3c7808 */ /* 0x000fe20001000000 */
[----:B------:R-:W-:Y:S01]  /*27e0*/  MUFU.EX2 R80, R80 ;  /* 0x0000005000507308 */ /* 0x000fe20000000800 */
[----:B------:R-:W-:Y:S02]  /*27f0*/  FMNMX.FTZ R7, R38, R7, !PT ;  /* 0x0000000726077209 */ /* 0x000fe40007810000 */
[----:B-1----:R-:W-:Y:S02]  /*2800*/  CS2R R78, SRZ ;  /* 0x00000000004e7805 */ /* 0x002fe4000001ff00 */
[----:B------:R-:W-:-:S02]  /*2810*/  ISETP.GT.AND P2, PT, R3, 0x50, PT ;  /* 0x000000500300780c */ /* 0x000fc40003f44270 */
[----:B------:R-:W-:Y:S02]  /*2820*/  FSEL R42, R61, -INF , P1 ;  /* 0xff8000003d2a7808 */ /* 0x000fe40000800000 */
[----:B------:R-:W-:Y:S01]  /*2830*/  FMNMX.FTZ R7, R60, R7, !PT ;  /* 0x000000073c077209 */ /* 0x000fe20007810000 */
[----:B------:R0:W-:Y:S01]  /*2840*/  MUFU.EX2 R149, R82 ;  /* 0x0000005200957308 */ /* 0x0001e20000000800 */
[C---:B------:R-:W-:Y:S02]  /*2850*/  ISETP.GT.AND P1, PT, R3.reuse, 0x51, PT ;  /* 0x000000510300780c */ /* 0x040fe40003f24270 */
[----:B------:R-:W-:Y:S02]  /*2860*/  FSEL R64, R64, -INF , P2 ;  /* 0xff80000040407808 */ /* 0x000fe40001000000 */
[----:B------:R-:W-:Y:S02]  /*2870*/  FMNMX.FTZ R7, R42, R7, !PT ;  /* 0x000000072a077209 */ /* 0x000fe40007810000 */
[----:B------:R-:W-:Y:S01]  /*2880*/  ISETP.GT.AND P2, PT, R3, 0x58, PT ;  /* 0x000000580300780c */ /* 0x000fe20003f44270 */
[----:B------:R-:W-:Y:S01]  /*2890*/  MUFU.EX2 R84, R84 ;  /* 0x0000005400547308 */ /* 0x000fe20000000800 */
[----:B------:R-:W-:-:S02]  /*28a0*/  FSEL R46, R65, -INF , P1 ;  /* 0xff800000412e7808 */ /* 0x000fc40000800000 */
[----:B0-----:R-:W-:Y:S02]  /*28b0*/  CS2R R82, SRZ ;  /* 0x0000000000527805 */ /* 0x001fe4000001ff00 */
[----:B------:R-:W-:Y:S02]  /*28c0*/  FMNMX.FTZ R7, R64, R7, !PT ;  /* 0x0000000740077209 */ /* 0x000fe40007810000 */
[----:B------:R-:W-:Y:S02]  /*28d0*/  ISETP.GT.AND P1, PT, R3, 0x59, PT ;  /* 0x000000590300780c */ /* 0x000fe40003f24270 */
[----:B------:R-:W-:Y:S01]  /*28e0*/  FSEL R68, R68, -INF , P2 ;  /* 0xff80000044447808 */ /* 0x000fe20001000000 */
[----:B------:R0:W-:Y:S01]  /*28f0*/  MUFU.EX2 R151, R86 ;  /* 0x0000005600977308 */ /* 0x0001e20000000800 */
[----:B------:R-:W-:Y:S02]  /*2900*/  FMNMX.FTZ R7, R46, R7, !PT ;  /* 0x000000072e077209 */ /* 0x000fe40007810000 */
[----:B------:R-:W-:-:S02]  /*2910*/  FSEL R50, R69, -INF , P1 ;  /* 0xff80000045327808 */ /* 0x000fc40000800000 */
[----:B------:R-:W-:-:S03]  /*2920*/  FMNMX.FTZ R7, R68, R7, !PT ;  /* 0x0000000744077209 */ /* 0x000fc60007810000 */
[----:B------:R-:W-:Y:S01]  /*2930*/  MUFU.EX2 R88, R88 ;  /* 0x0000005800587308 */ /* 0x000fe20000000800 */
[----:B------:R-:W-:Y:S02]  /*2940*/  FMNMX.FTZ R7, R50, R7, !PT ;  /* 0x0000000732077209 */ /* 0x000fe40007810000 */
[----:B0-----:R-:W-:-:S03]  /*2950*/  CS2R R86, SRZ ;  /* 0x0000000000567805 */ /* 0x001fc6000001ff00 */
        /* <DEDUP_REMOVED lines=10> */
[----:B0-----:R-:W-:-:S04]  /*2a00*/  FMNMX.FTZ R10, R3, R10, !PT ;  /* 0x0000000a030a7209 */ /* 0x001fc80007810000 */
        /* <DEDUP_REMOVED lines=31> */
[----:B------:R-:W-:-:S05]  /*2c00*/  FFMA.FTZ R50, R50, R5, -R3 ;  /* 0x0000000532327223 */ /* 0x000fca0000010803 */
[----:B------:R1:W2:Y:S01]  /*2c10*/  MUFU.EX2 R7, R4 ;  /* 0x0000000400077308 */ /* 0x0002a20000000800 */
[----:B0-----:R-:W-:Y:S01]  /*2c20*/  FADD.FTZ R33, R24, R25 ;  /* 0x0000001918217221 */ /* 0x001fe20000010000 */
[----:B------:R-:W-:Y:S02]  /*2c30*/  F2FP.F16.F32.PACK_AB R156, R25, R24 ;  /* 0x00000018199c723e */ /* 0x000fe400000000ff */
[----:B------:R-:W-:-:S04]  /*2c40*/  CS2R R24, SRZ ;  /* 0x0000000000187805 */ /* 0x000fc8000001ff00 */
[----:B------:R-:W0:Y:S01]  /*2c50*/  MUFU.EX2 R32, R32 ;  /* 0x0000002000207308 */ /* 0x000e220000000800 */
[----:B-1----:R-:W-:-:S07]  /*2c60*/  FADD.FTZ R4, R28, R33 ;  /* 0x000000211c047221 */ /* 0x002fce0000010000 */
[----:B------:R1:W3:Y:S01]  /*2c70*/  MUFU.EX2 R15, R6 ;  /* 0x00000006000f7308 */ /* 0x0002e20000000800 */
[C---:B--2---:R-:W-:Y:S01]  /*2c80*/  FADD.FTZ R35, R7.reuse, R4 ;  /* 0x0000000407237221 */ /* 0x044fe20000010000 */
[----:B------:R-:W-:-:S06]  /*2c90*/  F2FP.F16.F32.PACK_AB R158, R7, R28 ;  /* 0x0000001c079e723e */ /* 0x000fcc00000000ff */
[----:B------:R-:W2:Y:S01]  /*2ca0*/  MUFU.EX2 R36, R36 ;  /* 0x0000002400247308 */ /* 0x000ea20000000800 */
[----:B-1----:R-:W-:-:S04]  /*2cb0*/  IMAD.HI R6, R0, 0x2aaaaaab, RZ ;  /* 0x2aaaaaab00067827 */ /* 0x002fc800078e02ff */
[----:B------:R-:W-:Y:S01]  /*2cc0*/  FADD.FTZ R0, R157, R102 ;  /* 0x000000669d007221 */ /* 0x000fe20000010000 */
[----:B------:R-:W-:-:S03]  /*2cd0*/  F2FP.F16.F32.PACK_AB R157, R102, R157 ;  /* 0x0000009d669d723e */ /* 0x000fc600000000ff */
[----:B------:R-:W-:Y:S01]  /*2ce0*/  FADD.FTZ R33, R159, R0 ;  /* 0x000000009f217221 */ /* 0x000fe20000010000 */
[----:B0-----:R-:W-:Y:S01]  /*2cf0*/  FADD.FTZ R0, R32, R35 ;  /* 0x0000002320007221 */ /* 0x001fe20000010000 */
[----:B------:R0:W1:Y:S01]  /*2d00*/  MUFU.EX2 R21, R14 ;  /* 0x0000000e00157308 */ /* 0x0000620000000800 */
[----:B------:R-:W-:Y:S01]  /*2d10*/  SHF.R.U32.HI R37, RZ, 0x1f, R6 ;  /* 0x0000001fff257819 */ /* 0x000fe20000011606 */
[C---:B------:R-:W-:Y:S01]  /*2d20*/  FADD.FTZ R33, R104.reuse, R33 ;  /* 0x0000002168217221 */ /* 0x040fe20000010000 */
[C---:B---3--:R-:W-:Y:S02]  /*2d30*/  F2FP.F16.F32.PACK_AB R152, R15.reuse, R32 ;  /* 0x000000200f98723e */ /* 0x048fe400000000ff */
[----:B------:R-:W-:Y:S01]  /*2d40*/  F2FP.F16.F32.PACK_AB R159, R104, R159 ;  /* 0x0000009f689f723e */ /* 0x000fe200000000ff */
[----:B------:R-:W-:Y:S01]  /*2d50*/  FADD.FTZ R4, R72, R33 ;  /* 0x0000002148047221 */ /* 0x000fe20000010000 */
[----:B------:R-:W-:Y:S01]  /*2d60*/  FADD.FTZ R33, R15, R0 ;  /* 0x000000000f217221 */ /* 0x000fe20000010000 */
[----:B------:R-:W3:Y:S01]  /*2d70*/  MUFU.EX2 R40, R40 ;  /* 0x0000002800287308 */ /* 0x000ee20000000800 */
[----:B0-----:R-:W-:Y:S01]  /*2d80*/  LEA.HI.SX32 R14, R6, R37, 0x1c ;  /* 0x00000025060e7211 */ /* 0x001fe200078fe2ff */
[C---:B------:R-:W-:Y:S01]  /*2d90*/  FADD.FTZ R35, R153.reuse, R4 ;  /* 0x0000000499237221 */ /* 0x040fe20000010000 */
[----:B--2---:R-:W-:Y:S01]  /*2da0*/  FADD.FTZ R0, R36, R33 ;  /* 0x0000002124007221 */ /* 0x004fe20000010000 */
[----:B------:R-:W-:Y:S01]  /*2db0*/  F2FP.F16.F32.PACK_AB R153, R153, R72 ;  /* 0x000000489999723e */ /* 0x000fe200000000ff */
[----:B------:R-:W-:-:S02]  /*2dc0*/  IMAD.MOV.U32 R6, RZ, RZ, 0x3f800000 ;  /* 0x3f800000ff067424 */ /* 0x000fc400078e00ff */
[----:B------:R-:W-:Y:S01]  /*2dd0*/  FADD.FTZ R4, R76, R35 ;  /* 0x000000234c047221 */ /* 0x000fe20000010000 */
[----:B------:R-:W-:Y:S01]  /*2de0*/  CS2R R72, SRZ ;  /* 0x0000000000487805 */ /* 0x000fe2000001ff00 */
[----:B------:R0:W2:Y:S01]  /*2df0*/  MUFU.EX2 R23, R20 ;  /* 0x0000001400177308 */ /* 0x0000a20000000800 */
[----:B-1----:R-:W-:Y:S01]  /*2e00*/  FADD.FTZ R33, R21, R0 ;  /* 0x0000000015217221 */ /* 0x002fe20000010000 */
[----:B------:R-:W-:Y:S01]  /*2e10*/  FADD.FTZ R35, R155, R4 ;  /* 0x000000049b237221 */ /* 0x000fe20000010000 */
[----:B------:R-:W-:Y:S02]  /*2e20*/  F2FP.F16.F32.PACK_AB R154, R21, R36 ;  /* 0x00000024159a723e */ /* 0x000fe400000000ff */
[----:B------:R-:W-:Y:S01]  /*2e30*/  F2FP.F16.F32.PACK_AB R155, R155, R76 ;  /* 0x0000004c9b9b723e */ /* 0x000fe200000000ff */
[----:B------:R-:W-:Y:S01]  /*2e40*/  FADD.FTZ R4, R80, R35 ;  /* 0x0000002350047221 */ /* 0x000fe20000010000 */
[----:B------:R-:W-:Y:S01]  /*2e50*/  CS2R R76, SRZ ;  /* 0x00000000004c7805 */ /* 0x000fe2000001ff00 */
[----:B------:R-:W1:Y:S01]  /*2e60*/  MUFU.EX2 R44, R44 ;  /* 0x0000002c002c7308 */ /* 0x000e620000000800 */
[----:B---3--:R-:W-:Y:S01]  /*2e70*/  FADD.FTZ R0, R40, R33 ;  /* 0x0000002128007221 */ /* 0x008fe20000010000 */
[C---:B------:R-:W-:Y:S01]  /*2e80*/  FADD.FTZ R35, R149.reuse, R4 ;  /* 0x0000000495237221 */ /* 0x040fe20000010000 */
[----:B0-----:R-:W-:Y:S01]  /*2e90*/  VIADD R20, R22, 0xfffffffe ;  /* 0xfffffffe16147836 */ /* 0x001fe20000000000 */
[----:B------:R-:W-:-:S02]  /*2ea0*/  F2FP.F16.F32.PACK_AB R149, R149, R80 ;  /* 0x000000509595723e */ /* 0x000fc400000000ff */
[----:B------:R-:W-:Y:S01]  /*2eb0*/  CS2R R80, SRZ ;  /* 0x0000000000507805 */ /* 0x000fe2000001ff00 */
[----:B------:R-:W-:Y:S01]  /*2ec0*/  FADD.FTZ R4, R84, R35 ;  /* 0x0000002354047221 */ /* 0x000fe20000010000 */
[----:B------:R-:W0:Y:S01]  /*2ed0*/  MUFU.EX2 R27, R26 ;  /* 0x0000001a001b7308 */ /* 0x000e220000000800 */
[----:B--2---:R-:W-:Y:S02]  /*2ee0*/  FADD.FTZ R33, R23, R0 ;  /* 0x0000000017217221 */ /* 0x004fe40000010000 */
[C---:B------:R-:W-:Y:S01]  /*2ef0*/  FADD.FTZ R35, R151.reuse, R4 ;  /* 0x0000000497237221 */ /* 0x040fe20000010000 */
[----:B------:R-:W-:Y:S02]  /*2f00*/  F2FP.F16.F32.PACK_AB R151, R151, R84 ;  /* 0x000000549797723e */ /* 0x000fe400000000ff */
[----:B------:R-:W-:Y:S02]  /*2f10*/  CS2R R84, SRZ ;  /* 0x0000000000547805 */ /* 0x000fe4000001ff00 */
[----:B------:R-:W-:Y:S01]  /*2f20*/  F2FP.F16.F32.PACK_AB R148, R23, R40 ;  /* 0x000000281794723e */ /* 0x000fe200000000ff */
[----:B------:R-:W-:Y:S01]  /*2f30*/  FADD.FTZ R4, R88, R35 ;  /* 0x0000002358047221 */ /* 0x000fe20000010000 */
[----:B------:R-:W-:Y:S01]  /*2f40*/  CS2R R40, SRZ ;  /* 0x0000000000287805 */ /* 0x000fe2000001ff00 */
[----:B------:R-:W2:Y:S01]  /*2f50*/  MUFU.EX2 R48, R48 ;  /* 0x0000003000307308 */ /* 0x000ea20000000800 */
[----:B-1----:R-:W-:Y:S01]  /*2f60*/  FADD.FTZ R0, R44, R33 ;  /* 0x000000212c007221 */ /* 0x002fe20000010000 */
[C---:B------:R-:W-:Y:S01]  /*2f70*/  FADD.FTZ R37, R145.reuse, R4 ;  /* 0x0000000491257221 */ /* 0x040fe20000010000 */
[----:B------:R-:W-:-:S03]  /*2f80*/  F2FP.F16.F32.PACK_AB R145, R145, R88 ;  /* 0x000000589191723e */ /* 0x000fc600000000ff */
[----:B------:R-:W-:Y:S01]  /*2f90*/  FADD.FTZ R4, R54, R37 ;  /* 0x0000002536047221 */ /* 0x000fe20000010000 */
[----:B------:R-:W-:Y:S01]  /*2fa0*/  CS2R R36, SRZ ;  /* 0x0000000000247805 */ /* 0x000fe2000001ff00 */
[----:B------:R-:W1:Y:S01]  /*2fb0*/  MUFU.EX2 R29, R30 ;  /* 0x0000001e001d7308 */ /* 0x000e620000000800 */
[----:B0-----:R-:W-:Y:S01]  /*2fc0*/  FADD.FTZ R33, R27, R0 ;  /* 0x000000001b217221 */ /* 0x001fe20000010000 */
[----:B------:R-:W-:Y:S01]  /*2fd0*/  FADD.FTZ R15, R147, R4 ;  /* 0x00000004930f7221 */ /* 0x000fe20000010000 */
[----:B------:R-:W-:Y:S02]  /*2fe0*/  F2FP.F16.F32.PACK_AB R150, R27, R44 ;  /* 0x0000002c1b96723e */ /* 0x000fe400000000ff */
[----:B------:R-:W-:Y:S02]  /*2ff0*/  CS2R R44, SRZ ;  /* 0x00000000002c7805 */ /* 0x000fe4000001ff00 */
[----:B------:R-:W-:Y:S01]  /*3000*/  F2FP.F16.F32.PACK_AB R147, R147, R54 ;  /* 0x000000369393723e */ /* 0x000fe200000000ff */
[----:B------:R-:W-:Y:S01]  /*3010*/  FADD.FTZ R4, R58, R15 ;  /* 0x0000000f3a047221 */ /* 0x000fe20000010000 */
[----:B------:R-:W-:Y:S01]  /*3020*/  CS2R R54, SRZ ;  /* 0x0000000000367805 */ /* 0x000fe2000001ff00 */
[----:B------:R-:W0:Y:S01]  /*3030*/  MUFU.EX2 R52, R52 ;  /* 0x0000003400347308 */ /* 0x000e220000000800 */
[----:B--2---:R-:W-:Y:S01]  /*3040*/  FADD.FTZ R0, R48, R33 ;  /* 0x0000002130007221 */ /* 0x004fe20000010000 */
[C---:B------:R-:W-:Y:S01]  /*3050*/  FADD.FTZ R21, R141.reuse, R4 ;  /* 0x000000048d157221 */ /* 0x040fe20000010000 */
[----:B------:R-:W-:-:S02]  /*3060*/  F2FP.F16.F32.PACK_AB R141, R141, R58 ;  /* 0x0000003a8d8d723e */ /* 0x000fc400000000ff */
[----:B------:R-:W-:Y:S02]  /*3070*/  CS2R R58, SRZ ;  /* 0x00000000003a7805 */ /* 0x000fe4000001ff00 */
[----:B------:R-:W-:Y:S01]  /*3080*/  CS2R R26, SRZ ;  /* 0x00000000001a7805 */ /* 0x000fe2000001ff00 */
[----:B------:R-:W-:Y:S01]  /*3090*/  FADD.FTZ R4, R62, R21 ;  /* 0x000000153e047221 */ /* 0x000fe20000010000 */
[----:B------:R2:W3:Y:S01]  /*30a0*/  MUFU.EX2 R19, R34 ;  /* 0x0000002200137308 */ /* 0x0004e20000000800 */
[C---:B-1----:R-:W-:Y:S01]  /*30b0*/  FADD.FTZ R35, R29.reuse, R0 ;  /* 0x000000001d237221 */ /* 0x042fe20000010000 */
[----:B------:R-:W-:Y:S02]  /*30c0*/  F2FP.F16.F32.PACK_AB R144, R29, R48 ;  /* 0x000000301d90723e */ /* 0x000fe400000000ff */
[----:B------:R-:W-:Y:S02]  /*30d0*/  CS2R R48, SRZ ;  /* 0x0000000000307805 */ /* 0x000fe4000001ff00 */
[----:B------:R-:W-:-:S02]  /*30e0*/  CS2R R28, SRZ ;  /* 0x00000000001c7805 */ /* 0x000fc4000001ff00 */
[----:B------:R-:W1:Y:S01]  /*30f0*/  MUFU.EX2 R56, R56 ;  /* 0x0000003800387308 */ /* 0x000e620000000800 */
[----:B0-----:R-:W-:Y:S01]  /*3100*/  FADD.FTZ R0, R52, R35 ;  /* 0x0000002334007221 */ /* 0x001fe20000010000 */
[----:B--2---:R-:W-:-:S06]  /*3110*/  CS2R R34, SRZ ;  /* 0x0000000000227805 */ /* 0x004fcc000001ff00 */
[----:B------:R0:W2:Y:S01]  /*3120*/  MUFU.EX2 R31, R38 ;  /* 0x00000026001f7308 */ /* 0x0000a20000000800 */
[C---:B---3--:R-:W-:Y:S01]  /*3130*/  FADD.FTZ R7, R19.reuse, R0 ;  /* 0x0000000013077221 */ /* 0x048fe20000010000 */
[----:B------:R-:W-:Y:S01]  /*3140*/  F2FP.F16.F32.PACK_AB R146, R19, R52 ;  /* 0x000000341392723e */ /* 0x000fe200000000ff */
[C---:B------:R-:W-:Y:S01]  /*3150*/  FADD.FTZ R19, R143.reuse, R4 ;  /* 0x000000048f137221 */ /* 0x040fe20000010000 */
[----:B------:R-:W-:Y:S02]  /*3160*/  F2FP.F16.F32.PACK_AB R143, R143, R62 ;  /* 0x0000003e8f8f723e */ /* 0x000fe400000000ff */
[----:B------:R-:W-:Y:S02]  /*3170*/  CS2R R62, SRZ ;  /* 0x00000000003e7805 */ /* 0x000fe4000001ff00 */
[----:B------:R-:W-:Y:S01]  /*3180*/  CS2R R52, SRZ ;  /* 0x0000000000347805 */ /* 0x000fe2000001ff00 */
[----:B------:R-:W-:Y:S01]  /*3190*/  FADD.FTZ R4, R66, R19 ;  /* 0x0000001342047221 */ /* 0x000fe20000010000 */
[----:B------:R-:W3:Y:S01]  /*31a0*/  MUFU.EX2 R60, R60 ;  /* 0x0000003c003c7308 */ /* 0x000ee20000000800 */
[----:B-1----:R-:W-:Y:S01]  /*31b0*/  FADD.FTZ R0, R56, R7 ;  /* 0x0000000738007221 */ /* 0x002fe20000010000 */
[----:B0-----:R-:W-:-:S06]  /*31c0*/  CS2R R38, SRZ ;  /* 0x0000000000267805 */ /* 0x001fcc000001ff00 */
[----:B------:R0:W1:Y:S01]  /*31d0*/  MUFU.EX2 R3, R42 ;  /* 0x0000002a00037308 */ /* 0x0000620000000800 */
[C---:B--2---:R-:W-:Y:S01]  /*31e0*/  FADD.FTZ R15, R31.reuse, R0 ;  /* 0x000000001f0f7221 */ /* 0x044fe20000010000 */
[----:B------:R-:W-:Y:S02]  /*31f0*/  F2FP.F16.F32.PACK_AB R140, R31, R56 ;  /* 0x000000381f8c723e */ /* 0x000fe400000000ff */
[----:B------:R-:W-:Y:S02]  /*3200*/  CS2R R56, SRZ ;  /* 0x0000000000387805 */ /* 0x000fe4000001ff00 */
[----:B------:R-:W-:Y:S02]  /*3210*/  CS2R R30, SRZ ;  /* 0x00000000001e7805 */ /* 0x000fe4000001ff00 */
[----:B------:R-:W2:Y:S01]  /*3220*/  MUFU.EX2 R64, R64 ;  /* 0x0000004000407308 */ /* 0x000ea20000000800 */
[----:B---3--:R-:W-:Y:S01]  /*3230*/  FADD.FTZ R0, R60, R15 ;  /* 0x0000000f3c007221 */ /* 0x008fe20000010000 */
[----:B0-----:R-:W-:-:S06]  /*3240*/  CS2R R42, SRZ ;  /* 0x00000000002a7805 */ /* 0x001fcc000001ff00 */
[----:B------:R0:W3:Y:S01]  /*3250*/  MUFU.EX2 R33, R46 ;  /* 0x0000002e00217308 */ /* 0x0000e20000000800 */
[C---:B-1----:R-:W-:Y:S01]  /*3260*/  FADD.FTZ R15, R3.reuse, R0 ;  /* 0x00000000030f7221 */ /* 0x042fe20000010000 */
[----:B------:R-:W-:Y:S01]  /*3270*/  F2FP.F16.F32.PACK_AB R142, R3, R60 ;  /* 0x0000003c038e723e */ /* 0x000fe200000000ff */
[C---:B------:R-:W-:Y:S01]  /*3280*/  FADD.FTZ R3, R137.reuse, R4 ;  /* 0x0000000489037221 */ /* 0x040fe20000010000 */
[----:B------:R-:W-:Y:S02]  /*3290*/  F2FP.F16.F32.PACK_AB R137, R137, R66 ;  /* 0x000000428989723e */ /* 0x000fe400000000ff */
[----:B------:R-:W-:Y:S02]  /*32a0*/  CS2R R66, SRZ ;  /* 0x0000000000427805 */ /* 0x000fe4000001ff00 */
[----:B------:R-:W-:Y:S01]  /*32b0*/  CS2R R60, SRZ ;  /* 0x00000000003c7805 */ /* 0x000fe2000001ff00 */
[----:B------:R-:W1:Y:S01]  /*32c0*/  MUFU.EX2 R68, R68 ;  /* 0x0000004400447308 */ /* 0x000e620000000800 */
[----:B--2---:R-:W-:Y:S01]  /*32d0*/  FADD.FTZ R0, R64, R15 ;  /* 0x0000000f40007221 */ /* 0x004fe20000010000 */
[----:B0-----:R-:W-:-:S06]  /*32e0*/  CS2R R46, SRZ ;  /* 0x00000000002e7805 */ /* 0x001fcc000001ff00 */
[----:B------:R-:W0:Y:S01]  /*32f0*/  MUFU.EX2 R70, R70 ;  /* 0x0000004600467308 */ /* 0x000e220000000800 */
[C---:B---3--:R-:W-:Y:S01]  /*3300*/  FADD.FTZ R15, R33.reuse, R0 ;  /* 0x00000000210f7221 */ /* 0x048fe20000010000 */
[----:B------:R-:W-:Y:S02]  /*3310*/  F2FP.F16.F32.PACK_AB R136, R33, R64 ;  /* 0x000000402188723e */ /* 0x000fe400000000ff */
[----:B------:R-:W-:Y:S02]  /*3320*/  CS2R R64, SRZ ;  /* 0x0000000000407805 */ /* 0x000fe4000001ff00 */
[----:B------:R-:W-:Y:S02]  /*3330*/  CS2R R32, SRZ ;  /* 0x0000000000207805 */ /* 0x000fe4000001ff00 */
[----:B------:R-:W2:Y:S01]  /*3340*/  MUFU.EX2 R139, R100 ;  /* 0x00000064008b7308 */ /* 0x000ea20000000800 */
[----:B-1----:R-:W-:Y:S01]  /*3350*/  FADD.FTZ R4, R68, R15 ;  /* 0x0000000f44047221 */ /* 0x002fe20000010000 */
[----:B------:R-:W-:-:S04]  /*3360*/  VIMNMX R15, R17, R14, !PT ;  /* 0x0000000e110f7248 */ /* 0x000fc80007fe0100 */
[----:B------:R-:W-:Y:S02]  /*3370*/  ISETP.GE.AND P1, PT, R20, R15, PT ;  /* 0x0000000f1400720c */ /* 0x000fe40003f26270 */
[----:B------:R1:W3:Y:S01]  /*3380*/  MUFU.EX2 R7, R50 ;  /* 0x0000003200077308 */ /* 0x0002e20000000800 */
[----:B0-----:R-:W-:-:S04]  /*3390*/  FADD.FTZ R0, R70, R3 ;  /* 0x0000000346007221 */ /* 0x001fc80000010000 */
[C---:B--2---:R-:W-:Y:S01]  /*33a0*/  FADD.FTZ R3, R139.reuse, R0 ;  /* 0x000000008b037221 */ /* 0x044fe20000010000 */
[----:B------:R-:W-:Y:S02]  /*33b0*/  F2FP.F16.F32.PACK_AB R139, R139, R70 ;  /* 0x000000468b8b723e */ /* 0x000fe400000000ff */
[----:B------:R-:W-:Y:S02]  /*33c0*/  CS2R R70, SRZ ;  /* 0x0000000000467805 */ /* 0x000fe4000001ff00 */
[----:B------:R-:W-:Y:S02]  /*33d0*/  MOV R0, RZ ;  /* 0x000000ff00007202 */ /* 0x000fe40000000f00 */
[----:B-1----:R-:W-:Y:S01]  /*33e0*/  CS2R R50, SRZ ;  /* 0x0000000000327805 */ /* 0x002fe2000001ff00 */
[C---:B---3--:R-:W-:Y:S01]  /*33f0*/  FADD.FTZ R4, R7.reuse, R4 ;  /* 0x0000000407047221 */ /* 0x048fe20000010000 */
[----:B------:R-:W-:Y:S01]  /*3400*/  F2FP.F16.F32.PACK_AB R138, R7, R68 ;  /* 0x00000044078a723e */ /* 0x000fe200000000ff */
[----:B------:R-:W-:Y:S01]  /*3410*/  IMAD.MOV.U32 R7, RZ, RZ, 0x3f800000 ;  /* 0x3f800000ff077424 */ /* 0x000fe200078e00ff */
[----:B------:R-:W-:Y:S01]  /*3420*/  CS2R R68, SRZ ;  /* 0x0000000000447805 */ /* 0x000fe2000001ff00 */
[----:B------:R-:W-:Y:S06]  /*3430*/  @!P1 BRA `(.L_x_2195) ;  /* 0x0000002000cc9947 */ /* 0x000fec0003800000 */
[----:B------:R-:W-:Y:S01]  /*3440*/  IMAD.MOV.U32 R14, RZ, RZ, R8 ;  /* 0x000000ffff0e7224 */ /* 0x000fe200078e0008 */
[----:B------:R-:W-:Y:S01]  /*3450*/  MOV R87, RZ ;  /* 0x000000ff00577202 */ /* 0x000fe20000000f00 */
[----:B------:R-:W-:Y:S01]  /*3460*/  IMAD.MOV.U32 R19, RZ, RZ, R10 ;  /* 0x000000ffff137224 */ /* 0x000fe200078e000a */
[----:B------:R-:W-:Y:S01]  /*3470*/  UMOV UR5, URZ ;  /* 0x0000003f00057c82 */ /* 0x000fe20008000000 */
[----:B------:R-:W-:Y:S01]  /*3480*/  IMAD.MOV.U32 R21, RZ, RZ, RZ ;  /* 0x000000ffff157224 */ /* 0x000fe200078e00ff */
[----:B------:R-:W-:Y:S01]  /*3490*/  ULDC UR6, c[0x0][0x288] ;  /* 0x0000a20000067ab9 */ /* 0x000fe20000000800 */
[----:B------:R-:W-:-:S07]  /*34a0*/  IMAD.MOV.U32 R6, RZ, RZ, 0x3f800000 ;  /* 0x3f800000ff067424 */ /* 0x000fce00078e00ff */
.L_x_2206:
[----:B------:R-:W-:-:S04]  /*34b0*/  UISETP.NE.AND UP0, UPT, UR5, 0x1, UPT ;  /* 0x000000010500788c */ /* 0x000fc8000bf05270 */
[----:B------:R-:W-:-:S06]  /*34c0*/  USEL UR4, URZ, 0x1, UP0 ;  /* 0x000000013f047887 */ /* 0x000fcc0008000000 */
[----:B------:R-:W-:Y:S01]  /*34d0*/  LOP3.LUT R0, R21, UR4, RZ, 0x3c, !PT ;  /* 0x0000000415007c12 */ /* 0x000fe2000f8e3cff */
[----:B------:R-:W-:Y:S06]  /*34e0*/  @!P0 BRA `(.L_x_2196) ;  /* 0x0000000000048947 */ /* 0x000fec0003800000 */
[----:B------:R-:W-:Y:S01]  /*34f0*/  BPT.TRAP 0x1 ;  /* 0x000000040000795c */ /* 0x000fe20000300000 */
.L_x_2196:
        /* <DEDUP_REMOVED lines=8> */
.L_x_2197:
[----:B-1----:R-:W-:Y:S05]  /*3580*/  @P1 BRA `(.L_x_2198) ;  /* 0x0000000000081947 */ /* 0x002fea0003800000 */
[----:B------:R-:W1:Y:S02]  /*3590*/  SYNCS.PHASECHK.TRANS64.TRYWAIT P1, [UR7+0x2a830], R5 ;  /* 0x02a83005ff0075a7 */ /* 0x000e640008020147 */
[----:B-1----:R-:W-:Y:S05]  /*35a0*/  @!P1 BRA `(.L_x_2199) ;  /* 0x0000009c00949947 */ /* 0x002fea0003800000 */
.L_x_2198:
        /* <DEDUP_REMOVED lines=129> */
.L_x_2200:
[----:B------:R-:W-:Y:S01]  /*3dc0*/  ULEA UR10, UR5, UR38, 0x3 ;  /* 0x00000026050a7291 */ /* 0x000fe2000f8e183f */
[----:B01----:R-:W-:-:S08]  /*3dd0*/  SHF.L.U32 R5, R21, 0x1f, RZ ;  /* 0x0000001f15057819 */ /* 0x003fd000000006ff */
[----:B------:R0:W1:Y:S01]  /*3de0*/  SYNCS.PHASECHK.TRANS64.TRYWAIT P1, [UR10+0x2a850], R5 ;  /* 0x02a85005ff0075a7 */ /* 0x000062000802014a */
[----:B------:R-:W-:Y:S05]  /*3df0*/  @!P0 BRA `(.L_x_2201) ;  /* 0x0000000000048947 */ /* 0x000fea0003800000 */
[----:B------:R-:W-:Y:S01]  /*3e00*/  BPT.TRAP 0x1 ;  /* 0x000000040000795c */ /* 0x000fe20000300000 */
.L_x_2201:
[----:B-1----:R-:W-:Y:S05]  /*3e10*/  @P1 BRA `(.L_x_2202) ;  /* 0x0000000000081947 */ /* 0x002fea0003800000 */
[----:B------:R-:W1:Y:S02]  /*3e20*/  SYNCS.PHASECHK.TRANS64.TRYWAIT P1, [UR10+0x2a850], R5 ;  /* 0x02a85005ff0075a7 */ /* 0x000e64000802014a */
[----:B-1----:R-:W-:Y:S05]  /*3e30*/  @!P1 BRA `(.L_x_2203) ;  /* 0x0000009400889947 */ /* 0x002fea0003800000 */
.L_x_2202:
[----:B------:R-:W-:Y:S01]  /*3e40*/  UIADD3 UR11, UR38, 0x400, URZ ;  /* 0x00000400260b7890 */ /* 0x000fe2000fffe03f */
[----:B------:R-:W-:Y:S01]  /*3e50*/  WARPGROUP.ARRIVE ;  /* 0x00000000000079c5 */ /* 0x000fe20000000000 */
[----:B------:R-:W-:Y:S01]  /*3e60*/  UMOV UR15, 0x40000040 ;  /* 0x40000040000f7882 */ /* 0x000fe20000000000 */
[----:B------:R-:W-:Y:S01]  /*3e70*/  UMOV UR19, 0x40000040 ;  /* 0x4000004000137882 */ /* 0x000fe20000000000 */
[----:B------:R-:W-:-:S04]  /*3e80*/  USHF.R.U32.HI UR11, URZ, 0x4, UR11 ;  /* 0x000000043f0b7899 */ /* 0x000fc8000801160b */
[----:B------:R-:W-:-:S04]  /*3e90*/  ULOP3.LUT UR11, UR11, 0x3fff, URZ, 0xc0, !UPT ;  /* 0x00003fff0b0b7892 */ /* 0x000fc8000f8ec03f */
[----:B------:R-:W-:-:S04]  /*3ea0*/  ULOP3.LUT UR11, UR11, 0x3000000, URZ, 0xfc, !UPT ;  /* 0x030000000b0b7892 */ /* 0x000fc8000f8efc3f */
[----:B------:R-:W-:-:S04]  /*3eb0*/  UIMAD UR14, UR5, 0x600, UR11 ;  /* 0x00000600050e78a4 */ /* 0x000fc8000f8e020b */
[----:B------:R-:W-:-:S05]  /*3ec0*/  UIADD3 UR18, UR14, 0x80, URZ ;  /* 0x000000800e127890 */ /* 0x000fca000fffe03f */
[----:B------:R-:W-:Y:S01]  /*3ed0*/  HGMMA.64x128x16.F32 R24, R156, gdesc[UR12].tnspB, R24, gsb0 ;  /* 0x41e0000c9c187df0 */ /* 0x000fe20008000818 */
[----:B------:R-:W-:Y:S02]  /*3ee0*/  UMOV UR15, 0x40000040 ;  /* 0x40000040000f7882 */ /* 0x000fe40000000000 */
        /* <DEDUP_REMOVED lines=18> */
[----:B------:R-:W-:Y:S03]  /*4010*/  HGMMA.64x128x16.F32 R24, R140, gdesc[UR16].tnspB, R24, gsb0 ;  /* 0x41e000108c187df0 */ /* 0x000fe60008000818 */
[----:B------:R-:W-:Y:S02]  /*4020*/  WARPGROUP.DEPBAR.LE gsb0, 0x0 ;  /* 0x00008000000079c5 */ /* 0x000fe40000010000 */
[----:B------:R-:W-:-:S07]  /*4030*/  WARPGROUP.ARRIVE ;  /* 0x00000000000079c5 */ /* 0x000fce0000000000 */
[----:B------:R-:W-:Y:S03]  /*4040*/  HGMMA.64x128x16.F32 R24, R136, gdesc[UR12].tnspB, R24, gsb0 ;  /* 0x41e0000c88187df0 */ /* 0x000fe60008000818 */
[----:B------:R-:W-:Y:S02]  /*4050*/  WARPGROUP.DEPBAR.LE gsb0, 0x0 ;  /* 0x00008000000079c5 */ /* 0x000fe40000010000 */
[----:B------:R-:W-:Y:S05]  /*4060*/  @!P0 BRA `(.L_x_2204) ;  /* 0x0000000000048947 */ /* 0x000fea0003800000 */
[----:B------:R-:W-:Y:S01]  /*4070*/  BPT.TRAP 0x1 ;  /* 0x000000040000795c */ /* 0x000fe20000300000 */
.L_x_2204:
[----:B------:R-:W-:Y:S01]  /*4080*/  UISETP.NE.AND UP0, UPT, UR60, URZ, UPT ;  /* 0x0000003f3c00728c */ /* 0x000fe2000bf05270 */
[----:B------:R-:W-:Y:S01]  /*4090*/  IMAD.MOV.U32 R7, RZ, RZ, R9 ;  /* 0x000000ffff077224 */ /* 0x000fe200078e0009 */
[----:B------:R-:W-:Y:S01]  /*40a0*/  ULDC UR11, c[0x0][0x2f0] ;  /* 0x0000bc00000b7ab9 */ /* 0x000fe20000000800 */
[----:B------:R-:W-:-:S03]  /*40b0*/  UIADD3 UR7, UR7, 0x2a840, URZ ;  /* 0x0002a84007077890 */ /* 0x000fc6000fffe03f */
[----:B------:R-:W-:Y:S01]  /*40c0*/  PLOP3.LUT P1, PT, PT, PT, UP0, 0x80, 0x0 ;  /* 0x000000000000781c */ /* 0x000fe20003f2f008 */
[----:B------:R-:W-:Y:S01]  /*40d0*/  UPRMT UR7, UR61, 0x654, UR7 ;  /* 0x000006543d077896 */ /* 0x000fe20008000007 */
[----:B------:R-:W-:-:S03]  /*40e0*/  PLOP3.LUT P2, PT, PT, PT, UP0, 0x80, 0x0 ;  /* 0x000000000000781c */ /* 0x000fc60003f4f008 */
[----:B------:R-:W-:-:S05]  /*40f0*/  @UP0 ULDC UR5, c[0x0][0x44c] ;  /* 0x0001130000050ab9 */ /* 0x000fca0000000800 */
[----:B------:R-:W-:Y:S03]  /*4100*/  SYNCS.ARRIVE.TRANS64.RED.A1T0 RZ, [UR7], RZ ;  /* 0x000000ffffff79a7 */ /* 0x000fe60008100407 */
[----:B01----:R-:W-:Y:S01]  /*4110*/  @P1 IMAD.HI.U32 R5, R9, UR5, RZ ;  /* 0x0000000509051c27 */ /* 0x003fe2000f8e00ff */
[----:B------:R-:W-:-:S04]  /*4120*/  @UP0 ULDC UR5, c[0x0][0x450] ;  /* 0x0001140000050ab9 */ /* 0x000fc80000000800 */
[----:B------:R-:W-:Y:S01]  /*4130*/  @P2 SHF.R.U32.HI R7, RZ, UR5, R5 ;  /* 0x00000005ff072c19 */ /* 0x000fe20008011605 */
[----:B------:R-:W-:-:S04]  /*4140*/  IMAD.MOV.U32 R5, RZ, RZ, -0x60 ;  /* 0xffffffa0ff057424 */ /* 0x000fc800078e00ff */
[----:B------:R-:W0:Y:S01]  /*4150*/  SHFL.IDX PT, R21, R7, RZ, 0x1c1f ;  /* 0x001c1fff07157589 */ /* 0x000e2200000e0000 */
[----:B------:R-:W-:-:S03]  /*4160*/  IMAD R6, R20, R5, 0x1 ;  /* 0x0000000114067424 */ /* 0x000fc600078e0205 */
[----:B------:R-:W1:Y:S01]  /*4170*/  SHFL.IDX PT, R7, R7, 0x1, 0x1c1f ;  /* 0x003c1f0007077f89 */ /* 0x000e6200000e0000 */
[----:B------:R-:W-:-:S04]  /*4180*/  IMAD R5, R11, -0x2, R6 ;  /* 0xfffffffe0b057824 */ /* 0x000fc800078e0206 */
[----:B------:R-:W-:-:S05]  /*4190*/  IMAD R10, R18, UR11, R5 ;  /* 0x0000000b120a7c24 */ /* 0x000fca000f8e0205 */
[----:B0-----:R-:W-:-:S04]  /*41a0*/  IADD3 R21, R21, -UR6, R10 ;  /* 0x8000000615157c10 */ /* 0x001fc8000fffe00a */
[C---:B------:R-:W-:Y:S02]  /*41b0*/  ISETP.GT.AND P1, PT, R21.reuse, RZ, PT ;  /* 0x000000ff1500720c */ /* 0x040fe40003f24270 */
[C---:B------:R-:W-:Y:S02]  /*41c0*/  ISETP.GT.AND P2, PT, R21.reuse, 0x1, PT ;  /* 0x000000011500780c */ /* 0x040fe40003f44270 */
[----:B------:R-:W-:Y:S02]  /*41d0*/  FSEL R140, R88, -INF , P1 ;  /* 0xff800000588c7808 */ /* 0x000fe40000800000 */
[----:B------:R-:W-:Y:S02]  /*41e0*/  ISETP.GT.AND P1, PT, R21, 0x8, PT ;  /* 0x000000081500780c */ /* 0x000fe40003f24270 */
[----:B------:R-:W-:Y:S02]  /*41f0*/  FSEL R142, R89, -INF , P2 ;  /* 0xff800000598e7808 */ /* 0x000fe40001000000 */
[----:B------:R-:W-:-:S02]  /*4200*/  FMNMX.FTZ R5, R140, R19, !PT ;  /* 0x000000138c057209 */ /* 0x000fc40007810000 */
[C---:B------:R-:W-:Y:S02]  /*4210*/  ISETP.GT.AND P2, PT, R21.reuse, 0x9, PT ;  /* 0x000000091500780c */ /* 0x040fe40003f44270 */
[----:B------:R-:W-:Y:S02]  /*4220*/  FSEL R144, R92, -INF , P1 ;  /* 0xff8000005c907808 */ /* 0x000fe40000800000 */
[----:B------:R-:W-:Y:S02]  /*4230*/  FMNMX.FTZ R5, R142, R5, !PT ;  /* 0x000000058e057209 */ /* 0x000fe40007810000 */
        /* <DEDUP_REMOVED lines=61> */
[----:B------:R-:W-:Y:S02]  /*4610*/  FMNMX.FTZ R5, R132, R5, !PT ;  /* 0x0000000584057209 */ /* 0x000fe40007810000 */
[----:B-1----:R-:W-:-:S02]  /*4620*/  IADD3 R93, R7, -UR6, R10 ;  /* 0x80000006075d7c10 */ /* 0x002fc4000fffe00a */
[----:B------:R-:W-:Y:S02]  /*4630*/  FMNMX.FTZ R21, R104, R5, !PT ;  /* 0x0000000568157209 */ /* 0x000fe40007810000 */
[----:B------:R-:W0:Y:S01]  /*4640*/  LDC R5, c[0x0][0x988] ;  /* 0x00026200ff057b82 */ /* 0x000e220000000800 */
[C---:B------:R-:W-:Y:S02]  /*4650*/  ISETP.GT.AND P1, PT, R93.reuse, RZ, PT ;  /* 0x000000ff5d00720c */ /* 0x040fe40003f24270 */
[----:B------:R-:W1:Y:S01]  /*4660*/  SHFL.BFLY PT, R136, R21, 0x2, 0x1f ;  /* 0x0c401f0015887f89 */ /* 0x000e6200000e0000 */
[C---:B------:R-:W-:Y:S02]  /*4670*/  ISETP.GT.AND P2, PT, R93.reuse, 0x1, PT ;  /* 0x000000015d00780c */ /* 0x040fe40003f44270 */
[----:B------:R-:W-:Y:S02]  /*4680*/  FSEL R90, R90, -INF , P1 ;  /* 0xff8000005a5a7808 */ /* 0x000fe40000800000 */
[----:B------:R-:W-:-:S02]  /*4690*/  ISETP.GT.AND P3, PT, R93, 0x8, PT ;  /* 0x000000085d00780c */ /* 0x000fc40003f64270 */
[----:B------:R-:W-:Y:S02]  /*46a0*/  FMNMX.FTZ R7, R90, R14, !PT ;  /* 0x0000000e5a077209 */ /* 0x000fe40007810000 */
[----:B------:R-:W-:Y:S02]  /*46b0*/  ISETP.GT.AND P4, PT, R93, 0x9, PT ;  /* 0x000000095d00780c */ /* 0x000fe40003f84270 */
[----:B------:R-:W-:Y:S02]  /*46c0*/  FSEL R94, R94, -INF , P3 ;  /* 0xff8000005e5e7808 */ /* 0x000fe40001800000 */
[----:B------:R-:W-:Y:S02]  /*46d0*/  FSEL R138, R95, -INF , P4 ;  /* 0xff8000005f8a7808 */ /* 0x000fe40002000000 */
[----:B------:R-:W-:Y:S02]  /*46e0*/  ISETP.GT.AND P3, PT, R93, 0x11, PT ;  /* 0x000000115d00780c */ /* 0x000fe40003f64270 */
[----:B-1----:R-:W-:-:S05]  /*46f0*/  FMNMX.FTZ R23, R21, R136, !PT ;  /* 0x0000008815177209 */ /* 0x002fca0007810000 */
[----:B------:R-:W1:Y:S02]  /*4700*/  SHFL.BFLY PT, R136, R23, 0x1, 0x1f ;  /* 0x0c201f0017887f89 */ /* 0x000e6400000e0000 */
[----:B-1----:R-:W-:Y:S02]  /*4710*/  FMNMX.FTZ R10, R23, R136, !PT ;  /* 0x00000088170a7209 */ /* 0x002fe40007810000 */
[----:B------:R-:W-:Y:S02]  /*4720*/  FSEL R136, R91, -INF , P2 ;  /* 0xff8000005b887808 */ /* 0x000fe40001000000 */
[C---:B------:R-:W-:Y:S01]  /*4730*/  FSETP.NEU.FTZ.AND P1, PT, R10.reuse, -INF , PT ;  /* 0xff8000000a00780b */ /* 0x040fe20003f3d000 */
[----:B0-----:R-:W-:Y:S01]  /*4740*/  FMUL.FTZ R21, R10, R5 ;  /* 0x000000050a157220 */ /* 0x001fe20000410000 */
[----:B------:R-:W-:Y:S02]  /*4750*/  FMNMX.FTZ R7, R136, R7, !PT ;  /* 0x0000000788077209 */ /* 0x000fe40007810000 */
[----:B------:R-:W-:-:S02]  /*4760*/  ISETP.GT.AND P2, PT, R93, 0x10, PT ;  /* 0x000000105d00780c */ /* 0x000fc40003f44270 */
[----:B------:R-:W-:Y:S02]  /*4770*/  FMNMX.FTZ R7, R94, R7, !PT ;  /* 0x000000075e077209 */ /* 0x000fe40007810000 */
[----:B------:R-:W-:Y:S02]  /*4780*/  FSEL R109, R21, RZ, P1 ;  /* 0x000000ff156d7208 */ /* 0x000fe40000800000 */
[----:B------:R-:W-:Y:S02]  /*4790*/  FSEL R98, R98, -INF , P2 ;  /* 0xff80000062627808 */ /* 0x000fe40001000000 */
[----:B------:R-:W-:Y:S01]  /*47a0*/  FMNMX.FTZ R7, R138, R7, !PT ;  /* 0x000000078a077209 */ /* 0x000fe20007810000 */
[-CC-:B------:R-:W-:Y:S01]  /*47b0*/  FFMA.FTZ R156, R140, R5.reuse, -R109.reuse ;  /* 0x000000058c9c7223 */ /* 0x180fe2000001086d */
[----:B------:R-:W-:Y:S01]  /*47c0*/  ISETP.GT.AND P2, PT, R93, 0x18, PT ;  /* 0x000000185d00780c */ /* 0x000fe20003f44270 */
[-CC-:B------:R-:W-:Y:S01]  /*47d0*/  FFMA.FTZ R95, R6, R5.reuse, -R109.reuse ;  /* 0x00000005065f7223 */ /* 0x180fe2000001086d */
[----:B------:R-:W-:Y:S01]  /*47e0*/  FSEL R140, R99, -INF , P3 ;  /* 0xff800000638c7808 */ /* 0x000fe20001800000 */
[--C-:B------:R-:W-:Y:S01]  /*47f0*/  FFMA.FTZ R97, R8, R5, -R109.reuse ;  /* 0x0000000508617223 */ /* 0x100fe2000001086d */
[----:B------:R-:W-:Y:S01]  /*4800*/  FMNMX.FTZ R7, R98, R7, !PT ;  /* 0x0000000762077209 */ /* 0x000fe20007810000 */
[-CC-:B------:R-:W-:Y:S01]  /*4810*/  FFMA.FTZ R21, R142, R5.reuse, -R109.reuse ;  /* 0x000000058e157223 */ /* 0x180fe2000001086d */
[C---:B------:R-:W-:Y:S01]  /*4820*/  ISETP.GT.AND P3, PT, R93.reuse, 0x19, PT ;  /* 0x000000195d00780c */ /* 0x040fe20003f64270 */
[-CC-:B------:R-:W-:Y:S01]  /*4830*/  FFMA.FTZ R158, R144, R5.reuse, -R109.reuse ;  /* 0x00000005909e7223 */ /* 0x180fe2000001086d */
[----:B------:R-:W-:Y:S01]  /*4840*/  FSEL R160, R102, -INF , P2 ;  /* 0xff80000066a07808 */ /* 0x000fe20001000000 */
[--C-:B------:R-:W-:Y:S01]  /*4850*/  FFMA.FTZ R23, R146, R5, -R109.reuse ;  /* 0x0000000592177223 */ /* 0x100fe2000001086d */
        /* <DEDUP_REMOVED lines=32> */
[----:B------:R-:W-:Y:S01]  /*4a60*/  ISETP.GT.AND P3, PT, R93, 0x31, PT ;  /* 0x000000315d00780c */ /* 0x000fe20003f64270 */
[----:B------:R-:W-:Y:S01]  /*4a70*/  FFMA.FTZ R107, R104, R5, -R109 ;  /* 0x00000005686b7223 */ /* 0x000fe2000001086d */
[----:B------:R-:W-:Y:S01]  /*4a80*/  FSEL R166, R114, -INF , P2 ;  /* 0xff80000072a67808 */ /* 0x000fe20001000000 */
[----:B------:R-:W-:Y:S01]  /*4a90*/  MUFU.EX2 R156, R156 ;  /* 0x0000009c009c7308 */ /* 0x000fe20000000800 */
[----:B------:R-:W-:-:S02]  /*4aa0*/  FMNMX.FTZ R7, R110, R7, !PT ;  /* 0x000000076e077209 */ /* 0x000fc40007810000 */
[----:B------:R-:W-:Y:S02]  /*4ab0*/  ISETP.GT.AND P2, PT, R93, 0x38, PT ;  /* 0x000000385d00780c */ /* 0x000fe40003f44270 */
[----:B------:R-:W-:Y:S02]  /*4ac0*/  FSEL R172, R115, -INF , P3 ;  /* 0xff80000073ac7808 */ /* 0x000fe40001800000 */
[----:B------:R-:W-:Y:S01]  /*4ad0*/  FMNMX.FTZ R7, R166, R7, !PT ;  /* 0x00000007a6077209 */ /* 0x000fe20007810000 */
[----:B------:R-:W-:Y:S01]  /*4ae0*/  MUFU.EX2 R21, R21 ;  /* 0x0000001500157308 */ /* 0x000fe20000000800 */
[----:B------:R-:W-:Y:S02]  /*4af0*/  ISETP.GT.AND P3, PT, R93, 0x39, PT ;  /* 0x000000395d00780c */ /* 0x000fe40003f64270 */
[----:B------:R-:W-:Y:S02]  /*4b00*/  FSEL R174, R118, -INF , P2 ;  /* 0xff80000076ae7808 */ /* 0x000fe40001000000 */
[----:B------:R-:W-:-:S02]  /*4b10*/  FMNMX.FTZ R7, R172, R7, !PT ;  /* 0x00000007ac077209 */ /* 0x000fc40007810000 */
[----:B------:R-:W-:Y:S01]  /*4b20*/  ISETP.GT.AND P2, PT, R93, 0x40, PT ;  /* 0x000000405d00780c */ /* 0x000fe20003f44270 */
[----:B------:R-:W-:Y:S01]  /*4b30*/  MUFU.EX2 R158, R158 ;  /* 0x0000009e009e7308 */ /* 0x000fe20000000800 */
[----:B------:R-:W-:Y:S02]  /*4b40*/  FSEL R118, R119, -INF , P3 ;  /* 0xff80000077767808 */ /* 0x000fe40001800000 */
[----:B------:R-:W-:Y:S02]  /*4b50*/  FMNMX.FTZ R7, R174, R7, !PT ;  /* 0x00000007ae077209 */ /* 0x000fe40007810000 */
[----:B------:R-:W-:Y:S02]  /*4b60*/  ISETP.GT.AND P3, PT, R93, 0x41, PT ;  /* 0x000000415d00780c */ /* 0x000fe40003f64270 */
        /* <DEDUP_REMOVED lines=22> */
[----:B------:R-:W-:Y:S01]  /*4cd0*/  ISETP.GT.AND P3, PT, R93, 0x59, PT ;  /* 0x000000595d00780c */ /* 0x000fe20003f64270 */
[----:B------:R-:W-:Y:S01]  /*4ce0*/  FFMA.FTZ R93, R22, R5, -R109 ;  /* 0x00000005165d7223 */ /* 0x000fe2000001086d */
[----:B------:R-:W-:Y:S02]  /*4cf0*/  FSEL R134, R134, -INF , P2 ;  /* 0xff80000086867808 */ /* 0x000fe40001000000 */
[----:B------:R-:W-:-:S02]  /*4d00*/  FMNMX.FTZ R7, R106, R7, !PT ;  /* 0x000000076a077209 */ /* 0x000fc40007810000 */
[----:B------:R-:W-:Y:S01]  /*4d10*/  FSEL R22, R135, -INF , P3 ;  /* 0xff80000087167808 */ /* 0x000fe20001800000 */
[----:B------:R-:W-:Y:S01]  /*4d20*/  MUFU.EX2 R148, R148 ;  /* 0x0000009400947308 */ /* 0x000fe20000000800 */
[----:B------:R-:W-:-:S04]  /*4d30*/  FMNMX.FTZ R7, R134, R7, !PT ;  /* 0x0000000786077209 */ /* 0x000fc80007810000 */
[----:B------:R-:W-:-:S03]  /*4d40*/  FMNMX.FTZ R7, R22, R7, !PT ;  /* 0x0000000716077209 */ /* 0x000fc60007810000 */
[----:B------:R-:W-:Y:S02]  /*4d50*/  MUFU.EX2 R93, R93 ;  /* 0x0000005d005d7308 */ /* 0x000fe40000000800 */
[----:B------:R-:W0:Y:S06]  /*4d60*/  SHFL.BFLY PT, R6, R7, 0x2, 0x1f ;  /* 0x0c401f0007067f89 */ /* 0x000e2c00000e0000 */
        /* <DEDUP_REMOVED lines=13> */
[----:B------:R-:W-:Y:S02]  /*4e40*/  FSEL R109, R6, RZ, P2 ;  /* 0x000000ff066d7208 */ /* 0x000fe40001000000 */
[----:B------:R-:W-:-:S03]  /*4e50*/  FSEL R6, R10, RZ, P1 ;  /* 0x000000ff0a067208 */ /* 0x000fc60000800000 */
[-CC-:B------:R-:W-:Y:S01]  /*4e60*/  FFMA.FTZ R157, R90, R5.reuse, -R109.reuse ;  /* 0x000000055a9d7223 */ /* 0x180fe2000001086d */
[-C--:B------:R-:W-:Y:S01]  /*4e70*/  FFMA.FTZ R90, R136, R5.reuse, -R109 ;  /* 0x00000005885a7223 */ /* 0x080fe2000001086d */
[----:B------:R-:W-:Y:S01]  /*4e80*/  FADD.FTZ R6, -R6, R19 ;  /* 0x0000001306067221 */ /* 0x000fe20000010100 */
[----:B------:R-:W-:Y:S01]  /*4e90*/  FSEL R19, R8, RZ, P2 ;  /* 0x000000ff08137208 */ /* 0x000fe20001000000 */
[-CC-:B------:R-:W-:Y:S01]  /*4ea0*/  FFMA.FTZ R159, R94, R5.reuse, -R109.reuse ;  /* 0x000000055e9f7223 */ /* 0x180fe2000001086d */
[-CC-:B------:R-:W-:Y:S01]  /*4eb0*/  FFMA.FTZ R138, R138, R5.reuse, -R109.reuse ;  /* 0x000000058a8a7223 */ /* 0x180fe2000001086d */
[-C--:B------:R-:W-:Y:S01]  /*4ec0*/  FMUL.FTZ R7, R6, R5.reuse ;  /* 0x0000000506077220 */ /* 0x080fe20000410000 */
[----:B------:R-:W-:Y:S01]  /*4ed0*/  MUFU.EX2 R157, R157 ;  /* 0x0000009d009d7308 */ /* 0x000fe20000000800 */
[----:B------:R-:W-:Y:S01]  /*4ee0*/  FADD.FTZ R6, -R19, R14 ;  /* 0x0000000e13067221 */ /* 0x000fe20000010100 */
[-CC-:B------:R-:W-:Y:S01]  /*4ef0*/  FFMA.FTZ R98, R98, R5.reuse, -R109.reuse ;  /* 0x0000000562627223 */ /* 0x180fe2000001086d */
[-CC-:B------:R-:W-:Y:S01]  /*4f00*/  FFMA.FTZ R140, R140, R5.reuse, -R109.reuse ;  /* 0x000000058c8c7223 */ /* 0x180fe2000001086d */
[-CC-:B------:R-:W-:Y:S01]  /*4f10*/  FFMA.FTZ R160, R160, R5.reuse, -R109.reuse ;  /* 0x00000005a0a07223 */ /* 0x180fe2000001086d */
[-C--:B------:R-:W-:Y:S01]  /*4f20*/  FMUL.FTZ R6, R6, R5.reuse ;  /* 0x0000000506067220 */ /* 0x080fe20000410000 */
        /* <DEDUP_REMOVED lines=14> */
[-CC-:B------:R-:W-:Y:S01]  /*5010*/  FFMA.FTZ R102, R102, R5.reuse, -R109.reuse ;  /* 0x0000000566667223 */ /* 0x180fe2000001086d */
[-CC-:B------:R-:W-:Y:S01]  /*5020*/  FFMA.FTZ R130, R130, R5.reuse, -R109.reuse ;  /* 0x0000000582827223 */ /* 0x180fe2000001086d */
[-CC-:B------:R-:W-:Y:S01]  /*5030*/  FFMA.FTZ R106, R106, R5.reuse, -R109.reuse ;  /* 0x000000056a6a7223 */ /* 0x180fe2000001086d */
[-CC-:B------:R-:W-:Y:S01]  /*5040*/  FFMA.FTZ R134, R134, R5.reuse, -R109.reuse ;  /* 0x0000000586867223 */ /* 0x180fe2000001086d */
[----:B------:R-:W2:Y:S01]  /*5050*/  MUFU.EX2 R90, R90 ;  /* 0x0000005a005a7308 */ /* 0x000ea20000000800 */
[----:B0-----:R-:W-:Y:S01]  /*5060*/  FFMA.FTZ R4, R7, R4, R156 ;  /* 0x0000000407047223 */ /* 0x001fe2000001009c */
[----:B------:R-:W-:-:S03]  /*5070*/  FFMA.FTZ R22, R22, R5, -R109 ;  /* 0x0000000516167223 */ /* 0x000fc6000001086d */
[----:B------:R-:W-:-:S03]  /*5080*/  FADD.FTZ R19, R21, R4 ;  /* 0x0000000415137221 */ /* 0x000fc60000010000 */
[----:B------:R-:W0:Y:S01]  /*5090*/  MUFU.EX2 R159, R159 ;  /* 0x0000009f009f7308 */ /* 0x000e220000000800 */
[----:B-1----:R-:W-:Y:S01]  /*50a0*/  FFMA.FTZ R3, R6, R3, R157 ;  /* 0x0000000306037223 */ /* 0x002fe2000001009d */
[----:B------:R-:W-:-:S06]  /*50b0*/  FADD.FTZ R14, R158, R19 ;  /* 0x000000139e0e7221 */ /* 0x000fcc0000010000 */
        /* <DEDUP_REMOVED lines=30> */
[----:B------:R-:W-:-:S06]  /*52a0*/  FADD.FTZ R3, R101, R14 ;  /* 0x0000000e65037221 */ /* 0x000fcc0000010000 */
        /* <DEDUP_REMOVED lines=42> */
.L_x_2205:
        /* <DEDUP_REMOVED lines=32> */
[----:B------:R-:W-:Y:S01]  /*5750*/  MOV R19, R10 ;  /* 0x0000000a00137202 */ /* 0x000fe20000000f00 */
[----:B------:R-:W-:Y:S06]  /*5760*/  @P1 BRA `(.L_x_2206) ;  /* 0xffffffdc00501947 */ /* 0x000fec000383ffff */
.L_x_2195:
[----:B------:R-:W-:-:S13]  /*5770*/  ISETP.GE.AND P1, PT, R20, R17, PT ;  /* 0x000000111400720c */ /* 0x000fda0003f26270 */
[----:B------:R-:W-:Y:S05]  /*5780*/  @!P1 BRA `(.L_x_2207) ;  /* 0x0000001800e89947 */ /* 0x000fea0003800000 */
[----:B------:R-:W-:Y:S01]  /*5790*/  IMAD.MOV.U32 R9, RZ, RZ, R8 ;  /* 0x000000ffff097224 */ /* 0x000fe200078e0008 */
[----:B------:R-:W-:Y:S01]  /*57a0*/  UMOV UR6, UR4 ;  /* 0x0000000400067c82 */ /* 0x000fe20008000000 */
[----:B------:R-:W-:Y:S02]  /*57b0*/  IMAD.MOV.U32 R11, RZ, RZ, R10 ;  /* 0x000000ffff0b7224 */ /* 0x000fe400078e000a */
[----:B------:R-:W-:-:S07]  /*57c0*/  IMAD.MOV.U32 R14, RZ, RZ, R0 ;  /* 0x000000ffff0e7224 */ /* 0x000fce00078e0000 */
.L_x_2218:
[----:B------:R-:W-:-:S04]  /*57d0*/  UIADD3 UR4, UR6, 0x1, URZ ;  /* 0x0000000106047890 */ /* 0x000fc8000fffe03f */
[----:B------:R-:W-:-:S04]  /*57e0*/  UISETP.NE.AND UP0, UPT, UR4, 0x2, UPT ;  /* 0x000000020400788c */ /* 0x000fc8000bf05270 */
[----:B------:R-:W-:Y:S02]  /*57f0*/  USEL UR5, URZ, 0x1, UP0 ;  /* 0x000000013f057887 */ /* 0x000fe40008000000 */
[----:B------:R-:W-:-:S04]  /*5800*/  USEL UR4, UR4, URZ, UP0 ;  /* 0x0000003f04047287 */ /* 0x000fc80008000000 */
[----:B------:R-:W-:Y:S01]  /*5810*/  LOP3.LUT R0, R14, UR5, RZ, 0x3c, !PT ;  /* 0x000000050e007c12 */ /* 0x000fe2000f8e3cff */
[----:B------:R-:W-:Y:S07]  /*5820*/  @!P0 BRA `(.L_x_2208) ;  /* 0x0000000000048947 */ /* 0x000fee0003800000 */
[----:B------:R-:W-:Y:S01]  /*5830*/  BPT.TRAP 0x1 ;  /* 0x000000040000795c */ /* 0x000fe20000300000 */
.L_x_2208:
[----:B------:R-:W-:Y:S01]  /*5840*/  ULEA UR7, UR4, UR38, 0x3 ;  /* 0x0000002604077291 */ /* 0x000fe2000f8e183f */
[----:B------:R-:W-:-:S08]  /*5850*/  SHF.L.U32 R5, R0, 0x1f, RZ ;  /* 0x0000001f00057819 */ /* 0x000fd000000006ff */
[----:B------:R0:W1:Y:S01]  /*5860*/  SYNCS.PHASECHK.TRANS64.TRYWAIT P1, [UR7+0x2a830], R5 ;  /* 0x02a83005ff0075a7 */ /* 0x0000620008020147 */
[----:B------:R-:W-:Y:S05]  /*5870*/  @!P0 BRA `(.L_x_2209) ;  /* 0x0000000000048947 */ /* 0x000fea0003800000 */
[----:B------:R-:W-:Y:S01]  /*5880*/  BPT.TRAP 0x1 ;  /* 0x000000040000795c */ /* 0x000fe20000300000 */
.L_x_2209:
[----:B-1----:R-:W-:Y:S05]  /*5890*/  @P1 BRA `(.L_x_2210) ;  /* 0x0000000000081947 */ /* 0x002fea0003800000 */
[----:B------:R-:W1:Y:S02]  /*58a0*/  SYNCS.PHASECHK.TRANS64.TRYWAIT P1, [UR7+0x2a830], R5 ;  /* 0x02a83005ff0075a7 */ /* 0x000e640008020147 */
[----:B-1----:R-:W-:Y:S05]  /*58b0*/  @!P1 BRA `(.L_x_2211) ;  /* 0x0000007c00009947 */ /* 0x002fea0003800000 */
.L_x_2210:
        /* <DEDUP_REMOVED lines=129> */
.L_x_2212:
[----:B------:R-:W-:Y:S01]  /*60d0*/  ULEA UR5, UR6, UR38, 0x3 ;  /* 0x0000002606057291 */ /* 0x000fe2000f8e183f */
[----:B01----:R-:W-:-:S08]  /*60e0*/  SHF.L.U32 R5, R14, 0x1f, RZ ;  /* 0x0000001f0e057819 */ /* 0x003fd000000006ff */
[----:B------:R0:W1:Y:S01]  /*60f0*/  SYNCS.PHASECHK.TRANS64.TRYWAIT P1, [UR5+0x2a850], R5 ;  /* 0x02a85005ff0075a7 */ /* 0x0000620008020145 */
[----:B------:R-:W-:Y:S05]  /*6100*/  @!P0 BRA `(.L_x_2213) ;  /* 0x0000000000048947 */ /* 0x000fea0003800000 */
[----:B------:R-:W-:Y:S01]  /*6110*/  BPT.TRAP 0x1 ;  /* 0x000000040000795c */ /* 0x000fe20000300000 */
.L_x_2213:
[----:B-1----:R-:W-:Y:S05]  /*6120*/  @P1 BRA `(.L_x_2214) ;  /* 0x0000000000081947 */ /* 0x002fea0003800000 */
[----:B------:R-:W1:Y:S02]  /*6130*/  SYNCS.PHASECHK.TRANS64.TRYWAIT P1, [UR5+0x2a850], R5 ;  /* 0x02a85005ff0075a7 */ /* 0x000e640008020145 */
[----:B-1----:R-:W-:Y:S05]  /*6140*/  @!P1 BRA `(.L_x_2215) ;  /* 0x0000007000f49947 */ /* 0x002fea0003800000 */
.L_x_2214:
        /* <DEDUP_REMOVED lines=38> */
.L_x_2216:
        /* <DEDUP_REMOVED lines=54> */
[----:B------:R-:W0:Y:S01]  /*6710*/  LDC R5, c[0x0][0x988] ;  /* 0x00026200ff057b82 */ /* 0x000e220000000800 */
[----:B-1----:R-:W-:Y:S02]  /*6720*/  FMNMX.FTZ R18, R7, R8, !PT ;  /* 0x0000000807127209 */ /* 0x002fe40007810000 */
[----:B------:R-:W1:Y:S04]  /*6730*/  SHFL.BFLY PT, R15, R14, 0x1, 0x1f ;  /* 0x0c201f000e0f7f89 */ /* 0x000e6800000e0000 */
[----:B------:R-:W2:Y:S01]  /*6740*/  SHFL.BFLY PT, R19, R18, 0x1, 0x1f ;  /* 0x0c201f0012137f89 */ /* 0x000ea200000e0000 */
[----:B-1----:R-:W-:-:S02]  /*6750*/  FMNMX.FTZ R10, R14, R15, !PT ;  /* 0x0000000f0e0a7209 */ /* 0x002fc40007810000 */
[----:B--2---:R-:W-:-:S03]  /*6760*/  FMNMX.FTZ R8, R18, R19, !PT ;  /* 0x0000001312087209 */ /* 0x004fc60007810000 */
[CC--:B0-----:R-:W-:Y:S01]  /*6770*/  FMUL.FTZ R160, R10.reuse, R5.reuse ;  /* 0x000000050aa07220 */ /* 0x0c1fe20000410000 */
[----:B------:R-:W-:Y:S01]  /*6780*/  FADD.FTZ R22, -R10, R11 ;  /* 0x0000000b0a167221 */ /* 0x000fe20000010100 */
[C---:B------:R-:W-:Y:S01]  /*6790*/  FADD.FTZ R6, -R8.reuse, R9 ;  /* 0x0000000908067221 */ /* 0x040fe20000010100 */
[-C--:B------:R-:W-:Y:S01]  /*67a0*/  FMUL.FTZ R14, R8, R5.reuse ;  /* 0x00000005080e7220 */ /* 0x080fe20000410000 */
[-C--:B------:R-:W-:Y:S01]  /*67b0*/  FFMA.FTZ R156, R88, R5.reuse, -R160 ;  /* 0x00000005589c7223 */ /* 0x080fe200000108a0 */
[-C--:B------:R-:W-:Y:S01]  /*67c0*/  FMUL.FTZ R22, R22, R5.reuse ;  /* 0x0000000516167220 */ /* 0x080fe20000410000 */
        /* <DEDUP_REMOVED lines=43> */
[----:B------:R2:W0:Y:S01]  /*6a80*/  MUFU.EX2 R18, R91 ;  /* 0x0000005b00127308 */ /* 0x0004220000000800 */
        /* <DEDUP_REMOVED lines=12> */
[-C--:B------:R-:W-:Y:S01]  /*6b50*/  FFMA.FTZ R109, R133, R5.reuse, -R160 ;  /* 0x00000005856d7223 */ /* 0x080fe200000108a0 */
[----:B------:R-:W-:-:S02]  /*6b60*/  FFMA.FTZ R14, R135, R5, -R14 ;  /* 0x00000005870e7223 */ /* 0x000fc4000001080e */
        /* <DEDUP_REMOVED lines=90> */
.L_x_2217:
[----:B------:R-:W-:Y:S01]  /*7110*/  UIADD3 UR5, UR5, 0x2a860, URZ ;  /* 0x0002a86005057890 */ /* 0x000fe2000fffe03f */
[----:B------:R-:W-:Y:S01]  /*7120*/  ISETP.GT.AND P1, PT, R20, R17, PT ;  /* 0x000000111400720c */ /* 0x000fe20003f24270 */
[----:B------:R-:W-:Y:S01]  /*7130*/  UMOV UR6, UR4 ;  /* 0x0000000400067c82 */ /* 0x000fe20008000000 */
[----:B------:R-:W-:Y:S01]  /*7140*/  F2FP.F16.F32.PACK_AB R156, R9, R156 ;  /* 0x0000009c099c723e */ /* 0x000fe200000000ff */
[----:B------:R-:W-:Y:S01]  /*7150*/  UPRMT UR5, UR61, 0x654, UR5 ;  /* 0x000006543d057896 */ /* 0x000fe20008000005 */
[----:B------:R-:W-:Y:S01]  /*7160*/  F2FP.F16.F32.PACK_AB R158, R11, R158 ;  /* 0x0000009e0b9e723e */ /* 0x000fe200000000ff */
[----:B------:R-:W-:Y:S01]  /*7170*/  IMAD.MOV.U32 R9, RZ, RZ, R8 ;  /* 0x000000ffff097224 */ /* 0x000fe200078e0008 */
        /* <DEDUP_REMOVED lines=26> */
[----:B------:R-:W-:Y:S06]  /*7320*/  @P1 BRA `(.L_x_2218) ;  /* 0xffffffe400281947 */ /* 0x000fec000383ffff */
.L_x_2207:
        /* <DEDUP_REMOVED lines=67> */
.L_x_2219:
[----:B------:R-:W-:Y:S01]  /*7760*/  ULEA UR5, UR4, UR38, 0x3 ;  /* 0x0000002604057291 */ /* 0x000fe2000f8e183f */
[----:B------:R-:W-:-:S08]  /*7770*/  SHF.L.U32 R0, R0, 0x1f, RZ ;  /* 0x0000001f00007819 */ /* 0x000fd000000006ff */
[----:B------:R0:W1:Y:S01]  /*7780*/  SYNCS.PHASECHK.TRANS64.TRYWAIT P1, [UR5+0x2a850], R0 ;  /* 0x02a85000ff0075a7 */ /* 0x0000620008020145 */
[----:B------:R-:W-:Y:S05]  /*7790*/  @!P0 BRA `(.L_x_2220) ;  /* 0x0000000000048947 */ /* 0x000fea0003800000 */
[----:B------:R-:W-:Y:S01]  /*77a0*/  BPT.TRAP 0x1 ;  /* 0x000000040000795c */ /* 0x000fe20000300000 */
.L_x_2220:
[----:B-1----:R-:W-:Y:S05]  /*77b0*/  @P1 BRA `(.L_x_2221) ;  /* 0x0000000000081947 */ /* 0x002fea0003800000 */
[----:B------:R-:W1:Y:S02]  /*77c0*/  SYNCS.PHASECHK.TRANS64.TRYWAIT P1, [UR5+0x2a850], R0 ;  /* 0x02a85000ff0075a7 */ /* 0x000e640008020145 */
[----:B-1----:R-:W-:Y:S05]  /*77d0*/  @!P1 BRA `(.L_x_2222) ;  /* 0x0000005c00689947 */ /* 0x002fea0003800000 */
.L_x_2221:
[----:B------:R-:W-:Y:S01]  /*77e0*/  UIADD3 UR38, UR38, 0x400, URZ ;  /* 0x0000040026267890 */ /* 0x000fe2000fffe03f */
[----:B------:R-:W-:Y:S01]  /*77f0*/  WARPGROUP.ARRIVE ;  /* 0x00000000000079c5 */ /* 0x000fe20000000000 */
[----:B------:R-:W-:Y:S01]  /*7800*/  UMOV UR7, 0x40000040 ;  /* 0x4000004000077882 */ /* 0x000fe20000000000 */
[----:B-1----:R-:W1:Y:S01]  /*7810*/  SHFL.BFLY PT, R7, R4, 0x2, 0x1f ;  /* 0x0c401f0004077f89 */ /* 0x002e6200000e0000 */
[----:B------:R-:W-:Y:S01]  /*7820*/  USHF.R.U32.HI UR38, URZ, 0x4, UR38 ;  /* 0x000000043f267899 */ /* 0x000fe20008011626 */
[----:B------:R-:W-:Y:S02]  /*7830*/  MOV R11, RZ ;  /* 0x000000ff000b7202 */ /* 0x000fe40000000f00 */
        /* <DEDUP_REMOVED lines=56> */
.L_x_2223:
        /* <DEDUP_REMOVED lines=68> */
.L_x_2187:
[----:B------:R-:W-:Y:S05]  /*8000*/  @P0 BRA `(.L_x_2224) ;  /* 0x0000001400340947 */ /* 0x000fea0003800000 */
[----:B------:R-:W1:Y:S01]  /*8010*/  S2R R4, SR_TID.X ;  /* 0x0000000000047919 */ /* 0x000e620000002100 */
[----:B------:R-:W2:Y:S01]  /*8020*/  LDC R18, c[0x0][0xbe8] ;  /* 0x0002fa00ff127b82 */ /* 0x000ea20000000800 */
[----:B------:R-:W-:Y:S01]  /*8030*/  ULDC.64 UR4, c[0x0][0xbd0] ;  /* 0x0002f40000047ab9 */ /* 0x000fe20000000a00 */
[----:B------:R-:W-:Y:S01]  /*8040*/  ULDC.64 UR6, c[0x0][0xb38] ;  /* 0x0002ce0000067ab9 */ /* 0x000fe20000000a00 */
[----:B------:R-:W3:Y:S01]  /*8050*/  S2R R19, SR_CTAID.X ;  /* 0x0000000000137919 */ /* 0x000ee20000002500 */
[----:B------:R-:W-:Y:S04]  /*8060*/  BSSY B0, `(.L_x_2225) ;  /* 0x00000e3000007945 */ /* 0x000fe80003800000 */
[----:B------:R-:W4:Y:S08]  /*8070*/  S2UR UR9, SR_CTAID.Z ;  /* 0x00000000000979c3 */ /* 0x000f300000002700 */
[----:B------:R-:W5:Y:S08]  /*8080*/  LDC.64 R20, c[0x0][0xbd8] ;  /* 0x0002f600ff147b82 */ /* 0x000f700000000a00 */
[----:B------:R-:W-:Y:S01]  /*8090*/  BAR.SYNC.DEFER_BLOCKING 0x1, 0x100 ;  /* 0x0044000000007b1d */ /* 0x000fe20000010000 */
[----:B--2---:R-:W-:-:S07]  /*80a0*/  ISETP.NE.AND P0, PT, R18, 0x1, PT ;  /* 0x000000011200780c */ /* 0x004fce0003f05270 */
[----:B------:R-:W2:Y:S01]  /*80b0*/  S2UR UR8, SR_CTAID.Y ;  /* 0x00000000000879c3 */ /* 0x000ea20000002600 */
[----:B-1----:R-:W-:-:S07]  /*80c0*/  VIADD R4, R4, 0xffffff80 ;  /* 0xffffff8004047836 */ /* 0x002fce0000000000 */
[----:B------:R-:W2:Y:S01]  /*80d0*/  LDC R17, c[0x0][0xc50] ;  /* 0x00031400ff117b82 */ /* 0x000ea20000000800 */
[----:B------:R-:W-:-:S04]  /*80e0*/  SHF.R.S32.HI R5, RZ, 0x1f, R4 ;  /* 0x0000001fff057819 */ /* 0x000fc80000011404 */
[----:B0-----:R-:W-:-:S03]  /*80f0*/  LEA.HI R6, R5, R4, RZ, 0x7 ;  /* 0x0000000405067211 */ /* 0x001fc600078f38ff */
[----:B------:R-:W0:Y:S01]  /*8100*/  @P0 LDC R12, c[0x0][0xbec] ;  /* 0x0002fb00ff0c0b82 */ /* 0x000e220000000800 */
[----:B------:R-:W-:Y:S02]  /*8110*/  LEA.HI R5, R5, R4, RZ, 0x2 ;  /* 0x0000000405057211 */ /* 0x000fe400078f10ff */
[----:B------:R-:W-:Y:S02]  /*8120*/  LOP3.LUT R7, R6, 0xffffff80, RZ, 0xc0, !PT ;  /* 0xffffff8006077812 */ /* 0x000fe400078ec0ff */
[----:B------:R-:W-:-:S03]  /*8130*/  LOP3.LUT R11, R5, 0xfffffffc, RZ, 0xc0, !PT ;  /* 0xfffffffc050b7812 */ /* 0x000fc600078ec0ff */
[C---:B------:R-:W-:Y:S01]  /*8140*/  IMAD.IADD R88, R4.reuse, 0x1, -R7 ;  /* 0x0000000104587824 */ /* 0x040fe200078e0a07 */
[----:B------:R-:W-:Y:S01]  /*8150*/  IADD3 R11, R4, -R11, RZ ;  /* 0x8000000b040b7210 */ /* 0x000fe20007ffe0ff */
[----:B------:R-:W1:Y:S03]  /*8160*/  LDC.64 R22, c[0x0][0xb40] ;  /* 0x0002d000ff167b82 */ /* 0x000e660000000a00 */
[----:B------:R-:W-:-:S04]  /*8170*/  SHF.R.S32.HI R9, RZ, 0x1f, R88 ;  /* 0x0000001fff097819 */ /* 0x000fc80000011458 */
[CC--:B------:R-:W-:Y:S01]  /*8180*/  LEA.HI R89, R9.reuse, R88.reuse, RZ, 0x2 ;  /* 0x0000005809597211 */ /* 0x0c0fe200078f10ff */
[----:B------:R-:W1:Y:S01]  /*8190*/  @P0 LDC R90, c[0x0][0xbec] ;  /* 0x0002fb00ff5a0b82 */ /* 0x000e620000000800 */
[----:B------:R-:W-:Y:S02]  /*81a0*/  LEA.HI R9, R9, R88, RZ, 0x5 ;  /* 0x0000005809097211 */ /* 0x000fe400078f28ff */
[--C-:B------:R-:W-:Y:S02]  /*81b0*/  SHF.R.S32.HI R8, RZ, 0x2, R89.reuse ;  /* 0x00000002ff087819 */ /* 0x100fe40000011459 */
[----:B------:R-:W-:Y:S02]  /*81c0*/  SHF.R.S32.HI R7, RZ, 0x1f, R89 ;  /* 0x0000001fff077819 */ /* 0x000fe40000011459 */
[----:B------:R-:W-:Y:S01]  /*81d0*/  LOP3.LUT R89, R89, 0x7ffffffc, RZ, 0xc0, !PT ;  /* 0x7ffffffc59597812 */ /* 0x000fe200078ec0ff */
[----:B------:R-:W1:Y:S01]  /*81e0*/  @P0 LDC R15, c[0x0][0xbf0] ;  /* 0x0002fc00ff0f0b82 */ /* 0x000e620000000800 */
[----:B------:R-:W-:-:S04]  /*81f0*/  LEA.HI R7, R7, R8, RZ, 0x3 ;  /* 0x0000000807077211 */ /* 0x000fc800078f18ff */
[----:B------:R-:W-:Y:S02]  /*8200*/  LOP3.LUT R5, R7, 0xfffffff8, RZ, 0xc0, !PT ;  /* 0xfffffff807057812 */ /* 0x000fe400078ec0ff */
[----:B------:R-:W-:Y:S01]  /*8210*/  SHF.R.S32.HI R7, RZ, 0x7, R6 ;  /* 0x00000007ff077819 */ /* 0x000fe20000011406 */
[----:B------:R-:W1:Y:S02]  /*8220*/  @P0 LDC R91, c[0x0][0xbf0] ;  /* 0x0002fc00ff5b0b82 */ /* 0x000e640000000800 */
[----:B------:R-:W-:Y:S01]  /*8230*/  IMAD.IADD R5, R8, 0x1, -R5 ;  /* 0x0000000108057824 */ /* 0x000fe200078e0a05 */
[----:B------:R-:W-:Y:S02]  /*8240*/  LEA.HI R8, R11, R11, RZ, 0x1 ;  /* 0x0000000b0b087211 */ /* 0x000fe400078f08ff */
[----:B------:R-:W-:Y:S02]  /*8250*/  LEA.HI R4, R6, R7, RZ, 0x1 ;  /* 0x0000000706047211 */ /* 0x000fe400078f08ff */
[----:B------:R-:W-:-:S02]  /*8260*/  LOP3.LUT R8, R8, 0x1ffffffe, RZ, 0xc0, !PT ;  /* 0x1ffffffe08087812 */ /* 0x000fc400078ec0ff */
[----:B------:R-:W-:Y:S02]  /*8270*/  LOP3.LUT R4, R4, 0x3fffffe, RZ, 0xc0, !PT ;  /* 0x03fffffe04047812 */ /* 0x000fe400078ec0ff */
[----:B------:R-:W-:Y:S01]  /*8280*/  SHF.R.S32.HI R6, RZ, 0x5, R9 ;  /* 0x00000005ff067819 */ /* 0x000fe20000011409 */
[----:B------:R-:W-:Y:S01]  /*8290*/  IMAD.IADD R13, R11, 0x1, -R8 ;  /* 0x000000010b0d7824 */ /* 0x000fe200078e0a08 */
[----:B------:R-:W-:Y:S01]  /*82a0*/  SHF.R.S32.HI R11, RZ, 0x1f, R16 ;  /* 0x0000001fff0b7819 */ /* 0x000fe20000011410 */
[----:B------:R-:W-:Y:S02]  /*82b0*/  IMAD.IADD R4, R7, 0x1, -R4 ;  /* 0x0000000107047824 */ /* 0x000fe400078e0a04 */
[----:B------:R-:W-:Y:S02]  /*82c0*/  IMAD R5, R6, 0x10, R5 ;  /* 0x0000001006057824 */ /* 0x000fe400078e0205 */
[C---:B------:R-:W-:Y:S02]  /*82d0*/  IMAD R7, R11.reuse, UR4, RZ ;  /* 0x000000040b077c24 */ /* 0x040fe4000f8e02ff */
[----:B------:R-:W-:Y:S01]  /*82e0*/  IMAD R11, R11, UR6, RZ ;  /* 0x000000060b0b7c24 */ /* 0x000fe2000f8e02ff */
[----:B------:R-:W-:Y:S01]  /*82f0*/  LEA R8, R4, R5, 0x6 ;  /* 0x0000000504087211 */ /* 0x000fe200078e30ff */
[----:B------:R-:W-:Y:S01]  /*8300*/  IMAD.WIDE.U32 R4, R16, UR4, RZ ;  /* 0x0000000410047c25 */ /* 0x000fe2000f8e00ff */
[----:B----4-:R-:W-:-:S03]  /*8310*/  USHF.R.S32.HI UR4, URZ, 0x1f, UR9 ;  /* 0x0000001f3f047899 */ /* 0x010fc60008011409 */
[C---:B------:R-:W-:Y:S02]  /*8320*/  IMAD R9, R16.reuse, UR5, R7 ;  /* 0x0000000510097c24 */ /* 0x040fe4000f8e0207 */
[----:B------:R-:W-:-:S04]  /*8330*/  IMAD.WIDE.U32 R6, R16, UR6, RZ ;  /* 0x0000000610067c25 */ /* 0x000fc8000f8e00ff */
[----:B------:R-:W-:Y:S02]  /*8340*/  IMAD.IADD R5, R5, 0x1, R9 ;  /* 0x0000000105057824 */ /* 0x000fe400078e0209 */
[C---:B------:R-:W-:Y:S01]  /*8350*/  IMAD R11, R16.reuse, UR7, R11 ;  /* 0x00000007100b7c24 */ /* 0x040fe2000f8e020b */
[----:B------:R-:W-:Y:S01]  /*8360*/  IADD3 R16, -R16, RZ, RZ ;  /* 0x000000ff10107210 */ /* 0x000fe20007ffe1ff */
[----:B------:R-:W-:Y:S01]  /*8370*/  IMAD R9, R13, 0x8, R8 ;  /* 0x000000080d097824 */ /* 0x000fe200078e0208 */
[----:B------:R-:W-:Y:S01]  /*8380*/  ULDC.64 UR6, c[0x0][0xb48] ;  /* 0x0002d20000067ab9 */ /* 0x000fe20000000a00 */
[----:B-----5:R-:W-:Y:S02]  /*8390*/  IMAD R10, R20, UR4, RZ ;  /* 0x00000004140a7c24 */ /* 0x020fe4000f8e02ff */
[----:B---3--:R-:W-:Y:S02]  /*83a0*/  IMAD R9, R19, 0x80, R9 ;  /* 0x0000008013097824 */ /* 0x008fe400078e0209 */
[----:B------:R-:W-:-:S02]  /*83b0*/  IMAD R13, R21, UR9, R10 ;  /* 0x00000009150d7c24 */ /* 0x000fc4000f8e020a */
[----:B--2---:R-:W-:Y:S02]  /*83c0*/  IMAD R21, R17, R16, UR8 ;  /* 0x0000000811157e24 */ /* 0x004fe4000f8e0210 */
[----:B------:R-:W-:-:S03]  /*83d0*/  IMAD.WIDE.U32 R4, R20, UR9, R4 ;  /* 0x0000000914047c25 */ /* 0x000fc6000f8e0004 */
[----:B------:R-:W-:Y:S01]  /*83e0*/  SHF.R.S32.HI R14, RZ, 0x1f, R21 ;  /* 0x0000001fff0e7819 */ /* 0x000fe20000011415 */
[----:B0-----:R-:W-:-:S04]  /*83f0*/  @P0 IMAD.HI.U32 R10, R9, R12, RZ ;  /* 0x0000000c090a0227 */ /* 0x001fc800078e00ff */
[----:B------:R-:W-:Y:S02]  /*8400*/  IMAD.IADD R7, R7, 0x1, R11 ;  /* 0x0000000107077824 */ /* 0x000fe400078e020b */
[----:B------:R-:W-:Y:S02]  /*8410*/  IMAD.IADD R5, R5, 0x1, R13 ;  /* 0x0000000105057824 */ /* 0x000fe400078e020d */
[----:B-1----:R-:W-:Y:S01]  /*8420*/  IMAD R12, R22, UR4, RZ ;  /* 0x00000004160c7c24 */ /* 0x002fe2000f8e02ff */
[----:B------:R-:W-:Y:S01]  /*8430*/  ULDC.64 UR4, c[0x0][0xbe0] ;  /* 0x0002f80000047ab9 */ /* 0x000fe20000000a00 */
[----:B------:R-:W-:-:S04]  /*8440*/  @P0 IMAD.HI.U32 R90, R9, R90, RZ ;  /* 0x0000005a095a0227 */ /* 0x000fc800078e00ff */
[----:B------:R-:W-:Y:S01]  /*8450*/  IMAD.MOV.U32 R11, RZ, RZ, R9 ;  /* 0x000000ffff0b7224 */ /* 0x000fe200078e0009 */
[----:B------:R-:W-:Y:S01]  /*8460*/  @P0 SHF.R.U32.HI R11, RZ, R15, R10 ;  /* 0x0000000fff0b0219 */ /* 0x000fe2000001160a */
[----:B------:R-:W-:Y:S02]  /*8470*/  IMAD R15, R23, UR9, R12 ;  /* 0x00000009170f7c24 */ /* 0x000fe4000f8e020c */
[----:B------:R-:W-:Y:S01]  /*8480*/  IMAD.WIDE.U32 R6, R22, UR9, R6 ;  /* 0x0000000916067c25 */ /* 0x000fe2000f8e0006 */
[----:B------:R-:W-:-:S03]  /*8490*/  ULDC.64 UR8, c[0x0][0xb28] ;  /* 0x0002ca0000087ab9 */ /* 0x000fc60000000a00 */
[----:B------:R-:W-:-:S04]  /*84a0*/  IMAD.WIDE.U32 R4, R21, UR4, R4 ;  /* 0x0000000415047c25 */ /* 0x000fc8000f8e0004 */
[----:B------:R-:W-:Y:S01]  /*84b0*/  IMAD.MOV.U32 R13, RZ, RZ, R9 ;  /* 0x000000ffff0d7224 */ /* 0x000fe200078e0009 */
[----:B------:R-:W-:Y:S01]  /*84c0*/  @P0 SHF.R.U32.HI R13, RZ, R91, R90 ;  /* 0x0000005bff0d0219 */ /* 0x000fe2000001165a */
[C---:B------:R-:W-:Y:S01]  /*84d0*/  IMAD R10, R14.reuse, UR4, RZ ;  /* 0x000000040e0a7c24 */ /* 0x040fe2000f8e02ff */
[----:B------:R-:W-:Y:S01]  /*84e0*/  IADD3 R4, P0, R11, R4, RZ ;  /* 0x000000040b047210 */ /* 0x000fe20007f1e0ff */
[----:B------:R-:W-:Y:S01]  /*84f0*/  IMAD.IADD R7, R7, 0x1, R15 ;  /* 0x0000000107077824 */ /* 0x000fe200078e020f */
[----:B------:R-:W-:Y:S01]  /*8500*/  SHF.R.S32.HI R15, RZ, 0x1f, R11 ;  /* 0x0000001fff0f7819 */ /* 0x000fe2000001140b */
[----:B------:R-:W-:Y:S01]  /*8510*/  IMAD R14, R14, UR6, RZ ;  /* 0x000000060e0e7c24 */ /* 0x000fe2000f8e02ff */
[----:B------:R-:W-:Y:S01]  /*8520*/  IADD3 R11, -R11, RZ, RZ ;  /* 0x000000ff0b0b7210 */ /* 0x000fe20007ffe1ff */
[C---:B------:R-:W-:Y:S01]  /*8530*/  IMAD R12, R21.reuse, UR5, R10 ;  /* 0x00000005150c7c24 */ /* 0x040fe2000f8e020a */
[--C-:B------:R-:W-:Y:S01]  /*8540*/  SHF.R.S32.HI R10, RZ, 0x1f, R13.reuse ;  /* 0x0000001fff0a7819 */ /* 0x100fe2000001140d */
[----:B------:R-:W-:Y:S01]  /*8550*/  IMAD R17, R21, UR7, R14 ;  /* 0x0000000715117c24 */ /* 0x000fe2000f8e020e */
[----:B------:R-:W-:Y:S01]  /*8560*/  ULDC.64 UR4, c[0x0][0xb30] ;  /* 0x0002cc0000047ab9 */ /* 0x000fe20000000a00 */
[----:B------:R-:W-:Y:S01]  /*8570*/  IMAD.MOV R14, RZ, RZ, -R13 ;  /* 0x000000ffff0e7224 */ /* 0x000fe200078e0a0d */
[----:B------:R-:W-:Y:S01]  /*8580*/  IADD3.X R5, R15, R5, R12, P0, !PT ;  /* 0x000000050f057210 */ /* 0x000fe200007fe40c */
[----:B------:R-:W-:-:S02]  /*8590*/  IMAD R10, R10, UR4, RZ ;  /* 0x000000040a0a7c24 */ /* 0x000fc4000f8e02ff */
[----:B------:R-:W-:Y:S02]  /*85a0*/  IMAD R11, R18, R11, R9 ;  /* 0x0000000b120b7224 */ /* 0x000fe400078e0209 */
[----:B------:R-:W-:Y:S01]  /*85b0*/  IMAD.WIDE.U32 R6, R21, UR6, R6 ;  /* 0x0000000615067c25 */ /* 0x000fe2000f8e0006 */
[----:B------:R-:W-:-:S03]  /*85c0*/  ULDC.64 UR6, c[0x0][0xbc8] ;  /* 0x0002f20000067ab9 */ /* 0x000fc60000000a00 */
        /* <DEDUP_REMOVED lines=52> */
[----:B------:R-:W-:Y:S01]  /*8910*/  VIADD R9, R21, 0x28 ;  /* 0x0000002815097836 */ /* 0x000fe20000000000 */
[----:B------:R-:W-:Y:S01]  /*8920*/  ISETP.GE.AND P0, PT, R3, UR4, PT ;  /* 0x0000000403007c0c */ /* 0x000fe2000bf06270 */
[C---:B------:R-:W-:Y:S01]  /*8930*/  VIADD R10, R21.reuse, 0x30 ;  /* 0x00000030150a7836 */ /* 0x040fe20000000000 */
        /* <DEDUP_REMOVED lines=13> */
[----:B------:R-:W-:Y:S01]  /*8a10*/  @!P0 LOP3.LUT R3, R3, 0xfffffffe, RZ, 0xc0, !PT ;  /* 0xfffffffe03038812 */ /* 0x000fe200078ec0ff */
[--C-:B------:R-:W-:Y:S01]  /*8a20*/  @!P3 IMAD.WIDE R6, R7, 0x4, R16.reuse ;  /* 0x000000040706b825 */ /* 0x100fe200078e0210 */
[----:B------:R-:W-:Y:S02]  /*8a30*/  ISETP.GE.AND P2, PT, R0, UR4, PT ;  /* 0x0000000400007c0c */ /* 0x000fe4000bf46270 */
[----:B------:R-:W-:Y:S02]  /*8a40*/  @!P1 LEA.HI R8, R8, R8, RZ, 0x1 ;  /* 0x0000000808089211 */ /* 0x000fe400078f08ff */
[----:B------:R1:W-:Y:S01]  /*8a50*/  @!P3 ST.E.64 desc[UR36][R6.64], R28 ;  /* 0x0000001c0600b985 */ /* 0x0003e2000c101b24 */
[----:B------:R-:W-:Y:S01]  /*8a60*/  ISETP.GE.AND P3, PT, R9, UR4, PT ;  /* 0x0000000409007c0c */ /* 0x000fe2000bf66270 */
[----:B0-----:R-:W-:Y:S01]  /*8a70*/  @!P0 IMAD.WIDE R4, R3, 0x4, R16 ;  /* 0x0000000403048825 */ /* 0x001fe200078e0210 */
[----:B------:R-:W-:Y:S02]  /*8a80*/  @!P4 LEA.HI R10, R10, R10, RZ, 0x1 ;  /* 0x0000000a0a0ac211 */ /* 0x000fe400078f08ff */
[----:B------:R-:W-:-:S02]  /*8a90*/  @!P6 LEA.HI R12, R12, R12, RZ, 0x1 ;  /* 0x0000000c0c0ce211 */ /* 0x000fc400078f08ff */
[----:B------:R0:W-:Y:S01]  /*8aa0*/  @!P0 ST.E.64 desc[UR36][R4.64], R32 ;  /* 0x0000002004008985 */ /* 0x0001e2000c101b24 */
[----:B------:R-:W-:Y:S02]  /*8ab0*/  IADD3 R15, R21, 0x60, RZ ;  /* 0x00000060150f7810 */ /* 0x000fe40007ffe0ff */
[----:B------:R-:W-:-:S04]  /*8ac0*/  @!P2 LEA.HI R0, R0, R0, RZ, 0x1 ;  /* 0x000000000000a211 */ /* 0x000fc800078f08ff */
[----:B------:R-:W-:Y:S02]  /*8ad0*/  @!P3 LEA.HI R3, R9, R9, RZ, 0x1 ;  /* 0x000000090903b211 */ /* 0x000fe400078f08ff */
[----:B-1----:R-:W-:Y:S02]  /*8ae0*/  @!P1 LOP3.LUT R7, R8, 0xfffffffe, RZ, 0xc0, !PT ;  /* 0xfffffffe08079812 */ /* 0x002fe400078ec0ff */
[----:B------:R-:W-:Y:S02]  /*8af0*/  @!P2 LOP3.LUT R9, R0, 0xfffffffe, RZ, 0xc0, !PT ;  /* 0xfffffffe0009a812 */ /* 0x000fe400078ec0ff */
[----:B------:R-:W-:Y:S01]  /*8b00*/  @!P3 LOP3.LUT R3, R3, 0xfffffffe, RZ, 0xc0, !PT ;  /* 0xfffffffe0303b812 */ /* 0x000fe200078ec0ff */
[--C-:B------:R-:W-:Y:S01]  /*8b10*/  @!P1 IMAD.WIDE R6, R7, 0x4, R16.reuse ;  /* 0x0000000407069825 */ /* 0x100fe200078e0210 */
[----:B------:R-:W-:Y:S02]  /*8b20*/  @!P5 LEA.HI R0, R11, R11, RZ, 0x1 ;  /* 0x0000000b0b00d211 */ /* 0x000fe400078f08ff */
[----:B------:R-:W-:Y:S01]  /*8b30*/  @!P4 LOP3.LUT R11, R10, 0xfffffffe, RZ, 0xc0, !PT ;  /* 0xfffffffe0a0bc812 */ /* 0x000fe200078ec0ff */
[--C-:B0-----:R-:W-:Y:S01]  /*8b40*/  @!P3 IMAD.WIDE R4, R3, 0x4, R16.reuse ;  /* 0x000000040304b825 */ /* 0x101fe200078e0210 */
[----:B------:R-:W-:Y:S01]  /*8b50*/  @!P5 LOP3.LUT R13, R0, 0xfffffffe, RZ, 0xc0, !PT ;  /* 0xfffffffe000dd812 */ /* 0x000fe200078ec0ff */
[----:B------:R0:W-:Y:S01]  /*8b60*/  @!P1 ST.E.64 desc[UR36][R6.64], R36 ;  /* 0x0000002406009985 */ /* 0x0001e2000c101b24 */
[----:B------:R-:W-:Y:S01]  /*8b70*/  @!P6 LOP3.LUT R3, R12, 0xfffffffe, RZ, 0xc0, !PT ;  /* 0xfffffffe0c03e812 */ /* 0x000fe200078ec0ff */
[----:B------:R-:W-:-:S04]  /*8b80*/  @!P2 IMAD.WIDE R8, R9, 0x4, R16 ;  /* 0x000000040908a825 */ /* 0x000fc800078e0210 */
[----:B------:R-:W-:Y:S01]  /*8b90*/  VIADD R0, R21, 0x48 ;  /* 0x0000004815007836 */ /* 0x000fe20000000000 */
[----:B------:R-:W-:Y:S01]  /*8ba0*/  @!P2 ST.E.64 desc[UR36][R8.64], R40 ;  /* 0x000000280800a985 */ /* 0x000fe2000c101b24 */
[----:B------:R-:W-:-:S03]  /*8bb0*/  ISETP.GE.AND P2, PT, R14, UR4, PT ;  /* 0x000000040e007c0c */ /* 0x000fc6000bf46270 */
[----:B------:R1:W-:Y:S01]  /*8bc0*/  @!P3 ST.E.64 desc[UR36][R4.64], R44 ;  /* 0x0000002c0400b985 */ /* 0x0003e2000c101b24 */
[----:B------:R-:W-:Y:S01]  /*8bd0*/  ISETP.GE.AND P0, PT, R0, UR4, PT ;  /* 0x0000000400007c0c */ /* 0x000fe2000bf06270 */
[----:B0-----:R-:W-:Y:S01]  /*8be0*/  @!P4 IMAD.WIDE R6, R11, 0x4, R16 ;  /* 0x000000040b06c825 */ /* 0x001fe200078e0210 */
[----:B------:R-:W-:-:S03]  /*8bf0*/  ISETP.GE.AND P3, PT, R15, UR4, PT ;  /* 0x000000040f007c0c */ /* 0x000fc6000bf66270 */
[--C-:B------:R-:W-:Y:S01]  /*8c00*/  @!P5 IMAD.WIDE R10, R13, 0x4, R16.reuse ;  /* 0x000000040d0ad825 */ /* 0x100fe200078e0210 */
[----:B------:R-:W-:Y:S03]  /*8c10*/  @!P4 ST.E.64 desc[UR36][R6.64], R48 ;  /* 0x000000300600c985 */ /* 0x000fe6000c101b24 */
[----:B------:R-:W-:Y:S01]  /*8c20*/  @!P2 LEA.HI R14, R14, R14, RZ, 0x1 ;  /* 0x0000000e0e0ea211 */ /* 0x000fe200078f08ff */
[----:B------:R-:W-:Y:S01]  /*8c30*/  @!P6 IMAD.WIDE R12, R3, 0x4, R16 ;  /* 0x00000004030ce825 */ /* 0x000fe200078e0210 */
[----:B------:R0:W-:Y:S02]  /*8c40*/  @!P5 ST.E.64 desc[UR36][R10.64], R52 ;  /* 0x000000340a00d985 */ /* 0x0001e4000c101b24 */
[----:B------:R-:W-:Y:S01]  /*8c50*/  @!P0 LEA.HI R0, R0, R0, RZ, 0x1 ;  /* 0x0000000000008211 */ /* 0x000fe200078f08ff */
[C---:B------:R-:W-:Y:S01]  /*8c60*/  VIADD R3, R21.reuse, 0x50 ;  /* 0x0000005015037836 */ /* 0x040fe20000000000 */
[----:B------:R2:W-:Y:S01]  /*8c70*/  @!P6 ST.E.64 desc[UR36][R12.64], R56 ;  /* 0x000000380c00e985 */ /* 0x0005e2000c101b24 */
[----:B-1----:R-:W-:Y:S01]  /*8c80*/  VIADD R5, R21, 0x78 ;  /* 0x0000007815057836 */ /* 0x002fe20000000000 */
[----:B------:R-:W-:Y:S01]  /*8c90*/  @!P3 LEA.HI R15, R15, R15, RZ, 0x1 ;  /* 0x0000000f0f0fb211 */ /* 0x000fe200078f08ff */
[----:B------:R-:W-:Y:S01]  /*8ca0*/  VIADD R8, R21, 0x68 ;  /* 0x0000006815087836 */ /* 0x000fe20000000000 */
[----:B------:R-:W-:Y:S01]  /*8cb0*/  ISETP.GE.AND P1, PT, R3, UR4, PT ;  /* 0x0000000403007c0c */ /* 0x000fe2000bf26270 */
[----:B------:R-:W-:Y:S01]  /*8cc0*/  VIADD R9, R21, 0x70 ;  /* 0x0000007015097836 */ /* 0x000fe20000000000 */
[----:B------:R-:W-:-:S02]  /*8cd0*/  ISETP.GE.AND P6, PT, R5, UR4, PT ;  /* 0x0000000405007c0c */ /* 0x000fc4000bfc6270 */
[----:B------:R-:W-:Y:S02]  /*8ce0*/  ISETP.GE.AND P4, PT, R8, UR4, PT ;  /* 0x0000000408007c0c */ /* 0x000fe4000bf86270 */
[----:B------:R-:W-:Y:S02]  /*8cf0*/  ISETP.GE.AND P5, PT, R9, UR4, PT ;  /* 0x0000000409007c0c */ /* 0x000fe4000bfa6270 */
[----:B0-----:R-:W-:-:S05]  /*8d00*/  @!P3 LOP3.LUT R11, R15, 0xfffffffe, RZ, 0xc0, !PT ;  /* 0xfffffffe0f0bb812 */ /* 0x001fca00078ec0ff */
[----:B------:R-:W-:Y:S01]  /*8d10*/  @!P1 LEA.HI R3, R3, R3, RZ, 0x1 ;  /* 0x0000000303039211 */ /* 0x000fe200078f08ff */
[----:B------:R-:W-:Y:S01]  /*8d20*/  @!P3 IMAD.WIDE R10, R11, 0x4, R16 ;  /* 0x000000040b0ab825 */ /* 0x000fe200078e0210 */
[----:B------:R-:W-:Y:S02]  /*8d30*/  @!P6 LEA.HI R6, R5, R5, RZ, 0x1 ;  /* 0x000000050506e211 */ /* 0x000fe400078f08ff */
[----:B------:R-:W-:Y:S02]  /*8d40*/  @!P4 LEA.HI R8, R8, R8, RZ, 0x1 ;  /* 0x000000080808c211 */ /* 0x000fe400078f08ff */
[----:B------:R-:W-:Y:S02]  /*8d50*/  @!P5 LEA.HI R4, R9, R9, RZ, 0x1 ;  /* 0x000000090904d211 */ /* 0x000fe400078f08ff */
[----:B------:R-:W-:Y:S02]  /*8d60*/  @!P0 LOP3.LUT R5, R0, 0xfffffffe, RZ, 0xc0, !PT ;  /* 0xfffffffe00058812 */ /* 0x000fe400078ec0ff */
[----:B------:R-:W-:-:S02]  /*8d70*/  @!P1 LOP3.LUT R3, R3, 0xfffffffe, RZ, 0xc0, !PT ;  /* 0xfffffffe03039812 */ /* 0x000fc400078ec0ff */
[----:B------:R-:W-:Y:S02]  /*8d80*/  @!P2 LOP3.LUT R9, R14, 0xfffffffe, RZ, 0xc0, !PT ;  /* 0xfffffffe0e09a812 */ /* 0x000fe400078ec0ff */
[----:B--2---:R-:W-:Y:S02]  /*8d90*/  @!P4 LOP3.LUT R13, R8, 0xfffffffe, RZ, 0xc0, !PT ;  /* 0xfffffffe080dc812 */ /* 0x004fe400078ec0ff */
        /* <DEDUP_REMOVED lines=15> */
.L_x_2226:
[----:B------:R-:W-:Y:S05]  /*8e90*/  BSYNC B0 ;  /* 0x0000000000007941 */ /* 0x000fea0003800000 */
.L_x_2225:
        /* <DEDUP_REMOVED lines=10> */
[----:B------:R-:W-:Y:S01]  /*8f40*/  VIADD R9, R21, 0x20 ;  /* 0x0000002015097836 */ /* 0x000fe20000000000 */
[----:B------:R-:W-:Y:S01]  /*8f50*/  ISETP.GE.AND P6, PT, R3, UR4, PT ;  /* 0x0000000403007c0c */ /* 0x000fe2000bfc6270 */
[C---:B------:R-:W-:Y:S01]  /*8f60*/  VIADD R11, R21.reuse, 0x30 ;  /* 0x00000030150b7836 */ /* 0x040fe20000000000 */
[C---:B------:R-:W-:Y:S01]  /*8f70*/  IADD3 R10, R21.reuse, 0x28, RZ ;  /* 0x00000028150a7810 */ /* 0x040fe20007ffe0ff */
[----:B------:R-:W-:Y:S01]  /*8f80*/  VIADD R12, R21, 0x38 ;  /* 0x00000038150c7836 */ /* 0x000fe20000000000 */
[----:B------:R-:W-:Y:S01]  /*8f90*/  ISETP.GE.AND P4, PT, R9, UR4, PT ;  /* 0x0000000409007c0c */ /* 0x000fe2000bf86270 */
[C---:B---3--:R-:W-:Y:S01]  /*8fa0*/  VIADD R16, R21.reuse, 0x40 ;  /* 0x0000004015107836 */ /* 0x048fe20000000000 */
[----:B------:R-:W-:Y:S01]  /*8fb0*/  ISETP.GE.AND P3, PT, R10, UR4, PT ;  /* 0x000000040a007c0c */ /* 0x000fe2000bf66270 */
[----:B0-----:R-:W-:Y:S01]  /*8fc0*/  VIADD R20, R21, 0x70 ;  /* 0x0000007015147836 */ /* 0x001fe20000000000 */
        /* <DEDUP_REMOVED lines=10> */
[----:B------:R-:W-:Y:S01]  /*9070*/  @!P3 LEA.HI R10, R10, R10, RZ, 0x1 ;  /* 0x0000000a0a0ab211 */ /* 0x000fe200078f08ff */
[--C-:B------:R-:W-:Y:S01]  /*9080*/  @!P6 IMAD.WIDE R6, R7, 0x4, R14.reuse ;  /* 0x000000040706e825 */ /* 0x100fe200078e020e */
[----:B------:R-:W-:Y:S02]  /*9090*/  @!P2 LEA.HI R0, R11, R11, RZ, 0x1 ;  /* 0x0000000b0b00a211 */ /* 0x000fe400078f08ff */
[----:B------:R-:W-:Y:S01]  /*90a0*/  @!P0 LEA.HI R8, R8, R8, RZ, 0x1 ;  /* 0x0000000808088211 */ /* 0x000fe200078f08ff */
[----:B0-----:R-:W-:Y:S01]  /*90b0*/  @!P5 IMAD.WIDE R4, R3, 0x4, R14 ;  /* 0x000000040304d825 */ /* 0x001fe200078e020e */
[----:B------:R-:W-:Y:S02]  /*90c0*/  @!P1 LEA.HI R12, R12, R12, RZ, 0x1 ;  /* 0x0000000c0c0c9211 */ /* 0x000fe400078f08ff */
[----:B------:R-:W-:Y:S02]  /*90d0*/  @!P0 LOP3.LUT R3, R8, 0xfffffffe, RZ, 0xc0, !PT ;  /* 0xfffffffe08038812 */ /* 0x000fe400078ec0ff */
[----:B------:R-:W-:Y:S01]  /*90e0*/  @!P4 LOP3.LUT R9, R9, 0xfffffffe, RZ, 0xc0, !PT ;  /* 0xfffffffe0909c812 */ /* 0x000fe200078ec0ff */
[----:B------:R0:W-:Y:S01]  /*90f0*/  @!P5 ST.E.64 desc[UR36][R4.64], R30 ;  /* 0x0000001e0400d985 */ /* 0x0001e2000c101b24 */
[----:B------:R-:W-:-:S02]  /*9100*/  @!P3 LOP3.LUT R11, R10, 0xfffffffe, RZ, 0xc0, !PT ;  /* 0xfffffffe0a0bb812 */ /* 0x000fc400078ec0ff */
[----:B------:R-:W-:Y:S01]  /*9110*/  @!P2 LOP3.LUT R13, R0, 0xfffffffe, RZ, 0xc0, !PT ;  /* 0xfffffffe000da812 */ /* 0x000fe200078ec0ff */
[----:B------:R1:W-:Y:S01]  /*9120*/  @!P6 ST.E.64 desc[UR36][R6.64], R34 ;  /* 0x000000220600e985 */ /* 0x0003e2000c101b24 */
[----:B----4-:R-:W-:Y:S01]  /*9130*/  @!P1 LOP3.LUT R17, R12, 0xfffffffe, RZ, 0xc0, !PT ;  /* 0xfffffffe0c119812 */ /* 0x010fe200078ec0ff */
[C---:B------:R-:W-:Y:S01]  /*9140*/  VIADD R0, R21.reuse, 0x50 ;  /* 0x0000005015007836 */ /* 0x040fe20000000000 */
[C---:B------:R-:W-:Y:S02]  /*9150*/  IADD3 R18, R21.reuse, 0x48, RZ ;  /* 0x0000004815127810 */ /* 0x040fe40007ffe0ff */
[----:B------:R-:W-:Y:S02]  /*9160*/  ISETP.GE.AND P5, PT, R16, UR4, PT ;  /* 0x0000000410007c0c */ /* 0x000fe4000bfa6270 */
[----:B------:R-:W-:Y:S02]  /*9170*/  ISETP.GE.AND P6, PT, R18, UR4, PT ;  /* 0x0000000412007c0c */ /* 0x000fe4000bfc6270 */
[----:B------:R-:W-:Y:S01]  /*9180*/  IADD3 R19, R21, 0x68, RZ ;  /* 0x0000006815137810 */ /* 0x000fe20007ffe0ff */
        /* <DEDUP_REMOVED lines=9> */
[----:B------:R-:W-:-:S02]  /*9220*/  ISETP.GE.AND P3, PT, R19, UR4, PT ;  /* 0x0000000413007c0c */ /* 0x000fc4000bf66270 */
[----:B------:R-:W-:Y:S01]  /*9230*/  @!P1 IMAD.WIDE R12, R17, 0x4, R14 ;  /* 0x00000004110c9825 */ /* 0x000fe200078e020e */
[----:B------:R3:W-:Y:S01]  /*9240*/  @!P2 ST.E.64 desc[UR36][R10.64], R50 ;  /* 0x000000320a00a985 */ /* 0x0007e2000c101b24 */
[----:B------:R-:W-:Y:S02]  /*9250*/  @!P5 LEA.HI R16, R16, R16, RZ, 0x1 ;  /* 0x000000101010d211 */ /* 0x000fe400078f08ff */
[C---:B------:R-:W-:Y:S01]  /*9260*/  VIADD R3, R21.reuse, 0x58 ;  /* 0x0000005815037836 */ /* 0x040fe20000000000 */
[----:B------:R4:W-:Y:S01]  /*9270*/  @!P1 ST.E.64 desc[UR36][R12.64], R54 ;  /* 0x000000360c009985 */ /* 0x0009e2000c101b24 */
[C---:B------:R-:W-:Y:S01]  /*9280*/  VIADD R17, R21.reuse, 0x60 ;  /* 0x0000006015117836 */ /* 0x040fe20000000000 */
[----:B------:R-:W-:Y:S01]  /*9290*/  @!P6 LEA.HI R18, R18, R18, RZ, 0x1 ;  /* 0x000000121212e211 */ /* 0x000fe200078f08ff */
        /* <DEDUP_REMOVED lines=10> */
[----:B--2---:R-:W-:Y:S01]  /*9340*/  @!P1 LEA.HI R8, R3, R3, RZ, 0x1 ;  /* 0x0000000303089211 */ /* 0x004fe200078f08ff */
[----:B------:R0:W-:Y:S01]  /*9350*/  @!P5 ST.E.64 desc[UR36][R4.64], R58 ;  /* 0x0000003a0400d985 */ /* 0x0001e2000c101b24 */
[----:B------:R-:W-:-:S02]  /*9360*/  @!P2 LEA.HI R17, R17, R17, RZ, 0x1 ;  /* 0x000000111111a211 */ /* 0x000fc400078f08ff */
[----:B------:R-:W-:Y:S01]  /*9370*/  @!P0 LOP3.LUT R3, R0, 0xfffffffe, RZ, 0xc0, !PT ;  /* 0xfffffffe00038812 */ /* 0x000fe200078ec0ff */
[----:B------:R1:W-:Y:S01]  /*9380*/  @!P6 ST.E.64 desc[UR36][R6.64], R62 ;  /* 0x0000003e0600e985 */ /* 0x0003e2000c101b24 */
[----:B------:R-:W-:Y:S02]  /*9390*/  @!P1 LOP3.LUT R9, R8, 0xfffffffe, RZ, 0xc0, !PT ;  /* 0xfffffffe08099812 */ /* 0x000fe400078ec0ff */
[----:B------:R-:W-:Y:S02]  /*93a0*/  @!P2 LOP3.LUT R17, R17, 0xfffffffe, RZ, 0xc0, !PT ;  /* 0xfffffffe1111a812 */ /* 0x000fe400078ec0ff */
[----:B---3--:R-:W-:Y:S02]  /*93b0*/  @!P3 LOP3.LUT R11, R19, 0xfffffffe, RZ, 0xc0, !PT ;  /* 0xfffffffe130bb812 */ /* 0x008fe400078ec0ff */
        /* <DEDUP_REMOVED lines=18> */
.L_x_2224:
[----:B------:R-:W1:Y:S02]  /*94e0*/  S2R R0, SR_TID.X ;  /* 0x0000000000007919 */ /* 0x000e640000002100 */
[----:B-1----:R-:W-:-:S05]  /*94f0*/  VIADD R3, R0, 0xffffff80 ;  /* 0xffffff8000037836 */ /* 0x002fca0000000000 */
[----:B------:R-:W-:-:S13]  /*9500*/  ISETP.GT.AND P0, PT, R3, 0x7f, PT ;  /* 0x0000007f0300780c */ /* 0x000fda0003f04270 */
[----:B------:R-:W-:Y:S05]  /*9510*/  @P0 BRA `(.L_x_2185) ;  /* 0x0000003c00800947 */ /* 0x000fea0003800000 */
[----:B------:R-:W1:Y:S01]  /*9520*/  S2R R3, SR_CTAID.X ;  /* 0x0000000000037919 */ /* 0x000e620000002500 */
[----:B------:R-:W2:Y:S01]  /*9530*/  LDC R8, c[0x0][0xbe8] ;  /* 0x0002fa00ff087b82 */ /* 0x000ea20000000800 */
[----:B------:R-:W-:Y:S01]  /*9540*/  ULDC UR4, c[0x0][0xa88] ;  /* 0x0002a20000047ab9 */ /* 0x000fe20000000800 */
[----:B-1----:R-:W-:Y:S01]  /*9550*/  LEA R0, R3, R0, 0x7 ;  /* 0x0000000003007211 */ /* 0x002fe200078e38ff */
[----:B--2---:R-:W-:-:S04]  /*9560*/  IMAD R3, R8, UR4, RZ ;  /* 0x0000000408037c24 */ /* 0x004fc8000f8e02ff */
[----:B------:R-:W-:-:S05]  /*9570*/  VIADD R0, R0, 0xffffff80 ;  /* 0xffffff8000007836 */ /* 0x000fca0000000000 */
[----:B------:R-:W-:-:S13]  /*9580*/  ISETP.GE.AND P0, PT, R0, R3, PT ;  /* 0x000000030000720c */ /* 0x000fda0003f06270 */
[----:B------:R-:W-:Y:S05]  /*9590*/  @P0 BRA `(.L_x_2185) ;  /* 0x0000003c00600947 */ /* 0x000fea0003800000 */
[----:B------:R-:W-:Y:S01]  /*95a0*/  ISETP.NE.AND P0, PT, R8, 0x1, PT ;  /* 0x000000010800780c */ /* 0x000fe20003f05270 */
[----:B------:R-:W1:Y:S01]  /*95b0*/  S2UR UR4, SR_CTAID.Z ;  /* 0x00000000000479c3 */ /* 0x000e620000002700 */
[----:B------:R-:W-:Y:S01]  /*95c0*/  SHF.R.S32.HI R3, RZ, 0x1f, R16 ;  /* 0x0000001fff037819 */ /* 0x000fe20000011410 */
[----:B------:R-:W-:Y:S02]  /*95d0*/  ULDC.64 UR6, c[0x0][0xbd0] ;  /* 0x0002f40000067ab9 */ /* 0x000fe40000000a00 */
[----:B------:R-:W-:-:S04]  /*95e0*/  IMAD.WIDE.U32 R4, R16, UR6, RZ ;  /* 0x0000000610047c25 */ /* 0x000fc8000f8e00ff */
[----:B------:R-:W2:Y:S01]  /*95f0*/  LDC.64 R12, c[0x0][0xbd8] ;  /* 0x0002f600ff0c7b82 */ /* 0x000ea20000000a00 */
[----:B------:R-:W-:-:S04]  /*9600*/  IMAD R3, R3, UR6, RZ ;  /* 0x0000000603037c24 */ /* 0x000fc8000f8e02ff */
[----:B------:R-:W-:Y:S02]  /*9610*/  IMAD R3, R16, UR7, R3 ;  /* 0x0000000710037c24 */ /* 0x000fe4000f8e0203 */
[----:B------:R-:W-:Y:S01]  /*9620*/  IMAD.MOV R16, RZ, RZ, -R16 ;  /* 0x000000ffff107224 */ /* 0x000fe200078e0a10 */
[----:B------:R-:W0:Y:S01]  /*9630*/  @P0 LDC R9, c[0x0][0xbec] ;  /* 0x0002fb00ff090b82 */ /* 0x000e220000000800 */
[----:B------:R-:W-:Y:S01]  /*9640*/  IMAD.IADD R5, R5, 0x1, R3 ;  /* 0x0000000105057824 */ /* 0x000fe200078e0203 */
[----:B------:R-:W-:-:S06]  /*9650*/  MOV R3, R0 ;  /* 0x0000000000037202 */ /* 0x000fcc0000000f00 */
[----:B------:R-:W3:Y:S01]  /*9660*/  S2UR UR8, SR_CTAID.Y ;  /* 0x00000000000879c3 */ /* 0x000ee20000002600 */
[----:B-1----:R-:W-:-:S07]  /*9670*/  USHF.R.S32.HI UR5, URZ, 0x1f, UR4 ;  /* 0x0000001f3f057899 */ /* 0x002fce0008011404 */
[----:B------:R-:W3:Y:S01]  /*9680*/  LDC R7, c[0x0][0xc50] ;  /* 0x00031400ff077b82 */ /* 0x000ee20000000800 */
[C---:B--2---:R-:W-:Y:S02]  /*9690*/  IMAD R10, R12.reuse, UR5, RZ ;  /* 0x000000050c0a7c24 */ /* 0x044fe4000f8e02ff */
[----:B------:R-:W-:-:S04]  /*96a0*/  IMAD.WIDE.U32 R4, R12, UR4, R4 ;  /* 0x000000040c047c25 */ /* 0x000fc8000f8e0004 */
[----:B------:R-:W-:Y:S01]  /*96b0*/  IMAD R13, R13, UR4, R10 ;  /* 0x000000040d0d7c24 */ /* 0x000fe2000f8e020a */
[----:B------:R-:W1:Y:S01]  /*96c0*/  @P0 LDC R11, c[0x0][0xbf0] ;  /* 0x0002fc00ff0b0b82 */ /* 0x000e620000000800 */
[----:B0-----:R-:W-:Y:S01]  /*96d0*/  @P0 IMAD.HI.U32 R6, R0, R9, RZ ;  /* 0x0000000900060227 */ /* 0x001fe200078e00ff */
[----:B------:R-:W-:-:S03]  /*96e0*/  ULDC.64 UR4, c[0x0][0xbe0] ;  /* 0x0002f80000047ab9 */ /* 0x000fc60000000a00 */
[----:B------:R-:W-:Y:S02]  /*96f0*/  IMAD.IADD R5, R13, 0x1, R5 ;  /* 0x000000010d057824 */ /* 0x000fe400078e0205 */
[----:B---3--:R-:W-:-:S04]  /*9700*/  IMAD R9, R7, R16, UR8 ;  /* 0x0000000807097e24 */ /* 0x008fc8000f8e0210 */
[----:B------:R-:W-:Y:S01]  /*9710*/  IMAD.WIDE.U32 R4, R9, UR4, R4 ;  /* 0x0000000409047c25 */ /* 0x000fe2000f8e0004 */
[----:B-1----:R-:W-:Y:S02]  /*9720*/  @P0 SHF.R.U32.HI R3, RZ, R11, R6 ;  /* 0x0000000bff030219 */ /* 0x002fe40000011606 */
[----:B------:R-:W-:Y:S02]  /*9730*/  SHF.R.S32.HI R6, RZ, 0x1f, R9 ;  /* 0x0000001fff067819 */ /* 0x000fe40000011409 */
[----:B------:R-:W-:Y:S01]  /*9740*/  IADD3 R4, P0, R3, R4, RZ ;  /* 0x0000000403047210 */ /* 0x000fe20007f1e0ff */
[----:B------:R-:W-:Y:S02]  /*9750*/  IMAD.MOV R7, RZ, RZ, -R3 ;  /* 0x000000ffff077224 */ /* 0x000fe400078e0a03 */
[----:B------:R-:W-:Y:S02]  /*9760*/  IMAD R6, R6, UR4, RZ ;  /* 0x0000000406067c24 */ /* 0x000fe4000f8e02ff */
[----:B------:R-:W-:-:S02]  /*9770*/  IMAD R7, R8, R7, R0 ;  /* 0x0000000708077224 */ /* 0x000fc400078e0200 */
[----:B------:R-:W-:Y:S01]  /*9780*/  IMAD R6, R9, UR5, R6 ;  /* 0x0000000509067c24 */ /* 0x000fe2000f8e0206 */
[----:B------:R-:W-:Y:S01]  /*9790*/  SHF.R.S32.HI R9, RZ, 0x1f, R3 ;  /* 0x0000001fff097819 */ /* 0x000fe20000011403 */
[----:B------:R-:W-:Y:S01]  /*97a0*/  ULDC.64 UR4, c[0x0][0xbc8] ;  /* 0x0002f20000047ab9 */ /* 0x000fe20000000a00 */
        /* <DEDUP_REMOVED lines=8> */
[----:B------:R-:W-:Y:S02]  /*9830*/  LEA.HI.X R7, R4, UR5, R3, 0x2, P0 ;  /* 0x0000000504077c11 */ /* 0x000fe400080f1403 */
[----:B------:R-:W-:-:S05]  /*9840*/  MOV R3, 0xff800000 ;  /* 0xff80000000037802 */ /* 0x000fca0000000f00 */
[----:B------:R1:W-:Y:S01]  /*9850*/  STG.E desc[UR36][R6.64], R3 ;  /* 0x0000000306007986 */ /* 0x0003e2000c101924 */
[----:B------:R-:W-:Y:S05]  /*9860*/  BRA `(.L_x_2185) ;  /* 0x0000003800ac7947 */ /* 0x000fea0003800000 */
.L_x_2183:
        /* <DEDUP_REMOVED lines=18> */
.L_x_2227:
[----:B------:R-:W-:Y:S01]  /*9990*/  ULDC UR44, c[0x0][0xc50] ;  /* 0x00031400002c7ab9 */ /* 0x000fe20000000800 */
[----:B------:R-:W-:Y:S01]  /*99a0*/  UMOV UR41, UR6 ;  /* 0x0000000600297c82 */ /* 0x000fe20008000000 */
[----:B------:R-:W-:-:S11]  /*99b0*/  UISETP.NE.AND UP0, UPT, UR44, 0x1, UPT ;  /* 0x000000012c00788c */ /* 0x000fd6000bf05270 */
[----:B------:R-:W-:Y:S01]  /*99c0*/  @UP0 ULDC UR4, c[0x0][0xc54] ;  /* 0x0003150000040ab9 */ /* 0x000fe20000000800 */
[----:B------:R-:W-:Y:S01]  /*99d0*/  @UP0 ULDC UR7, c[0x0][0xc58] ;  /* 0x0003160000070ab9 */ /* 0x000fe20000000800 */
[----:B------:R-:W-:-:S04]  /*99e0*/  UIMAD.WIDE.U32 UR4, UR6, UR4, URZ ;  /* 0x00000004060472a5 */ /* 0x000fc8000f8e003f */
[----:B------:R-:W-:-:S12]  /*99f0*/  @UP0 USHF.R.U32.HI UR41, URZ, UR7, UR5 ;  /* 0x000000073f290299 */ /* 0x000fd80008011605 */
.L_x_2228:
        /* <DEDUP_REMOVED lines=8> */
[----:B------:R-:W-:Y:S01]  /*9a80*/  ULDC UR4, c[0x0][0x448] ;  /* 0x0001120000047ab9 */ /* 0x000fe20000000800 */
[----:B------:R-:W-:Y:S01]  /*9a90*/  ULDC UR7, c[0x0][0x2f0] ;  /* 0x0000bc0000077ab9 */ /* 0x000fe20000000800 */
[----:B------:R-:W-:-:S05]  /*9aa0*/  MOV R30, RZ ;  /* 0x000000ff001e7202 */ /* 0x000fca0000000f00 */
[----:B------:R-:W1:Y:S01]  /*9ab0*/  S2UR UR48, SR_CTAID.X ;  /* 0x00000000003079c3 */ /* 0x000e620000002500 */
[----:B------:R-:W-:Y:S01]  /*9ac0*/  UISETP.NE.AND UP1, UPT, UR4, 0x1, UPT ;  /* 0x000000010400788c */ /* 0x000fe2000bf25270 */
[----:B------:R-:W-:Y:S02]  /*9ad0*/  ULDC UR8, c[0x0][0x288] ;  /* 0x0000a20000087ab9 */ /* 0x000fe40000000800 */
[----:B------:R-:W-:Y:S02]  /*9ae0*/  ULDC.64 UR4, c[0x0][0x418] ;  /* 0x0001060000047ab9 */ /* 0x000fe40000000a00 */
[----:B------:R-:W-:-:S03]  /*9af0*/  UISETP.NE.U32.AND UP0, UPT, UR4, URZ, UPT ;  /* 0x0000003f0400728c */ /* 0x000fc6000bf05070 */
[----:B------:R-:W-:Y:S01]  /*9b00*/  ULDC UR4, c[0x0][0x424] ;  /* 0x0001090000047ab9 */ /* 0x000fe20000000800 */
[----:B------:R-:W-:-:S03]  /*9b10*/  UISETP.NE.AND.EX UP0, UPT, UR5, URZ, UPT, UP0 ;  /* 0x0000003f0500728c */ /* 0x000fc6000bf05300 */
[----:B------:R-:W-:Y:S01]  /*9b20*/  @UP1 ULDC UR5, c[0x0][0x44c] ;  /* 0x0001130000051ab9 */ /* 0x000fe20000000800 */
[----:B0-----:R-:W-:Y:S01]  /*9b30*/  ISETP.NE.U32.AND P0, PT, R4, RZ, PT ;  /* 0x000000ff0400720c */ /* 0x001fe20003f05070 */
[----:B------:R-:W-:-:S03]  /*9b40*/  USEL UR42, UR4, 0x1, UP0 ;  /* 0x00000001042a7887 */ /* 0x000fc60008000000 */
[----:B------:R-:W-:Y:S01]  /*9b50*/  ISETP.NE.AND.EX P0, PT, R5, RZ, PT, P0 ;  /* 0x000000ff0500720c */ /* 0x000fe20003f05300 */
[----:B-1----:R-:W-:Y:S02]  /*9b60*/  ULEA UR6, UR48, 0x7f, 0x7 ;  /* 0x0000007f30067891 */ /* 0x002fe4000f8e383f */
[----:B------:R-:W-:Y:S02]  /*9b70*/  UIMAD UR42, UR42, UR7, URZ ;  /* 0x000000072a2a72a4 */ /* 0x000fe4000f8e023f */
[----:B------:R-:W-:Y:S01]  /*9b80*/  UIMAD.WIDE.U32 UR4, UR6, UR5, URZ ;  /* 0x00000005060472a5 */ /* 0x000fe2000f8e003f */
[----:B------:R-:W-:-:S03]  /*9b90*/  @UP1 ULDC UR7, c[0x0][0x450] ;  /* 0x0001140000071ab9 */ /* 0x000fc60000000800 */
[----:B------:R-:W-:-:S04]  /*9ba0*/  @UP1 USHF.R.U32.HI UR6, URZ, UR7, UR5 ;  /* 0x000000073f061299 */ /* 0x000fc80008011605 */
[----:B------:R-:W0:Y:S01]  /*9bb0*/  @P0 LDC.64 R4, c[0x0][0xa28] ;  /* 0x00028a00ff040b82 */ /* 0x000e220000000a00 */
[----:B------:R-:W-:Y:S02]  /*9bc0*/  UIADD3 UR5, UR42, 0x60, -UR8 ;  /* 0x000000602a057890 */ /* 0x000fe4000fffe808 */
[----:B------:R-:W-:Y:S02]  /*9bd0*/  UIADD3 UR4, UR42, 0x5f, URZ ;  /* 0x0000005f2a047890 */ /* 0x000fe4000fffe03f */
[----:B------:R-:W-:Y:S02]  /*9be0*/  UIADD3 UR6, UR5, UR6, URZ ;  /* 0x0000000605067290 */ /* 0x000fe4000fffe03f */
[----:B------:R-:W-:Y:S02]  /*9bf0*/  UIMAD.WIDE UR4, UR4, 0x2aaaaaab, URZ ;  /* 0x2aaaaaab040478a5 */ /* 0x000fe4000f8e023f */
[----:B------:R-:W-:Y:S02]  /*9c00*/  UIMAD.WIDE UR6, UR6, 0x2aaaaaab, URZ ;  /* 0x2aaaaaab060678a5 */ /* 0x000fe4000f8e023f */
[----:B------:R-:W-:-:S02]  /*9c10*/  USHF.R.U32.HI UR43, URZ, 0x1f, UR5 ;  /* 0x0000001f3f2b7899 */ /* 0x000fc40008011605 */
[----:B------:R-:W-:Y:S02]  /*9c20*/  USHF.R.U32.HI UR45, URZ, 0x1f, UR7 ;  /* 0x0000001f3f2d7899 */ /* 0x000fe40008011607 */
[----:B------:R-:W-:Y:S02]  /*9c30*/  ULEA.HI.SX32 UR43, UR5, UR43, 0x1c ;  /* 0x0000002b052b7291 */ /* 0x000fe4000f8fe23f */
[----:B------:R-:W-:-:S04]  /*9c40*/  ULEA.HI.SX32 UR45, UR7, UR45, 0x1c ;  /* 0x0000002d072d7291 */ /* 0x000fc8000f8fe23f */
[----:B------:R-:W-:Y:S02]  /*9c50*/  UISETP.LT.AND UP0, UPT, UR43, UR45, UPT ;  /* 0x0000002d2b00728c */ /* 0x000fe4000bf01270 */
[----:B------:R-:W-:Y:S01]  /*9c60*/  UP2UR UR49, UPR, URZ, 0x2 ;  /* 0x000000023f317883 */ /* 0x000fe20008000000 */
[----:B0-----:R-:W-:Y:S01]  /*9c70*/  @P0 IMAD.WIDE R4, R31, 0x4, R4 ;  /* 0x000000041f040825 */ /* 0x001fe200078e0204 */
[----:B------:R-:W-:-:S04]  /*9c80*/  USEL UR11, UR43, UR45, UP0 ;  /* 0x0000002d2b0b7287 */ /* 0x000fc80008000000 */
[----:B------:R-:W-:Y:S01]  /*9c90*/  UISETP.GE.AND UP1, UPT, UR11, 0x1, UPT ;  /* 0x000000010b00788c */ /* 0x000fe2000bf26270 */
[----:B------:R0:W5:Y:S01]  /*9ca0*/  @P0 LDG.E R30, desc[UR36][R4.64] ;  /* 0x00000024041e0981 */ /* 0x000162000c1e1900 */
[----:B------:R-:W-:Y:S02]  /*9cb0*/  USHF.R.U32.HI UR9, URZ, 0x10, UR44 ;  /* 0x000000103f097899 */ /* 0x000fe4000801162c */
[----:B------:R-:W-:Y:S02]  /*9cc0*/  ULOP3.LUT UR44, UR44, 0xffff, URZ, 0xc0, !UPT ;  /* 0x0000ffff2c2c7892 */ /* 0x000fe4000f8ec03f */
[----:B------:R-:W-:Y:S01]  /*9cd0*/  PLOP3.LUT P0, PT, PT, PT, UP1, 0x80, 0x0 ;  /* 0x000000000000781c */ /* 0x000fe20003f0f018 */
[----:B------:R-:W-:Y:S01]  /*9ce0*/  UISETP.NE.AND UP0, UPT, UR9, URZ, UPT ;  /* 0x0000003f0900728c */ /* 0x000fe2000bf05270 */
[----:B------:R-:W-:-:S10]  /*9cf0*/  UMOV UR40, URZ ;  /* 0x0000003f00287c82 */ /* 0x000fd40008000000 */
[----:B------:R-:W-:Y:S01]  /*9d00*/  @!UP0 ULDC UR9, c[0x0][0x9f0] ;  /* 0x00027c0000098ab9 */ /* 0x000fe20000000800 */
[----:B0-----:R-:W-:Y:S05]  /*9d10*/  @!P0 BRA `(.L_x_2230) ;  /* 0x0000000000788947 */ /* 0x001fea0003800000 */
[----:B------:R-:W-:Y:S01]  /*9d20*/  IABS R0, UR9 ;  /* 0x0000000900007c13 */ /* 0x000fe20008000000 */
[----:B------:R-:W-:Y:S02]  /*9d30*/  UIADD3 UR6, UR9, -0x1, UR11 ;  /* 0xffffffff09067890 */ /* 0x000fe4000fffe00b */
[----:B------:R-:W-:Y:S01]  /*9d40*/  IABS R5, UR9 ;  /* 0x0000000900057c13 */ /* 0x000fe20008000000 */
[----:B------:R-:W-:Y:S01]  /*9d50*/  UMOV UR4, URZ ;  /* 0x0000003f00047c82 */ /* 0x000fe20008000000 */
        /* <DEDUP_REMOVED lines=26> */
.L_x_2230:
[----:B------:R-:W-:Y:S02]  /*9f00*/  UIMAD UR50, UR44, UR40, URZ ;  /* 0x000000282c3272a4 */ /* 0x000fe4000f8e023f */
[----:B------:R-:W-:Y:S02]  /*9f10*/  IMAD.U32 R3, RZ, RZ, UR40 ;  /* 0x00000028ff037e24 */ /* 0x000fe4000f8e00ff */
[----:B------:R-:W-:Y:S02]  /*9f20*/  IMAD.MOV.U32 R10, RZ, RZ, 0x1 ;  /* 0x00000001ff0a7424 */ /* 0x000fe400078e00ff */
[----:B------:R-:W-:-:S04]  /*9f30*/  MOV R0, UR50 ;  /* 0x0000003200007c02 */ /* 0x000fc80008000f00 */
        /* <DEDUP_REMOVED lines=18> */
[----:B------:R-:W-:Y:S01]  /*a060*/  ULDC.64 UR4, c[0x4][0x8] ;  /* 0x0100020000047ab9 */ /* 0x000fe20000000a00 */
[----:B------:R-:W0:Y:S01]  /*a070*/  LDC.64 R14, c[0x4][R14] ;  /* 0x010000000e0e7b82 */ /* 0x000e220000000a00 */
[----:B------:R-:W-:Y:S01]  /*a080*/  IMAD.U32 R6, RZ, RZ, UR6 ;  /* 0x00000006ff067e24 */ /* 0x000fe2000f8e00ff */
[----:B------:R-:W-:Y:S01]  /*a090*/  MOV R11, UR5 ;  /* 0x00000005000b7c02 */ /* 0x000fe20008000f00 */
[----:B------:R-:W-:Y:S02]  /*a0a0*/  IMAD.U32 R7, RZ, RZ, UR7 ;  /* 0x00000007ff077e24 */ /* 0x000fe4000f8e00ff */
[----:B------:R-:W-:-:S02]  /*a0b0*/  IMAD.U32 R10, RZ, RZ, UR4 ;  /* 0x00000004ff0a7e24 */ /* 0x000fc4000f8e00ff */
[----:B------:R-:W-:Y:S02]  /*a0c0*/  IMAD.MOV.U32 R8, RZ, RZ, 0x70 ;  /* 0x00000070ff087424 */ /* 0x000fe400078e00ff */
[----:B------:R-:W-:Y:S02]  /*a0d0*/  IMAD.MOV.U32 R12, RZ, RZ, 0x1 ;  /* 0x00000001ff0c7424 */ /* 0x000fe400078e00ff */
[----:B------:R-:W-:-:S07]  /*a0e0*/  IMAD.MOV.U32 R13, RZ, RZ, RZ ;  /* 0x000000ffff0d7224 */ /* 0x000fce00078e00ff */
[----:B------:R-:W-:-:S07]  /*a0f0*/  LEPC R20, `(.L_x_2231) ;  /* 0x000000001014794e */ /* 0x000fce0000000000 */
[----:B0----5:R-:W-:Y:S05]  /*a100*/  CALL.ABS.NOINC R14 ;  /* 0x000000000e007343 */ /* 0x021fea0003c00000 */
.L_x_2231:
[----:B------:R-:W-:-:S04]  /*a110*/  UIADD3 UR4, UR46, 0x400, URZ ;  /* 0x000004002e047890 */ /* 0x000fc8000fffe03f */
[----:B------:R-:W-:-:S06]  /*a120*/  ULOP3.LUT UP0, URZ, UR4, 0x3ff, URZ, 0xc0, !UPT ;  /* 0x000003ff043f7892 */ /* 0x000fcc000f80c03f */
[----:B------:R-:W-:-:S13]  /*a130*/  PLOP3.LUT P0, PT, PT, PT, UP0, 0x80, 0x0 ;  /* 0x000000000000781c */ /* 0x000fda0003f0f008 */
[----:B------:R-:W-:Y:S05]  /*a140*/  @!P0 BRA `(.L_x_2232) ;  /* 0x00000000007c8947 */ /* 0x000fea0003800000 */
[----:B------:R-:W-:Y:S01]  /*a150*/  MOV R17, 0x0 ;  /* 0x0000000000117802 */ /* 0x000fe20000000f00 */
[----:B------:R-:W-:Y:S01]  /*a160*/  ULDC.64 UR4, c[0x4][0x90] ;  /* 0x0100240000047ab9 */ /* 0x000fe20000000a00 */
[----:B------:R-:W-:Y:S01]  /*a170*/  ULDC.64 UR6, c[0x4][0x98] ;  /* 0x0100260000067ab9 */ /* 0x000fe20000000a00 */
[----:B------:R-:W-:Y:S01]  /*a180*/  MOV R4, UR4 ;  /* 0x0000000400047c02 */ /* 0x000fe20008000f00 */
[----:B------:R0:W1:Y:S01]  /*a190*/  LDC.64 R14, c[0x4][R17] ;  /* 0x01000000110e7b82 */ /* 0x0000620000000a00 */
[----:B------:R-:W-:Y:S01]  /*a1a0*/  IMAD.U32 R5, RZ, RZ, UR5 ;  /* 0x00000005ff057e24 */ /* 0x000fe2000f8e00ff */
[----:B------:R-:W-:Y:S01]  /*a1b0*/  ULDC.64 UR4, c[0x4][0x10] ;  /* 0x0100040000047ab9 */ /* 0x000fe20000000a00 */
        /* <DEDUP_REMOVED lines=8> */
[----:B-1---5:R-:W-:Y:S05]  /*a240*/  CALL.ABS.NOINC R14 ;  /* 0x000000000e007343 */ /* 0x022fea0003c00000 */
.L_x_2233:
        /* <DEDUP_REMOVED lines=8> */
[----:B------:R-:W-:Y:S01]  /*a2d0*/  MOV R12, 0x1 ;  /* 0x00000001000c7802 */ /* 0x000fe20000000f00 */
[----:B------:R-:W-:Y:S02]  /*a2e0*/  IMAD.U32 R10, RZ, RZ, UR4 ;  /* 0x00000004ff0a7e24 */ /* 0x000fe4000f8e00ff */
[----:B------:R-:W-:-:S02]  /*a2f0*/  IMAD.U32 R11, RZ, RZ, UR5 ;  /* 0x00000005ff0b7e24 */ /* 0x000fc4000f8e00ff */
[----:B------:R-:W-:Y:S02]  /*a300*/  IMAD.MOV.U32 R8, RZ, RZ, 0x70 ;  /* 0x00000070ff087424 */ /* 0x000fe400078e00ff */
[----:B0-----:R-:W-:-:S07]  /*a310*/  IMAD.MOV.U32 R13, RZ, RZ, RZ ;  /* 0x000000ffff0d7224 */ /* 0x001fce00078e00ff */
[----:B------:R-:W-:-:S07]  /*a320*/  LEPC R20, `(.L_x_2232) ;  /* 0x000000001014794e */ /* 0x000fce0000000000 */
[----:B-1----:R-:W-:Y:S05]  /*a330*/  CALL.ABS.NOINC R14 ;  /* 0x000000000e007343 */ /* 0x002fea0003c00000 */
.L_x_2232:
        /* <DEDUP_REMOVED lines=17> */
[----:B------:R-:W-:Y:S02]  /*a450*/  LOP3.LUT R24, R27, 0x80, RZ, 0xfc, !PT ;  /* 0x000000801b187812 */ /* 0x000fe400078efcff */
        /* <DEDUP_REMOVED lines=12> */
.L_x_2276:
[----:B------:R-:W-:Y:S01]  /*a520*/  UIADD3 UR4, UR51, -0x1, URZ ;  /* 0xffffffff33047890 */ /* 0x000fe2000fffe03f */
[----:B------:R-:W-:Y:S02]  /*a530*/  SHF.R.U32.HI R23, RZ, 0x3, R7 ;  /* 0x00000003ff177819 */ /* 0x000fe40000011607 */
[----:B------:R-:W-:Y:S02]  /*a540*/  ISETP.NE.AND P2, PT, R28, 0x1, PT ;  /* 0x000000011c00780c */ /* 0x000fe40003f45270 */
[----:B------:R-:W-:Y:S01]  /*a550*/  LOP3.LUT R22, R26, R23, RZ, 0xfc, !PT ;  /* 0x000000171a167212 */ /* 0x000fe200078efcff */
[----:B------:R-:W-:Y:S01]  /*a560*/  IMAD.U32 R13, RZ, RZ, UR4 ;  /* 0x00000004ff0d7e24 */ /* 0x000fe2000f8e00ff */
[----:B-----5:R-:W-:Y:S02]  /*a570*/  SHF.R.S32.HI R33, RZ, 0x1f, R29 ;  /* 0x0000001fff217819 */ /* 0x020fe4000001141d */
[----:B------:R-:W-:Y:S01]  /*a580*/  LOP3.LUT R36, R36, 0xffffffdf, RZ, 0xc0, !PT ;  /* 0xffffffdf24247812 */ /* 0x000fe200078ec0ff */
[----:B------:R-:W-:Y:S01]  /*a590*/  IMAD R13, R13, 0x60, R22 ;  /* 0x000000600d0d7824 */ /* 0x000fe200078e0216 */
[----:B------:R-:W-:-:S04]  /*a5a0*/  R2UR UR5, R2 ;  /* 0x00000000020572ca */ /* 0x000fc800000e0000 */
[C---:B------:R-:W-:Y:S01]  /*a5b0*/  ISETP.GE.AND P1, PT, R13.reuse, UR42, PT ;  /* 0x0000002a0d007c0c */ /* 0x040fe2000bf26270 */
[----:B------:R-:W0:Y:S01]  /*a5c0*/  @P2 LDC R0, c[0x0][0x434] ;  /* 0x00010d00ff002b82 */ /* 0x000e220000000800 */
[----:B------:R-:W-:Y:S01]  /*a5d0*/  IMAD.IADD R13, R13, 0x1, R30 ;  /* 0x000000010d0d7824 */ /* 0x000fe200078e021e */
[----:B------:R-:W-:Y:S02]  /*a5e0*/  @P2 LOP3.LUT R36, R36, 0x20, RZ, 0xfc, !PT ;  /* 0x0000002024242812 */ /* 0x000fe400078efcff */
[----:B------:R-:W-:Y:S01]  /*a5f0*/  ISETP.GT.U32.OR P1, PT, R22, 0x5f, P1 ;  /* 0x0000005f1600780c */ /* 0x000fe20000f24470 */
[----:B------:R-:W-:-:S03]  /*a600*/  IMAD.MOV.U32 R10, RZ, RZ, R13 ;  /* 0x000000ffff0a7224 */ /* 0x000fc600078e000d */
[----:B------:R-:W1:Y:S09]  /*a610*/  @P2 LDC R3, c[0x0][0x438] ;  /* 0x00010e00ff032b82 */ /* 0x000e720000000800 */
[----:B------:R-:W2:Y:S01]  /*a620*/  @!P1 LDC.64 R4, c[0x0][0x428] ;  /* 0x00010a00ff049b82 */ /* 0x000ea20000000a00 */
[----:B0-----:R-:W-:-:S07]  /*a630*/  @P2 IMAD.HI.U32 R0, R13, R0, RZ ;  /* 0x000000000d002227 */ /* 0x001fce00078e00ff */
[----:B------:R-:W0:Y:S01]  /*a640*/  @!P1 LDC.64 R8, c[0x0][0x418] ;  /* 0x00010600ff089b82 */ /* 0x000e220000000a00 */
[----:B-1----:R-:W-:-:S04]  /*a650*/  @P2 SHF.R.U32.HI R10, RZ, R3, R0 ;  /* 0x00000003ff0a2219 */ /* 0x002fc80000011600 */
[----:B------:R-:W-:Y:S01]  /*a660*/  @!P1 SHF.R.S32.HI R11, RZ, 0x1f, R10 ;  /* 0x0000001fff0b9819 */ /* 0x000fe2000001140a */
[----:B--2---:R-:W-:-:S04]  /*a670*/  @!P1 IMAD R0, R33, R4, RZ ;  /* 0x0000000421009224 */ /* 0x004fc800078e02ff */
[C---:B------:R-:W-:Y:S02]  /*a680*/  @!P1 IMAD R3, R29.reuse, R5, R0 ;  /* 0x000000051d039224 */ /* 0x040fe400078e0200 */
[----:B------:R-:W-:-:S05]  /*a690*/  @!P1 IMAD.WIDE.U32 R4, R29, R4, R10 ;  /* 0x000000041d049225 */ /* 0x000fca00078e000a */
[----:B------:R-:W-:Y:S01]  /*a6a0*/  @!P1 IADD3 R0, R5, R3, RZ ;  /* 0x0000000305009210 */ /* 0x000fe20007ffe0ff */
[----:B------:R-:W-:Y:S01]  /*a6b0*/  IMAD.MOV.U32 R3, RZ, RZ, RZ ;  /* 0x000000ffff037224 */ /* 0x000fe200078e00ff */
[----:B0-----:R-:W-:-:S04]  /*a6c0*/  @!P1 LEA R8, P2, R4, R8, 0x2 ;  /* 0x0000000804089211 */ /* 0x001fc800078410ff */
[----:B------:R-:W-:-:S05]  /*a6d0*/  @!P1 LEA.HI.X R9, R4, R9, R0, 0x2, P2 ;  /* 0x0000000904099211 */ /* 0x000fca00010f1400 */
[----:B------:R0:W5:Y:S01]  /*a6e0*/  @!P1 LDG.E R3, desc[UR36][R8.64] ;  /* 0x0000002408039981 */ /* 0x000162000c1e1900 */
[----:B------:R-:W-:Y:S01]  /*a6f0*/  ULOP3.LUT UR5, UR5, 0x2, URZ, 0xfc, !UPT ;  /* 0x0000000205057892 */ /* 0x000fe2000f8efc3f */
[----:B------:R-:W-:Y:S01]  /*a700*/  SEL R0, RZ, 0xffffffff, P0 ;  /* 0xffffffffff007807 */ /* 0x000fe20000000000 */
[----:B------:R-:W-:Y:S01]  /*a710*/  IMAD.U32 R34, RZ, RZ, UR41 ;  /* 0x00000029ff227e24 */ /* 0x000fe2000f8e00ff */
[----:B------:R-:W-:Y:S01]  /*a720*/  ISETP.GT.U32.AND P0, PT, R22, 0x5f, PT ;  /* 0x0000005f1600780c */ /* 0x000fe20003f04070 */
[----:B------:R-:W-:Y:S01]  /*a730*/  IMAD.MOV R10, RZ, RZ, -R10 ;  /* 0x000000ffff0a7224 */ /* 0x000fe200078e0a0a */
[----:B------:R-:W-:Y:S01]  /*a740*/  LOP3.LUT R36, R36, 0xffffffef, RZ, 0xc0, !PT ;  /* 0xffffffef24247812 */ /* 0x000fe200078ec0ff */
[----:B------:R-:W-:Y:S01]  /*a750*/  IMAD.U32 R4, RZ, RZ, UR5 ;  /* 0x00000005ff047e24 */ /* 0x000fe2000f8e00ff */
[----:B------:R-:W-:Y:S01]  /*a760*/  SEL R32, RZ, 0x1, P3 ;  /* 0x00000001ff207807 */ /* 0x000fe20001800000 */
[----:B------:R-:W-:Y:S01]  /*a770*/  IMAD.U32 R35, RZ, RZ, UR4 ;  /* 0x00000004ff237e24 */ /* 0x000fe2000f8e00ff */
[----:B------:R-:W-:Y:S01]  /*a780*/  SHF.L.U32 R5, R0, 0x1, RZ ;  /* 0x0000000100057819 */ /* 0x000fe200000006ff */
[----:B------:R-:W-:Y:S01]  /*a790*/  IMAD R10, R28, R10, R13 ;  /* 0x0000000a1c0a7224 */ /* 0x000fe200078e020d */
[----:B------:R-:W-:-:S02]  /*a7a0*/  ISETP.NE.AND P4, PT, R4, 0x3, PT ;  /* 0x000000030400780c */ /* 0x000fc40003f85270 */
[----:B------:R-:W-:Y:S02]  /*a7b0*/  LOP3.LUT R32, R5, 0x2, R32, 0xe2, !PT ;  /* 0x0000000205207812 */ /* 0x000fe400078ee220 */
[----:B------:R-:W-:-:S09]  /*a7c0*/  SHF.R.S32.HI R34, RZ, 0x1f, R34 ;  /* 0x0000001fff227819 */ /* 0x000fd20000011422 */
[----:B------:R-:W-:-:S04]  /*a7d0*/  @P4 LOP3.LUT R36, R36, 0x10, RZ, 0xfc, !PT ;  /* 0x0000001024244812 */ /* 0x000fc800078efcff */
[----:B------:R-:W-:-:S04]  /*a7e0*/  LOP3.LUT R36, R36, 0xfffffff7, RZ, 0xc0, !PT ;  /* 0xfffffff724247812 */ /* 0x000fc800078ec0ff */
[----:B------:R-:W-:Y:S01]  /*a7f0*/  @P0 LOP3.LUT R36, R36, 0x8, RZ, 0xfc, !PT ;  /* 0x0000000824240812 */ /* 0x000fe200078efcff */
[----:B0-----:R-:W-:Y:S06]  /*a800*/  @!P4 BRA `(.L_x_2235) ;  /* 0x000000000004c947 */ /* 0x001fec0003800000 */
[----:B------:R-:W-:Y:S01]  /*a810*/  BPT.TRAP 0x1 ;  /* 0x000000040000795c */ /* 0x000fe20000300000 */
.L_x_2235:
[----:B------:R-:W-:Y:S01]  /*a820*/  SHF.R.S32.HI R8, RZ, 0x1f, R10 ;  /* 0x0000001fff087819 */ /* 0x000fe2000001140a */
[----:B------:R-:W-:Y:S01]  /*a830*/  ULDC.64 UR4, c[0x0][0x328] ;  /* 0x0000ca0000047ab9 */ /* 0x000fe20000000a00 */
[----:B-----5:R-:W-:Y:S02]  /*a840*/  SHF.R.S32.HI R0, RZ, 0x1f, R3 ;  /* 0x0000001fff007819 */ /* 0x020fe40000011403 */
[----:B------:R-:W-:Y:S01]  /*a850*/  R2UR UR6, R34 ;  /* 0x00000000220672ca */ /* 0x000fe200000e0000 */
[----:B------:R-:W-:-:S04]  /*a860*/  IMAD R5, R8, UR4, RZ ;  /* 0x0000000408057c24 */ /* 0x000fc8000f8e02ff */
[C---:B------:R-:W-:Y:S02]  /*a870*/  IMAD R9, R10.reuse, UR5, R5 ;  /* 0x000000050a097c24 */ /* 0x040fe4000f8e0205 */
        /* <DEDUP_REMOVED lines=20> */
.L_x_2277:
[----:B------:R-:W-:Y:S01]  /*a9c0*/  ULDC.64 UR4, c[0x0][0x300] ;  /* 0x0000c00000047ab9 */ /* 0x000fe20000000a00 */
[----:B------:R-:W-:Y:S01]  /*a9d0*/  R2UR UR6, R34 ;  /* 0x00000000220672ca */ /* 0x000fe200000e0000 */
[----:B0-----:R-:W-:Y:S01]  /*a9e0*/  IMAD R5, R8, UR4, RZ ;  /* 0x0000000408057c24 */ /* 0x001fe2000f8e02ff */
[----:B------:R-:W-:Y:S01]  /*a9f0*/  MOV R8, 0xffffffa0 ;  /* 0xffffffa000087802 */ /* 0x000fe20000000f00 */
[----:B------:R-:W-:Y:S01]  /*aa00*/  IMAD.SHL.U32 R37, R7, 0x8, RZ ;  /* 0x0000000807257824 */ /* 0x000fe200078e00ff */
[----:B------:R-:W-:Y:S01]  /*aa10*/  LOP3.LUT P3, RZ, R36, 0x4, RZ, 0xc0, !PT ;  /* 0x0000000424ff7812 */ /* 0x000fe2000786c0ff */
[----:B------:R-:W-:Y:S01]  /*aa20*/  IMAD R9, R10, UR5, R5 ;  /* 0x000000050a097c24 */ /* 0x000fe2000f8e0205 */
[----:B------:R-:W-:Y:S01]  /*aa30*/  LOP3.LUT P2, RZ, R36, 0x2, RZ, 0xc0, !PT ;  /* 0x0000000224ff7812 */ /* 0x000fe2000784c0ff */
[----:B------:R-:W-:Y:S01]  /*aa40*/  IMAD.WIDE.U32 R4, R10, UR4, RZ ;  /* 0x000000040a047c25 */ /* 0x000fe2000f8e00ff */
[----:B------:R-:W-:Y:S01]  /*aa50*/  ULDC.64 UR4, c[0x0][0x310] ;  /* 0x0000c40000047ab9 */ /* 0x000fe20000000a00 */
[----:B------:R-:W-:-:S02]  /*aa60*/  LOP3.LUT P1, RZ, R36, 0x1, RZ, 0xc0, !PT ;  /* 0x0000000124ff7812 */ /* 0x000fc4000782c0ff */
[----:B------:R-:W-:Y:S01]  /*aa70*/  IMAD R0, R0, UR4, RZ ;  /* 0x0000000400007c24 */ /* 0x000fe2000f8e02ff */
[----:B------:R-:W-:Y:S01]  /*aa80*/  IADD3 R5, R5, R9, RZ ;  /* 0x0000000905057210 */ /* 0x000fe20007ffe0ff */
[----:B------:R-:W-:Y:S02]  /*aa90*/  IMAD R8, R35, R8, UR42 ;  /* 0x0000002a23087e24 */ /* 0x000fe4000f8e0208 */
[C---:B------:R-:W-:Y:S02]  /*aaa0*/  IMAD R9, R3.reuse, UR5, R0 ;  /* 0x0000000503097c24 */ /* 0x040fe4000f8e0200 */
[----:B------:R-:W-:Y:S01]  /*aab0*/  IMAD.WIDE.U32 R4, R3, UR4, R4 ;  /* 0x0000000403047c25 */ /* 0x000fe2000f8e0004 */
[----:B------:R-:W-:-:S03]  /*aac0*/  ULDC.64 UR4, c[0x0][0x308] ;  /* 0x0000c20000047ab9 */ /* 0x000fc60000000a00 */
[----:B------:R-:W-:Y:S01]  /*aad0*/  IMAD.U32 R3, RZ, RZ, UR4 ;  /* 0x00000004ff037e24 */ /* 0x000fe2000f8e00ff */
[----:B------:R-:W-:Y:S01]  /*aae0*/  UIMAD UR4, UR6, UR4, URZ ;  /* 0x00000004060472a4 */ /* 0x000fe2000f8e023f */
[----:B------:R-:W-:Y:S02]  /*aaf0*/  IMAD.IADD R5, R5, 0x1, R9 ;  /* 0x0000000105057824 */ /* 0x000fe400078e0209 */
[----:B------:R-:W-:Y:S01]  /*ab00*/  ULDC.64 UR6, c[0x0][0x2e8] ;  /* 0x0000ba0000067ab9 */ /* 0x000fe20000000a00 */
[----:B------:R-:W-:Y:S02]  /*ab10*/  UIMAD UR4, UR41, UR5, UR4 ;  /* 0x00000005290472a4 */ /* 0x000fe4000f8e0204 */
[----:B------:R-:W-:-:S04]  /*ab20*/  IMAD.WIDE.U32 R4, R3, UR41, R4 ;  /* 0x0000002903047c25 */ /* 0x000fc8000f8e0004 */
[----:B------:R-:W-:Y:S01]  /*ab30*/  VIADD R3, R5, UR4 ;  /* 0x0000000405037c36 */ /* 0x000fe20008000000 */
[----:B------:R-:W-:Y:S01]  /*ab40*/  LEA R0, P0, R4, UR6, 0x1 ;  /* 0x0000000604007c11 */ /* 0x000fe2000f8008ff */
[----:B------:R-:W-:Y:S01]  /*ab50*/  UMOV UR4, 0xffffffff ;  /* 0xffffffff00047882 */ /* 0x000fe20000000000 */
[----:B------:R-:W-:Y:S02]  /*ab60*/  LOP3.LUT R5, R6, 0x1c0, RZ, 0xc0, !PT ;  /* 0x000001c006057812 */ /* 0x000fe400078ec0ff */
[----:B------:R-:W-:Y:S02]  /*ab70*/  LEA.HI.X R3, R4, UR7, R3, 0x1, P0 ;  /* 0x0000000704037c11 */ /* 0x000fe400080f0c03 */
[----:B------:R-:W-:Y:S01]  /*ab80*/  LOP3.LUT R4, R5, 0x38, R6, 0xf8, !PT ;  /* 0x0000003805047812 */ /* 0x000fe200078ef806 */
[----:B------:R-:W-:-:S03]  /*ab90*/  IMAD.IADD R6, R8, 0x1, -R23 ;  /* 0x0000000108067824 */ /* 0x000fc600078e0a17 */
[----:B------:R-:W-:Y:S02]  /*aba0*/  LOP3.LUT R4, R4, 0x38, R19, 0x78, !PT ;  /* 0x0000003804047812 */ /* 0x000fe400078e7813 */
[----:B------:R-:W-:Y:S02]  /*abb0*/  ISETP.GE.AND P0, PT, R6, 0x1, PT ;  /* 0x000000010600780c */ /* 0x000fe40003f06270 */
[----:B------:R-:W-:Y:S01]  /*abc0*/  LOP3.LUT R37, R4, 0x200, R37, 0xf8, !PT ;  /* 0x0000020004257812 */ /* 0x000fe200078ef825 */
[----:B------:R-:W-:Y:S10]  /*abd0*/  BRA.DIV UR4, `(.L_x_2237) ;  /* 0x0000002a04b87947 */ /* 0x000ff4000b800000 */
[----:B------:R-:W-:Y:S01]  /*abe0*/  SHFL.IDX PT, R5, R3, RZ, 0x181f ;  /* 0x00181fff03057589 */ /* 0x000fe200000e0000 */
[----:B------:R-:W-:-:S03]  /*abf0*/  @P0 LEA R19, R37, UR46, 0x1 ;  /* 0x0000002e25130c11 */ /* 0x000fc6000f8e08ff */
[----:B------:R-:W0:Y:S04]  /*ac00*/  SHFL.IDX PT, R4, R0, RZ, 0x181f ;  /* 0x00181fff00047589 */ /* 0x000e2800000e0000 */
[----:B------:R-:W1:Y:S04]  /*ac10*/  SHFL.IDX PT, R7, R3, 0x1, 0x181f ;  /* 0x00381f0003077f89 */ /* 0x000e6800000e0000 */
[----:B------:R-:W2:Y:S04]  /*ac20*/  SHFL.IDX PT, R14, R0, 0x1, 0x181f ;  /* 0x00381f00000e7f89 */ /* 0x000ea800000e0000 */
[----:B------:R-:W-:Y:S04]  /*ac30*/  SHFL.IDX PT, R10, R3, 0x2, 0x181f ;  /* 0x00581f00030a7f89 */ /* 0x000fe800000e0000 */
[----:B------:R-:W3:Y:S01]  /*ac40*/  SHFL.IDX PT, R21, R0, 0x2, 0x181f ;  /* 0x00581f0000157f89 */ /* 0x000ee200000e0000 */
[----:B0-----:R-:W-:-:S05]  /*ac50*/  @P0 IMAD.WIDE.U32 R4, R27, 0x2, R4 ;  /* 0x000000021b040825 */ /* 0x001fca00078e0004 */
[----:B------:R-:W-:Y:S04]  /*ac60*/  @P0 LDGSTS.E.BYPASS.LTC128B.128 [R19+0x18400], desc[UR36][R4.64], !P3 ;  /* 0x1840000004130fae */ /* 0x000fe8000d901d64 */
[----:B------:R-:W-:Y:S04]  /*ac70*/  @P0 LDGSTS.E.BYPASS.LTC128B.128 [R19+0x1b400], desc[UR36][R4.64+0x80], !P2 ;  /* 0x1b40008004130fae */ /* 0x000fe8000d101d64 */
[----:B------:R1:W-:Y:S01]  /*ac80*/  @P0 LDGSTS.E.BYPASS.LTC128B.128 [R19+0x1e400], desc[UR36][R4.64+0x100], !P1 ;  /* 0x1e40010004130fae */ /* 0x0003e2000c901d64 */
[----:B------:R-:W-:Y:S02]  /*ac90*/  ISETP.GE.AND P0, PT, R6, 0x11, PT ;  /* 0x000000110600780c */ /* 0x000fe40003f06270 */
[----:B-1----:R-:W-:Y:S01]  /*aca0*/  MOV R5, R7 ;  /* 0x0000000700057202 */ /* 0x002fe20000000f00 */
[----:B--2---:R-:W-:-:S10]  /*acb0*/  IMAD.MOV.U32 R4, RZ, RZ, R14 ;  /* 0x000000ffff047224 */ /* 0x004fd400078e000e */
[----:B------:R-:W-:Y:S01]  /*acc0*/  @P0 LEA R20, R37, UR46, 0x1 ;  /* 0x0000002e25140c11 */ /* 0x000fe2000f8e08ff */
[----:B------:R-:W0:Y:S01]  /*acd0*/  SHFL.IDX PT, R7, R3, 0x3, 0x181f ;  /* 0x00781f0003077f89 */ /* 0x000e2200000e0000 */
[----:B------:R-:W-:-:S03]  /*ace0*/  @P0 IMAD.WIDE.U32 R8, R27, 0x2, R4 ;  /* 0x000000021b080825 */ /* 0x000fc600078e0004 */
[----:B------:R-:W1:Y:S01]  /*acf0*/  SHFL.IDX PT, R14, R0, 0x3, 0x181f ;  /* 0x00781f00000e7f89 */ /* 0x000e6200000e0000 */
[----:B---3--:R-:W-:-:S03]  /*ad00*/  IMAD.MOV.U32 R4, RZ, RZ, R21 ;  /* 0x000000ffff047224 */ /* 0x008fc600078e0015 */
[----:B------:R-:W-:Y:S01]  /*ad10*/  @P0 LDGSTS.E.BYPASS.LTC128B.128 [R20+0x18c00], desc[UR36][R8.64], !P3 ;  /* 0x18c0000008140fae */ /* 0x000fe2000d901d64 */
[----:B------:R-:W-:-:S03]  /*ad20*/  IMAD.MOV.U32 R5, RZ, RZ, R10 ;  /* 0x000000ffff057224 */ /* 0x000fc600078e000a */
[----:B------:R-:W-:Y:S04]  /*ad30*/  @P0 LDGSTS.E.BYPASS.LTC128B.128 [R20+0x1bc00], desc[UR36][R8.64+0x80], !P2 ;  /* 0x1bc0008008140fae */ /* 0x000fe8000d101d64 */
[----:B------:R-:W-:Y:S01]  /*ad40*/  @P0 LDGSTS.E.BYPASS.LTC128B.128 [R20+0x1ec00], desc[UR36][R8.64+0x100], !P1 ;  /* 0x1ec0010008140fae */ /* 0x000fe2000c901d64 */
[----:B------:R-:W-:-:S03]  /*ad50*/  ISETP.GE.AND P0, PT, R6, 0x21, PT ;  /* 0x000000210600780c */ /* 0x000fc60003f06270 */
[----:B------:R-:W-:Y:S04]  /*ad60*/  SHFL.IDX PT, R10, R3, 0x4, 0x181f ;  /* 0x00981f00030a7f89 */ /* 0x000fe800000e0000 */
[----:B------:R-:W2:Y:S04]  /*ad70*/  SHFL.IDX PT, R19, R0, 0x4, 0x181f ;  /* 0x00981f0000137f89 */ /* 0x000ea800000e0000 */
[----:B------:R-:W3:Y:S02]  /*ad80*/  SHFL.IDX PT, R3, R3, 0x5, 0x181f ;  /* 0x00b81f0003037f89 */ /* 0x000ee400000e0000 */
[----:B------:R-:W-:Y:S01]  /*ad90*/  @P0 IMAD.WIDE.U32 R4, R27, 0x2, R4 ;  /* 0x000000021b040825 */ /* 0x000fe200078e0004 */
[----:B------:R-:W-:-:S05]  /*ada0*/  @P0 LEA R21, R37, UR46, 0x1 ;  /* 0x0000002e25150c11 */ /* 0x000fca000f8e08ff */
[----:B------:R-:W-:Y:S04]  /*adb0*/  @P0 LDGSTS.E.BYPASS.LTC128B.128 [R21+0x19400], desc[UR36][R4.64], !P3 ;  /* 0x1940000004150fae */ /* 0x000fe8000d901d64 */
[----:B------:R-:W-:Y:S04]  /*adc0*/  @P0 LDGSTS.E.BYPASS.LTC128B.128 [R21+0x1c400], desc[UR36][R4.64+0x80], !P2 ;  /* 0x1c40008004150fae */ /* 0x000fe8000d101d64 */
[----:B------:R0:W-:Y:S01]  /*add0*/  @P0 LDGSTS.E.BYPASS.LTC128B.128 [R21+0x1f400], desc[UR36][R4.64+0x100], !P1 ;  /* 0x1f40010004150fae */ /* 0x0001e2000c901d64 */
[----:B------:R-:W-:Y:S02]  /*ade0*/  ISETP.GE.AND P0, PT, R6, 0x31, PT ;  /* 0x000000310600780c */ /* 0x000fe40003f06270 */
[----:B0-----:R-:W-:Y:S01]  /*adf0*/  MOV R5, R7 ;  /* 0x0000000700057202 */ /* 0x001fe20000000f00 */
[----:B-1----:R-:W-:-:S10]  /*ae00*/  IMAD.MOV.U32 R4, RZ, RZ, R14 ;  /* 0x000000ffff047224 */ /* 0x002fd400078e000e */
[----:B------:R-:W-:Y:S01]  /*ae10*/  @P0 LEA R7, R37, UR46, 0x1 ;  /* 0x0000002e25070c11 */ /* 0x000fe2000f8e08ff */
[----:B------:R0:W1:Y:S01]  /*ae20*/  SHFL.IDX PT, R14, R0, 0x5, 0x181f ;  /* 0x00b81f00000e7f89 */ /* 0x00006200000e0000 */
[----:B------:R-:W-:-:S04]  /*ae30*/  @P0 IMAD.WIDE.U32 R8, R27, 0x2, R4 ;  /* 0x000000021b080825 */ /* 0x000fc800078e0004 */
[----:B--2---:R-:W-:Y:S01]  /*ae40*/  IMAD.MOV.U32 R4, RZ, RZ, R19 ;  /* 0x000000ffff047224 */ /* 0x004fe200078e0013 */
[----:B------:R0:W-:Y:S01]  /*ae50*/  @P0 LDGSTS.E.BYPASS.LTC128B.128 [R7+0x19c00], desc[UR36][R8.64], !P3 ;  /* 0x19c0000008070fae */ /* 0x0001e2000d901d64 */
[----:B------:R-:W-:-:S03]  /*ae60*/  IMAD.MOV.U32 R5, RZ, RZ, R10 ;  /* 0x000000ffff057224 */ /* 0x000fc600078e000a */
        /* <DEDUP_REMOVED lines=8> */
.L_x_2291:
        /* <DEDUP_REMOVED lines=18> */
.L_x_2238:
        /* <DEDUP_REMOVED lines=22> */
[----:B------:R-:W-:Y:S01]  /*b170*/  MOV R12, 0x1 ;  /* 0x00000001000c7802 */ /* 0x000fe20000000f00 */
[----:B------:R-:W-:Y:S02]  /*b180*/  IMAD.U32 R6, RZ, RZ, UR8 ;  /* 0x00000008ff067e24 */ /* 0x000fe4000f8e00ff */
[----:B------:R-:W-:-:S02]  /*b190*/  IMAD.U32 R10, RZ, RZ, UR4 ;  /* 0x00000004ff0a7e24 */ /* 0x000fc4000f8e00ff */
[----:B------:R-:W-:Y:S02]  /*b1a0*/  IMAD.U32 R11, RZ, RZ, UR5 ;  /* 0x00000005ff0b7e24 */ /* 0x000fe4000f8e00ff */
[----:B------:R-:W-:Y:S02]  /*b1b0*/  IMAD.MOV.U32 R8, RZ, RZ, 0x70 ;  /* 0x00000070ff087424 */ /* 0x000fe400078e00ff */
[----:B------:R-:W-:-:S07]  /*b1c0*/  IMAD.MOV.U32 R13, RZ, RZ, RZ ;  /* 0x000000ffff0d7224 */ /* 0x000fce00078e00ff */
[----:B------:R-:W-:-:S07]  /*b1d0*/  LEPC R20, `(.L_x_2239) ;  /* 0x000000001014794e */ /* 0x000fce0000000000 */
[----:B0-----:R-:W-:Y:S05]  /*b1e0*/  CALL.ABS.NOINC R14 ;  /* 0x000000000e007343 */ /* 0x001fea0003c00000 */
.L_x_2239:
[----:B------:R-:W-:Y:S01]  /*b1f0*/  UISETP.NE.AND UP0, UPT, UR49, URZ, UPT ;  /* 0x0000003f3100728c */ /* 0x000fe2000bf05270 */
[----:B------:R-:W-:Y:S01]  /*b200*/  IMAD.U32 R3, RZ, RZ, UR48 ;  /* 0x00000030ff037e24 */ /* 0x000fe2000f8e00ff */
[----:B------:R-:W0:Y:S01]  /*b210*/  LDC R8, c[0x0][0x448] ;  /* 0x00011200ff087b82 */ /* 0x000e220000000800 */
[----:B------:R-:W-:Y:S01]  /*b220*/  IMAD.U32 R4, RZ, RZ, UR38 ;  /* 0x00000026ff047e24 */ /* 0x000fe2000f8e00ff */
[----:B------:R-:W-:Y:S01]  /*b230*/  MOV R7, UR47 ;  /* 0x0000002f00077c02 */ /* 0x000fe20008000f00 */
[----:B------:R-:W-:Y:S01]  /*b240*/  IMAD R3, R3, 0x80, R22 ;  /* 0x0000008003037824 */ /* 0x000fe200078e0216 */
[----:B------:R-:W-:Y:S01]  /*b250*/  PLOP3.LUT P0, PT, PT, PT, UP0, 0x80, 0x0 ;  /* 0x000000000000781c */ /* 0x000fe20003f0f008 */
[----:B------:R-:W-:Y:S01]  /*b260*/  IMAD.MOV.U32 R6, RZ, RZ, R4 ;  /* 0x000000ffff067224 */ /* 0x000fe200078e0004 */
[----:B------:R-:W-:Y:S01]  /*b270*/  ULDC.64 UR4, c[0x0][0x2e0] ;  /* 0x0000b80000047ab9 */ /* 0x000fe20000000a00 */
[----:B------:R-:W-:Y:S01]  /*b280*/  IMAD.U32 R5, RZ, RZ, UR39 ;  /* 0x00000027ff057e24 */ /* 0x000fe2000f8e00ff */
[----:B------:R-:W-:Y:S01]  /*b290*/  MOV R9, R3 ;  /* 0x0000000300097202 */ /* 0x000fe20000000f00 */
[----:B------:R-:W-:Y:S01]  /*b2a0*/  @UP0 ULDC UR6, c[0x0][0x44c] ;  /* 0x0001130000060ab9 */ /* 0x000fe20000000800 */
[----:B------:R-:W-:-:S02]  /*b2b0*/  IMAD R0, R19, UR4, RZ ;  /* 0x0000000413007c24 */ /* 0x000fc4000f8e02ff */
[----:B------:R-:W-:Y:S01]  /*b2c0*/  IMAD.WIDE.U32 R6, R31, UR4, R6 ;  /* 0x000000041f067c25 */ /* 0x000fe2000f8e0006 */
[----:B------:R-:W-:-:S03]  /*b2d0*/  @UP0 ULDC UR4, c[0x0][0x450] ;  /* 0x0001140000040ab9 */ /* 0x000fc60000000800 */
[----:B------:R-:W-:Y:S02]  /*b2e0*/  IMAD R5, R31, UR5, R0 ;  /* 0x000000051f057c24 */ /* 0x000fe4000f8e0200 */
[----:B------:R-:W-:Y:S01]  /*b2f0*/  @P0 IMAD.HI.U32 R10, R3, UR6, RZ ;  /* 0x00000006030a0c27 */ /* 0x000fe2000f8e00ff */
[----:B------:R-:W-:-:S03]  /*b300*/  PLOP3.LUT P0, PT, PT, PT, UP0, 0x80, 0x0 ;  /* 0x000000000000781c */ /* 0x000fc60003f0f008 */
[----:B------:R-:W-:-:S10]  /*b310*/  IMAD.IADD R7, R7, 0x1, R5 ;  /* 0x0000000107077824 */ /* 0x000fd400078e0205 */
        /* <DEDUP_REMOVED lines=16> */
[----:B------:R-:W-:Y:S01]  /*b420*/  ULDC UR4, c[0x0][0x2b8] ;  /* 0x0000ae0000047ab9 */ /* 0x000fe20000000800 */
[----:B------:R-:W-:Y:S02]  /*b430*/  IADD3 R5, R5, R7, RZ ;  /* 0x0000000705057210 */ /* 0x000fe40007ffe0ff */
[----:B------:R-:W-:Y:S02]  /*b440*/  ISETP.GE.AND P2, PT, R25, UR4, PT ;  /* 0x0000000419007c0c */ /* 0x000fe4000bf46270 */
[----:B------:R-:W-:Y:S01]  /*b450*/  LEA.HI.X R0, R4, UR5, R5, 0x1, P0 ;  /* 0x0000000504007c11 */ /* 0x000fe200080f0c05 */
[----:B------:R-:W-:Y:S01]  /*b460*/  UMOV UR5, 0xffffffff ;  /* 0xffffffff00057882 */ /* 0x000fe20000000000 */
[----:B------:R-:W-:-:S02]  /*b470*/  ISETP.GE.AND P0, PT, R24, UR4, PT ;  /* 0x0000000418007c0c */ /* 0x000fc4000bf06270 */
[----:B------:R-:W-:Y:S01]  /*b480*/  ISETP.GE.AND P3, PT, R27, UR4, PT ;  /* 0x000000041b007c0c */ /* 0x000fe2000bf66270 */
[----:B------:R-:W-:-:S12]  /*b490*/  BRA.DIV UR5, `(.L_x_2240) ;  /* 0x0000002a05747947 */ /* 0x000fd8000b800000 */
[----:B------:R-:W-:Y:S01]  /*b4a0*/  SHFL.IDX PT, R5, R0, RZ, 0x181f ;  /* 0x00181fff00057589 */ /* 0x000fe200000e0000 */
[----:B------:R-:W-:Y:S01]  /*b4b0*/  IMAD.U32 R10, RZ, RZ, UR48 ;  /* 0x00000030ff0a7e24 */ /* 0x000fe2000f8e00ff */
[----:B------:R-:W-:Y:S02]  /*b4c0*/  ULDC UR4, c[0x0][0x288] ;  /* 0x0000a20000047ab9 */ /* 0x000fe40000000800 */
[----:B------:R-:W0:Y:S01]  /*b4d0*/  SHFL.IDX PT, R4, R3, RZ, 0x181f ;  /* 0x00181fff03047589 */ /* 0x000e2200000e0000 */
[----:B------:R-:W-:Y:S02]  /*b4e0*/  IMAD R6, R8, UR4, RZ ;  /* 0x0000000408067c24 */ /* 0x000fe4000f8e02ff */
[----:B------:R-:W-:Y:S01]  /*b4f0*/  IMAD R7, R10, 0x80, R23 ;  /* 0x000000800a077824 */ /* 0x000fe200078e0217 */
[----:B------:R-:W-:Y:S03]  /*b500*/  SHFL.IDX PT, R8, R0, 0x1, 0x181f ;  /* 0x00381f0000087f89 */ /* 0x000fe600000e0000 */
[C---:B------:R-:W-:Y:S01]  /*b510*/  VIADD R9, R7.reuse, 0x10 ;  /* 0x0000001007097836 */ /* 0x040fe20000000000 */
[C---:B------:R-:W-:Y:S01]  /*b520*/  ISETP.GE.AND P1, PT, R7.reuse, R6, PT ;  /* 0x000000060700720c */ /* 0x040fe20003f26270 */
[----:B------:R-:W1:Y:S01]  /*b530*/  SHFL.IDX PT, R14, R3, 0x1, 0x181f ;  /* 0x00381f00030e7f89 */ /* 0x000e6200000e0000 */
[----:B------:R-:W-:-:S11]  /*b540*/  VIADD R11, R7, 0x20 ;  /* 0x00000020070b7836 */ /* 0x000fd60000000000 */
[----:B------:R-:W-:Y:S01]  /*b550*/  @!P1 LEA R19, R37, UR46, 0x1 ;  /* 0x0000002e25139c11 */ /* 0x000fe2000f8e08ff */
[----:B0-----:R-:W-:-:S05]  /*b560*/  @!P1 IMAD.WIDE.U32 R4, R27, 0x2, R4 ;  /* 0x000000021b049825 */ /* 0x001fca00078e0004 */
[----:B------:R-:W-:Y:S04]  /*b570*/  @!P1 LDGSTS.E.BYPASS.LTC128B.128 [R19+0xc400], desc[UR36][R4.64], !P3 ;  /* 0x0c40000004139fae */ /* 0x000fe8000d901d64 */
[----:B------:R-:W-:Y:S04]  /*b580*/  @!P1 LDGSTS.E.BYPASS.LTC128B.128 [R19+0x10400], desc[UR36][R4.64+0x80], !P2 ;  /* 0x1040008004139fae */ /* 0x000fe8000d101d64 */
[----:B------:R1:W-:Y:S01]  /*b590*/  @!P1 LDGSTS.E.BYPASS.LTC128B.128 [R19+0x14400], desc[UR36][R4.64+0x100], !P0 ;  /* 0x1440010004139fae */ /* 0x0003e2000c101d64 */
[----:B------:R-:W-:Y:S02]  /*b5a0*/  ISETP.GE.AND P1, PT, R9, R6, PT ;  /* 0x000000060900720c */ /* 0x000fe40003f26270 */
[----:B-1----:R-:W-:Y:S01]  /*b5b0*/  MOV R4, R14 ;  /* 0x0000000e00047202 */ /* 0x002fe20000000f00 */
[----:B------:R-:W-:-:S10]  /*b5c0*/  IMAD.MOV.U32 R5, RZ, RZ, R8 ;  /* 0x000000ffff057224 */ /* 0x000fd400078e0008 */
[----:B------:R-:W-:Y:S01]  /*b5d0*/  @!P1 LEA R21, R37, UR46, 0x1 ;  /* 0x0000002e25159c11 */ /* 0x000fe2000f8e08ff */
[----:B------:R-:W-:Y:S01]  /*b5e0*/  SHFL.IDX PT, R14, R3, 0x3, 0x181f ;  /* 0x00781f00030e7f89 */ /* 0x000fe200000e0000 */
[----:B------:R-:W-:-:S03]  /*b5f0*/  @!P1 IMAD.WIDE.U32 R8, R27, 0x2, R4 ;  /* 0x000000021b089825 */ /* 0x000fc600078e0004 */
[----:B------:R-:W-:Y:S04]  /*b600*/  SHFL.IDX PT, R5, R0, 0x2, 0x181f ;  /* 0x00581f0000057f89 */ /* 0x000fe800000e0000 */
[----:B------:R-:W0:Y:S04]  /*b610*/  SHFL.IDX PT, R4, R3, 0x2, 0x181f ;  /* 0x00581f0003047f89 */ /* 0x000e2800000e0000 */
[----:B------:R-:W-:Y:S04]  /*b620*/  @!P1 LDGSTS.E.BYPASS.LTC128B.128 [R21+0xcc00], desc[UR36][R8.64], !P3 ;  /* 0x0cc0000008159fae */ /* 0x000fe8000d901d64 */
[----:B------:R-:W-:Y:S04]  /*b630*/  @!P1 LDGSTS.E.BYPASS.LTC128B.128 [R21+0x10c00], desc[UR36][R8.64+0x80], !P2 ;  /* 0x10c0008008159fae */ /* 0x000fe8000d101d64 */
[----:B------:R1:W-:Y:S01]  /*b640*/  @!P1 LDGSTS.E.BYPASS.LTC128B.128 [R21+0x14c00], desc[UR36][R8.64+0x100], !P0 ;  /* 0x14c0010008159fae */ /* 0x0003e2000c101d64 */
[----:B------:R-:W-:Y:S01]  /*b650*/  ISETP.GE.AND P1, PT, R11, R6, PT ;  /* 0x000000060b00720c */ /* 0x000fe20003f26270 */
[----:B------:R-:W-:-:S02]  /*b660*/  VIADD R11, R7, 0x40 ;  /* 0x00000040070b7836 */ /* 0x000fc40000000000 */
[----:B-1----:R-:W1:Y:S01]  /*b670*/  SHFL.IDX PT, R8, R0, 0x3, 0x181f ;  /* 0x00781f0000087f89 */ /* 0x002e6200000e0000 */
[----:B------:R-:W-:-:S09]  /*b680*/  VIADD R9, R7, 0x30 ;  /* 0x0000003007097836 */ /* 0x000fd20000000000 */
[----:B------:R-:W-:Y:S01]  /*b690*/  @!P1 LEA R19, R37, UR46, 0x1 ;  /* 0x0000002e25139c11 */ /* 0x000fe2000f8e08ff */
[----:B0-----:R-:W-:-:S05]  /*b6a0*/  @!P1 IMAD.WIDE.U32 R4, R27, 0x2, R4 ;  /* 0x000000021b049825 */ /* 0x001fca00078e0004 */
[----:B------:R-:W-:Y:S04]  /*b6b0*/  @!P1 LDGSTS.E.BYPASS.LTC128B.128 [R19+0xd400], desc[UR36][R4.64], !P3 ;  /* 0x0d40000004139fae */ /* 0x000fe8000d901d64 */
[----:B------:R-:W-:Y:S04]  /*b6c0*/  @!P1 LDGSTS.E.BYPASS.LTC128B.128 [R19+0x11400], desc[UR36][R4.64+0x80], !P2 ;  /* 0x1140008004139fae */ /* 0x000fe8000d101d64 */
[----:B------:R0:W-:Y:S01]  /*b6d0*/  @!P1 LDGSTS.E.BYPASS.LTC128B.128 [R19+0x15400], desc[UR36][R4.64+0x100], !P0 ;  /* 0x1540010004139fae */ /* 0x0001e2000c101d64 */
[----:B------:R-:W-:Y:S02]  /*b6e0*/  ISETP.GE.AND P1, PT, R9, R6, PT ;  /* 0x000000060900720c */ /* 0x000fe40003f26270 */
[----:B0-----:R-:W-:Y:S01]  /*b6f0*/  MOV R4, R14 ;  /* 0x0000000e00047202 */ /* 0x001fe20000000f00 */
[----:B-1----:R-:W-:-:S10]  /*b700*/  IMAD.MOV.U32 R5, RZ, RZ, R8 ;  /* 0x000000ffff057224 */ /* 0x002fd400078e0008 */
        /* <DEDUP_REMOVED lines=35> */
.L_x_2308:
[----:B------:R-:W-:Y:S01]  /*b940*/  VIADD R7, R7, 0x70 ;  /* 0x0000007007077836 */ /* 0x000fe20000000000 */
[----:B------:R-:W-:Y:S01]  /*b950*/  BSSY B0, `(.L_x_2241) ;  /* 0x000000d000007945 */ /* 0x000fe20003800000 */
[----:B-1----:R-:W-:Y:S01]  /*b960*/  MOV R4, R14 ;  /* 0x0000000e00047202 */ /* 0x002fe20000000f00 */
[----:B--2---:R-:W-:Y:S02]  /*b970*/  IMAD.MOV.U32 R5, RZ, RZ, R8 ;  /* 0x000000ffff057224 */ /* 0x004fe400078e0008 */
        /* <DEDUP_REMOVED lines=10> */
.L_x_2242:
[----:B------:R-:W-:Y:S05]  /*ba20*/  BSYNC B0 ;  /* 0x0000000000007941 */ /* 0x000fea0003800000 */
.L_x_2241:
        /* <DEDUP_REMOVED lines=9> */
.L_x_2309:
        /* <DEDUP_REMOVED lines=8> */
[----:B------:R-:W-:Y:S01]  /*bb40*/  ULOP3.LUT UR5, URZ, UR45, URZ, 0x33, !UPT ;  /* 0x0000002d3f057292 */ /* 0x000fe2000f8e333f */
[----:B------:R-:W-:Y:S01]  /*bb50*/  IADD3 R26, R26, R30, R23 ;  /* 0x0000001e1a1a7210 */ /* 0x000fe20007ffe017 */
[----:B------:R-:W-:Y:S01]  /*bb60*/  UIMAD UR4, UR4, UR40, URZ ;  /* 0x00000028040472a4 */ /* 0x000fe2000f8e023f */
[----:B------:R-:W-:Y:S01]  /*bb70*/  IADD3 R5, -R23, UR42, RZ ;  /* 0x0000002a17057c10 */ /* 0x000fe2000fffe1ff */
[----:B------:R-:W-:Y:S01]  /*bb80*/  BSSY B0, `(.L_x_2244) ;  /* 0x00000f0000007945 */ /* 0x000fe20003800000 */
[----:B------:R-:W-:Y:S01]  /*bb90*/  IMAD.SHL.U32 R20, R27, 0x2, RZ ;  /* 0x000000021b147824 */ /* 0x000fe200078e00ff */
[----:B------:R-:W-:Y:S01]  /*bba0*/  MOV R10, RZ ;  /* 0x000000ff000a7202 */ /* 0x000fe20000000f00 */
[----:B------:R-:W-:Y:S01]  /*bbb0*/  VIADD R7, R26, 0xfffffee0 ;  /* 0xfffffee01a077836 */ /* 0x000fe20000000000 */
[----:B------:R-:W-:Y:S01]  /*bbc0*/  LOP3.LUT R3, RZ, UR4, RZ, 0x33, !PT ;  /* 0x00000004ff037c12 */ /* 0x000fe2000f8e33ff */
[----:B------:R-:W-:-:S03]  /*bbd0*/  IMAD.MOV.U32 R19, RZ, RZ, 0x1 ;  /* 0x00000001ff137424 */ /* 0x000fc600078e00ff */
[----:B------:R-:W-:-:S04]  /*bbe0*/  VIMNMX3 R0, R0, UR5, R3, !PT ;  /* 0x0000000500007c0f */ /* 0x000fc8000f800103 */
[C---:B------:R-:W-:Y:S01]  /*bbf0*/  IADD3 R35, -R0.reuse, -0x2, RZ ;  /* 0xfffffffe00237810 */ /* 0x040fe20007ffe1ff */
[C---:B------:R-:W-:Y:S02]  /*bc00*/  IMAD R5, R0.reuse, 0x60, R5 ;  /* 0x0000006000057824 */ /* 0x040fe400078e0205 */
[----:B------:R-:W-:Y:S02]  /*bc10*/  IMAD R7, R0, -0x60, R7 ;  /* 0xffffffa000077824 */ /* 0x000fe400078e0207 */
[----:B------:R-:W-:-:S07]  /*bc20*/  VIADD R6, R5, 0xc0 ;  /* 0x000000c005067836 */ /* 0x000fce0000000000 */
.L_x_2257:
[----:B------:R-:W-:Y:S01]  /*bc30*/  ISETP.NE.AND P0, PT, R28, 0x1, PT ;  /* 0x000000011c00780c */ /* 0x000fe20003f05270 */
[----:B------:R-:W-:Y:S01]  /*bc40*/  IMAD.MOV.U32 R30, RZ, RZ, RZ ;  /* 0x000000ffff1e7224 */ /* 0x000fe200078e00ff */
[----:B------:R-:W-:Y:S02]  /*bc50*/  ISETP.GT.U32.AND P2, PT, R22, 0x5f, PT ;  /* 0x0000005f1600780c */ /* 0x000fe40003f44070 */
[----:B------:R-:W-:-:S09]  /*bc60*/  LOP3.LUT P1, RZ, R36, 0x10, RZ, 0xc0, !PT ;  /* 0x0000001024ff7812 */ /* 0x000fd2000782c0ff */
[----:B------:R-:W0:Y:S08]  /*bc70*/  @P0 LDC R0, c[0x0][0x434] ;  /* 0x00010d00ff000b82 */ /* 0x000e300000000800 */
[----:B-1----:R-:W1:Y:S08]  /*bc80*/  @P0 LDC R12, c[0x0][0x438] ;  /* 0x00010e00ff0c0b82 */ /* 0x002e700000000800 */
[----:B------:R-:W2:Y:S08]  /*bc90*/  @!P2 LDC.64 R4, c[0x0][0x428] ;  /* 0x00010a00ff04ab82 */ /* 0x000eb00000000a00 */
[----:B------:R-:W3:Y:S01]  /*bca0*/  @!P2 LDC.64 R8, c[0x0][0x418] ;  /* 0x00010600ff08ab82 */ /* 0x000ee20000000a00 */
[----:B0-----:R-:W-:-:S04]  /*bcb0*/  @P0 IMAD.HI.U32 R3, R7, R0, RZ ;  /* 0x0000000007030227 */ /* 0x001fc800078e00ff */
[----:B------:R-:W-:Y:S01]  /*bcc0*/  IMAD.MOV.U32 R0, RZ, RZ, R7 ;  /* 0x000000ffff007224 */ /* 0x000fe200078e0007 */
[----:B-1----:R-:W-:-:S04]  /*bcd0*/  @P0 SHF.R.U32.HI R0, RZ, R12, R3 ;  /* 0x0000000cff000219 */ /* 0x002fc80000011603 */
[----:B------:R-:W-:Y:S01]  /*bce0*/  @!P2 SHF.R.S32.HI R13, RZ, 0x1f, R0 ;  /* 0x0000001fff0da819 */ /* 0x000fe20000011400 */
[----:B--2---:R-:W-:-:S04]  /*bcf0*/  @!P2 IMAD R12, R33, R4, RZ ;  /* 0x00000004210ca224 */ /* 0x004fc800078e02ff */
[----:B------:R-:W-:Y:S02]  /*bd00*/  @!P2 IMAD R3, R29, R5, R12 ;  /* 0x000000051d03a224 */ /* 0x000fe400078e020c */
[----:B------:R-:W-:-:S04]  /*bd10*/  @!P2 IMAD.MOV.U32 R12, RZ, RZ, R0 ;  /* 0x000000ffff0ca224 */ /* 0x000fc800078e0000 */
[----:B------:R-:W-:-:S05]  /*bd20*/  @!P2 IMAD.WIDE.U32 R12, R29, R4, R12 ;  /* 0x000000041d0ca225 */ /* 0x000fca00078e000c */
[----:B------:R-:W-:Y:S02]  /*bd30*/  @!P2 IADD3 R3, R3, R13, RZ ;  /* 0x0000000d0303a210 */ /* 0x000fe40007ffe0ff */
[----:B---3--:R-:W-:-:S04]  /*bd40*/  @!P2 LEA R4, P0, R12, R8, 0x2 ;  /* 0x000000080c04a211 */ /* 0x008fc800078010ff */
        /* <DEDUP_REMOVED lines=9> */
.L_x_2245:
[----:B------:R-:W-:Y:S01]  /*bde0*/  LEA R26, R8, UR46, 0x3 ;  /* 0x0000002e081a7c11 */ /* 0x000fe2000f8e18ff */
[----:B------:R-:W-:Y:S01]  /*bdf0*/  BSSY B1, `(.L_x_2246) ;  /* 0x0000004000017945 */ /* 0x000fe20003800000 */
[----:B------:R-:W-:-:S04]  /*be00*/  SHF.L.U32 R3, R9, 0x1f, RZ ;  /* 0x0000001f09037819 */ /* 0x000fc800000006ff */
[----:B------:R-:W0:Y:S02]  /*be10*/  SYNCS.PHASECHK.TRANS64.TRYWAIT P0, [R26+URZ+0x2a840], R3 ;  /* 0x02a840031a0075a7 */ /* 0x000e24000800017f */
[----:B0-----:R-:W-:Y:S05]  /*be20*/  @!P0 BRA `(.L_x_2247) ;  /* 0x0000002800c08947 */ /* 0x001fea0003800000 */
.L_x_2310:
[----:B------:R-:W-:Y:S05]  /*be30*/  BSYNC B1 ;  /* 0x0000000000017941 */ /* 0x000fea0003800000 */
.L_x_2246:
[----:B------:R-:W-:Y:S01]  /*be40*/  ULDC UR4, c[0x0][0x430] ;  /* 0x00010c0000047ab9 */ /* 0x000fe20000000800 */
[----:B-----5:R-:W-:Y:S01]  /*be50*/  SHF.R.S32.HI R21, RZ, 0x1f, R30 ;  /* 0x0000001fff157819 */ /* 0x020fe2000001141e */
[----:B------:R-:W-:Y:S01]  /*be60*/  UIADD3 UR4, -UR4, URZ, URZ ;  /* 0x0000003f04047290 */ /* 0x000fe2000fffe13f */
[----:B------:R-:W-:Y:S02]  /*be70*/  R2UR UR6, R34 ;  /* 0x00000000220672ca */ /* 0x000fe400000e0000 */
[C---:B------:R-:W-:Y:S02]  /*be80*/  LOP3.LUT P3, RZ, R36.reuse, 0x4, RZ, 0xc0, !PT ;  /* 0x0000000424ff7812 */ /* 0x040fe4000786c0ff */
[----:B------:R-:W-:Y:S01]  /*be90*/  LOP3.LUT P2, RZ, R36, 0x2, RZ, 0xc0, !PT ;  /* 0x0000000224ff7812 */ /* 0x000fe2000784c0ff */
[----:B------:R-:W-:Y:S01]  /*bea0*/  IMAD R25, R0, UR4, R7 ;  /* 0x0000000400197c24 */ /* 0x000fe2000f8e0207 */
[----:B------:R-:W-:Y:S01]  /*beb0*/  ULDC.64 UR4, c[0x0][0x300] ;  /* 0x0000c00000047ab9 */ /* 0x000fe20000000a00 */
[----:B------:R-:W-:-:S02]  /*bec0*/  LOP3.LUT P1, RZ, R36, 0x1, RZ, 0xc0, !PT ;  /* 0x0000000124ff7812 */ /* 0x000fc4000782c0ff */
[----:B------:R-:W-:Y:S01]  /*bed0*/  IMAD.WIDE.U32 R4, R25, UR4, RZ ;  /* 0x0000000419047c25 */ /* 0x000fe2000f8e00ff */
[----:B------:R-:W-:-:S05]  /*bee0*/  SHF.R.S32.HI R24, RZ, 0x1f, R25 ;  /* 0x0000001fff187819 */ /* 0x000fca0000011419 */
[----:B------:R-:W-:-:S04]  /*bef0*/  IMAD R0, R24, UR4, RZ ;  /* 0x0000000418007c24 */ /* 0x000fc8000f8e02ff */
[----:B0-----:R-:W-:Y:S01]  /*bf00*/  IMAD R3, R25, UR5, R0 ;  /* 0x0000000519037c24 */ /* 0x001fe2000f8e0200 */
        /* <DEDUP_REMOVED lines=16> */
[----:B------:R-:W-:Y:S01]  /*c010*/  IMAD R5, R8, 0x4800, R37 ;  /* 0x0000480008057824 */ /* 0x000fe200078e0225 */
[----:B------:R-:W-:Y:S06]  /*c020*/  BRA.DIV UR4, `(.L_x_2248) ;  /* 0x0000002a04547947 */ /* 0x000fec000b800000 */
[----:B------:R-:W0:Y:S01]  /*c030*/  SHFL.IDX PT, R14, R3, RZ, 0x181f ;  /* 0x00181fff030e7589 */ /* 0x000e2200000e0000 */
[----:B------:R-:W-:-:S03]  /*c040*/  LEA R5, R5, UR46, 0x1 ;  /* 0x0000002e05057c11 */ /* 0x000fc6000f8e08ff */
[----:B------:R-:W1:Y:S04]  /*c050*/  SHFL.IDX PT, R4, R0, RZ, 0x181f ;  /* 0x00181fff00047589 */ /* 0x000e6800000e0000 */
[----:B------:R-:W-:Y:S04]  /*c060*/  SHFL.IDX PT, R11, R3, 0x2, 0x181f ;  /* 0x00581f00030b7f89 */ /* 0x000fe800000e0000 */
[----:B------:R-:W-:Y:S01]  /*c070*/  SHFL.IDX PT, R31, R0, 0x2, 0x181f ;  /* 0x00581f00001f7f89 */ /* 0x000fe200000e0000 */
[----:B0-----:R-:W-:-:S03]  /*c080*/  IADD3 R12, P0, R14, R20, RZ ;  /* 0x000000140e0c7210 */ /* 0x001fc60007f1e0ff */
[----:B------:R-:W0:Y:S02]  /*c090*/  SHFL.IDX PT, R14, R3, 0x1, 0x181f ;  /* 0x00381f00030e7f89 */ /* 0x000e2400000e0000 */
[----:B-1----:R-:W-:Y:S02]  /*c0a0*/  IMAD.X R13, RZ, RZ, R4, P0 ;  /* 0x000000ffff0d7224 */ /* 0x002fe400000e0604 */
[----:B------:R-:W1:Y:S04]  /*c0b0*/  SHFL.IDX PT, R4, R0, 0x1, 0x181f ;  /* 0x00381f0000047f89 */ /* 0x000e6800000e0000 */
[----:B------:R-:W-:Y:S04]  /*c0c0*/  LDGSTS.E.BYPASS.LTC128B.128 [R5+0x18400], desc[UR36][R12.64], !P3 ;  /* 0x184000000c057fae */ /* 0x000fe8000d901d64 */
[----:B------:R-:W-:Y:S04]  /*c0d0*/  LDGSTS.E.BYPASS.LTC128B.128 [R5+0x1b400], desc[UR36][R12.64+0x80], !P2 ;  /* 0x1b4000800c057fae */ /* 0x000fe8000d101d64 */
[----:B------:R-:W-:Y:S01]  /*c0e0*/  LDGSTS.E.BYPASS.LTC128B.128 [R5+0x1e400], desc[UR36][R12.64+0x100], !P1 ;  /* 0x1e4001000c057fae */ /* 0x000fe2000c901d64 */
[----:B0-----:R-:W-:-:S04]  /*c0f0*/  IADD3 R14, P0, R14, R20, RZ ;  /* 0x000000140e0e7210 */ /* 0x001fc80007f1e0ff */
[----:B-1----:R-:W-:Y:S02]  /*c100*/  IADD3.X R15, RZ, R4, RZ, P0, !PT ;  /* 0x00000004ff0f7210 */ /* 0x002fe400007fe4ff */
[----:B------:R-:W-:Y:S04]  /*c110*/  SHFL.IDX PT, R4, R0, 0x4, 0x181f ;  /* 0x00981f0000047f89 */ /* 0x000fe800000e0000 */
[----:B------:R-:W-:Y:S04]  /*c120*/  LDGSTS.E.BYPASS.LTC128B.128 [R5+0x18c00], desc[UR36][R14.64], !P3 ;  /* 0x18c000000e057fae */ /* 0x000fe8000d901d64 */
[----:B------:R-:W-:Y:S04]  /*c130*/  LDGSTS.E.BYPASS.LTC128B.128 [R5+0x1bc00], desc[UR36][R14.64+0x80], !P2 ;  /* 0x1bc000800e057fae */ /* 0x000fe8000d101d64 */
[----:B------:R0:W-:Y:S02]  /*c140*/  LDGSTS.E.BYPASS.LTC128B.128 [R5+0x1ec00], desc[UR36][R14.64+0x100], !P1 ;  /* 0x1ec001000e057fae */ /* 0x0001e4000c901d64 */
[----:B0-----:R-:W-:-:S02]  /*c150*/  IADD3 R14, P0, R11, R20, RZ ;  /* 0x000000140b0e7210 */ /* 0x001fc40007f1e0ff */
[----:B------:R-:W0:Y:S03]  /*c160*/  SHFL.IDX PT, R11, R3, 0x3, 0x181f ;  /* 0x00781f00030b7f89 */ /* 0x000e2600000e0000 */
[----:B------:R-:W-:Y:S02]  /*c170*/  IMAD.X R15, RZ, RZ, R31, P0 ;  /* 0x000000ffff0f7224 */ /* 0x000fe400000e061f */
[----:B------:R-:W1:Y:S04]  /*c180*/  SHFL.IDX PT, R31, R0, 0x3, 0x181f ;  /* 0x00781f00001f7f89 */ /* 0x000e6800000e0000 */
[----:B------:R-:W-:Y:S04]  /*c190*/  LDGSTS.E.BYPASS.LTC128B.128 [R5+0x19400], desc[UR36][R14.64], !P3 ;  /* 0x194000000e057fae */ /* 0x000fe8000d901d64 */
[----:B------:R-:W-:Y:S04]  /*c1a0*/  LDGSTS.E.BYPASS.LTC128B.128 [R5+0x1c400], desc[UR36][R14.64+0x80], !P2 ;  /* 0x1c4000800e057fae */ /* 0x000fe8000d101d64 */
[----:B------:R2:W-:Y:S04]  /*c1b0*/  LDGSTS.E.BYPASS.LTC128B.128 [R5+0x1f400], desc[UR36][R14.64+0x100], !P1 ;  /* 0x1f4001000e057fae */ /* 0x0005e8000c901d64 */
[----:B------:R-:W-:Y:S01]  /*c1c0*/  SHFL.IDX PT, R0, R0, 0x5, 0x181f ;  /* 0x00b81f0000007f89 */ /* 0x000fe200000e0000 */
[----:B0-----:R-:W-:-:S03]  /*c1d0*/  IADD3 R12, P0, R11, R20, RZ ;  /* 0x000000140b0c7210 */ /* 0x001fc60007f1e0ff */
[----:B--2---:R-:W0:Y:S02]  /*c1e0*/  SHFL.IDX PT, R14, R3, 0x4, 0x181f ;  /* 0x00981f00030e7f89 */ /* 0x004e2400000e0000 */
[----:B-1----:R-:W-:Y:S02]  /*c1f0*/  IMAD.X R13, RZ, RZ, R31, P0 ;  /* 0x000000ffff0d7224 */ /* 0x002fe400000e061f */
[----:B------:R-:W1:Y:S04]  /*c200*/  SHFL.IDX PT, R3, R3, 0x5, 0x181f ;  /* 0x00b81f0003037f89 */ /* 0x000e6800000e0000 */
[----:B------:R2:W-:Y:S04]  /*c210*/  LDGSTS.E.BYPASS.LTC128B.128 [R5+0x19c00], desc[UR36][R12.64], !P3 ;  /* 0x19c000000c057fae */ /* 0x0005e8000d901d64 */
[----:B------:R2:W-:Y:S04]  /*c220*/  LDGSTS.E.BYPASS.LTC128B.128 [R5+0x1cc00], desc[UR36][R12.64+0x80], !P2 ;  /* 0x1cc000800c057fae */ /* 0x0005e8000d101d64 */
[----:B------:R2:W-:Y:S01]  /*c230*/  LDGSTS.E.BYPASS.LTC128B.128 [R5+0x1fc00], desc[UR36][R12.64+0x100], !P1 ;  /* 0x1fc001000c057fae */ /* 0x0005e2000c901d64 */
[----:B0-----:R-:W-:-:S05]  /*c240*/  IADD3 R14, P0, R14, R20, RZ ;  /* 0x000000140e0e7210 */ /* 0x001fca0007f1e0ff */
[----:B------:R-:W-:-:S05]  /*c250*/  IMAD.X R15, RZ, RZ, R4, P0 ;  /* 0x000000ffff0f7224 */ /* 0x000fca00000e0604 */
[----:B------:R2:W-:Y:S04]  /*c260*/  LDGSTS.E.BYPASS.LTC128B.128 [R5+0x1a400], desc[UR36][R14.64], !P3 ;  /* 0x1a4000000e057fae */ /* 0x0005e8000d901d64 */
[----:B------:R2:W-:Y:S04]  /*c270*/  LDGSTS.E.BYPASS.LTC128B.128 [R5+0x1d400], desc[UR36][R14.64+0x80], !P2 ;  /* 0x1d4000800e057fae */ /* 0x0005e8000d101d64 */
[----:B-1----:R2:W-:Y:S02]  /*c280*/  LDGSTS.E.BYPASS.LTC128B.128 [R5+0x20400], desc[UR36][R14.64+0x100], !P1 ;  /* 0x204001000e057fae */ /* 0x0025e4000c901d64 */
.L_x_2324:
        /* <DEDUP_REMOVED lines=10> */
.L_x_2249:
        /* <DEDUP_REMOVED lines=10> */
.L_x_2250:
[----:B------:R1:W-:Y:S01]  /*c3d0*/  SYNCS.ARRIVE.TRANS64.A1T0 RZ, [R26+URZ+0x2a830], RZ ;  /* 0x02a830ff1aff79a7 */ /* 0x0003e2000810003f */
[----:B------:R-:W-:Y:S05]  /*c3e0*/  @!P2 BRA `(.L_x_2251) ;  /* 0x000000000004a947 */ /* 0x000fea0003800000 */
[----:B------:R-:W-:Y:S01]  /*c3f0*/  BPT.TRAP 0x1 ;  /* 0x000000040000795c */ /* 0x000fe20000300000 */
.L_x_2251:
[----:B------:R-:W-:Y:S01]  /*c400*/  SHF.L.U32 R3, R19, 0x1f, RZ ;  /* 0x0000001f13037819 */ /* 0x000fe200000006ff */
[----:B------:R-:W-:Y:S01]  /*c410*/  BSSY B1, `(.L_x_2252) ;  /* 0x0000004000017945 */ /* 0x000fe20003800000 */
[----:B------:R-:W-:-:S04]  /*c420*/  LEA R0, R10, UR46, 0x3 ;  /* 0x0000002e0a007c11 */ /* 0x000fc8000f8e18ff */
[----:B------:R-:W2:Y:S02]  /*c430*/  SYNCS.PHASECHK.TRANS64.TRYWAIT P0, [R0+URZ+0x2a860], R3 ;  /* 0x02a86003000075a7 */ /* 0x000ea4000800017f */
[----:B--2---:R-:W-:Y:S05]  /*c440*/  @!P0 BRA `(.L_x_2253) ;  /* 0x0000002c00288947 */ /* 0x004fea0003800000 */
.L_x_2325:
[----:B------:R-:W-:Y:S05]  /*c450*/  BSYNC B1 ;  /* 0x0000000000017941 */ /* 0x000fea0003800000 */
.L_x_2252:
[----:B------:R-:W-:Y:S01]  /*c460*/  UMOV UR4, 0xffffffff ;  /* 0xffffffff00047882 */ /* 0x000fe20000000000 */
[----:B------:R-:W-:Y:S01]  /*c470*/  LOP3.LUT P0, RZ, R32, 0x2, RZ, 0xc0, !PT ;  /* 0x0000000220ff7812 */ /* 0x000fe2000780c0ff */
[----:B------:R-:W-:Y:S01]  /*c480*/  IMAD R10, R10, 0x3000, R37 ;  /* 0x000030000a0a7824 */ /* 0x000fe200078e0225 */
[----:B------:R-:W-:Y:S11]  /*c490*/  BRA.DIV UR4, `(.L_x_2254) ;  /* 0x0000002e04287947 */ /* 0x000ff6000b800000 */
[----:B------:R-:W3:Y:S04]  /*c4a0*/  SHFL.IDX PT, R14, R17, RZ, 0x181f ;  /* 0x00181fff110e7589 */ /* 0x000ee800000e0000 */
[----:B--2---:R-:W0:Y:S04]  /*c4b0*/  SHFL.IDX PT, R3, R18, RZ, 0x181f ;  /* 0x00181fff12037589 */ /* 0x004e2800000e0000 */
[----:B------:R-:W-:Y:S01]  /*c4c0*/  SHFL.IDX PT, R19, R18, 0x1, 0x181f ;  /* 0x00381f0012137f89 */ /* 0x000fe200000e0000 */
[----:B---3--:R-:W-:-:S03]  /*c4d0*/  IADD3 R4, P1, R14, R20, RZ ;  /* 0x000000140e047210 */ /* 0x008fc60007f3e0ff */
[----:B------:R-:W2:Y:S02]  /*c4e0*/  SHFL.IDX PT, R14, R17, 0x1, 0x181f ;  /* 0x00381f00110e7f89 */ /* 0x000ea400000e0000 */
[----:B0-----:R-:W-:Y:S01]  /*c4f0*/  IMAD.X R5, RZ, RZ, R3, P1 ;  /* 0x000000ffff057224 */ /* 0x001fe200008e0603 */
[----:B------:R-:W-:Y:S02]  /*c500*/  LOP3.LUT P1, RZ, R32, 0x1, RZ, 0xc0, !PT ;  /* 0x0000000120ff7812 */ /* 0x000fe4000782c0ff */
[----:B------:R-:W-:Y:S02]  /*c510*/  LEA R3, R10, UR46, 0x1 ;  /* 0x0000002e0a037c11 */ /* 0x000fe4000f8e08ff */
[----:B------:R-:W-:-:S13]  /*c520*/  ISETP.LT.OR P2, PT, R6, 0x1, !P1 ;  /* 0x000000010600780c */ /* 0x000fda0004f41670 */
[----:B------:R-:W-:Y:S01]  /*c530*/  LDGSTS.E.BYPASS.LTC128B.128 [R3+0x400], desc[UR36][R4.64], !P2 ;  /* 0x0040000004037fae */ /* 0x000fe2000d101d64 */
[----:B------:R-:W-:-:S13]  /*c540*/  ISETP.LT.OR P2, PT, R6, 0x1, !P0 ;  /* 0x000000010600780c */ /* 0x000fda0004741670 */
[----:B------:R0:W-:Y:S01]  /*c550*/  LDGSTS.E.BYPASS.LTC128B.128 [R3+0x3400], desc[UR36][R4.64+0x80], !P2 ;  /* 0x0340008004037fae */ /* 0x0001e2000d101d64 */
[----:B--2---:R-:W-:-:S03]  /*c560*/  IADD3 R10, P2, R14, R20, RZ ;  /* 0x000000140e0a7210 */ /* 0x004fc60007f5e0ff */
[----:B------:R-:W0:Y:S02]  /*c570*/  SHFL.IDX PT, R14, R17, 0x2, 0x181f ;  /* 0x00581f00110e7f89 */ /* 0x000e2400000e0000 */
[----:B------:R-:W-:Y:S01]  /*c580*/  IMAD.X R11, RZ, RZ, R19, P2 ;  /* 0x000000ffff0b7224 */ /* 0x000fe200010e0613 */
[----:B------:R-:W-:Y:S01]  /*c590*/  ISETP.LT.OR P2, PT, R6, 0x11, !P1 ;  /* 0x000000110600780c */ /* 0x000fe20004f41670 */
[----:B------:R-:W2:-:S12]  /*c5a0*/  SHFL.IDX PT, R19, R18, 0x2, 0x181f ;  /* 0x00581f0012137f89 */ /* 0x000e9800000e0000 */
[----:B------:R-:W-:Y:S01]  /*c5b0*/  LDGSTS.E.BYPASS.LTC128B.128 [R3+0xc00], desc[UR36][R10.64], !P2 ;  /* 0x00c000000a037fae */ /* 0x000fe2000d101d64 */
[----:B------:R-:W-:-:S13]  /*c5c0*/  ISETP.LT.OR P2, PT, R6, 0x11, !P0 ;  /* 0x000000110600780c */ /* 0x000fda0004741670 */
[----:B------:R3:W-:Y:S01]  /*c5d0*/  LDGSTS.E.BYPASS.LTC128B.128 [R3+0x3c00], desc[UR36][R10.64+0x80], !P2 ;  /* 0x03c000800a037fae */ /* 0x0007e2000d101d64 */
[----:B0-----:R-:W-:-:S03]  /*c5e0*/  IADD3 R4, P2, R14, R20, RZ ;  /* 0x000000140e047210 */ /* 0x001fc60007f5e0ff */
[----:B------:R-:W3:Y:S02]  /*c5f0*/  SHFL.IDX PT, R14, R17, 0x3, 0x181f ;  /* 0x00781f00110e7f89 */ /* 0x000ee400000e0000 */
[----:B--2---:R-:W-:Y:S01]  /*c600*/  IMAD.X R5, RZ, RZ, R19, P2 ;  /* 0x000000ffff057224 */ /* 0x004fe200010e0613 */
[----:B------:R-:W-:Y:S01]  /*c610*/  ISETP.LT.OR P2, PT, R6, 0x21, !P1 ;  /* 0x000000210600780c */ /* 0x000fe20004f41670 */
[----:B------:R-:W0:-:S12]  /*c620*/  SHFL.IDX PT, R19, R18, 0x3, 0x181f ;  /* 0x00781f0012137f89 */ /* 0x000e1800000e0000 */
[----:B------:R-:W-:Y:S01]  /*c630*/  LDGSTS.E.BYPASS.LTC128B.128 [R3+0x1400], desc[UR36][R4.64], !P2 ;  /* 0x0140000004037fae */ /* 0x000fe2000d101d64 */
[----:B------:R-:W-:-:S13]  /*c640*/  ISETP.LT.OR P2, PT, R6, 0x21, !P0 ;  /* 0x000000210600780c */ /* 0x000fda0004741670 */
[----:B------:R2:W-:Y:S01]  /*c650*/  LDGSTS.E.BYPASS.LTC128B.128 [R3+0x4400], desc[UR36][R4.64+0x80], !P2 ;  /* 0x0440008004037fae */ /* 0x0005e2000d101d64 */
[----:B---3--:R-:W-:-:S03]  /*c660*/  IADD3 R10, P2, R14, R20, RZ ;  /* 0x000000140e0a7210 */ /* 0x008fc60007f5e0ff */
[----:B------:R-:W2:Y:S01]  /*c670*/  SHFL.IDX PT, R14, R17, 0x4, 0x181f ;  /* 0x00981f00110e7f89 */ /* 0x000ea200000e0000 */
[----:B0-----:R-:W-:Y:S02]  /*c680*/  IADD3.X R11, RZ, R19, RZ, P2, !PT ;  /* 0x00000013ff0b7210 */ /* 0x001fe400017fe4ff */
[----:B------:R-:W-:Y:S01]  /*c690*/  ISETP.LT.OR P2, PT, R6, 0x31, !P1 ;  /* 0x000000310600780c */ /* 0x000fe20004f41670 */
[----:B------:R-:W0:-:S12]  /*c6a0*/  SHFL.IDX PT, R19, R18, 0x4, 0x181f ;  /* 0x00981f0012137f89 */ /* 0x000e1800000e0000 */
[----:B------:R3:W-:Y:S01]  /*c6b0*/  LDGSTS.E.BYPASS.LTC128B.128 [R3+0x1c00], desc[UR36][R10.64], !P2 ;  /* 0x01c000000a037fae */ /* 0x0007e2000d101d64 */
[----:B------:R-:W-:-:S13]  /*c6c0*/  ISETP.LT.OR P2, PT, R6, 0x31, !P0 ;  /* 0x000000310600780c */ /* 0x000fda0004741670 */
[----:B------:R3:W-:Y:S01]  /*c6d0*/  LDGSTS.E.BYPASS.LTC128B.128 [R3+0x4c00], desc[UR36][R10.64+0x80], !P2 ;  /* 0x04c000800a037fae */ /* 0x0007e2000d101d64 */
[----:B--2---:R-:W-:-:S03]  /*c6e0*/  IADD3 R4, P2, R14, R20, RZ ;  /* 0x000000140e047210 */ /* 0x004fc60007f5e0ff */
[----:B------:R3:W2:Y:S02]  /*c6f0*/  SHFL.IDX PT, R14, R17, 0x5, 0x181f ;  /* 0x00b81f00110e7f89 */ /* 0x0006a400000e0000 */
[----:B0-----:R-:W-:Y:S01]  /*c700*/  IMAD.X R5, RZ, RZ, R19, P2 ;  /* 0x000000ffff057224 */ /* 0x001fe200010e0613 */
[----:B------:R-:W-:Y:S01]  /*c710*/  ISETP.LT.OR P2, PT, R6, 0x41, !P1 ;  /* 0x000000410600780c */ /* 0x000fe20004f41670 */
[----:B------:R3:W4:-:S12]  /*c720*/  SHFL.IDX PT, R19, R18, 0x5, 0x181f ;  /* 0x00b81f0012137f89 */ /* 0x00071800000e0000 */
[----:B------:R3:W-:Y:S01]  /*c730*/  LDGSTS.E.BYPASS.LTC128B.128 [R3+0x2400], desc[UR36][R4.64], !P2 ;  /* 0x0240000004037fae */ /* 0x0007e2000d101d64 */
[----:B------:R-:W-:-:S13]  /*c740*/  ISETP.LT.OR P2, PT, R6, 0x41, !P0 ;  /* 0x000000410600780c */ /* 0x000fda0004741670 */
[----:B--2-4-:R3:W-:Y:S02]  /*c750*/  LDGSTS.E.BYPASS.LTC128B.128 [R3+0x5400], desc[UR36][R4.64+0x80], !P2 ;  /* 0x0540008004037fae */ /* 0x0147e4000d101d64 */
.L_x_2339:
[C---:B------:R-:W-:Y:S01]  /*c760*/  ISETP.LT.OR P1, PT, R6.reuse, 0x51, !P1 ;  /* 0x000000510600780c */ /* 0x040fe20004f21670 */
[----:B------:R-:W-:Y:S01]  /*c770*/  ULDC.64 UR4, c[0x0][0x328] ;  /* 0x0000ca0000047ab9 */ /* 0x000fe20000000a00 */
[----:B------:R-:W-:Y:S01]  /*c780*/  ISETP.LT.OR P0, PT, R6, 0x51, !P0 ;  /* 0x000000510600780c */ /* 0x000fe20004701670 */
[----:B------:R-:W-:Y:S01]  /*c790*/  IMAD R24, R24, UR4, RZ ;  /* 0x0000000418187c24 */ /* 0x000fe2000f8e02ff */
[----:B0--3--:R-:W-:Y:S01]  /*c7a0*/  IADD3 R4, P2, R14, R20, RZ ;  /* 0x000000140e047210 */ /* 0x009fe20007f5e0ff */
[----:B------:R-:W-:-:S04]  /*c7b0*/  IMAD.WIDE.U32 R10, R25, UR4, RZ ;  /* 0x00000004190a7c25 */ /* 0x000fc8000f8e00ff */
[----:B------:R-:W-:Y:S02]  /*c7c0*/  IMAD.X R5, RZ, RZ, R19, P2 ;  /* 0x000000ffff057224 */ /* 0x000fe400010e0613 */
[----:B------:R-:W-:Y:S01]  /*c7d0*/  IMAD R13, R25, UR5, R24 ;  /* 0x00000005190d7c24 */ /* 0x000fe2000f8e0218 */
[----:B------:R-:W-:Y:S02]  /*c7e0*/  ULDC.64 UR4, c[0x0][0x338] ;  /* 0x0000ce0000047ab9 */ /* 0x000fe40000000a00 */
[----:B------:R-:W-:Y:S01]  /*c7f0*/  @!PT LDS RZ, [RZ] ;  /* 0x00000000fffff984 */ /* 0x000fe20000000800 */
[----:B------:R-:W-:Y:S01]  /*c800*/  @!PT LDS RZ, [RZ] ;  /* 0x00000000fffff984 */ /* 0x000fe20000000800 */
[----:B------:R-:W-:Y:S01]  /*c810*/  @!PT LDS RZ, [RZ] ;  /* 0x00000000fffff984 */ /* 0x000fe20000000800 */
[----:B------:R0:W-:Y:S01]  /*c820*/  LDGSTS.E.BYPASS.LTC128B.128 [R3+0x2c00], desc[UR36][R4.64], !P1 ;  /* 0x02c0000004037fae */ /* 0x0001e2000c901d64 */
[----:B------:R-:W-:Y:S02]  /*c830*/  IMAD.IADD R11, R11, 0x1, R13 ;  /* 0x000000010b0b7824 */ /* 0x000fe400078e020d */
[----:B------:R-:W-:Y:S01]  /*c840*/  IMAD R21, R21, UR4, RZ ;  /* 0x0000000415157c24 */ /* 0x000fe2000f8e02ff */
[----:B------:R0:W-:Y:S01]  /*c850*/  LDGSTS.E.BYPASS.LTC128B.128 [R3+0x5c00], desc[UR36][R4.64+0x80], !P0 ;  /* 0x05c0008004037fae */ /* 0x0001e2000c101d64 */
[----:B------:R-:W-:Y:S01]  /*c860*/  IMAD.WIDE.U32 R10, R30, UR4, R10 ;  /* 0x000000041e0a7c25 */ /* 0x000fe2000f8e000a */
[----:B------:R-:W-:Y:S01]  /*c870*/  PLOP3.LUT P0, PT, PT, PT, PT, 0x80, 0x0 ;  /* 0x000000000000781c */ /* 0x000fe20003f0f070 */
[----:B------:R-:W-:-:S02]  /*c880*/  NOP ;  /* 0x0000000000007918 */ /* 0x000fc40000000000 */
[----:B------:R-:W-:-:S05]  /*c890*/  IMAD R21, R30, UR5, R21 ;  /* 0x000000051e157c24 */ /* 0x000fca000f8e0215 */
[----:B------:R-:W-:-:S07]  /*c8a0*/  IADD3 R21, R11, R21, RZ ;  /* 0x000000150b157210 */ /* 0x000fce0007ffe0ff */
.L_x_2255:
        /* <DEDUP_REMOVED lines=10> */
.L_x_2256:
[----:B------:R-:W-:Y:S01]  /*c950*/  R2UR UR4, R34 ;  /* 0x00000000220472ca */ /* 0x000fe200000e0000 */
[----:B------:R-:W-:Y:S01]  /*c960*/  ULDC.64 UR6, c[0x0][0x330] ;  /* 0x0000cc0000067ab9 */ /* 0x000fe20000000a00 */
[----:B------:R-:W-:Y:S01]  /*c970*/  IMAD.MOV.U32 R11, RZ, RZ, R21 ;  /* 0x000000ffff0b7224 */ /* 0x000fe200078e0015 */
[----:B------:R-:W-:Y:S01]  /*c980*/  IADD3 R35, R35, -0x1, RZ ;  /* 0xffffffff23237810 */ /* 0x000fe20007ffe0ff */
[----:B0-----:R-:W-:Y:S01]  /*c990*/  IMAD.U32 R3, RZ, RZ, UR6 ;  /* 0x00000006ff037e24 */ /* 0x001fe2000f8e00ff */
[----:B------:R0:W-:Y:S01]  /*c9a0*/  SYNCS.ARRIVE.TRANS64.A1T0 RZ, [R0+URZ+0x2a850], RZ ;  /* 0x02a850ff00ff79a7 */ /* 0x0001e2000810003f */
[----:B------:R-:W-:Y:S01]  /*c9b0*/  VIADD R6, R6, 0x60 ;  /* 0x0000006006067836 */ /* 0x000fe20000000000 */
[----:B------:R-:W-:Y:S01]  /*c9c0*/  MOV R19, R9 ;  /* 0x0000000900137202 */ /* 0x000fe20000000f00 */
[----:B------:R-:W-:-:S04]  /*c9d0*/  IMAD.WIDE.U32 R10, R3, UR41, R10 ;  /* 0x00000029030a7c25 */ /* 0x000fc8000f8e000a */
[----:B------:R-:W-:Y:S01]  /*c9e0*/  VIADD R7, R7, 0xffffffa0 ;  /* 0xffffffa007077836 */ /* 0x000fe20000000000 */
[----:B------:R-:W-:-:S04]  /*c9f0*/  UIMAD UR4, UR4, UR6, URZ ;  /* 0x00000006040472a4 */ /* 0x000fc8000f8e023f */
[----:B------:R-:W-:-:S03]  /*ca00*/  UIMAD UR4, UR41, UR7, UR4 ;  /* 0x00000007290472a4 */ /* 0x000fc6000f8e0204 */
[----:B------:R-:W-:Y:S02]  /*ca10*/  ULDC.64 UR6, c[0x0][0x318] ;  /* 0x0000c60000067ab9 */ /* 0x000fe40000000a00 */
[----:B------:R-:W-:Y:S01]  /*ca20*/  LEA R17, P0, R10, UR6, 0x1 ;  /* 0x000000060a117c11 */ /* 0x000fe2000f8008ff */
[----:B------:R-:W-:-:S05]  /*ca30*/  VIADD R3, R11, UR4 ;  /* 0x000000040b037c36 */ /* 0x000fca0008000000 */
[----:B------:R-:W-:Y:S01]  /*ca40*/  LEA.HI.X R18, R10, UR7, R3, 0x1, P0 ;  /* 0x000000070a127c11 */ /* 0x000fe200080f0c03 */
[----:B------:R-:W-:Y:S01]  /*ca50*/  IMAD.MOV.U32 R10, RZ, RZ, R8 ;  /* 0x000000ffff0a7224 */ /* 0x000fe200078e0008 */
[----:B------:R-:W-:-:S13]  /*ca60*/  ISETP.GT.AND P0, PT, R35, UR50, PT ;  /* 0x0000003223007c0c */ /* 0x000fda000bf04270 */
[----:B0-----:R-:W-:Y:S05]  /*ca70*/  @P0 BRA `(.L_x_2257) ;  /* 0xfffffff0006c0947 */ /* 0x001fea000383ffff */
[----:B------:R-:W-:Y:S05]  /*ca80*/  BSYNC B0 ;  /* 0x0000000000007941 */ /* 0x000fea0003800000 */
.L_x_2244:
[----:B------:R-:W-:-:S13]  /*ca90*/  LOP3.LUT P0, RZ, R36, 0x10, RZ, 0xc0, !PT ;  /* 0x0000001024ff7812 */ /* 0x000fda000780c0ff */
[----:B------:R-:W-:Y:S05]  /*caa0*/  @!P0 BRA `(.L_x_2258) ;  /* 0x0000000000048947 */ /* 0x000fea0003800000 */
[----:B------:R-:W-:Y:S01]  /*cab0*/  BPT.TRAP 0x1 ;  /* 0x000000040000795c */ /* 0x000fe20000300000 */
.L_x_2258:
        /* <DEDUP_REMOVED lines=9> */
.L_x_2340:
[----:B------:R-:W-:Y:S05]  /*cb50*/  BSYNC B0 ;  /* 0x0000000000007941 */ /* 0x000fea0003800000 */
.L_x_2259:
[----:B------:R-:W-:-:S03]  /*cb60*/  UMOV UR4, 0xffffffff ;  /* 0xffffffff00047882 */ /* 0x000fc60000000000 */
[----:B------:R-:W-:Y:S05]  /*cb70*/  BRA.DIV UR4, `(.L_x_2261) ;  /* 0x0000002e048c7947 */ /* 0x000fea000b800000 */
[----:B------:R-:W-:Y:S01]  /*cb80*/  SHFL.IDX PT, R5, R18, RZ, 0x181f ;  /* 0x00181fff12057589 */ /* 0x000fe200000e0000 */
[C---:B0-----:R-:W-:Y:S02]  /*cb90*/  LOP3.LUT R3, R32.reuse, 0x1, RZ, 0xc0, !PT ;  /* 0x0000000120037812 */ /* 0x041fe400078ec0ff */
[----:B------:R-:W-:Y:S01]  /*cba0*/  LOP3.LUT P0, RZ, R32, 0x2, RZ, 0xc0, !PT ;  /* 0x0000000220ff7812 */ /* 0x000fe2000780c0ff */
[----:B------:R-:W0:Y:S01]  /*cbb0*/  SHFL.IDX PT, R4, R17, RZ, 0x181f ;  /* 0x00181fff11047589 */ /* 0x000e2200000e0000 */
[----:B------:R-:W-:Y:S02]  /*cbc0*/  ISETP.NE.U32.AND P1, PT, R3, 0x1, PT ;  /* 0x000000010300780c */ /* 0x000fe40003f25070 */
[C---:B------:R-:W-:Y:S01]  /*cbd0*/  ISETP.LT.OR P3, PT, R23.reuse, 0x1, !P0 ;  /* 0x000000011700780c */ /* 0x040fe20004761670 */
[----:B------:R-:W2:Y:S01]  /*cbe0*/  SHFL.IDX PT, R6, R18, 0x1, 0x181f ;  /* 0x00381f0012067f89 */ /* 0x000ea200000e0000 */
[----:B------:R-:W-:Y:S02]  /*cbf0*/  ISETP.LT.OR P2, PT, R23, 0x1, P1 ;  /* 0x000000011700780c */ /* 0x000fe40000f41670 */
[----:B------:R-:W-:Y:S01]  /*cc00*/  LEA R3, R37, UR46, 0x1 ;  /* 0x0000002e25037c11 */ /* 0x000fe2000f8e08ff */
[----:B------:R-:W3:Y:S01]  /*cc10*/  SHFL.IDX PT, R14, R17, 0x1, 0x181f ;  /* 0x00381f00110e7f89 */ /* 0x000ee200000e0000 */
[----:B------:R-:W-:-:S02]  /*cc20*/  ISETP.LT.OR P4, PT, R23, 0x11, P1 ;  /* 0x000000111700780c */ /* 0x000fc40000f81670 */
[----:B------:R-:W-:Y:S01]  /*cc30*/  ISETP.LT.OR P5, PT, R23, 0x11, !P0 ;  /* 0x000000111700780c */ /* 0x000fe200047a1670 */
[----:B------:R-:W4:Y:S04]  /*cc40*/  SHFL.IDX PT, R20, R18, 0x2, 0x181f ;  /* 0x00581f0012147f89 */ /* 0x000f2800000e0000 */
[----:B------:R-:W5:Y:S04]  /*cc50*/  SHFL.IDX PT, R10, R17, 0x2, 0x181f ;  /* 0x00581f00110a7f89 */ /* 0x000f6800000e0000 */
[----:B------:R-:W1:Y:S04]  /*cc60*/  SHFL.IDX PT, R22, R17, 0x3, 0x181f ;  /* 0x00781f0011167f89 */ /* 0x000e6800000e0000 */
[----:B------:R-:W-:Y:S01]  /*cc70*/  SHFL.IDX PT, R19, R18, 0x4, 0x181f ;  /* 0x00981f0012137f89 */ /* 0x000fe200000e0000 */
[----:B0-----:R-:W-:-:S03]  /*cc80*/  IMAD.WIDE.U32 R4, R27, 0x2, R4 ;  /* 0x000000021b047825 */ /* 0x001fc600078e0004 */
[----:B------:R-:W0:Y:S01]  /*cc90*/  SHFL.IDX PT, R24, R17, 0x4, 0x181f ;  /* 0x00981f0011187f89 */ /* 0x000e2200000e0000 */
[----:B--2---:R-:W-:-:S03]  /*cca0*/  MOV R13, R6 ;  /* 0x00000006000d7202 */ /* 0x004fc60000000f00 */
[----:B------:R-:W2:Y:S01]  /*ccb0*/  SHFL.IDX PT, R7, R18, 0x3, 0x181f ;  /* 0x00781f0012077f89 */ /* 0x000ea200000e0000 */
[----:B---3--:R-:W-:-:S03]  /*ccc0*/  IMAD.MOV.U32 R12, RZ, RZ, R14 ;  /* 0x000000ffff0c7224 */ /* 0x008fc600078e000e */
[----:B------:R-:W-:Y:S01]  /*ccd0*/  LDGSTS.E.BYPASS.LTC128B.128 [R3+0x400], desc[UR36][R4.64], !P2 ;  /* 0x0040000004037fae */ /* 0x000fe2000d101d64 */
[C---:B------:R-:W-:Y:S01]  /*cce0*/  ISETP.LT.OR P2, PT, R23.reuse, 0x21, P1 ;  /* 0x000000211700780c */ /* 0x040fe20000f41670 */
[----:B----4-:R-:W-:Y:S02]  /*ccf0*/  IMAD.MOV.U32 R11, RZ, RZ, R20 ;  /* 0x000000ffff0b7224 */ /* 0x010fe400078e0014 */
[----:B------:R0:W-:Y:S01]  /*cd00*/  LDGSTS.E.BYPASS.LTC128B.128 [R3+0x3400], desc[UR36][R4.64+0x80], !P3 ;  /* 0x0340008004037fae */ /* 0x0001e2000d901d64 */
[----:B------:R-:W-:Y:S01]  /*cd10*/  ISETP.LT.OR P3, PT, R23, 0x21, !P0 ;  /* 0x000000211700780c */ /* 0x000fe20004761670 */
[C---:B------:R-:W-:Y:S02]  /*cd20*/  IMAD.WIDE.U32 R12, R27.reuse, 0x2, R12 ;  /* 0x000000021b0c7825 */ /* 0x040fe400078e000c */
[----:B------:R-:W3:Y:S02]  /*cd30*/  SHFL.IDX PT, R18, R18, 0x5, 0x181f ;  /* 0x00b81f0012127f89 */ /* 0x000ee400000e0000 */
[----:B-----5:R-:W-:-:S02]  /*cd40*/  IMAD.WIDE.U32 R10, R27, 0x2, R10 ;  /* 0x000000021b0a7825 */ /* 0x020fc400078e000a */
[----:B------:R-:W-:Y:S01]  /*cd50*/  LDGSTS.E.BYPASS.LTC128B.128 [R3+0xc00], desc[UR36][R12.64], !P4 ;  /* 0x00c000000c037fae */ /* 0x000fe2000e101d64 */
[C---:B------:R-:W-:Y:S01]  /*cd60*/  ISETP.LT.OR P4, PT, R23.reuse, 0x31, P1 ;  /* 0x000000311700780c */ /* 0x040fe20000f81670 */
[----:B-1----:R-:W-:Y:S02]  /*cd70*/  IMAD.MOV.U32 R6, RZ, RZ, R22 ;  /* 0x000000ffff067224 */ /* 0x002fe400078e0016 */
[----:B------:R-:W-:Y:S01]  /*cd80*/  LDGSTS.E.BYPASS.LTC128B.128 [R3+0x3c00], desc[UR36][R12.64+0x80], !P5 ;  /* 0x03c000800c037fae */ /* 0x000fe2000e901d64 */
[C---:B------:R-:W-:Y:S01]  /*cd90*/  ISETP.LT.OR P5, PT, R23.reuse, 0x31, !P0 ;  /* 0x000000311700780c */ /* 0x040fe200047a1670 */
[----:B0-----:R-:W-:Y:S01]  /*cda0*/  IMAD.MOV.U32 R4, RZ, RZ, R24 ;  /* 0x000000ffff047224 */ /* 0x001fe200078e0018 */
[----:B------:R-:W-:Y:S01]  /*cdb0*/  MOV R5, R19 ;  /* 0x0000001300057202 */ /* 0x000fe20000000f00 */
[----:B------:R-:W-:Y:S01]  /*cdc0*/  LDGSTS.E.BYPASS.LTC128B.128 [R3+0x1400], desc[UR36][R10.64], !P2 ;  /* 0x014000000a037fae */ /* 0x000fe2000d101d64 */
[----:B------:R-:W-:Y:S01]  /*cdd0*/  ISETP.LT.OR P2, PT, R23, 0x41, P1 ;  /* 0x000000411700780c */ /* 0x000fe20000f41670 */
[----:B--2---:R-:W-:-:S02]  /*cde0*/  IMAD.WIDE.U32 R6, R27, 0x2, R6 ;  /* 0x000000021b067825 */ /* 0x004fc400078e0006 */
[----:B------:R0:W-:Y:S01]  /*cdf0*/  LDGSTS.E.BYPASS.LTC128B.128 [R3+0x4400], desc[UR36][R10.64+0x80], !P3 ;  /* 0x044000800a037fae */ /* 0x0001e2000d901d64 */
[----:B------:R-:W-:Y:S01]  /*ce00*/  ISETP.LT.OR P3, PT, R23, 0x41, !P0 ;  /* 0x000000411700780c */ /* 0x000fe20004761670 */
[----:B------:R-:W-:Y:S02]  /*ce10*/  IMAD.WIDE.U32 R4, R27, 0x2, R4 ;  /* 0x000000021b047825 */ /* 0x000fe400078e0004 */
[----:B------:R1:W-:Y:S04]  /*ce20*/  LDGSTS.E.BYPASS.LTC128B.128 [R3+0x1c00], desc[UR36][R6.64], !P4 ;  /* 0x01c0000006037fae */ /* 0x0003e8000e101d64 */
[----:B------:R1:W-:Y:S04]  /*ce30*/  LDGSTS.E.BYPASS.LTC128B.128 [R3+0x4c00], desc[UR36][R6.64+0x80], !P5 ;  /* 0x04c0008006037fae */ /* 0x0003e8000e901d64 */
[----:B------:R1:W-:Y:S01]  /*ce40*/  LDGSTS.E.BYPASS.LTC128B.128 [R3+0x2400], desc[UR36][R4.64], !P2 ;  /* 0x0240000004037fae */ /* 0x0003e2000d101d64 */
[----:B0-----:R-:W-:-:S03]  /*ce50*/  IMAD.MOV.U32 R10, RZ, RZ, RZ ;  /* 0x000000ffff0a7224 */ /* 0x001fc600078e00ff */
[----:B------:R1:W0:Y:S04]  /*ce60*/  SHFL.IDX PT, R14, R17, 0x5, 0x181f ;  /* 0x00b81f00110e7f89 */ /* 0x00022800000e0000 */
[----:B---3--:R1:W-:Y:S02]  /*ce70*/  LDGSTS.E.BYPASS.LTC128B.128 [R3+0x5400], desc[UR36][R4.64+0x80], !P3 ;  /* 0x0540008004037fae */ /* 0x0083e4000d901d64 */
.L_x_2354:
[C---:B------:R-:W-:Y:S01]  /*ce80*/  ISETP.LT.OR P1, PT, R23.reuse, 0x51, P1 ;  /* 0x000000511700780c */ /* 0x040fe20000f21670 */
[----:B01----:R-:W-:Y:S01]  /*ce90*/  IMAD.MOV.U32 R4, RZ, RZ, R14 ;  /* 0x000000ffff047224 */ /* 0x003fe200078e000e */
        /* <DEDUP_REMOVED lines=10> */
.L_x_2262:
        /* <DEDUP_REMOVED lines=10> */
.L_x_2263:
[----:B------:R1:W-:Y:S02]  /*cfe0*/  SYNCS.ARRIVE.TRANS64.A1T0 RZ, [R0+URZ+0x2a850], RZ ;  /* 0x02a850ff00ff79a7 */ /* 0x0003e4000810003f */
[----:B-1----:R-:W-:-:S04]  /*cff0*/  IADD3 R0, R8, 0x1, RZ ;  /* 0x0000000108007810 */ /* 0x002fc80007ffe0ff */
[----:B------:R-:W-:-:S04]  /*d000*/  ISETP.NE.AND P0, PT, R0, 0x2, PT ;  /* 0x000000020000780c */ /* 0x000fc80003f05270 */
[----:B0-----:R-:W-:Y:S02]  /*d010*/  SEL R4, RZ, 0x1, P0 ;  /* 0x00000001ff047807 */ /* 0x001fe40000000000 */
[----:B------:R-:W-:Y:S02]  /*d020*/  SEL R0, R0, RZ, P0 ;  /* 0x000000ff00007207 */ /* 0x000fe40000000000 */
[----:B------:R-:W-:-:S07]  /*d030*/  LOP3.LUT R9, R9, R4, RZ, 0x3c, !PT ;  /* 0x0000000409097212 */ /* 0x000fce00078e3cff */
.L_x_2229:
[----:B------:R-:W0:Y:S01]  /*d040*/  S2R R4, SR_CgaCtaId ;  /* 0x0000000000047919 */ /* 0x000e220000008800 */
[----:B------:R-:W-:Y:S02]  /*d050*/  MOV R3, 0x400 ;  /* 0x0000040000037802 */ /* 0x000fe40000000f00 */
[----:B------:R-:W-:Y:S02]  /*d060*/  SHF.L.U32 R10, R10, 0x1f, RZ ;  /* 0x0000001f0a0a7819 */ /* 0x000fe400000006ff */
[----:B0-----:R-:W-:-:S04]  /*d070*/  LEA R5, R4, R3, 0x18 ;  /* 0x0000000304057211 */ /* 0x001fc800078ec0ff */
[----:B------:R-:W0:Y:S02]  /*d080*/  SYNCS.PHASECHK.TRANS64.TRYWAIT P0, [R5+URZ+0x2a820], R10 ;  /* 0x02a8200a050075a7 */ /* 0x000e24000800017f */
[----:B0-----:R-:W-:Y:S05]  /*d090*/  @!P0 BRA `(.L_x_2264) ;  /* 0x0000003000388947 */ /* 0x001fea0003800000 */
.L_x_2355:
[----:B------:R-:W-:-:S03]  /*d0a0*/  UMOV UR4, 0xffffffff ;  /* 0xffffffff00047882 */ /* 0x000fc60000000000 */
[----:B------:R-:W-:Y:S05]  /*d0b0*/  BRA.DIV UR4, `(.L_x_2265) ;  /* 0x0000003204447947 */ /* 0x000fea000b800000 */
[----:B------:R1:W2:Y:S02]  /*d0c0*/  SHFL.IDX PT, R14, R16, RZ, 0x1f ;  /* 0x00001fff100e7589 */ /* 0x0002a400000e0000 */
.L_x_2358:
[----:B--2---:R-:W-:-:S13]  /*d0d0*/  ISETP.NE.AND P0, PT, R14, RZ, PT ;  /* 0x000000ff0e00720c */ /* 0x004fda0003f05270 */
[----:B------:R-:W-:Y:S05]  /*d0e0*/  @P0 BRA `(.L_x_2185) ;  /* 0x00000000008c0947 */ /* 0x000fea0003800000 */
[----:B------:R-:W-:-:S03]  /*d0f0*/  UMOV UR4, 0xffffffff ;  /* 0xffffffff00047882 */ /* 0x000fc60000000000 */
[----:B------:R-:W-:Y:S05]  /*d100*/  BRA.DIV UR4, `(.L_x_2266) ;  /* 0x0000003204587947 */ /* 0x000fea000b800000 */
[----:B------:R-:W-:-:S13]  /*d110*/  ELECT P6, URZ, PT ;  /* 0x00000000003f782f */ /* 0x000fda00038c0000 */
.L_x_2361:
[----:B------:R-:W-:Y:S05]  /*d120*/  @!P6 BRA `(.L_x_2185) ;  /* 0x00000000007ce947 */ /* 0x000fea0003800000 */
[----:B------:R-:W-:-:S13]  /*d130*/  R2UR UR4, R2 ;  /* 0x00000000020472ca */ /* 0x000fda00000e0000 */
[----:B------:R-:W-:-:S06]  /*d140*/  ULOP3.LUT UR4, UR4, 0x2, URZ, 0xfc, !UPT ;  /* 0x0000000204047892 */ /* 0x000fcc000f8efc3f */
[----:B------:R-:W-:-:S05]  /*d150*/  IMAD.U32 R3, RZ, RZ, UR4 ;  /* 0x00000004ff037e24 */ /* 0x000fca000f8e00ff */
[----:B------:R-:W-:-:S13]  /*d160*/  ISETP.NE.AND P0, PT, R3, 0x3, PT ;  /* 0x000000030300780c */ /* 0x000fda0003f05270 */
[----:B------:R-:W-:Y:S05]  /*d170*/  @!P0 BRA `(.L_x_2267) ;  /* 0x0000000000048947 */ /* 0x000fea0003800000 */
[----:B------:R-:W-:Y:S01]  /*d180*/  BPT.TRAP 0x1 ;  /* 0x000000040000795c */ /* 0x000fe20000300000 */
.L_x_2267:
[C---:B------:R-:W-:Y:S01]  /*d190*/  IMAD R6, R0.reuse, 0x8, R5 ;  /* 0x0000000800067824 */ /* 0x040fe200078e0205 */
[----:B------:R-:W-:Y:S01]  /*d1a0*/  SHF.L.U32 R3, R9, 0x1f, RZ ;  /* 0x0000001f09037819 */ /* 0x000fe200000006ff */
[----:B------:R-:W-:-:S03]  /*d1b0*/  VIADD R0, R0, 0x1 ;  /* 0x0000000100007836 */ /* 0x000fc60000000000 */
[----:B------:R-:W2:Y:S02]  /*d1c0*/  SYNCS.PHASECHK.TRANS64.TRYWAIT P1, [R6+URZ+0x2a840], R3 ;  /* 0x02a84003060075a7 */ /* 0x000ea4000802017f */
[----:B------:R-:W-:-:S04]  /*d1d0*/  ISETP.NE.AND P2, PT, R0, 0x2, PT ;  /* 0x000000020000780c */ /* 0x000fc80003f45270 */
[----:B------:R-:W-:Y:S01]  /*d1e0*/  SEL R4, RZ, 0x1, P2 ;  /* 0x00000001ff047807 */ /* 0x000fe20001000000 */
[----:B--2---:R-:W-:Y:S08]  /*d1f0*/  @!P1 BRA `(.L_x_2268) ;  /* 0x00000030003c9947 */ /* 0x004ff00003800000 */
.L_x_2362:
[----:B------:R-:W-:Y:S02]  /*d200*/  SEL R0, R0, RZ, P2 ;  /* 0x000000ff00007207 */ /* 0x000fe40001000000 */
[----:B------:R-:W-:Y:S01]  /*d210*/  LOP3.LUT R4, R9, R4, RZ, 0x3c, !PT ;  /* 0x0000000409047212 */ /* 0x000fe200078e3cff */
[----:B------:R-:W-:Y:S06]  /*d220*/  @!P0 BRA `(.L_x_2269) ;  /* 0x0000000000048947 */ /* 0x000fec0003800000 */
[----:B------:R-:W-:Y:S01]  /*d230*/  BPT.TRAP 0x1 ;  /* 0x000000040000795c */ /* 0x000fe20000300000 */
.L_x_2269:
[----:B0-----:R-:W-:Y:S02]  /*d240*/  LEA R5, R0, R5, 0x3 ;  /* 0x0000000500057211 */ /* 0x001fe400078e18ff */
[----:B------:R-:W-:-:S04]  /*d250*/  SHF.L.U32 R0, R4, 0x1f, RZ ;  /* 0x0000001f04007819 */ /* 0x000fc800000006ff */
[----:B------:R-:W0:Y:S02]  /*d260*/  SYNCS.PHASECHK.TRANS64.TRYWAIT P1, [R5+URZ+0x2a840], R0 ;  /* 0x02a84000050075a7 */ /* 0x000e24000802017f */
[----:B0-----:R-:W-:Y:S05]  /*d270*/  @!P1 BRA `(.L_x_2270) ;  /* 0x0000003000309947 */ /* 0x001fea0003800000 */
.L_x_2363:
[----:B------:R-:W-:Y:S05]  /*d280*/  @!P0 BRA `(.L_x_2271) ;  /* 0x0000000000048947 */ /* 0x000fea0003800000 */
[----:B------:R-:W-:Y:S01]  /*d290*/  BPT.TRAP 0x1 ;  /* 0x000000040000795c */ /* 0x000fe20000300000 */
.L_x_2271:
[----:B------:R-:W3:Y:S02]  /*d2a0*/  SYNCS.PHASECHK.TRANS64.TRYWAIT P1, [R6+URZ+0x2a860], R3 ;  /* 0x02a86003060075a7 */ /* 0x000ee4000802017f */
[----:B---3--:R-:W-:Y:S05]  /*d2b0*/  @!P1 BRA `(.L_x_2272) ;  /* 0x0000003000349947 */ /* 0x008fea0003800000 */
.L_x_2364:
[----:B------:R-:W-:Y:S05]  /*d2c0*/  @!P0 BRA `(.L_x_2273) ;  /* 0x0000000000048947 */ /* 0x000fea0003800000 */
[----:B------:R-:W-:Y:S01]  /*d2d0*/  BPT.TRAP 0x1 ;  /* 0x000000040000795c */ /* 0x000fe20000300000 */
.L_x_2273:
[----:B----4-:R4:W0:Y:S02]  /*d2e0*/  SYNCS.PHASECHK.TRANS64.TRYWAIT P0, [R5+URZ+0x2a860], R0 ;  /* 0x02a86000050075a7 */ /* 0x010824000800017f */
[----:B0-----:R-:W-:Y:S05]  /*d2f0*/  @!P0 NANOSLEEP.SYNCS 0x989680 ;  /* 0x009896800000895d */ /* 0x001fea0003900000 */
[----:B------:R-:W0:Y:S02]  /*d300*/  @!P0 SYNCS.PHASECHK.TRANS64 P0, [R5+URZ+0x2a860], R0 ;  /* 0x02a86000050085a7 */ /* 0x000e24000800007f */
[----:B0-----:R-:W-:Y:S05]  /*d310*/  @!P0 BRA `(.L_x_2273) ;  /* 0xfffffffc00f08947 */ /* 0x001fea000383ffff */
.L_x_2185:
[----:B------:R-:W-:Y:S05]  /*d320*/  BSYNC B6 ;  /* 0x0000000000067941 */ /* 0x000fea0003800000 */
.L_x_2182:
[----:B------:R-:W-:Y:S05]  /*d330*/  EXIT ;  /* 0x000000000000794d */ /* 0x000fea0003800000 */
.L_x_2189:
[----:B-1----:R-:W-:-:S04]  /*d340*/  IMAD.U32 R3, RZ, RZ, UR38 ;  /* 0x00000026ff037e24 */ /* 0x002fc8000f8e00ff */
[----:B------:R1:W2:Y:S03]  /*d350*/  SYNCS.PHASECHK.TRANS64.TRYWAIT P0, [R3+URZ+0x2a800], R0 ;  /* 0x02a80000030075a7 */ /* 0x0002a6000800017f */
[----:B--2---:R-:W-:Y:S05]  /*d360*/  @!P0 NANOSLEEP.SYNCS 0x989680 ;  /* 0x009896800000895d */ /* 0x004fea0003900000 */
[----:B------:R-:W2:Y:S02]  /*d370*/  @!P0 SYNCS.PHASECHK.TRANS64 P0, [R3+URZ+0x2a800], R0 ;  /* 0x02a80000030085a7 */ /* 0x000ea4000800007f */
[----:B--2---:R-:W-:Y:S05]  /*d380*/  @!P0 BRA `(.L_x_2189) ;  /* 0xfffffffc00ec8947 */ /* 0x004fea000383ffff */
[----:B------:R-:W-:Y:S05]  /*d390*/  BRA `(.L_x_2274) ;  /* 0xffffff3c00c07947 */ /* 0x000fea000383ffff */
.L_x_2193:
[----:B--2---:R-:W-:-:S04]  /*d3a0*/  IMAD.U32 R3, RZ, RZ, UR38 ;  /* 0x00000026ff037e24 */ /* 0x004fc8000f8e00ff */
[----:B------:R2:W3:Y:S03]  /*d3b0*/  SYNCS.PHASECHK.TRANS64.TRYWAIT P1, [R3+URZ+0x2a830], R0 ;  /* 0x02a83000030075a7 */ /* 0x0004e6000802017f */
[----:B---3--:R-:W-:Y:S05]  /*d3c0*/  @!P1 NANOSLEEP.SYNCS 0x989680 ;  /* 0x009896800000995d */ /* 0x008fea0003900000 */
[----:B------:R-:W3:Y:S02]  /*d3d0*/  @!P1 SYNCS.PHASECHK.TRANS64 P1, [R3+URZ+0x2a830], R0 ;  /* 0x02a83000030095a7 */ /* 0x000ee4000802007f */
[----:B---3--:R-:W-:Y:S05]  /*d3e0*/  @!P1 BRA `(.L_x_2193) ;  /* 0xfffffffc00ec9947 */ /* 0x008fea000383ffff */
[----:B------:R-:W-:Y:S05]  /*d3f0*/  BRA `(.L_x_2192) ;  /* 0xffffff3c00e07947 */ /* 0x000fea000383ffff */
.L_x_2199:
[----:B-1----:R-:W-:-:S04]  /*d400*/  IMAD.U32 R8, RZ, RZ, UR7 ;  /* 0x00000007ff087e24 */ /* 0x002fc8000f8e00ff */
[----:B------:R1:W2:Y:S03]  /*d410*/  SYNCS.PHASECHK.TRANS64.TRYWAIT P1, [R8+URZ+0x2a830], R5 ;  /* 0x02a83005080075a7 */ /* 0x0002a6000802017f */
[----:B--2---:R-:W-:Y:S05]  /*d420*/  @!P1 NANOSLEEP.SYNCS 0x989680 ;  /* 0x009896800000995d */ /* 0x004fea0003900000 */
[----:B------:R-:W2:Y:S02]  /*d430*/  @!P1 SYNCS.PHASECHK.TRANS64 P1, [R8+URZ+0x2a830], R5 ;  /* 0x02a83005080095a7 */ /* 0x000ea4000802007f */
[----:B--2---:R-:W-:Y:S05]  /*d440*/  @!P1 BRA `(.L_x_2199) ;  /* 0xfffffffc00ec9947 */ /* 0x004fea000383ffff */
[----:B------:R-:W-:Y:S05]  /*d450*/  BRA `(.L_x_2198) ;  /* 0xffffff6000547947 */ /* 0x000fea000383ffff */
.L_x_2203:
[----:B-1----:R-:W-:-:S04]  /*d460*/  MOV R6, UR10 ;  /* 0x0000000a00067c02 */ /* 0x002fc80008000f00 */
[----:B------:R1:W2:Y:S03]  /*d470*/  SYNCS.PHASECHK.TRANS64.TRYWAIT P1, [R6+URZ+0x2a850], R5 ;  /* 0x02a85005060075a7 */ /* 0x0002a6000802017f */
[----:B--2---:R-:W-:Y:S05]  /*d480*/  @!P1 NANOSLEEP.SYNCS 0x989680 ;  /* 0x009896800000995d */ /* 0x004fea0003900000 */
[----:B------:R-:W2:Y:S02]  /*d490*/  @!P1 SYNCS.PHASECHK.TRANS64 P1, [R6+URZ+0x2a850], R5 ;  /* 0x02a85005060095a7 */ /* 0x000ea4000802007f */
[----:B--2---:R-:W-:Y:S05]  /*d4a0*/  @!P1 BRA `(.L_x_2203) ;  /* 0xfffffffc00ec9947 */ /* 0x004fea000383ffff */
[----:B------:R-:W-:Y:S05]  /*d4b0*/  BRA `(.L_x_2202) ;  /* 0xffffff6800607947 */ /* 0x000fea000383ffff */
.L_x_2211:
[----:B-1----:R-:W-:-:S04]  /*d4c0*/  IMAD.U32 R8, RZ, RZ, UR7 ;  /* 0x00000007ff087e24 */ /* 0x002fc8000f8e00ff */
[----:B------:R1:W2:Y:S03]  /*d4d0*/  SYNCS.PHASECHK.TRANS64.TRYWAIT P1, [R8+URZ+0x2a830], R5 ;  /* 0x02a83005080075a7 */ /* 0x0002a6000802017f */
[----:B--2---:R-:W-:Y:S05]  /*d4e0*/  @!P1 NANOSLEEP.SYNCS 0x989680 ;  /* 0x009896800000995d */ /* 0x004fea0003900000 */
[----:B------:R-:W2:Y:S02]  /*d4f0*/  @!P1 SYNCS.PHASECHK.TRANS64 P1, [R8+URZ+0x2a830], R5 ;  /* 0x02a83005080095a7 */ /* 0x000ea4000802007f */
[----:B--2---:R-:W-:Y:S05]  /*d500*/  @!P1 BRA `(.L_x_2211) ;  /* 0xfffffffc00ec9947 */ /* 0x004fea000383ffff */
[----:B------:R-:W-:Y:S05]  /*d510*/  BRA `(.L_x_2210) ;  /* 0xffffff8000e87947 */ /* 0x000fea000383ffff */
.L_x_2215:
[----:B-1----:R-:W-:-:S04]  /*d520*/  IMAD.U32 R6, RZ, RZ, UR5 ;  /* 0x00000005ff067e24 */ /* 0x002fc8000f8e00ff */
[----:B------:R1:W2:Y:S03]  /*d530*/  SYNCS.PHASECHK.TRANS64.TRYWAIT P1, [R6+URZ+0x2a850], R5 ;  /* 0x02a85005060075a7 */ /* 0x0002a6000802017f */
[----:B--2---:R-:W-:Y:S05]  /*d540*/  @!P1 NANOSLEEP.SYNCS 0x989680 ;  /* 0x009896800000995d */ /* 0x004fea0003900000 */
[----:B------:R-:W2:Y:S02]  /*d550*/  @!P1 SYNCS.PHASECHK.TRANS64 P1, [R6+URZ+0x2a850], R5 ;  /* 0x02a85005060095a7 */ /* 0x000ea4000802007f */
[----:B--2---:R-:W-:Y:S05]  /*d560*/  @!P1 BRA `(.L_x_2215) ;  /* 0xfffffffc00ec9947 */ /* 0x004fea000383ffff */
[----:B------:R-:W-:Y:S05]  /*d570*/  BRA `(.L_x_2214) ;  /* 0xffffff8800f47947 */ /* 0x000fea000383ffff */
.L_x_2222:
[----:B-1----:R-:W-:-:S04]  /*d580*/  IMAD.U32 R7, RZ, RZ, UR5 ;  /* 0x00000005ff077e24 */ /* 0x002fc8000f8e00ff */
[----:B------:R1:W2:Y:S03]  /*d590*/  SYNCS.PHASECHK.TRANS64.TRYWAIT P1, [R7+URZ+0x2a850], R0 ;  /* 0x02a85000070075a7 */ /* 0x0002a6000802017f */
[----:B--2---:R-:W-:Y:S05]  /*d5a0*/  @!P1 NANOSLEEP.SYNCS 0x989680 ;  /* 0x009896800000995d */ /* 0x004fea0003900000 */
[----:B------:R-:W2:Y:S02]  /*d5b0*/  @!P1 SYNCS.PHASECHK.TRANS64 P1, [R7+URZ+0x2a850], R0 ;  /* 0x02a85000070095a7 */ /* 0x000ea4000802007f */
[----:B--2---:R-:W-:Y:S05]  /*d5c0*/  @!P1 BRA `(.L_x_2222) ;  /* 0xfffffffc00ec9947 */ /* 0x004fea000383ffff */
[----:B------:R-:W-:Y:S05]  /*d5d0*/  BRA `(.L_x_2221) ;  /* 0xffffffa000807947 */ /* 0x000fea000383ffff */
.L_x_2234:
[----:B------:R-:W-:Y:S01]  /*d5e0*/  MOV R13, R16 ;  /* 0x00000010000d7202 */ /* 0x000fe20000000f00 */
[----:B------:R-:W-:Y:S02]  /*d5f0*/  IMAD.MOV.U32 R12, RZ, RZ, RZ ;  /* 0x000000ffff0c7224 */ /* 0x000fe400078e00ff */
[----:B------:R-:W-:Y:S02]  /*d600*/  IMAD.MOV.U32 R11, RZ, RZ, 0x1f ;  /* 0x0000001fff0b7424 */ /* 0x000fe400078e00ff */
[----:B------:R-:W-:-:S07]  /*d610*/  IMAD.MOV.U32 R15, RZ, RZ, -0x1 ;  /* 0xffffffffff0f7424 */ /* 0x000fce00078e00ff */
[----:B-----5:R-:W-:Y:S05]  /*d620*/  WARPSYNC.COLLECTIVE R15, `(.L_x_2275) ;  /* 0x000000000f087348 */ /* 0x020fea0003c00000 */
[----:B------:R0:W1:Y:S02]  /*d630*/  SHFL.IDX P6, R14, R13, R12, R11 ;  /* 0x0000000c0d0e7389 */ /* 0x00006400000c000b */
[----:B01---5:R-:W-:Y:S01]  /*d640*/  ENDCOLLECTIVE ;  /* 0x000000000000791b */ /* 0x023fe20003800000 */
.L_x_2275:
[----:B------:R-:W-:Y:S05]  /*d650*/  BRA `(.L_x_2276) ;  /* 0xffffffcc00b07947 */ /* 0x000fea000383ffff */
.L_x_2236:
[----:B0-----:R-:W-:-:S04]  /*d660*/  MOV R5, UR46 ;  /* 0x0000002e00057c02 */ /* 0x001fc80008000f00 */
[----:B------:R0:W1:Y:S03]  /*d670*/  SYNCS.PHASECHK.TRANS64.TRYWAIT P0, [R5+URZ+0x2a840], R4 ;  /* 0x02a84004050075a7 */ /* 0x000066000800017f */
[----:B-1----:R-:W-:Y:S05]  /*d680*/  @!P0 NANOSLEEP.SYNCS 0x989680 ;  /* 0x009896800000895d */ /* 0x002fea0003900000 */
[----:B------:R-:W1:Y:S02]  /*d690*/  @!P0 SYNCS.PHASECHK.TRANS64 P0, [R5+URZ+0x2a840], R4 ;  /* 0x02a84004050085a7 */ /* 0x000e64000800007f */
[----:B-1----:R-:W-:Y:S05]  /*d6a0*/  @!P0 BRA `(.L_x_2236) ;  /* 0xfffffffc00ec8947 */ /* 0x002fea000383ffff */
[----:B------:R-:W-:Y:S05]  /*d6b0*/  BRA `(.L_x_2277) ;  /* 0xffffffd000c07947 */ /* 0x000fea000383ffff */
.L_x_2237:
[----:B------:R-:W-:Y:S01]  /*d6c0*/  BSSY B0, `(.L_x_2278) ;  /* 0x0000008000007945 */ /* 0x000fe20003800000 */
[----:B------:R-:W-:Y:S01]  /*d6d0*/  IMAD.MOV.U32 R13, RZ, RZ, R3 ;  /* 0x000000ffff0d7224 */ /* 0x000fe200078e0003 */
[----:B------:R-:W-:Y:S01]  /*d6e0*/  MOV R15, 0xffffffff ;  /* 0xffffffff000f7802 */ /* 0x000fe20000000f00 */
[----:B------:R-:W-:Y:S02]  /*d6f0*/  IMAD.MOV.U32 R12, RZ, RZ, RZ ;  /* 0x000000ffff0c7224 */ /* 0x000fe400078e00ff */
[----:B------:R-:W-:-:S07]  /*d700*/  IMAD.MOV.U32 R11, RZ, RZ, 0x181f ;  /* 0x0000181fff0b7424 */ /* 0x000fce00078e00ff */
[----:B------:R-:W-:Y:S05]  /*d710*/  WARPSYNC.COLLECTIVE R15, `(.L_x_2279) ;  /* 0x000000000f087348 */ /* 0x000fea0003c00000 */
[----:B------:R0:W1:Y:S02]  /*d720*/  SHFL.IDX P6, R14, R13, R12, R11 ;  /* 0x0000000c0d0e7389 */ /* 0x00006400000c000b */
[----:B01----:R-:W-:Y:S01]  /*d730*/  ENDCOLLECTIVE ;  /* 0x000000000000791b */ /* 0x003fe20003800000 */
.L_x_2279:
[----:B------:R-:W-:Y:S05]  /*d740*/  BSYNC B0 ;  /* 0x0000000000007941 */ /* 0x000fea0003800000 */
.L_x_2278:
[----:B------:R-:W-:Y:S01]  /*d750*/  IMAD.MOV.U32 R13, RZ, RZ, R0 ;  /* 0x000000ffff0d7224 */ /* 0x000fe200078e0000 */
[----:B------:R-:W-:Y:S01]  /*d760*/  MOV R11, 0x181f ;  /* 0x0000181f000b7802 */ /* 0x000fe20000000f00 */
[----:B------:R-:W-:Y:S01]  /*d770*/  IMAD.MOV.U32 R12, RZ, RZ, RZ ;  /* 0x000000ffff0c7224 */ /* 0x000fe200078e00ff */
[----:B------:R-:W-:Y:S01]  /*d780*/  @P0 LEA R19, R37, UR46, 0x1 ;  /* 0x0000002e25130c11 */ /* 0x000fe2000f8e08ff */
[----:B------:R-:W-:Y:S02]  /*d790*/  IMAD.MOV.U32 R15, RZ, RZ, -0x1 ;  /* 0xffffffffff0f7424 */ /* 0x000fe400078e00ff */
[----:B------:R-:W-:-:S07]  /*d7a0*/  IMAD.MOV.U32 R5, RZ, RZ, R14 ;  /* 0x000000ffff057224 */ /* 0x000fce00078e000e */
[----:B------:R-:W-:Y:S05]  /*d7b0*/  WARPSYNC.COLLECTIVE R15, `(.L_x_2280) ;  /* 0x000000000f087348 */ /* 0x000fea0003c00000 */
[----:B------:R0:W1:Y:S02]  /*d7c0*/  SHFL.IDX P6, R14, R13, R12, R11 ;  /* 0x0000000c0d0e7389 */ /* 0x00006400000c000b */
[----:B01----:R-:W-:Y:S01]  /*d7d0*/  ENDCOLLECTIVE ;  /* 0x000000000000791b */ /* 0x003fe20003800000 */
.L_x_2280:
[----:B------:R-:W-:Y:S01]  /*d7e0*/  IMAD.MOV.U32 R13, RZ, RZ, R3 ;  /* 0x000000ffff0d7224 */ /* 0x000fe200078e0003 */
[----:B------:R-:W-:Y:S01]  /*d7f0*/  MOV R12, 0x1 ;  /* 0x00000001000c7802 */ /* 0x000fe20000000f00 */
[----:B------:R-:W-:-:S07]  /*d800*/  IMAD.MOV.U32 R4, RZ, RZ, R14 ;  /* 0x000000ffff047224 */ /* 0x000fce00078e000e */
[----:B------:R-:W-:Y:S05]  /*d810*/  WARPSYNC.COLLECTIVE R15, `(.L_x_2281) ;  /* 0x000000000f087348 */ /* 0x000fea0003c00000 */
[----:B------:R0:W1:Y:S02]  /*d820*/  SHFL.IDX P6, R14, R13, R12, R11 ;  /* 0x0000000c0d0e7389 */ /* 0x00006400000c000b */
[----:B01----:R-:W-:Y:S01]  /*d830*/  ENDCOLLECTIVE ;  /* 0x000000000000791b */ /* 0x003fe20003800000 */
.L_x_2281:
        /* <DEDUP_REMOVED lines=13> */
.L_x_2282:
[----:B------:R-:W-:Y:S02]  /*d910*/  MOV R5, R7 ;  /* 0x0000000700057202 */ /* 0x000fe40000000f00 */
[----:B------:R-:W-:Y:S01]  /*d920*/  @P0 LEA R20, R37, UR46, 0x1 ;  /* 0x0000002e25140c11 */ /* 0x000fe2000f8e08ff */
[----:B------:R-:W-:Y:S02]  /*d930*/  IMAD.MOV.U32 R13, RZ, RZ, R3 ;  /* 0x000000ffff0d7224 */ /* 0x000fe400078e0003 */
[----:B------:R-:W-:Y:S02]  /*d940*/  IMAD.MOV.U32 R12, RZ, RZ, 0x2 ;  /* 0x00000002ff0c7424 */ /* 0x000fe400078e00ff */
[----:B------:R-:W-:-:S07]  /*d950*/  IMAD.MOV.U32 R4, RZ, RZ, R14 ;  /* 0x000000ffff047224 */ /* 0x000fce00078e000e */
[----:B------:R-:W-:Y:S05]  /*d960*/  WARPSYNC.COLLECTIVE R15, `(.L_x_2283) ;  /* 0x000000000f087348 */ /* 0x000fea0003c00000 */
[----:B------:R0:W1:Y:S02]  /*d970*/  SHFL.IDX P6, R14, R13, R12, R11 ;  /* 0x0000000c0d0e7389 */ /* 0x00006400000c000b */
[----:B01----:R-:W-:Y:S01]  /*d980*/  ENDCOLLECTIVE ;  /* 0x000000000000791b */ /* 0x003fe20003800000 */
.L_x_2283:
        /* <DEDUP_REMOVED lines=13> */
.L_x_2284:
[----:B------:R-:W-:Y:S01]  /*da60*/  IMAD.MOV.U32 R5, RZ, RZ, R10 ;  /* 0x000000ffff057224 */ /* 0x000fe200078e000a */
[----:B------:R-:W-:Y:S01]  /*da70*/  MOV R13, R3 ;  /* 0x00000003000d7202 */ /* 0x000fe20000000f00 */
[----:B------:R-:W-:Y:S02]  /*da80*/  IMAD.MOV.U32 R12, RZ, RZ, 0x3 ;  /* 0x00000003ff0c7424 */ /* 0x000fe400078e00ff */
[----:B------:R-:W-:-:S07]  /*da90*/  IMAD.MOV.U32 R21, RZ, RZ, R14 ;  /* 0x000000ffff157224 */ /* 0x000fce00078e000e */
[----:B------:R-:W-:Y:S05]  /*daa0*/  WARPSYNC.COLLECTIVE R15, `(.L_x_2285) ;  /* 0x000000000f087348 */ /* 0x000fea0003c00000 */
[----:B------:R0:W1:Y:S02]  /*dab0*/  SHFL.IDX P6, R14, R13, R12, R11 ;  /* 0x0000000c0d0e7389 */ /* 0x00006400000c000b */
[----:B01----:R-:W-:Y:S01]  /*dac0*/  ENDCOLLECTIVE ;  /* 0x000000000000791b */ /* 0x003fe20003800000 */
.L_x_2285:
[----:B------:R-:W-:Y:S01]  /*dad0*/  IMAD.MOV.U32 R4, RZ, RZ, R21 ;  /* 0x000000ffff047224 */ /* 0x000fe200078e0015 */
[----:B------:R-:W-:-:S03]  /*dae0*/  @P0 LEA R21, R37, UR46, 0x1 ;  /* 0x0000002e25150c11 */ /* 0x000fc6000f8e08ff */
        /* <DEDUP_REMOVED lines=13> */
.L_x_2286:
[----:B------:R-:W-:Y:S01]  /*dbc0*/  IMAD.MOV.U32 R5, RZ, RZ, R7 ;  /* 0x000000ffff057224 */ /* 0x000fe200078e0007 */
[----:B------:R-:W-:Y:S01]  /*dbd0*/  @P0 LEA R7, R37, UR46, 0x1 ;  /* 0x0000002e25070c11 */ /* 0x000fe2000f8e08ff */
[----:B------:R-:W-:Y:S02]  /*dbe0*/  IMAD.MOV.U32 R13, RZ, RZ, R3 ;  /* 0x000000ffff0d7224 */ /* 0x000fe400078e0003 */
[----:B------:R-:W-:Y:S01]  /*dbf0*/  IMAD.MOV.U32 R12, RZ, RZ, 0x4 ;  /* 0x00000004ff0c7424 */ /* 0x000fe200078e00ff */
[----:B------:R-:W-:-:S07]  /*dc00*/  MOV R4, R14 ;  /* 0x0000000e00047202 */ /* 0x000fce0000000f00 */
[----:B------:R-:W-:Y:S05]  /*dc10*/  WARPSYNC.COLLECTIVE R15, `(.L_x_2287) ;  /* 0x000000000f087348 */ /* 0x000fea0003c00000 */
[----:B------:R0:W1:Y:S02]  /*dc20*/  SHFL.IDX P6, R14, R13, R12, R11 ;  /* 0x0000000c0d0e7389 */ /* 0x00006400000c000b */
[----:B01----:R-:W-:Y:S01]  /*dc30*/  ENDCOLLECTIVE ;  /* 0x000000000000791b */ /* 0x003fe20003800000 */
.L_x_2287:
        /* <DEDUP_REMOVED lines=8> */
[----:B------:R-:W-:Y:S02]  /*dcc0*/  ISETP.GE.AND P0, PT, R6, 0x41, PT ;  /* 0x000000410600780c */ /* 0x000fe40003f06270 */
[----:B------:R-:W-:-:S11]  /*dcd0*/  MOV R10, R14 ;  /* 0x0000000e000a7202 */ /* 0x000fd60000000f00 */
[----:B0-----:R-:W-:Y:S05]  /*dce0*/  WARPSYNC.COLLECTIVE R15, `(.L_x_2288) ;  /* 0x000000000f087348 */ /* 0x001fea0003c00000 */
[----:B------:R1:W2:Y:S02]  /*dcf0*/  SHFL.IDX P6, R14, R13, R12, R11 ;  /* 0x0000000c0d0e7389 */ /* 0x0002a400000c000b */
[----:B012---:R-:W-:Y:S01]  /*dd00*/  ENDCOLLECTIVE ;  /* 0x000000000000791b */ /* 0x007fe20003800000 */
.L_x_2288:
[----:B------:R-:W-:Y:S01]  /*dd10*/  MOV R5, R10 ;  /* 0x0000000a00057202 */ /* 0x000fe20000000f00 */
[----:B------:R-:W-:Y:S02]  /*dd20*/  IMAD.MOV.U32 R13, RZ, RZ, R3 ;  /* 0x000000ffff0d7224 */ /* 0x000fe400078e0003 */
[----:B------:R-:W-:Y:S02]  /*dd30*/  IMAD.MOV.U32 R12, RZ, RZ, 0x5 ;  /* 0x00000005ff0c7424 */ /* 0x000fe400078e00ff */
[----:B------:R-:W-:-:S07]  /*dd40*/  IMAD.MOV.U32 R19, RZ, RZ, R14 ;  /* 0x000000ffff137224 */ /* 0x000fce00078e000e */
[----:B------:R-:W-:Y:S05]  /*dd50*/  WARPSYNC.COLLECTIVE R15, `(.L_x_2289) ;  /* 0x000000000f087348 */ /* 0x000fea0003c00000 */
[----:B------:R0:W1:Y:S02]  /*dd60*/  SHFL.IDX P6, R14, R13, R12, R11 ;  /* 0x0000000c0d0e7389 */ /* 0x00006400000c000b */
[----:B01----:R-:W-:Y:S01]  /*dd70*/  ENDCOLLECTIVE ;  /* 0x000000000000791b */ /* 0x003fe20003800000 */
.L_x_2289:
[----:B------:R-:W-:Y:S01]  /*dd80*/  IMAD.MOV.U32 R4, RZ, RZ, R19 ;  /* 0x000000ffff047224 */ /* 0x000fe200078e0013 */
[----:B------:R-:W-:-:S03]  /*dd90*/  @P0 LEA R19, R37, UR46, 0x1 ;  /* 0x0000002e25130c11 */ /* 0x000fc6000f8e08ff */
        /* <DEDUP_REMOVED lines=8> */
[----:B------:R-:W-:-:S07]  /*de20*/  IMAD.MOV.U32 R3, RZ, RZ, R14 ;  /* 0x000000ffff037224 */ /* 0x000fce00078e000e */
[----:B0-----:R-:W-:Y:S05]  /*de30*/  WARPSYNC.COLLECTIVE R15, `(.L_x_2290) ;  /* 0x000000000f087348 */ /* 0x001fea0003c00000 */
[----:B------:R1:W2:Y:S02]  /*de40*/  SHFL.IDX P6, R14, R13, R12, R11 ;  /* 0x0000000c0d0e7389 */ /* 0x0002a400000c000b */
[----:B012---:R-:W-:Y:S01]  /*de50*/  ENDCOLLECTIVE ;  /* 0x000000000000791b */ /* 0x007fe20003800000 */
.L_x_2290:
[----:B------:R-:W-:Y:S05]  /*de60*/  BRA `(.L_x_2291) ;  /* 0xffffffd000207947 */ /* 0x000fea000383ffff */
.L_x_2240:
[----:B------:R-:W-:Y:S01]  /*de70*/  IMAD.MOV.U32 R13, RZ, RZ, R0 ;  /* 0x000000ffff0d7224 */ /* 0x000fe200078e0000 */
[----:B------:R-:W-:Y:S01]  /*de80*/  MOV R15, 0xffffffff ;  /* 0xffffffff000f7802 */ /* 0x000fe20000000f00 */
[----:B------:R-:W-:Y:S01]  /*de90*/  IMAD.MOV.U32 R12, RZ, RZ, RZ ;  /* 0x000000ffff0c7224 */ /* 0x000fe200078e00ff */
[----:B------:R-:W-:Y:S01]  /*dea0*/  MOV R10, UR48 ;  /* 0x00000030000a7c02 */ /* 0x000fe20008000f00 */
[----:B------:R-:W-:-:S04]  /*deb0*/  IMAD.MOV.U32 R11, RZ, RZ, 0x181f ;  /* 0x0000181fff0b7424 */ /* 0x000fc800078e00ff */
[----:B------:R-:W-:-:S07]  /*dec0*/  IMAD R7, R10, 0x80, R23 ;  /* 0x000000800a077824 */ /* 0x000fce00078e0217 */
[----:B------:R-:W-:Y:S05]  /*ded0*/  WARPSYNC.COLLECTIVE R15, `(.L_x_2292) ;  /* 0x000000000f087348 */ /* 0x000fea0003c00000 */
[----:B------:R0:W1:Y:S02]  /*dee0*/  SHFL.IDX P6, R14, R13, R12, R11 ;  /* 0x0000000c0d0e7389 */ /* 0x00006400000c000b */
[----:B01----:R-:W-:Y:S01]  /*def0*/  ENDCOLLECTIVE ;  /* 0x000000000000791b */ /* 0x003fe20003800000 */
.L_x_2292:
[----:B------:R-:W-:Y:S02]  /*df00*/  VIADD R9, R7, 0x10 ;  /* 0x0000001007097836 */ /* 0x000fe40000000000 */
[----:B------:R-:W-:Y:S02]  /*df10*/  IMAD.MOV.U32 R13, RZ, RZ, R3 ;  /* 0x000000ffff0d7224 */ /* 0x000fe400078e0003 */
[----:B------:R-:W-:-:S07]  /*df20*/  IMAD.MOV.U32 R5, RZ, RZ, R14 ;  /* 0x000000ffff057224 */ /* 0x000fce00078e000e */
[----:B------:R-:W-:Y:S05]  /*df30*/  WARPSYNC.COLLECTIVE R15, `(.L_x_2293) ;  /* 0x000000000f087348 */ /* 0x000fea0003c00000 */
[----:B------:R0:W1:Y:S02]  /*df40*/  SHFL.IDX P6, R14, R13, R12, R11 ;  /* 0x0000000c0d0e7389 */ /* 0x00006400000c000b */
[----:B01----:R-:W-:Y:S01]  /*df50*/  ENDCOLLECTIVE ;  /* 0x000000000000791b */ /* 0x003fe20003800000 */
.L_x_2293:
[----:B------:R-:W-:Y:S02]  /*df60*/  ULDC UR4, c[0x0][0x288] ;  /* 0x0000a20000047ab9 */ /* 0x000fe40000000800 */
[----:B------:R-:W-:-:S05]  /*df70*/  IMAD R6, R8, UR4, RZ ;  /* 0x0000000408067c24 */ /* 0x000fca000f8e02ff */
[----:B------:R-:W-:Y:S01]  /*df80*/  ISETP.GE.AND P1, PT, R7, R6, PT ;  /* 0x000000060700720c */ /* 0x000fe20003f26270 */
[----:B------:R-:W-:Y:S01]  /*df90*/  IMAD.MOV.U32 R13, RZ, RZ, R0 ;  /* 0x000000ffff0d7224 */ /* 0x000fe200078e0000 */
[----:B------:R-:W-:-:S11]  /*dfa0*/  MOV R12, 0x1 ;  /* 0x00000001000c7802 */ /* 0x000fd60000000f00 */
[----:B------:R-:W-:Y:S01]  /*dfb0*/  @!P1 LEA R19, R37, UR46, 0x1 ;  /* 0x0000002e25139c11 */ /* 0x000fe2000f8e08ff */
[----:B------:R-:W-:-:S07]  /*dfc0*/  IMAD.MOV.U32 R4, RZ, RZ, R14 ;  /* 0x000000ffff047224 */ /* 0x000fce00078e000e */
[----:B------:R-:W-:Y:S05]  /*dfd0*/  WARPSYNC.COLLECTIVE R15, `(.L_x_2294) ;  /* 0x000000000f087348 */ /* 0x000fea0003c00000 */
[----:B------:R0:W1:Y:S02]  /*dfe0*/  SHFL.IDX P6, R14, R13, R12, R11 ;  /* 0x0000000c0d0e7389 */ /* 0x00006400000c000b */
[----:B01----:R-:W-:Y:S01]  /*dff0*/  ENDCOLLECTIVE ;  /* 0x000000000000791b */ /* 0x003fe20003800000 */
.L_x_2294:
        /* <DEDUP_REMOVED lines=13> */
.L_x_2295:
[----:B------:R-:W-:Y:S02]  /*e0d0*/  MOV R5, R8 ;  /* 0x0000000800057202 */ /* 0x000fe40000000f00 */
[----:B------:R-:W-:Y:S01]  /*e0e0*/  @!P1 LEA R21, R37, UR46, 0x1 ;  /* 0x0000002e25159c11 */ /* 0x000fe2000f8e08ff */
[----:B------:R-:W-:Y:S02]  /*e0f0*/  IMAD.MOV.U32 R13, RZ, RZ, R0 ;  /* 0x000000ffff0d7224 */ /* 0x000fe400078e0000 */
[----:B------:R-:W-:Y:S02]  /*e100*/  IMAD.MOV.U32 R12, RZ, RZ, 0x2 ;  /* 0x00000002ff0c7424 */ /* 0x000fe400078e00ff */
[----:B------:R-:W-:-:S07]  /*e110*/  IMAD.MOV.U32 R4, RZ, RZ, R14 ;  /* 0x000000ffff047224 */ /* 0x000fce00078e000e */
[----:B------:R-:W-:Y:S05]  /*e120*/  WARPSYNC.COLLECTIVE R15, `(.L_x_2296) ;  /* 0x000000000f087348 */ /* 0x000fea0003c00000 */
[----:B------:R0:W1:Y:S02]  /*e130*/  SHFL.IDX P6, R14, R13, R12, R11 ;  /* 0x0000000c0d0e7389 */ /* 0x00006400000c000b */
[----:B01----:R-:W-:Y:S01]  /*e140*/  ENDCOLLECTIVE ;  /* 0x000000000000791b */ /* 0x003fe20003800000 */
.L_x_2296:
[----:B------:R-:W-:-:S04]  /*e150*/  @!P1 IMAD.WIDE.U32 R8, R27, 0x2, R4 ;  /* 0x000000021b089825 */ /* 0x000fc800078e0004 */
[----:B------:R-:W-:Y:S01]  /*e160*/  VIADD R5, R7, 0x20 ;  /* 0x0000002007057836 */ /* 0x000fe20000000000 */
        /* <DEDUP_REMOVED lines=12> */
.L_x_2297:
[----:B------:R-:W-:Y:S01]  /*e230*/  VIADD R9, R7, 0x30 ;  /* 0x0000003007097836 */ /* 0x000fe20000000000 */
[----:B------:R-:W-:Y:S02]  /*e240*/  @!P1 LEA R19, R37, UR46, 0x1 ;  /* 0x0000002e25139c11 */ /* 0x000fe4000f8e08ff */
[----:B------:R-:W-:Y:S01]  /*e250*/  MOV R13, R0 ;  /* 0x00000000000d7202 */ /* 0x000fe20000000f00 */
[----:B------:R-:W-:Y:S02]  /*e260*/  IMAD.MOV.U32 R12, RZ, RZ, 0x3 ;  /* 0x00000003ff0c7424 */ /* 0x000fe400078e00ff */
[----:B------:R-:W-:-:S07]  /*e270*/  IMAD.MOV.U32 R4, RZ, RZ, R14 ;  /* 0x000000ffff047224 */ /* 0x000fce00078e000e */
[----:B------:R-:W-:Y:S05]  /*e280*/  WARPSYNC.COLLECTIVE R15, `(.L_x_2298) ;  /* 0x000000000f087348 */ /* 0x000fea0003c00000 */
[----:B------:R0:W1:Y:S02]  /*e290*/  SHFL.IDX P6, R14, R13, R12, R11 ;  /* 0x0000000c0d0e7389 */ /* 0x00006400000c000b */
[----:B01----:R-:W-:Y:S01]  /*e2a0*/  ENDCOLLECTIVE ;  /* 0x000000000000791b */ /* 0x003fe20003800000 */
.L_x_2298:
        /* <DEDUP_REMOVED lines=13> */
.L_x_2299:
[----:B------:R-:W-:Y:S01]  /*e380*/  IMAD.MOV.U32 R5, RZ, RZ, R8 ;  /* 0x000000ffff057224 */ /* 0x000fe200078e0008 */
[----:B------:R-:W-:Y:S01]  /*e390*/  @!P1 LEA R21, R37, UR46, 0x1 ;  /* 0x0000002e25159c11 */ /* 0x000fe2000f8e08ff */
[----:B------:R-:W-:Y:S01]  /*e3a0*/  IMAD.MOV.U32 R13, RZ, RZ, R0 ;  /* 0x000000ffff0d7224 */ /* 0x000fe200078e0000 */
[----:B------:R-:W-:Y:S02]  /*e3b0*/  MOV R12, 0x4 ;  /* 0x00000004000c7802 */ /* 0x000fe40000000f00 */
[----:B------:R-:W-:-:S07]  /*e3c0*/  MOV R4, R14 ;  /* 0x0000000e00047202 */ /* 0x000fce0000000f00 */
[----:B------:R-:W-:Y:S05]  /*e3d0*/  WARPSYNC.COLLECTIVE R15, `(.L_x_2300) ;  /* 0x000000000f087348 */ /* 0x000fea0003c00000 */
[----:B------:R0:W1:Y:S02]  /*e3e0*/  SHFL.IDX P6, R14, R13, R12, R11 ;  /* 0x0000000c0d0e7389 */ /* 0x00006400000c000b */
[----:B01----:R-:W-:Y:S01]  /*e3f0*/  ENDCOLLECTIVE ;  /* 0x000000000000791b */ /* 0x003fe20003800000 */
.L_x_2300:
        /* <DEDUP_REMOVED lines=14> */
.L_x_2301:
        /* <DEDUP_REMOVED lines=8> */
.L_x_2302:
        /* <DEDUP_REMOVED lines=8> */
[----:B------:R-:W-:Y:S01]  /*e5e0*/  ISETP.GE.AND P1, PT, R9, R6, PT ;  /* 0x000000060900720c */ /* 0x000fe20003f26270 */
[----:B------:R-:W-:-:S12]  /*e5f0*/  IMAD.MOV.U32 R8, RZ, RZ, R14 ;  /* 0x000000ffff087224 */ /* 0x000fd800078e000e */
[----:B0-----:R-:W-:Y:S05]  /*e600*/  WARPSYNC.COLLECTIVE R15, `(.L_x_2303) ;  /* 0x000000000f087348 */ /* 0x001fea0003c00000 */
[----:B------:R1:W2:Y:S02]  /*e610*/  SHFL.IDX P6, R14, R13, R12, R11 ;  /* 0x0000000c0d0e7389 */ /* 0x0002a400000c000b */
[----:B012---:R-:W-:Y:S01]  /*e620*/  ENDCOLLECTIVE ;  /* 0x000000000000791b */ /* 0x007fe20003800000 */
.L_x_2303:
[----:B------:R-:W-:Y:S01]  /*e630*/  IMAD.MOV.U32 R5, RZ, RZ, R8 ;  /* 0x000000ffff057224 */ /* 0x000fe200078e0008 */
[----:B------:R-:W-:Y:S02]  /*e640*/  @!P1 LEA R21, R37, UR46, 0x1 ;  /* 0x0000002e25159c11 */ /* 0x000fe4000f8e08ff */
[----:B------:R-:W-:Y:S01]  /*e650*/  MOV R13, R0 ;  /* 0x00000000000d7202 */ /* 0x000fe20000000f00 */
[----:B------:R-:W-:Y:S02]  /*e660*/  IMAD.MOV.U32 R12, RZ, RZ, 0x6 ;  /* 0x00000006ff0c7424 */ /* 0x000fe400078e00ff */
[----:B------:R-:W-:-:S07]  /*e670*/  IMAD.MOV.U32 R4, RZ, RZ, R14 ;  /* 0x000000ffff047224 */ /* 0x000fce00078e000e */
[----:B------:R-:W-:Y:S05]  /*e680*/  WARPSYNC.COLLECTIVE R15, `(.L_x_2304) ;  /* 0x000000000f087348 */ /* 0x000fea0003c00000 */
[----:B------:R0:W1:Y:S02]  /*e690*/  SHFL.IDX P6, R14, R13, R12, R11 ;  /* 0x0000000c0d0e7389 */ /* 0x00006400000c000b */
[----:B01----:R-:W-:Y:S01]  /*e6a0*/  ENDCOLLECTIVE ;  /* 0x000000000000791b */ /* 0x003fe20003800000 */
.L_x_2304:
        /* <DEDUP_REMOVED lines=14> */
.L_x_2305:
[----:B------:R-:W-:Y:S01]  /*e790*/  @!P1 LEA R19, R37, UR46, 0x1 ;  /* 0x0000002e25139c11 */ /* 0x000fe2000f8e08ff */
[----:B------:R-:W-:Y:S02]  /*e7a0*/  IMAD.MOV.U32 R13, RZ, RZ, R0 ;  /* 0x000000ffff0d7224 */ /* 0x000fe400078e0000 */
[----:B------:R-:W-:Y:S01]  /*e7b0*/  IMAD.MOV.U32 R12, RZ, RZ, 0x7 ;  /* 0x00000007ff0c7424 */ /* 0x000fe200078e00ff */
[----:B------:R-:W-:-:S07]  /*e7c0*/  MOV R4, R14 ;  /* 0x0000000e00047202 */ /* 0x000fce0000000f00 */
[----:B------:R-:W-:Y:S05]  /*e7d0*/  WARPSYNC.COLLECTIVE R15, `(.L_x_2306) ;  /* 0x000000000f087348 */ /* 0x000fea0003c00000 */
[----:B------:R0:W1:Y:S02]  /*e7e0*/  SHFL.IDX P6, R14, R13, R12, R11 ;  /* 0x0000000c0d0e7389 */ /* 0x00006400000c000b */
[----:B01----:R-:W-:Y:S01]  /*e7f0*/  ENDCOLLECTIVE ;  /* 0x000000000000791b */ /* 0x003fe20003800000 */
.L_x_2306:
        /* <DEDUP_REMOVED lines=12> */
.L_x_2307:
[----:B------:R-:W-:Y:S05]  /*e8c0*/  BRA `(.L_x_2308) ;  /* 0xffffffd0001c7947 */ /* 0x000fea000383ffff */
.L_x_2243:
[----:B0-----:R-:W-:-:S04]  /*e8d0*/  IMAD.U32 R3, RZ, RZ, UR46 ;  /* 0x0000002eff037e24 */ /* 0x001fc8000f8e00ff */
[----:B------:R0:W1:Y:S03]  /*e8e0*/  SYNCS.PHASECHK.TRANS64.TRYWAIT P0, [R3+URZ+0x2a820], R0 ;  /* 0x02a82000030075a7 */ /* 0x000066000800017f */
[----:B-1----:R-:W-:Y:S05]  /*e8f0*/  @!P0 NANOSLEEP.SYNCS 0x989680 ;  /* 0x009896800000895d */ /* 0x002fea0003900000 */
[----:B------:R-:W1:Y:S02]  /*e900*/  @!P0 SYNCS.PHASECHK.TRANS64 P0, [R3+URZ+0x2a820], R0 ;  /* 0x02a82000030085a7 */ /* 0x000e64000800007f */
[----:B-1----:R-:W-:Y:S05]  /*e910*/  @!P0 BRA `(.L_x_2243) ;  /* 0xfffffffc00ec8947 */ /* 0x002fea000383ffff */
[----:B------:R-:W-:Y:S05]  /*e920*/  BRA `(.L_x_2309) ;  /* 0xffffffd000647947 */ /* 0x000fea000383ffff */
.L_x_2247:
[----:B0-----:R0:W1:Y:S02]  /*e930*/  SYNCS.PHASECHK.TRANS64.TRYWAIT P0, [R26+URZ+0x2a840], R3 ;  /* 0x02a840031a0075a7 */ /* 0x001064000800017f */
[----:B-1----:R-:W-:Y:S05]  /*e940*/  @!P0 NANOSLEEP.SYNCS 0x989680 ;  /* 0x009896800000895d */ /* 0x002fea0003900000 */
[----:B------:R-:W1:Y:S02]  /*e950*/  @!P0 SYNCS.PHASECHK.TRANS64 P0, [R26+URZ+0x2a840], R3 ;  /* 0x02a840031a0085a7 */ /* 0x000e64000800007f */
[----:B-1----:R-:W-:Y:S05]  /*e960*/  @!P0 BRA `(.L_x_2247) ;  /* 0xfffffffc00f08947 */ /* 0x002fea000383ffff */
[----:B------:R-:W-:Y:S05]  /*e970*/  BRA `(.L_x_2310) ;  /* 0xffffffd4002c7947 */ /* 0x000fea000383ffff */
.L_x_2248:
[----:B------:R-:W-:Y:S01]  /*e980*/  BSSY B1, `(.L_x_2311) ;  /* 0x0000008000017945 */ /* 0x000fe20003800000 */
[----:B------:R-:W-:Y:S01]  /*e990*/  IMAD.MOV.U32 R13, RZ, RZ, R0 ;  /* 0x000000ffff0d7224 */ /* 0x000fe200078e0000 */
[----:B------:R-:W-:Y:S01]  /*e9a0*/  MOV R11, 0x181f ;  /* 0x0000181f000b7802 */ /* 0x000fe20000000f00 */
[----:B------:R-:W-:Y:S02]  /*e9b0*/  IMAD.MOV.U32 R12, RZ, RZ, RZ ;  /* 0x000000ffff0c7224 */ /* 0x000fe400078e00ff */
[----:B------:R-:W-:-:S07]  /*e9c0*/  IMAD.MOV.U32 R15, RZ, RZ, -0x1 ;  /* 0xffffffffff0f7424 */ /* 0x000fce00078e00ff */
[----:B------:R-:W-:Y:S05]  /*e9d0*/  WARPSYNC.COLLECTIVE R15, `(.L_x_2312) ;  /* 0x000000000f087348 */ /* 0x000fea0003c00000 */
[----:B------:R0:W1:Y:S02]  /*e9e0*/  SHFL.IDX P6, R14, R13, R12, R11 ;  /* 0x0000000c0d0e7389 */ /* 0x00006400000c000b */
[----:B01----:R-:W-:Y:S01]  /*e9f0*/  ENDCOLLECTIVE ;  /* 0x000000000000791b */ /* 0x003fe20003800000 */
.L_x_2312:
[----:B------:R-:W-:Y:S05]  /*ea00*/  BSYNC B1 ;  /* 0x0000000000017941 */ /* 0x000fea0003800000 */
.L_x_2311:
[----:B------:R-:W-:Y:S01]  /*ea10*/  IMAD.MOV.U32 R13, RZ, RZ, R3 ;  /* 0x000000ffff0d7224 */ /* 0x000fe200078e0003 */
[----:B------:R-:W-:Y:S01]  /*ea20*/  MOV R12, RZ ;  /* 0x000000ff000c7202 */ /* 0x000fe20000000f00 */
[----:B------:R-:W-:Y:S01]  /*ea30*/  IMAD.MOV.U32 R11, RZ, RZ, 0x181f ;  /* 0x0000181fff0b7424 */ /* 0x000fe200078e00ff */
[----:B------:R-:W-:Y:S01]  /*ea40*/  LEA R5, R5, UR46, 0x1 ;  /* 0x0000002e05057c11 */ /* 0x000fe2000f8e08ff */
[----:B------:R-:W-:Y:S02]  /*ea50*/  IMAD.MOV.U32 R15, RZ, RZ, -0x1 ;  /* 0xffffffffff0f7424 */ /* 0x000fe400078e00ff */
[----:B------:R-:W-:-:S07]  /*ea60*/  IMAD.MOV.U32 R4, RZ, RZ, R14 ;  /* 0x000000ffff047224 */ /* 0x000fce00078e000e */
[----:B------:R-:W-:Y:S05]  /*ea70*/  WARPSYNC.COLLECTIVE R15, `(.L_x_2313) ;  /* 0x000000000f087348 */ /* 0x000fea0003c00000 */
[----:B------:R0:W1:Y:S02]  /*ea80*/  SHFL.IDX P6, R14, R13, R12, R11 ;  /* 0x0000000c0d0e7389 */ /* 0x00006400000c000b */
[----:B01----:R-:W-:Y:S01]  /*ea90*/  ENDCOLLECTIVE ;  /* 0x000000000000791b */ /* 0x003fe20003800000 */
.L_x_2313:
[----:B------:R-:W-:Y:S01]  /*eaa0*/  MOV R13, R0 ;  /* 0x00000000000d7202 */ /* 0x000fe20000000f00 */
[----:B------:R-:W-:Y:S01]  /*eab0*/  IMAD.MOV.U32 R12, RZ, RZ, 0x1 ;  /* 0x00000001ff0c7424 */ /* 0x000fe200078e00ff */
[----:B------:R-:W-:-:S05]  /*eac0*/  IADD3 R14, P0, R14, R20, RZ ;  /* 0x000000140e0e7210 */ /* 0x000fca0007f1e0ff */
[----:B------:R-:W-:-:S05]  /*ead0*/  IMAD.X R15, RZ, RZ, R4, P0 ;  /* 0x000000ffff0f7224 */ /* 0x000fca00000e0604 */
[----:B------:R-:W-:Y:S01]  /*eae0*/  @!PT LDS RZ, [RZ] ;  /* 0x00000000fffff984 */ /* 0x000fe20000000800 */
[----:B------:R-:W-:Y:S01]  /*eaf0*/  @!PT LDS RZ, [RZ] ;  /* 0x00000000fffff984 */ /* 0x000fe20000000800 */
[----:B------:R-:W-:Y:S01]  /*eb00*/  @!PT LDS RZ, [RZ] ;  /* 0x00000000fffff984 */ /* 0x000fe20000000800 */
[----:B------:R-:W-:Y:S04]  /*eb10*/  LDGSTS.E.BYPASS.LTC128B.128 [R5+0x18400], desc[UR36][R14.64], !P3 ;  /* 0x184000000e057fae */ /* 0x000fe8000d901d64 */
[----:B------:R-:W-:Y:S04]  /*eb20*/  LDGSTS.E.BYPASS.LTC128B.128 [R5+0x1b400], desc[UR36][R14.64+0x80], !P2 ;  /* 0x1b4000800e057fae */ /* 0x000fe8000d101d64 */
[----:B------:R0:W-:Y:S02]  /*eb30*/  LDGSTS.E.BYPASS.LTC128B.128 [R5+0x1e400], desc[UR36][R14.64+0x100], !P1 ;  /* 0x1e4001000e057fae */ /* 0x0001e4000c901d64 */
[----:B0-----:R-:W-:-:S07]  /*eb40*/  IMAD.MOV.U32 R15, RZ, RZ, -0x1 ;  /* 0xffffffffff0f7424 */ /* 0x001fce00078e00ff */
[----:B------:R-:W-:Y:S05]  /*eb50*/  WARPSYNC.COLLECTIVE R15, `(.L_x_2314) ;  /* 0x000000000f087348 */ /* 0x000fea0003c00000 */
[----:B------:R0:W1:Y:S02]  /*eb60*/  SHFL.IDX P6, R14, R13, R12, R11 ;  /* 0x0000000c0d0e7389 */ /* 0x00006400000c000b */
[----:B01----:R-:W-:Y:S01]  /*eb70*/  ENDCOLLECTIVE ;  /* 0x000000000000791b */ /* 0x003fe20003800000 */
.L_x_2314:
[----:B------:R-:W-:Y:S01]  /*eb80*/  MOV R13, R3 ;  /* 0x00000003000d7202 */ /* 0x000fe20000000f00 */
[----:B------:R-:W-:-:S07]  /*eb90*/  IMAD.MOV.U32 R4, RZ, RZ, R14 ;  /* 0x000000ffff047224 */ /* 0x000fce00078e000e */
[----:B------:R-:W-:Y:S05]  /*eba0*/  WARPSYNC.COLLECTIVE R15, `(.L_x_2315) ;  /* 0x000000000f087348 */ /* 0x000fea0003c00000 */
[----:B------:R0:W1:Y:S02]  /*ebb0*/  SHFL.IDX P6, R14, R13, R12, R11 ;  /* 0x0000000c0d0e7389 */ /* 0x00006400000c000b */
[----:B01----:R-:W-:Y:S01]  /*ebc0*/  ENDCOLLECTIVE ;  /* 0x000000000000791b */ /* 0x003fe20003800000 */
.L_x_2315:
[----:B------:R-:W-:Y:S02]  /*ebd0*/  IMAD.MOV.U32 R13, RZ, RZ, R0 ;  /* 0x000000ffff0d7224 */ /* 0x000fe400078e0000 */
        /* <DEDUP_REMOVED lines=9> */
[----:B0-----:R-:W-:-:S07]  /*ec70*/  MOV R15, 0xffffffff ;  /* 0xffffffff000f7802 */ /* 0x001fce0000000f00 */
[----:B------:R-:W-:Y:S05]  /*ec80*/  WARPSYNC.COLLECTIVE R15, `(.L_x_2316) ;  /* 0x000000000f087348 */ /* 0x000fea0003c00000 */
[----:B------:R0:W1:Y:S02]  /*ec90*/  SHFL.IDX P6, R14, R13, R12, R11 ;  /* 0x0000000c0d0e7389 */ /* 0x00006400000c000b */
[----:B01----:R-:W-:Y:S01]  /*eca0*/  ENDCOLLECTIVE ;  /* 0x000000000000791b */ /* 0x003fe20003800000 */
.L_x_2316:
[----:B------:R-:W-:Y:S02]  /*ecb0*/  IMAD.MOV.U32 R13, RZ, RZ, R3 ;  /* 0x000000ffff0d7224 */ /* 0x000fe400078e0003 */
[----:B------:R-:W-:-:S07]  /*ecc0*/  IMAD.MOV.U32 R31, RZ, RZ, R14 ;  /* 0x000000ffff1f7224 */ /* 0x000fce00078e000e */
[----:B------:R-:W-:Y:S05]  /*ecd0*/  WARPSYNC.COLLECTIVE R15, `(.L_x_2317) ;  /* 0x000000000f087348 */ /* 0x000fea0003c00000 */
[----:B------:R0:W1:Y:S02]  /*ece0*/  SHFL.IDX P6, R14, R13, R12, R11 ;  /* 0x0000000c0d0e7389 */ /* 0x00006400000c000b */
[----:B01----:R-:W-:Y:S01]  /*ecf0*/  ENDCOLLECTIVE ;  /* 0x000000000000791b */ /* 0x003fe20003800000 */
.L_x_2317:
[----:B------:R-:W-:Y:S02]  /*ed00*/  IMAD.MOV.U32 R13, RZ, RZ, R0 ;  /* 0x000000ffff0d7224 */ /* 0x000fe400078e0000 */
[----:B------:R-:W-:Y:S02]  /*ed10*/  IMAD.MOV.U32 R12, RZ, RZ, 0x3 ;  /* 0x00000003ff0c7424 */ /* 0x000fe400078e00ff */
[----:B------:R-:W-:-:S05]  /*ed20*/  IMAD.MOV.U32 R11, RZ, RZ, R14 ;  /* 0x000000ffff0b7224 */ /* 0x000fca00078e000e */
[----:B------:R-:W-:Y:S01]  /*ed30*/  IADD3 R14, P0, R11, R20, RZ ;  /* 0x000000140b0e7210 */ /* 0x000fe20007f1e0ff */
[----:B------:R-:W-:-:S03]  /*ed40*/  IMAD.MOV.U32 R11, RZ, RZ, 0x181f ;  /* 0x0000181fff0b7424 */ /* 0x000fc600078e00ff */
[----:B------:R-:W-:-:S05]  /*ed50*/  IADD3.X R15, RZ, R31, RZ, P0, !PT ;  /* 0x0000001fff0f7210 */ /* 0x000fca00007fe4ff */
        /* <DEDUP_REMOVED lines=10> */
.L_x_2318:
[----:B------:R-:W-:Y:S02]  /*ee00*/  IMAD.MOV.U32 R13, RZ, RZ, R3 ;  /* 0x000000ffff0d7224 */ /* 0x000fe400078e0003 */
[----:B------:R-:W-:-:S07]  /*ee10*/  IMAD.MOV.U32 R31, RZ, RZ, R14 ;  /* 0x000000ffff1f7224 */ /* 0x000fce00078e000e */
[----:B------:R-:W-:Y:S05]  /*ee20*/  WARPSYNC.COLLECTIVE R15, `(.L_x_2319) ;  /* 0x000000000f087348 */ /* 0x000fea0003c00000 */
[----:B------:R0:W1:Y:S02]  /*ee30*/  SHFL.IDX P6, R14, R13, R12, R11 ;  /* 0x0000000c0d0e7389 */ /* 0x00006400000c000b */
[----:B01----:R-:W-:Y:S01]  /*ee40*/  ENDCOLLECTIVE ;  /* 0x000000000000791b */ /* 0x003fe20003800000 */
.L_x_2319:
        /* <DEDUP_REMOVED lines=16> */
.L_x_2320:
[----:B------:R-:W-:Y:S02]  /*ef50*/  IMAD.MOV.U32 R13, RZ, RZ, R3 ;  /* 0x000000ffff0d7224 */ /* 0x000fe400078e0003 */
[----:B------:R-:W-:-:S07]  /*ef60*/  IMAD.MOV.U32 R4, RZ, RZ, R14 ;  /* 0x000000ffff047224 */ /* 0x000fce00078e000e */
[----:B------:R-:W-:Y:S05]  /*ef70*/  WARPSYNC.COLLECTIVE R15, `(.L_x_2321) ;  /* 0x000000000f087348 */ /* 0x000fea0003c00000 */
[----:B------:R0:W1:Y:S02]  /*ef80*/  SHFL.IDX P6, R14, R13, R12, R11 ;  /* 0x0000000c0d0e7389 */ /* 0x00006400000c000b */
[----:B01----:R-:W-:Y:S01]  /*ef90*/  ENDCOLLECTIVE ;  /* 0x000000000000791b */ /* 0x003fe20003800000 */
.L_x_2321:
        /* <DEDUP_REMOVED lines=14> */
.L_x_2322:
[----:B------:R-:W-:Y:S01]  /*f080*/  MOV R13, R3 ;  /* 0x00000003000d7202 */ /* 0x000fe20000000f00 */
[----:B------:R-:W-:-:S07]  /*f090*/  IMAD.MOV.U32 R0, RZ, RZ, R14 ;  /* 0x000000ffff007224 */ /* 0x000fce00078e000e */
[----:B------:R-:W-:Y:S05]  /*f0a0*/  WARPSYNC.COLLECTIVE R15, `(.L_x_2323) ;  /* 0x000000000f087348 */ /* 0x000fea0003c00000 */
[----:B------:R0:W1:Y:S02]  /*f0b0*/  SHFL.IDX P6, R14, R13, R12, R11 ;  /* 0x0000000c0d0e7389 */ /* 0x00006400000c000b */
[----:B01----:R-:W-:Y:S01]  /*f0c0*/  ENDCOLLECTIVE ;  /* 0x000000000000791b */ /* 0x003fe20003800000 */
.L_x_2323:
[----:B------:R-:W-:Y:S01]  /*f0d0*/  IMAD.MOV.U32 R3, RZ, RZ, R14 ;  /* 0x000000ffff037224 */ /* 0x000fe200078e000e */
[----:B------:R-:W-:Y:S06]  /*f0e0*/  BRA `(.L_x_2324) ;  /* 0xffffffd000687947 */ /* 0x000fec000383ffff */
.L_x_2253:
[----:B--2---:R2:W3:Y:S02]  /*f0f0*/  SYNCS.PHASECHK.TRANS64.TRYWAIT P0, [R0+URZ+0x2a860], R3 ;  /* 0x02a86003000075a7 */ /* 0x0044e4000800017f */
[----:B---3--:R-:W-:Y:S05]  /*f100*/  @!P0 NANOSLEEP.SYNCS 0x989680 ;  /* 0x009896800000895d */ /* 0x008fea0003900000 */
[----:B------:R-:W3:Y:S02]  /*f110*/  @!P0 SYNCS.PHASECHK.TRANS64 P0, [R0+URZ+0x2a860], R3 ;  /* 0x02a86003000085a7 */ /* 0x000ee4000800007f */
[----:B---3--:R-:W-:Y:S05]  /*f120*/  @!P0 BRA `(.L_x_2253) ;  /* 0xfffffffc00f08947 */ /* 0x008fea000383ffff */
[----:B------:R-:W-:Y:S05]  /*f130*/  BRA `(.L_x_2325) ;  /* 0xffffffd000c47947 */ /* 0x000fea000383ffff */
.L_x_2254:
[----:B------:R-:W-:Y:S01]  /*f140*/  BSSY B1, `(.L_x_2326) ;  /* 0x0000008000017945 */ /* 0x000fe20003800000 */
[----:B0-----:R-:W-:Y:S01]  /*f150*/  IMAD.MOV.U32 R13, RZ, RZ, R18 ;  /* 0x000000ffff0d7224 */ /* 0x001fe200078e0012 */
[----:B------:R-:W-:Y:S01]  /*f160*/  MOV R11, 0x181f ;  /* 0x0000181f000b7802 */ /* 0x000fe20000000f00 */
[----:B------:R-:W-:Y:S02]  /*f170*/  IMAD.MOV.U32 R12, RZ, RZ, RZ ;  /* 0x000000ffff0c7224 */ /* 0x000fe400078e00ff */
[----:B------:R-:W-:-:S07]  /*f180*/  IMAD.MOV.U32 R15, RZ, RZ, -0x1 ;  /* 0xffffffffff0f7424 */ /* 0x000fce00078e00ff */
[----:B-12---:R-:W-:Y:S05]  /*f190*/  WARPSYNC.COLLECTIVE R15, `(.L_x_2327) ;  /* 0x000000000f087348 */ /* 0x006fea0003c00000 */
[----:B------:R0:W3:Y:S02]  /*f1a0*/  SHFL.IDX P6, R14, R13, R12, R11 ;  /* 0x0000000c0d0e7389 */ /* 0x0000e400000c000b */
[----:B0123--:R-:W-:Y:S01]  /*f1b0*/  ENDCOLLECTIVE ;  /* 0x000000000000791b */ /* 0x00ffe20003800000 */
.L_x_2327:
[----:B------:R-:W-:Y:S05]  /*f1c0*/  BSYNC B1 ;  /* 0x0000000000017941 */ /* 0x000fea0003800000 */
.L_x_2326:
        /* <DEDUP_REMOVED lines=8> */
.L_x_2328:
[----:B------:R-:W-:Y:S01]  /*f250*/  MOV R13, R18 ;  /* 0x00000012000d7202 */ /* 0x000fe20000000f00 */
[----:B------:R-:W-:Y:S01]  /*f260*/  IMAD.MOV.U32 R12, RZ, RZ, 0x1 ;  /* 0x00000001ff0c7424 */ /* 0x000fe200078e00ff */
[----:B------:R-:W-:-:S13]  /*f270*/  IADD3 R4, P1, R14, R20, RZ ;  /* 0x000000140e047210 */ /* 0x000fda0007f3e0ff */
[----:B------:R-:W-:Y:S05]  /*f280*/  WARPSYNC.COLLECTIVE R15, `(.L_x_2329) ;  /* 0x000000000f087348 */ /* 0x000fea0003c00000 */
[----:B------:R0:W1:Y:S02]  /*f290*/  SHFL.IDX P6, R14, R13, R12, R11 ;  /* 0x0000000c0d0e7389 */ /* 0x00006400000c000b */
[----:B01----:R-:W-:Y:S01]  /*f2a0*/  ENDCOLLECTIVE ;  /* 0x000000000000791b */ /* 0x003fe20003800000 */
.L_x_2329:
[----:B------:R-:W-:Y:S01]  /*f2b0*/  IMAD.X R5, RZ, RZ, R3, P1 ;  /* 0x000000ffff057224 */ /* 0x000fe200008e0603 */
[----:B------:R-:W-:Y:S02]  /*f2c0*/  LOP3.LUT P1, RZ, R32, 0x1, RZ, 0xc0, !PT ;  /* 0x0000000120ff7812 */ /* 0x000fe4000782c0ff */
[----:B------:R-:W-:Y:S02]  /*f2d0*/  LEA R3, R10, UR46, 0x1 ;  /* 0x0000002e0a037c11 */ /* 0x000fe4000f8e08ff */
        /* <DEDUP_REMOVED lines=11> */
.L_x_2330:
        /* <DEDUP_REMOVED lines=10> */
.L_x_2331:
[----:B------:R-:W-:Y:S02]  /*f430*/  IADD3.X R5, RZ, R19, RZ, P2, !PT ;  /* 0x00000013ff057210 */ /* 0x000fe400017fe4ff */
        /* <DEDUP_REMOVED lines=11> */
.L_x_2332:
        /* <DEDUP_REMOVED lines=10> */
.L_x_2333:
        /* <DEDUP_REMOVED lines=12> */
.L_x_2334:
        /* <DEDUP_REMOVED lines=10> */
.L_x_2335:
        /* <DEDUP_REMOVED lines=12> */
.L_x_2336:
        /* <DEDUP_REMOVED lines=10> */
.L_x_2337:
        /* <DEDUP_REMOVED lines=12> */
.L_x_2338:
[----:B------:R-:W-:Y:S01]  /*f910*/  @!PT LDS RZ, [RZ] ;  /* 0x00000000fffff984 */ /* 0x000fe20000000800 */
[----:B------:R-:W-:Y:S01]  /*f920*/  @!PT LDS RZ, [RZ] ;  /* 0x00000000fffff984 */ /* 0x000fe20000000800 */
[----:B------:R-:W-:Y:S01]  /*f930*/  @!PT LDS RZ, [RZ] ;  /* 0x00000000fffff984 */ /* 0x000fe20000000800 */
[----:B------:R0:W-:Y:S01]  /*f940*/  LDGSTS.E.BYPASS.LTC128B.128 [R3+0x5400], desc[UR36][R4.64+0x80], !P2 ;  /* 0x0540008004037fae */ /* 0x0001e2000d101d64 */
[----:B------:R-:W-:Y:S05]  /*f950*/  BRA `(.L_x_2339) ;  /* 0xffffffcc00807947 */ /* 0x000fea000383ffff */
.L_x_2260:
[----:B0-----:R0:W2:Y:S02]  /*f960*/  SYNCS.PHASECHK.TRANS64.TRYWAIT P0, [R0+URZ+0x2a860], R3 ;  /* 0x02a86003000075a7 */ /* 0x0010a4000800017f */
[----:B--2---:R-:W-:Y:S05]  /*f970*/  @!P0 NANOSLEEP.SYNCS 0x989680 ;  /* 0x009896800000895d */ /* 0x004fea0003900000 */
[----:B------:R-:W2:Y:S02]  /*f980*/  @!P0 SYNCS.PHASECHK.TRANS64 P0, [R0+URZ+0x2a860], R3 ;  /* 0x02a86003000085a7 */ /* 0x000ea4000800007f */
[----:B--2---:R-:W-:Y:S05]  /*f990*/  @!P0 BRA `(.L_x_2260) ;  /* 0xfffffffc00f08947 */ /* 0x004fea000383ffff */
[----:B------:R-:W-:Y:S05]  /*f9a0*/  BRA `(.L_x_2340) ;  /* 0xffffffd000687947 */ /* 0x000fea000383ffff */
.L_x_2261:
[----:B------:R-:W-:Y:S01]  /*f9b0*/  BSSY B0, `(.L_x_2341) ;  /* 0x0000008000007945 */ /* 0x000fe20003800000 */
[----:B------:R-:W-:Y:S01]  /*f9c0*/  MOV R13, R18 ;  /* 0x00000012000d7202 */ /* 0x000fe20000000f00 */
[----:B------:R-:W-:Y:S02]  /*f9d0*/  IMAD.MOV.U32 R12, RZ, RZ, RZ ;  /* 0x000000ffff0c7224 */ /* 0x000fe400078e00ff */
[----:B------:R-:W-:Y:S02]  /*f9e0*/  IMAD.MOV.U32 R11, RZ, RZ, 0x181f ;  /* 0x0000181fff0b7424 */ /* 0x000fe400078e00ff */
[----:B------:R-:W-:-:S07]  /*f9f0*/  IMAD.MOV.U32 R15, RZ, RZ, -0x1 ;  /* 0xffffffffff0f7424 */ /* 0x000fce00078e00ff */
[----:B01----:R-:W-:Y:S05]  /*fa00*/  WARPSYNC.COLLECTIVE R15, `(.L_x_2342) ;  /* 0x000000000f087348 */ /* 0x003fea0003c00000 */
[----:B------:R2:W3:Y:S02]  /*fa10*/  SHFL.IDX P6, R14, R13, R12, R11 ;  /* 0x0000000c0d0e7389 */ /* 0x0004e400000c000b */
[----:B0123--:R-:W-:Y:S01]  /*fa20*/  ENDCOLLECTIVE ;  /* 0x000000000000791b */ /* 0x00ffe20003800000 */
.L_x_2342:
[----:B------:R-:W-:Y:S05]  /*fa30*/  BSYNC B0 ;  /* 0x0000000000007941 */ /* 0x000fea0003800000 */
.L_x_2341:
[----:B------:R-:W-:Y:S01]  /*fa40*/  IMAD.MOV.U32 R13, RZ, RZ, R17 ;  /* 0x000000ffff0d7224 */ /* 0x000fe200078e0011 */
[----:B------:R-:W-:Y:S01]  /*fa50*/  MOV R15, 0xffffffff ;  /* 0xffffffff000f7802 */ /* 0x000fe20000000f00 */
[----:B------:R-:W-:Y:S01]  /*fa60*/  IMAD.MOV.U32 R12, RZ, RZ, RZ ;  /* 0x000000ffff0c7224 */ /* 0x000fe200078e00ff */
[----:B------:R-:W-:Y:S01]  /*fa70*/  MOV R5, R14 ;  /* 0x0000000e00057202 */ /* 0x000fe20000000f00 */
[----:B------:R-:W-:Y:S01]  /*fa80*/  IMAD.MOV.U32 R11, RZ, RZ, 0x181f ;  /* 0x0000181fff0b7424 */ /* 0x000fe200078e00ff */
[C---:B------:R-:W-:Y:S02]  /*fa90*/  LOP3.LUT R3, R32.reuse, 0x1, RZ, 0xc0, !PT ;  /* 0x0000000120037812 */ /* 0x040fe400078ec0ff */
[----:B------:R-:W-:-:S13]  /*faa0*/  LOP3.LUT P0, RZ, R32, 0x2, RZ, 0xc0, !PT ;  /* 0x0000000220ff7812 */ /* 0x000fda000780c0ff */
[----:B------:R-:W-:Y:S05]  /*fab0*/  WARPSYNC.COLLECTIVE R15, `(.L_x_2343) ;  /* 0x000000000f087348 */ /* 0x000fea0003c00000 */
[----:B------:R0:W1:Y:S02]  /*fac0*/  SHFL.IDX P6, R14, R13, R12, R11 ;  /* 0x0000000c0d0e7389 */ /* 0x00006400000c000b */
[----:B01----:R-:W-:Y:S01]  /*fad0*/  ENDCOLLECTIVE ;  /* 0x000000000000791b */ /* 0x003fe20003800000 */
.L_x_2343:
[----:B------:R-:W-:Y:S02]  /*fae0*/  ISETP.NE.U32.AND P1, PT, R3, 0x1, PT ;  /* 0x000000010300780c */ /* 0x000fe40003f25070 */
[C---:B------:R-:W-:Y:S02]  /*faf0*/  ISETP.LT.OR P3, PT, R23.reuse, 0x1, !P0 ;  /* 0x000000011700780c */ /* 0x040fe40004761670 */
[----:B------:R-:W-:Y:S02]  /*fb00*/  ISETP.LT.OR P2, PT, R23, 0x1, P1 ;  /* 0x000000011700780c */ /* 0x000fe40000f41670 */
[----:B------:R-:W-:Y:S01]  /*fb10*/  LEA R3, R37, UR46, 0x1 ;  /* 0x0000002e25037c11 */ /* 0x000fe2000f8e08ff */
[----:B------:R-:W-:Y:S02]  /*fb20*/  IMAD.MOV.U32 R13, RZ, RZ, R18 ;  /* 0x000000ffff0d7224 */ /* 0x000fe400078e0012 */
[----:B------:R-:W-:Y:S02]  /*fb30*/  IMAD.MOV.U32 R12, RZ, RZ, 0x1 ;  /* 0x00000001ff0c7424 */ /* 0x000fe400078e00ff */
[----:B------:R-:W-:-:S07]  /*fb40*/  IMAD.MOV.U32 R4, RZ, RZ, R14 ;  /* 0x000000ffff047224 */ /* 0x000fce00078e000e */
[----:B------:R-:W-:Y:S05]  /*fb50*/  WARPSYNC.COLLECTIVE R15, `(.L_x_2344) ;  /* 0x000000000f087348 */ /* 0x000fea0003c00000 */
[----:B------:R0:W1:Y:S02]  /*fb60*/  SHFL.IDX P6, R14, R13, R12, R11 ;  /* 0x0000000c0d0e7389 */ /* 0x00006400000c000b */
[----:B01----:R-:W-:Y:S01]  /*fb70*/  ENDCOLLECTIVE ;  /* 0x000000000000791b */ /* 0x003fe20003800000 */
.L_x_2344:
        /* <DEDUP_REMOVED lines=13> */
.L_x_2345:
[----:B------:R-:W-:Y:S01]  /*fc50*/  IMAD.MOV.U32 R5, RZ, RZ, R6 ;  /* 0x000000ffff057224 */ /* 0x000fe200078e0006 */
[----:B------:R-:W-:Y:S01]  /*fc60*/  MOV R13, R18 ;  /* 0x00000012000d7202 */ /* 0x000fe20000000f00 */
[----:B------:R-:W-:Y:S02]  /*fc70*/  IMAD.MOV.U32 R12, RZ, RZ, 0x2 ;  /* 0x00000002ff0c7424 */ /* 0x000fe400078e00ff */
[----:B------:R-:W-:-:S07]  /*fc80*/  IMAD.MOV.U32 R4, RZ, RZ, R14 ;  /* 0x000000ffff047224 */ /* 0x000fce00078e000e */
[----:B------:R-:W-:Y:S05]  /*fc90*/  WARPSYNC.COLLECTIVE R15, `(.L_x_2346) ;  /* 0x000000000f087348 */ /* 0x000fea0003c00000 */
[----:B------:R0:W1:Y:S02]  /*fca0*/  SHFL.IDX P6, R14, R13, R12, R11 ;  /* 0x0000000c0d0e7389 */ /* 0x00006400000c000b */
[----:B01----:R-:W-:Y:S01]  /*fcb0*/  ENDCOLLECTIVE ;  /* 0x000000000000791b */ /* 0x003fe20003800000 */
.L_x_2346:
        /* <DEDUP_REMOVED lines=13> */
.L_x_2347:
[----:B------:R-:W-:Y:S02]  /*fd90*/  IMAD.MOV.U32 R5, RZ, RZ, R20 ;  /* 0x000000ffff057224 */ /* 0x000fe400078e0014 */
[----:B------:R-:W-:Y:S01]  /*fda0*/  IMAD.MOV.U32 R13, RZ, RZ, R18 ;  /* 0x000000ffff0d7224 */ /* 0x000fe200078e0012 */
[----:B------:R-:W-:Y:S02]  /*fdb0*/  MOV R12, 0x3 ;  /* 0x00000003000c7802 */ /* 0x000fe40000000f00 */
[----:B------:R-:W-:-:S07]  /*fdc0*/  MOV R10, R14 ;  /* 0x0000000e000a7202 */ /* 0x000fce0000000f00 */
[----:B------:R-:W-:Y:S05]  /*fdd0*/  WARPSYNC.COLLECTIVE R15, `(.L_x_2348) ;  /* 0x000000000f087348 */ /* 0x000fea0003c00000 */
[----:B------:R0:W1:Y:S02]  /*fde0*/  SHFL.IDX P6, R14, R13, R12, R11 ;  /* 0x0000000c0d0e7389 */ /* 0x00006400000c000b */
[----:B01----:R-:W-:Y:S01]  /*fdf0*/  ENDCOLLECTIVE ;  /* 0x000000000000791b */ /* 0x003fe20003800000 */
.L_x_2348:
[----:B------:R-:W-:Y:S02]  /*fe00*/  IMAD.MOV.U32 R4, RZ, RZ, R10 ;  /* 0x000000ffff047224 */ /* 0x000fe400078e000a */
[----:B------:R-:W-:Y:S02]  /*fe10*/  IMAD.MOV.U32 R10, RZ, RZ, RZ ;  /* 0x000000ffff0a7224 */ /* 0x000fe400078e00ff */
        /* <DEDUP_REMOVED lines=13> */
.L_x_2349:
[----:B------:R-:W-:Y:S02]  /*fef0*/  IMAD.MOV.U32 R5, RZ, RZ, R7 ;  /* 0x000000ffff057224 */ /* 0x000fe400078e0007 */
[----:B------:R-:W-:Y:S02]  /*ff00*/  IMAD.MOV.U32 R13, RZ, RZ, R18 ;  /* 0x000000ffff0d7224 */ /* 0x000fe400078e0012 */
[----:B------:R-:W-:Y:S02]  /*ff10*/  IMAD.MOV.U32 R12, RZ, RZ, 0x4 ;  /* 0x00000004ff0c7424 */ /* 0x000fe400078e00ff */
[----:B------:R-:W-:-:S07]  /*ff20*/  IMAD.MOV.U32 R22, RZ, RZ, R14 ;  /* 0x000000ffff167224 */ /* 0x000fce00078e000e */
[----:B------:R-:W-:Y:S05]  /*ff30*/  WARPSYNC.COLLECTIVE R15, `(.L_x_2350) ;  /* 0x000000000f087348 */ /* 0x000fea0003c00000 */
[----:B------:R0:W1:Y:S02]  /*ff40*/  SHFL.IDX P6, R14, R13, R12, R11 ;  /* 0x0000000c0d0e7389 */ /* 0x00006400000c000b */
[----:B01----:R-:W-:Y:S01]  /*ff50*/  ENDCOLLECTIVE ;  /* 0x000000000000791b */ /* 0x003fe20003800000 */
.L_x_2350:
        /* <DEDUP_REMOVED lines=9> */
[----:B------:R-:W-:Y:S02]  /*fff0*/  ISETP.LT.OR P3, PT, R23, 0x41, !P0 ;  /* 0x000000411700780c */ /* 0x000fe40004761670 */
[----:B------:R-:W-:-:S11]  /*10000*/  MOV R19, R14 ;  /* 0x0000000e00137202 */ /* 0x000fd60000000f00 */
[----:B0-----:R-:W-:Y:S05]  /*10010*/  WARPSYNC.COLLECTIVE R15, `(.L_x_2351) ;  /* 0x000000000f087348 */ /* 0x001fea0003c00000 */
[----:B------:R1:W2:Y:S02]  /*10020*/  SHFL.IDX P6, R14, R13, R12, R11 ;  /* 0x0000000c0d0e7389 */ /* 0x0002a400000c000b */
[----:B012---:R-:W-:Y:S01]  /*10030*/  ENDCOLLECTIVE ;  /* 0x000000000000791b */ /* 0x007fe20003800000 */
.L_x_2351:
[----:B------:R-:W-:Y:S01]  /*10040*/  MOV R5, R19 ;  /* 0x0000001300057202 */ /* 0x000fe20000000f00 */
[----:B------:R-:W-:Y:S02]  /*10050*/  IMAD.MOV.U32 R13, RZ, RZ, R18 ;  /* 0x000000ffff0d7224 */ /* 0x000fe400078e0012 */
[----:B------:R-:W-:Y:S02]  /*10060*/  IMAD.MOV.U32 R12, RZ, RZ, 0x5 ;  /* 0x00000005ff0c7424 */ /* 0x000fe400078e00ff */
[----:B------:R-:W-:-:S07]  /*10070*/  IMAD.MOV.U32 R24, RZ, RZ, R14 ;  /* 0x000000ffff187224 */ /* 0x000fce00078e000e */
[----:B------:R-:W-:Y:S05]  /*10080*/  WARPSYNC.COLLECTIVE R15, `(.L_x_2352) ;  /* 0x000000000f087348 */ /* 0x000fea0003c00000 */
[----:B------:R0:W1:Y:S02]  /*10090*/  SHFL.IDX P6, R14, R13, R12, R11 ;  /* 0x0000000c0d0e7389 */ /* 0x00006400000c000b */
[----:B01----:R-:W-:Y:S01]  /*100a0*/  ENDCOLLECTIVE ;  /* 0x000000000000791b */ /* 0x003fe20003800000 */
.L_x_2352:
[----:B------:R-:W-:-:S04]  /*100b0*/  IMAD.MOV.U32 R4, RZ, RZ, R24 ;  /* 0x000000ffff047224 */ /* 0x000fc800078e0018 */
[----:B------:R-:W-:-:S05]  /*100c0*/  IMAD.WIDE.U32 R4, R27, 0x2, R4 ;  /* 0x000000021b047825 */ /* 0x000fca00078e0004 */
[----:B------:R-:W-:Y:S01]  /*100d0*/  @!PT LDS RZ, [RZ] ;  /* 0x00000000fffff984 */ /* 0x000fe20000000800 */
[----:B------:R-:W-:Y:S01]  /*100e0*/  @!PT LDS RZ, [RZ] ;  /* 0x00000000fffff984 */ /* 0x000fe20000000800 */
[----:B------:R-:W-:Y:S01]  /*100f0*/  @!PT LDS RZ, [RZ] ;  /* 0x00000000fffff984 */ /* 0x000fe20000000800 */
[----:B------:R0:W-:Y:S01]  /*10100*/  LDGSTS.E.BYPASS.LTC128B.128 [R3+0x2400], desc[UR36][R4.64], !P2 ;  /* 0x0240000004037fae */ /* 0x0001e2000d101d64 */
[----:B------:R-:W-:-:S03]  /*10110*/  MOV R13, R17 ;  /* 0x00000011000d7202 */ /* 0x000fc60000000f00 */
[----:B------:R0:W-:Y:S01]  /*10120*/  LDGSTS.E.BYPASS.LTC128B.128 [R3+0x5400], desc[UR36][R4.64+0x80], !P3 ;  /* 0x0540008004037fae */ /* 0x0001e2000d901d64 */
[----:B------:R-:W-:-:S07]  /*10130*/  IMAD.MOV.U32 R18, RZ, RZ, R14 ;  /* 0x000000ffff127224 */ /* 0x000fce00078e000e */
[----:B0-----:R-:W-:Y:S05]  /*10140*/  WARPSYNC.COLLECTIVE R15, `(.L_x_2353) ;  /* 0x000000000f087348 */ /* 0x001fea0003c00000 */
[----:B------:R1:W2:Y:S02]  /*10150*/  SHFL.IDX P6, R14, R13, R12, R11 ;  /* 0x0000000c0d0e7389 */ /* 0x0002a400000c000b */
[----:B012---:R-:W-:Y:S01]  /*10160*/  ENDCOLLECTIVE ;  /* 0x000000000000791b */ /* 0x007fe20003800000 */
.L_x_2353:
[----:B------:R-:W-:Y:S05]  /*10170*/  BRA `(.L_x_2354) ;  /* 0xffffffcc00407947 */ /* 0x000fea000383ffff */
.L_x_2264:
[----:B0-----:R0:W1:Y:S02]  /*10180*/  SYNCS.PHASECHK.TRANS64.TRYWAIT P0, [R5+URZ+0x2a820], R10 ;  /* 0x02a8200a050075a7 */ /* 0x001064000800017f */
[----:B-1----:R-:W-:Y:S05]  /*10190*/  @!P0 NANOSLEEP.SYNCS 0x989680 ;  /* 0x009896800000895d */ /* 0x002fea0003900000 */
[----:B------:R-:W1:Y:S02]  /*101a0*/  @!P0 SYNCS.PHASECHK.TRANS64 P0, [R5+URZ+0x2a820], R10 ;  /* 0x02a8200a050085a7 */ /* 0x000e64000800007f */
[----:B-1----:R-:W-:Y:S05]  /*101b0*/  @!P0 BRA `(.L_x_2264) ;  /* 0xfffffffc00f08947 */ /* 0x002fea000383ffff */
[----:B------:R-:W-:Y:S05]  /*101c0*/  BRA `(.L_x_2355) ;  /* 0xffffffcc00b47947 */ /* 0x000fea000383ffff */
.L_x_2265:
[----:B------:R-:W-:Y:S01]  /*101d0*/  BSSY B0, `(.L_x_2356) ;  /* 0x0000008000007945 */ /* 0x000fe20003800000 */
[----:B------:R-:W-:Y:S01]  /*101e0*/  IMAD.MOV.U32 R13, RZ, RZ, R16 ;  /* 0x000000ffff0d7224 */ /* 0x000fe200078e0010 */
[----:B------:R-:W-:Y:S01]  /*101f0*/  MOV R11, 0x1f ;  /* 0x0000001f000b7802 */ /* 0x000fe20000000f00 */
[----:B------:R-:W-:Y:S02]  /*10200*/  IMAD.MOV.U32 R12, RZ, RZ, RZ ;  /* 0x000000ffff0c7224 */ /* 0x000fe400078e00ff */
[----:B------:R-:W-:-:S07]  /*10210*/  IMAD.MOV.U32 R15, RZ, RZ, -0x1 ;  /* 0xffffffffff0f7424 */ /* 0x000fce00078e00ff */
[----:B0----5:R-:W-:Y:S05]  /*10220*/  WARPSYNC.COLLECTIVE R15, `(.L_x_2357) ;  /* 0x000000000f087348 */ /* 0x021fea0003c00000 */
[----:B------:R1:W2:Y:S02]  /*10230*/  SHFL.IDX P6, R14, R13, R12, R11 ;  /* 0x0000000c0d0e7389 */ /* 0x0002a400000c000b */
[----:B012--5:R-:W-:Y:S01]  /*10240*/  ENDCOLLECTIVE ;  /* 0x000000000000791b */ /* 0x027fe20003800000 */
.L_x_2357:
[----:B------:R-:W-:Y:S05]  /*10250*/  BSYNC B0 ;  /* 0x0000000000007941 */ /* 0x000fea0003800000 */
.L_x_2356:
[----:B------:R-:W-:Y:S05]  /*10260*/  BRA `(.L_x_2358) ;  /* 0xffffffcc00987947 */ /* 0x000fea000383ffff */
.L_x_2266:
[----:B------:R-:W-:Y:S01]  /*10270*/  BSSY B0, `(.L_x_2359) ;  /* 0x0000006000007945 */ /* 0x000fe20003800000 */
[----:B------:R-:W-:-:S07]  /*10280*/  IMAD.MOV.U32 R15, RZ, RZ, -0x1 ;  /* 0xffffffffff0f7424 */ /* 0x000fce00078e00ff */
[----:B01---5:R-:W-:Y:S05]  /*10290*/  WARPSYNC.COLLECTIVE R15, `(.L_x_2360) ;  /* 0x000000000f0c7348 */ /* 0x023fea0003c00000 */
[----:B------:R-:W-:Y:S02]  /*102a0*/  ELECT P6, UR62, PT ;  /* 0x00000000003e782f */ /* 0x000fe400038c0000 */
[----:B------:R-:W-:Y:S01]  /*102b0*/  MOV R14, UR62 ;  /* 0x0000003e000e7c02 */ /* 0x000fe20008000f00 */
[----:B01---5:R-:W-:Y:S10]  /*102c0*/  ENDCOLLECTIVE ;  /* 0x000000000000791b */ /* 0x023ff40003800000 */
.L_x_2360:
[----:B------:R-:W-:Y:S05]  /*102d0*/  BSYNC B0 ;  /* 0x0000000000007941 */ /* 0x000fea0003800000 */
.L_x_2359:
[----:B------:R-:W-:Y:S05]  /*102e0*/  BRA `(.L_x_2361) ;  /* 0xffffffcc008c7947 */ /* 0x000fea000383ffff */
.L_x_2268:
[----:B--2---:R2:W3:Y:S02]  /*102f0*/  SYNCS.PHASECHK.TRANS64.TRYWAIT P1, [R6+URZ+0x2a840], R3 ;  /* 0x02a84003060075a7 */ /* 0x0044e4000802017f */
[----:B---3--:R-:W-:Y:S05]  /*10300*/  @!P1 NANOSLEEP.SYNCS 0x989680 ;  /* 0x009896800000995d */ /* 0x008fea0003900000 */
[----:B------:R-:W3:Y:S02]  /*10310*/  @!P1 SYNCS.PHASECHK.TRANS64 P1, [R6+URZ+0x2a840], R3 ;  /* 0x02a84003060095a7 */ /* 0x000ee4000802007f */
[----:B---3--:R-:W-:Y:S05]  /*10320*/  @!P1 BRA `(.L_x_2268) ;  /* 0xfffffffc00f09947 */ /* 0x008fea000383ffff */
[----:B------:R-:W-:Y:S05]  /*10330*/  BRA `(.L_x_2362) ;  /* 0xffffffcc00b07947 */ /* 0x000fea000383ffff */
.L_x_2270:
[----:B0-----:R0:W3:Y:S02]  /*10340*/  SYNCS.PHASECHK.TRANS64.TRYWAIT P1, [R5+URZ+0x2a840], R0 ;  /* 0x02a84000050075a7 */ /* 0x0010e4000802017f */
[----:B---3--:R-:W-:Y:S05]  /*10350*/  @!P1 NANOSLEEP.SYNCS 0x989680 ;  /* 0x009896800000995d */ /* 0x008fea0003900000 */
[----:B------:R-:W3:Y:S02]  /*10360*/  @!P1 SYNCS.PHASECHK.TRANS64 P1, [R5+URZ+0x2a840], R0 ;  /* 0x02a84000050095a7 */ /* 0x000ee4000802007f */
[----:B---3--:R-:W-:Y:S05]  /*10370*/  @!P1 BRA `(.L_x_2270) ;  /* 0xfffffffc00f09947 */ /* 0x008fea000383ffff */
[----:B------:R-:W-:Y:S05]  /*10380*/  BRA `(.L_x_2363) ;  /* 0xffffffcc00bc7947 */ /* 0x000fea000383ffff */
.L_x_2272:
[----:B---3--:R3:W4:Y:S02]  /*10390*/  SYNCS.PHASECHK.TRANS64.TRYWAIT P1, [R6+URZ+0x2a860], R3 ;  /* 0x02a86003060075a7 */ /* 0x008724000802017f */
[----:B----4-:R-:W-:Y:S05]  /*103a0*/  @!P1 NANOSLEEP.SYNCS 0x989680 ;  /* 0x009896800000995d */ /* 0x010fea0003900000 */
[----:B------:R-:W4:Y:S02]  /*103b0*/  @!P1 SYNCS.PHASECHK.TRANS64 P1, [R6+URZ+0x2a860], R3 ;  /* 0x02a86003060095a7 */ /* 0x000f24000802007f */
[----:B----4-:R-:W-:Y:S05]  /*103c0*/  @!P1 BRA `(.L_x_2272) ;  /* 0xfffffffc00f09947 */ /* 0x010fea000383ffff */
[----:B------:R-:W-:Y:S05]  /*103d0*/  BRA `(.L_x_2364) ;  /* 0xffffffcc00b87947 */ /* 0x000fea000383ffff */
.L_x_2365:
        /* <DEDUP_REMOVED lines=10> */
.L_x_3210:


//--------------------- .text._ZN7cutlass13device_kernelIN5flash11enable_sm90INS1_16FlashAttnFwdSm90INS1_25CollectiveMainloopFwdSm90ILi2EN4cute5tupleIJNS5_1CILi1EEES8_S8_EEENS6_IJNS7_ILi128EEENS7_ILi96EEENS7_ILi192EEEEEELi128ENS_6half_tEfNS_4arch4Sm90ELb1ELb0ELb0ELb1ELb1ELb0ELb0ELb1ELb1ELb1ELb1ELb0EEENS1_21CollectiveEpilogueFwdINS6_IJSA_SA_SB_EEES9_SE_SG_Li256ELb1ELb1ELb1ELb0EEENS1_36VarlenDynamicPersistentTileSchedulerILi128ELi96ELi256ELi128ELb1ELb1ELb1ELb1ELb1ELb1EEEEEEEEEvNT_6ParamsE --------------------------
	.section	.text._ZN7cutlass13device_kernelIN5flash11enable_sm90INS1_16FlashAttnFwdSm90INS1_25CollectiveMainloopFwdSm90ILi2EN4cute5tupleIJNS5_1CILi1EEES8_S8_EEENS6_IJNS7_ILi128EEENS7_ILi96EEENS7_ILi192EEEEEELi128ENS_6half_tEfNS_4arch4Sm90ELb1ELb0ELb0ELb1ELb1ELb0ELb0ELb1ELb1ELb1ELb1ELb0EEENS1_21CollectiveEpilogueFwdINS6_IJSA_SA_SB_EEES9_SE_SG_Li256ELb1ELb1ELb1ELb0EEENS1_36VarlenDynamicPersistentTileSchedulerILi128ELi96ELi256ELi128ELb1ELb1ELb1ELb1ELb1ELb1EEEEEEEEEvNT_6ParamsE,"ax",@progbits
	.align	128
.text._ZN7cutlass13device_kernelIN5flash11enable_sm90INS1_16FlashAttnFwdSm90INS1_25CollectiveMainloopFwdSm90ILi2EN4cute5tupleIJNS5_1CILi1EEES8_S8_EEENS6_IJNS7_ILi128EEENS7_ILi96EEENS7_ILi192EEEEEELi128ENS_6half_tEfNS_4arch4Sm90ELb1ELb0ELb0ELb1ELb1ELb0ELb0ELb1ELb1ELb1ELb1ELb0EEENS1_21CollectiveEpilogueFwdINS6_IJSA_SA_SB_EEES9_SE_SG_Li256ELb1ELb1ELb1ELb0EEENS1_36VarlenDynamicPersistentTileSchedulerILi128ELi96ELi256ELi128ELb1ELb1ELb1ELb1ELb1ELb1EEEEEEEEEvNT_6ParamsE:
        .type           _ZN7cutlass13device_kernelIN5flash11enable_sm90INS1_16FlashAttnFwdSm90INS1_25CollectiveMainloopFwdSm90ILi2EN4cute5tupleIJNS5_1CILi1EEES8_S8_EEENS6_IJNS7_ILi128EEENS7_ILi96EEENS7_ILi192EEEEEELi128ENS_6half_tEfNS_4arch4Sm90ELb1ELb0ELb0ELb1ELb1ELb0ELb0ELb1ELb1ELb1ELb1ELb0EEENS1_21CollectiveEpilogueFwdINS6_IJSA_SA_SB_EEES9_SE_SG_Li256ELb1ELb1ELb1ELb0EEENS1_36VarlenDynamicPersistentTileSchedulerILi128ELi96ELi256ELi128ELb1ELb1ELb1ELb1ELb1ELb1EEEEEEEEEvNT_6ParamsE,@function
        .size           _ZN7cutlass13device_kernelIN5flash11enable_sm90INS1_16FlashAttnFwdSm90INS1_25CollectiveMainloopFwdSm90ILi2EN4cute5tupleIJNS5_1CILi1EEES8_S8_EEENS6_IJNS7_ILi128EEENS7_ILi96EEENS7_ILi192EEEEEELi128ENS_6half_tEfNS_4arch4Sm90ELb1ELb0ELb0ELb1ELb1ELb0ELb0ELb1ELb1ELb1ELb1ELb0EEENS1_21CollectiveEpilogueFwdINS6_IJSA_SA_SB_EEES9_SE_SG_Li256ELb1ELb1ELb1ELb0EEENS1_36VarlenDynamicPersistentTileSchedulerILi128ELi96ELi256ELi128ELb1ELb1ELb1ELb1ELb1ELb1EEEEEEEEEvNT_6ParamsE,(.L_x_3211 - _ZN7cutlass13device_kernelIN5flash11enable_sm90INS1_16FlashAttnFwdSm90INS1_25CollectiveMainloopFwdSm90ILi2EN4cute5tupleIJNS5_1CILi1EEES8_S8_EEENS6_IJNS7_ILi128EEENS7_ILi96EEENS7_ILi192EEEEEELi128ENS_6half_tEfNS_4arch4Sm90ELb1ELb0ELb0ELb1ELb1ELb0ELb0ELb1ELb1ELb1ELb1ELb0EEENS1_21CollectiveEpilogueFwdINS6_IJSA_SA_SB_EEES9_SE_SG_Li256ELb1ELb1ELb1ELb0EEENS1_36VarlenDynamicPersistentTileSchedulerILi128ELi96ELi256ELi128ELb1ELb1ELb1ELb1ELb1ELb1EEEEEEEEEvNT_6ParamsE)
        .other          _ZN7cutlass13device_kernelIN5flash11enable_sm90INS1_16FlashAttnFwdSm90INS1_25CollectiveMainloopFwdSm90ILi2EN4cute5tupleIJNS5_1CILi1EEES8_S8_EEENS6_IJNS7_ILi128EEENS7_ILi96EEENS7_ILi192EEEEEELi128ENS_6half_tEfNS_4arch4Sm90ELb1ELb0ELb0ELb1ELb1ELb0ELb0ELb1ELb1ELb1ELb1ELb0EEENS1_21CollectiveEpilogueFwdINS6_IJSA_SA_SB_EEES9_SE_SG_Li256ELb1ELb1ELb1ELb0EEENS1_36VarlenDynamicPersistentTileSchedulerILi128ELi96ELi256ELi128ELb1ELb1ELb1ELb1ELb1ELb1EEEEEEEEEvNT_6ParamsE,@"STO_CUDA_ENTRY STV_DEFAULT"
_ZN7cutlass13device_kernelIN5flash11enable_sm90INS1_16FlashAttnFwdSm90INS1_25CollectiveMainloopFwdSm90ILi2EN4cute5tupleIJNS5_1CILi1EEES8_S8_EEENS6_IJNS7_ILi128EEENS7_ILi96EEENS7_ILi192EEEEEELi128ENS_6half_tEfNS_4arch4Sm90ELb1ELb0ELb0ELb1ELb1ELb0ELb0ELb1ELb1ELb1ELb1ELb0EEENS1_21CollectiveEpilogueFwdINS6_IJSA_SA_SB_EEES9_SE_SG_Li256ELb1ELb1ELb1ELb0EEENS1_36VarlenDynamicPersistentTileSchedulerILi128ELi96ELi256ELi128ELb1ELb1ELb1ELb1ELb1ELb1EEEEEEEEEvNT_6ParamsE:
        /* <DEDUP_REMOVED lines=45> */
.L_x_2366:
        /* <DEDUP_REMOVED lines=22> */
.L_x_2367:
        /* <DEDUP_REMOVED lines=18> */
.L_x_2368:
        /* <DEDUP_REMOVED lines=22> */
.L_x_2369:
        /* <DEDUP_REMOVED lines=23> */
.L_x_2370:
        /* <DEDUP_REMOVED lines=10> */
.L_x_2372:
        /* <DEDUP_REMOVED lines=23> */
[----:B------:R-:W-:Y:S02]  /*0a30*/  LEA.HI R0, R3, R204, RZ, 0x4 ;  /* 0x000000cc03007211 */ /* 0x000fe400078f20ff */
[----:B------:R-:W-:Y:S02]  /*0a40*/  LOP3.LUT R7, R5, 0xffffff80, RZ, 0xc0, !PT ;  /* 0xffffff8005077812 */ /* 0x000fe400078ec0ff */
[----:B------:R-:W-:Y:S02]  /*0a50*/  SHF.R.S32.HI R9, RZ, 0x4, R0 ;  /* 0x00000004ff097819 */ /* 0x000fe40000011400 */
[----:B------:R-:W-:Y:S01]  /*0a60*/  SHF.R.S32.HI R198, RZ, 0x7, R5 ;  /* 0x00000007ffc67819 */ /* 0x000fe20000011405 */
[----:B------:R-:W-:Y:S01]  /*0a70*/  IMAD.IADD R182, R204, 0x1, -R7 ;  /* 0x00000001ccb67824 */ /* 0x000fe200078e0a07 */
[----:B------:R-:W-:-:S02]  /*0a80*/  LOP3.LUT R7, R0, 0x3fffff0, RZ, 0xc0, !PT ;  /* 0x03fffff000077812 */ /* 0x000fc400078ec0ff */
[----:B------:R-:W-:Y:S02]  /*0a90*/  LEA.HI R0, R0, R9, RZ, 0x1 ;  /* 0x0000000900007211 */ /* 0x000fe400078f08ff */
[----:B------:R-:W-:Y:S01]  /*0aa0*/  SHF.R.S32.HI R11, RZ, 0x1f, R182 ;  /* 0x0000001fff0b7819 */ /* 0x000fe200000114b6 */
[----:B------:R-:W-:Y:S01]  /*0ab0*/  IMAD.IADD R7, R204, 0x1, -R7 ;  /* 0x00000001cc077824 */ /* 0x000fe200078e0a07 */
[----:B------:R-:W-:Y:S02]  /*0ac0*/  LOP3.LUT R0, R0, 0x1ffffffe, RZ, 0xc0, !PT ;  /* 0x1ffffffe00007812 */ /* 0x000fe400078ec0ff */
[----:B------:R-:W-:Y:S02]  /*0ad0*/  LEA.HI R4, R11, R182, RZ, 0x2 ;  /* 0x000000b60b047211 */ /* 0x000fe400078f10ff */
[----:B------:R-:W-:Y:S01]  /*0ae0*/  LEA.HI R5, R5, R198, RZ, 0x1 ;  /* 0x000000c605057211 */ /* 0x000fe200078f08ff */
[----:B------:R-:W-:Y:S01]  /*0af0*/  IMAD.IADD R0, R9, 0x1, -R0 ;  /* 0x0000000109007824 */ /* 0x000fe200078e0a00 */
[----:B------:R-:W-:-:S02]  /*0b00*/  SHF.R.S32.HI R6, RZ, 0x2, R4 ;  /* 0x00000002ff067819 */ /* 0x000fc40000011404 */
[----:B------:R-:W-:Y:S02]  /*0b10*/  SHF.R.S32.HI R13, RZ, 0x1f, R4 ;  /* 0x0000001fff0d7819 */ /* 0x000fe40000011404 */
[----:B------:R-:W-:Y:S02]  /*0b20*/  LEA.HI R11, R11, R182, RZ, 0x5 ;  /* 0x000000b60b0b7211 */ /* 0x000fe400078f28ff */
[----:B------:R-:W-:Y:S02]  /*0b30*/  LEA.HI R13, R13, R6, RZ, 0x3 ;  /* 0x000000060d0d7211 */ /* 0x000fe400078f18ff */
[----:B------:R-:W-:Y:S02]  /*0b40*/  SHF.R.S32.HI R11, RZ, 0x5, R11 ;  /* 0x00000005ff0b7819 */ /* 0x000fe4000001140b */
[----:B------:R-:W-:-:S05]  /*0b50*/  LOP3.LUT R13, R13, 0xfffffff8, RZ, 0xc0, !PT ;  /* 0xfffffff80d0d7812 */ /* 0x000fca00078ec0ff */
[----:B------:R-:W-:-:S04]  /*0b60*/  IMAD.IADD R6, R6, 0x1, -R13 ;  /* 0x0000000106067824 */ /* 0x000fc800078e0a0d */
[----:B------:R-:W-:Y:S01]  /*0b70*/  IMAD R6, R11, 0x10, R6 ;  /* 0x000000100b067824 */ /* 0x000fe200078e0206 */
[----:B--2---:R-:W-:Y:S02]  /*0b80*/  R2UR UR4, R2 ;  /* 0x00000000020472ca */ /* 0x004fe400000e0000 */
[----:B------:R-:W-:-:S05]  /*0b90*/  LEA.HI R2, R3, R204, RZ, 0x5 ;  /* 0x000000cc03027211 */ /* 0x000fca00078f28ff */
[----:B------:R-:W-:-:S05]  /*0ba0*/  IMAD.SHL.U32 R2, R2, 0x20, RZ ;  /* 0x0000002002027824 */ /* 0x000fca00078e00ff */
[----:B------:R-:W-:Y:S01]  /*0bb0*/  LOP3.LUT R2, R2, 0xfffffc00, RZ, 0xc0, !PT ;  /* 0xfffffc0002027812 */ /* 0x000fe200078ec0ff */
[----:B------:R-:W-:-:S03]  /*0bc0*/  ULOP3.LUT UR7, UR4, 0x1, URZ, 0xfc, !UPT ;  /* 0x0000000104077892 */ /* 0x000fc6000f8efc3f */
[----:B------:R-:W-:Y:S01]  /*0bd0*/  UMOV UR4, URZ ;  /* 0x0000003f00047c82 */ /* 0x000fe20008000000 */
[----:B------:R-:W-:Y:S01]  /*0be0*/  IMAD R7, R7, 0x40, R2 ;  /* 0x0000004007077824 */ /* 0x000fe200078e0202 */
[CC--:B------:R-:W-:Y:S01]  /*0bf0*/  LEA.HI R2, R3.reuse, R204.reuse, RZ, 0x2 ;  /* 0x000000cc03027211 */ /* 0x0c0fe200078f10ff */
[----:B------:R-:W-:Y:S01]  /*0c00*/  IMAD.U32 R201, RZ, RZ, UR7 ;  /* 0x00000007ffc97e24 */ /* 0x000fe2000f8e00ff */
[----:B------:R-:W-:Y:S01]  /*0c10*/  LEA.HI R3, R3, R204, RZ, 0x3 ;  /* 0x000000cc03037211 */ /* 0x000fe200078f18ff */
[----:B------:R-:W-:Y:S01]  /*0c20*/  IMAD R200, R0, 0x8, R7 ;  /* 0x0000000800c87824 */ /* 0x000fe200078e0207 */
[----:B------:R-:W-:Y:S01]  /*0c30*/  LOP3.LUT R7, R5, 0x3fffffe, RZ, 0xc0, !PT ;  /* 0x03fffffe05077812 */ /* 0x000fe200078ec0ff */
[----:B------:R-:W-:Y:S01]  /*0c40*/  IMAD.U32 R181, RZ, RZ, UR4 ;  /* 0x00000004ffb57e24 */ /* 0x000fe2000f8e00ff */
[----:B------:R-:W-:Y:S02]  /*0c50*/  LOP3.LUT R5, R3, 0xfffffff8, RZ, 0xc0, !PT ;  /* 0xfffffff803057812 */ /* 0x000fe400078ec0ff */
[----:B------:R-:W-:Y:S01]  /*0c60*/  LOP3.LUT R9, R2, 0xfffffffc, RZ, 0xc0, !PT ;  /* 0xfffffffc02097812 */ /* 0x000fe200078ec0ff */
[----:B------:R-:W-:Y:S01]  /*0c70*/  IMAD.IADD R7, R198, 0x1, -R7 ;  /* 0x00000001c6077824 */ /* 0x000fe200078e0a07 */
[----:B------:R-:W-:Y:S01]  /*0c80*/  SHF.R.S32.HI R179, RZ, 0x3, R3 ;  /* 0x00000003ffb37819 */ /* 0x000fe20000011403 */
[----:B------:R-:W-:Y:S01]  /*0c90*/  IMAD.IADD R22, R204, 0x1, -R5 ;  /* 0x00000001cc167824 */ /* 0x000fe200078e0a05 */
[----:B------:R-:W-:Y:S01]  /*0ca0*/  LOP3.LUT R5, R4, 0x7ffffffc, RZ, 0xc0, !PT ;  /* 0x7ffffffc04057812 */ /* 0x000fe200078ec0ff */
[----:B------:R-:W-:-:S02]  /*0cb0*/  IMAD.IADD R9, R204, 0x1, -R9 ;  /* 0x00000001cc097824 */ /* 0x000fc400078e0a09 */
[----:B------:R-:W-:Y:S02]  /*0cc0*/  IMAD.SHL.U32 R16, R22, 0x8, RZ ;  /* 0x0000000816107824 */ /* 0x000fe400078e00ff */
[----:B------:R-:W-:Y:S01]  /*0cd0*/  IMAD.IADD R5, R182, 0x1, -R5 ;  /* 0x00000001b6057824 */ /* 0x000fe200078e0a05 */
[----:B------:R-:W-:Y:S01]  /*0ce0*/  LEA.HI R0, R9, R9, RZ, 0x1 ;  /* 0x0000000909007211 */ /* 0x000fe200078f08ff */
[----:B------:R-:W-:Y:S01]  /*0cf0*/  VIADD R19, R16, 0x40 ;  /* 0x0000004010137836 */ /* 0x000fe20000000000 */
[----:B------:R-:W-:Y:S01]  /*0d00*/  SHF.R.S32.HI R203, RZ, 0x1f, R16 ;  /* 0x0000001fffcb7819 */ /* 0x000fe20000011410 */
[----:B------:R-:W-:Y:S01]  /*0d10*/  IMAD.SHL.U32 R17, R5, 0x2, RZ ;  /* 0x0000000205117824 */ /* 0x000fe200078e00ff */
[----:B------:R-:W-:Y:S01]  /*0d20*/  LOP3.LUT R0, R0, 0x1ffffffe, RZ, 0xc0, !PT ;  /* 0x1ffffffe00007812 */ /* 0x000fe200078ec0ff */
[----:B------:R-:W-:Y:S01]  /*0d30*/  IMAD R199, R7, 0x40, R6 ;  /* 0x0000004007c77824 */ /* 0x000fe200078e0206 */
[----:B------:R-:W-:Y:S01]  /*0d40*/  SHF.R.S32.HI R202, RZ, 0x1f, R19 ;  /* 0x0000001fffca7819 */ /* 0x000fe20000011413 */
[C---:B------:R-:W-:Y:S01]  /*0d50*/  VIADD R177, R17.reuse, 0x8 ;  /* 0x0000000811b17836 */ /* 0x040fe20000000000 */
[C---:B------:R-:W-:Y:S01]  /*0d60*/  IADD3 R175, R17.reuse, 0x18, RZ ;  /* 0x0000001811af7810 */ /* 0x040fe20007ffe0ff */
[----:B------:R-:W-:-:S02]  /*0d70*/  VIADD R176, R17, 0x10 ;  /* 0x0000001011b07836 */ /* 0x000fc40000000000 */
        /* <DEDUP_REMOVED lines=25> */
[----:B------:R-:W-:-:S02]  /*0f10*/  SHF.R.S32.HI R185, RZ, 0x1f, R164 ;  /* 0x0000001fffb97819 */ /* 0x000fc400000114a4 */
[----:B------:R-:W-:Y:S01]  /*0f20*/  SHF.R.S32.HI R184, RZ, 0x1f, R163 ;  /* 0x0000001fffb87819 */ /* 0x000fe200000114a3 */
[----:B------:R-:W-:Y:S01]  /*0f30*/  IMAD R18, R0, 0x8, R199 ;  /* 0x0000000800127824 */ /* 0x000fe200078e02c7 */
[----:B------:R-:W-:-:S07]  /*0f40*/  SHF.R.S32.HI R183, RZ, 0x1f, R162 ;  /* 0x0000001fffb77819 */ /* 0x000fce00000114a2 */
.L_x_2436:
[----:B01-34-:R-:W0:Y:S01]  /*0f50*/  LDC.64 R2, c[0x0][0xc88] ;  /* 0x00032200ff027b82 */ /* 0x01be220000000a00 */
[----:B------:R-:W-:Y:S01]  /*0f60*/  ULDC.64 UR8, c[0x0][0xa28] ;  /* 0x00028a0000087ab9 */ /* 0x000fe20000000a00 */
[----:B------:R-:W-:Y:S01]  /*0f70*/  ULDC.64 UR10, c[0x0][0xa18] ;  /* 0x00028600000a7ab9 */ /* 0x000fe20000000a00 */
[----:B0-----:R-:W-:-:S06]  /*0f80*/  IMAD.WIDE R2, R27, 0x4, R2 ;  /* 0x000000041b027825 */ /* 0x001fcc00078e0202 */
[----:B--2---:R-:W2:Y:S01]  /*0f90*/  LDG.E R2, desc[UR36][R2.64] ;  /* 0x0000002402027981 */ /* 0x004ea2000c1e1900 */
        /* <DEDUP_REMOVED lines=8> */
[----:B------:R-:W-:Y:S01]  /*1020*/  IMAD.U32 R161, RZ, RZ, UR4 ;  /* 0x00000004ffa17e24 */ /* 0x000fe2000f8e00ff */
        /* <DEDUP_REMOVED lines=9> */
[----:B------:R-:W-:Y:S01]  /*10c0*/  ULDC UR4, c[0x0][0x424] ;  /* 0x0001090000047ab9 */ /* 0x000fe20000000800 */
[----:B------:R-:W-:Y:S01]  /*10d0*/  ULDC UR7, c[0x0][0x2f0] ;  /* 0x0000bc0000077ab9 */ /* 0x000fe20000000800 */
[----:B------:R-:W-:Y:S01]  /*10e0*/  IMAD.U32 R5, RZ, RZ, UR11 ;  /* 0x0000000bff057e24 */ /* 0x000fe2000f8e00ff */
[----:B------:R-:W2:Y:S01]  /*10f0*/  @P0 LDG.E R2, desc[UR36][R2.64] ;  /* 0x0000002402020981 */ /* 0x000ea2000c1e1900 */
[----:B------:R-:W-:Y:S01]  /*1100*/  UISETP.NE.U32.AND UP0, UPT, UR8, URZ, UPT ;  /* 0x0000003f0800728c */ /* 0x000fe2000bf05070 */
[----:B------:R-:W-:Y:S02]  /*1110*/  ULDC.64 UR10, c[0x0][0xa20] ;  /* 0x00028800000a7ab9 */ /* 0x000fe40000000a00 */
[----:B------:R-:W3:Y:S01]  /*1120*/  @P2 LDG.E R4, desc[UR36][R4.64] ;  /* 0x0000002404042981 */ /* 0x000ee2000c1e1900 */
[----:B------:R-:W-:Y:S01]  /*1130*/  UISETP.NE.AND.EX UP0, UPT, UR9, URZ, UPT, UP0 ;  /* 0x0000003f0900728c */ /* 0x000fe2000bf05300 */
[----:B------:R-:W-:Y:S01]  /*1140*/  ISETP.NE.U32.AND P1, PT, RZ, UR10, PT ;  /* 0x0000000aff007c0c */ /* 0x000fe2000bf25070 */
[----:B------:R-:W-:-:S02]  /*1150*/  ULOP3.LUT UR8, UR5, 0xffff, URZ, 0xc0, !UPT ;  /* 0x0000ffff05087892 */ /* 0x000fc4000f8ec03f */
[----:B------:R-:W-:Y:S01]  /*1160*/  USEL UR4, UR4, 0x1, UP0 ;  /* 0x0000000104047887 */ /* 0x000fe20008000000 */
[----:B------:R-:W-:Y:S01]  /*1170*/  ISETP.NE.AND.EX P1, PT, RZ, UR11, PT, P1 ;  /* 0x0000000bff007c0c */ /* 0x000fe2000bf25310 */
[----:B------:R-:W-:Y:S02]  /*1180*/  UMOV UR60, URZ ;  /* 0x0000003f003c7c82 */ /* 0x000fe40008000000 */
[----:B------:R-:W-:Y:S01]  /*1190*/  IMAD.U32 R178, RZ, RZ, UR8 ;  /* 0x00000008ffb27e24 */ /* 0x000fe2000f8e00ff */
[----:B------:R-:W-:Y:S01]  /*11a0*/  UIMAD UR4, UR4, UR7, URZ ;  /* 0x00000007040472a4 */ /* 0x000fe2000f8e023f */
[----:B--2---:R-:W-:Y:S02]  /*11b0*/  @P0 R2UR UR60, R2 ;  /* 0x00000000023c02ca */ /* 0x004fe400000e0000 */
[----:B---3--:R-:W-:Y:S01]  /*11c0*/  @P2 R2UR UR42, R4 ;  /* 0x00000000042a22ca */ /* 0x008fe200000e0000 */
[----:B-----5:R-:W-:-:S14]  /*11d0*/  @P2 BRA `(.L_x_2373) ;  /* 0x00000000003c2947 */ /* 0x020fdc0003800000 */
[----:B------:R-:W-:Y:S01]  /*11e0*/  ULDC.64 UR8, c[0x0][0xa00] ;  /* 0x0002800000087ab9 */ /* 0x000fe20000000a00 */
[----:B------:R-:W-:Y:S01]  /*11f0*/  ULDC UR42, c[0x0][0x288] ;  /* 0x0000a200002a7ab9 */ /* 0x000fe20000000800 */
[----:B------:R-:W-:-:S04]  /*1200*/  ISETP.NE.U32.AND P0, PT, RZ, UR8, PT ;  /* 0x00000008ff007c0c */ /* 0x000fc8000bf05070 */
[----:B------:R-:W-:-:S13]  /*1210*/  ISETP.NE.AND.EX P0, PT, RZ, UR9, PT, P0 ;  /* 0x00000009ff007c0c */ /* 0x000fda000bf05300 */
[----:B------:R-:W-:Y:S05]  /*1220*/  @!P0 BRA `(.L_x_2373) ;  /* 0x0000000000288947 */ /* 0x000fea0003800000 */
[----:B------:R-:W-:Y:S01]  /*1230*/  R2UR UR7, R161 ;  /* 0x00000000a10772ca */ /* 0x000fe200000e0000 */
[----:B------:R-:W-:-:S12]  /*1240*/  ULDC.64 UR8, c[0x0][0xa00] ;  /* 0x0002800000087ab9 */ /* 0x000fd80000000a00 */
        /* <DEDUP_REMOVED lines=8> */
.L_x_2373:
[----:B------:R-:W-:Y:S05]  /*12d0*/  @!P1 BRA `(.L_x_2374) ;  /* 0x0000000000249947 */ /* 0x000fea0003800000 */
[----:B------:R-:W-:Y:S02]  /*12e0*/  R2UR UR7, R161 ;  /* 0x00000000a10772ca */ /* 0x000fe400000e0000 */
[----:B------:R-:W-:-:S11]  /*12f0*/  R2UR UR8, R180 ;  /* 0x00000000b40872ca */ /* 0x000fd600000e0000 */
[----:B------:R-:W-:-:S04]  /*1300*/  ULEA UR4, UP0, UR7, UR10, 0x2 ;  /* 0x0000000a07047291 */ /* 0x000fc8000f80103f */
[----:B------:R-:W-:Y:S02]  /*1310*/  ULEA.HI.X UR7, UR7, UR11, UR8, 0x2, UP0 ;  /* 0x0000000b07077291 */ /* 0x000fe400080f1408 */
[----:B------:R-:W-:-:S04]  /*1320*/  IMAD.U32 R2, RZ, RZ, UR4 ;  /* 0x00000004ff027e24 */ /* 0x000fc8000f8e00ff */
[----:B------:R-:W-:-:S05]  /*1330*/  MOV R3, UR7 ;  /* 0x0000000700037c02 */ /* 0x000fca0008000f00 */
[----:B------:R-:W2:Y:S02]  /*1340*/  LDG.E R2, desc[UR36][R2.64] ;  /* 0x0000002402027981 */ /* 0x000ea4000c1e1900 */
[----:B--2---:R-:W-:Y:S01]  /*1350*/  R2UR UR4, R2 ;  /* 0x00000000020472ca */ /* 0x004fe200000e0000 */
[----:B------:R-:W-:-:S14]  /*1360*/  BRA `(.L_x_2375) ;  /* 0x0000000000387947 */ /* 0x000fdc0003800000 */
.L_x_2374:
[----:B------:R-:W-:Y:S02]  /*1370*/  ULDC.64 UR8, c[0x0][0xa08] ;  /* 0x0002820000087ab9 */ /* 0x000fe40000000a00 */
        /* <DEDUP_REMOVED lines=13> */
.L_x_2375:
[----:B------:R-:W-:Y:S01]  /*1450*/  ULDC UR7, c[0x0][0x448] ;  /* 0x0001120000077ab9 */ /* 0x000fe20000000800 */
[----:B------:R-:W-:Y:S02]  /*1460*/  USHF.L.U32 UR43, UR6, 0x7, URZ ;  /* 0x00000007062b7899 */ /* 0x000fe4000800063f */
[----:B------:R-:W-:Y:S02]  /*1470*/  UISETP.NE.AND UP0, UPT, UR7, 0x1, UPT ;  /* 0x000000010700788c */ /* 0x000fe4000bf05270 */
[----:B------:R-:W-:Y:S02]  /*1480*/  UIADD3 UR8, UR43, 0x7f, URZ ;  /* 0x0000007f2b087890 */ /* 0x000fe4000fffe03f */
[----:B------:R-:W-:Y:S02]  /*1490*/  UIADD3 UR60, -UR60, UR4, URZ ;  /* 0x000000043c3c7290 */ /* 0x000fe4000fffe13f */
[----:B------:R-:W-:-:S05]  /*14a0*/  UP2UR UR4, UPR, URZ, 0x1 ;  /* 0x000000013f047883 */ /* 0x000fca0008000000 */
[----:B------:R-:W-:Y:S01]  /*14b0*/  @UP0 ULDC UR6, c[0x0][0x44c] ;  /* 0x0001130000060ab9 */ /* 0x000fe20000000800 */
[----:B------:R-:W-:Y:S01]  /*14c0*/  @UP0 ULDC UR9, c[0x0][0x450] ;  /* 0x0001140000090ab9 */ /* 0x000fe20000000800 */
[----:B------:R-:W-:Y:S01]  /*14d0*/  UIMAD.WIDE.U32 UR6, UR8, UR6, URZ ;  /* 0x00000006080672a5 */ /* 0x000fe2000f8e003f */
[----:B------:R-:W-:Y:S01]  /*14e0*/  IMAD.U32 R170, RZ, RZ, UR4 ;  /* 0x00000004ffaa7e24 */ /* 0x000fe2000f8e00ff */
[----:B------:R-:W-:Y:S02]  /*14f0*/  UIADD3 UR4, UR60, 0x60, -UR42 ;  /* 0x000000603c047890 */ /* 0x000fe4000fffe82a */
[----:B------:R-:W-:Y:S02]  /*1500*/  @UP0 USHF.R.U32.HI UR8, URZ, UR9, UR7 ;  /* 0x000000093f080299 */ /* 0x000fe40008011607 */
[----:B------:R-:W-:Y:S02]  /*1510*/  UIADD3 UR6, UR60, 0x5f, URZ ;  /* 0x0000005f3c067890 */ /* 0x000fe4000fffe03f */
[----:B------:R-:W-:-:S02]  /*1520*/  UIADD3 UR8, UR4, UR8, URZ ;  /* 0x0000000804087290 */ /* 0x000fc4000fffe03f */
[----:B------:R-:W-:Y:S02]  /*1530*/  UIMAD.WIDE UR6, UR6, 0x2aaaaaab, URZ ;  /* 0x2aaaaaab060678a5 */ /* 0x000fe4000f8e023f */
[----:B------:R-:W-:Y:S02]  /*1540*/  UIMAD.WIDE UR8, UR8, 0x2aaaaaab, URZ ;  /* 0x2aaaaaab080878a5 */ /* 0x000fe4000f8e023f */
[----:B------:R-:W-:Y:S02]  /*1550*/  USHF.R.U32.HI UR4, URZ, 0x1f, UR7 ;  /* 0x0000001f3f047899 */ /* 0x000fe40008011607 */
[----:B------:R-:W-:Y:S02]  /*1560*/  USHF.R.U32.HI UR6, URZ, 0x1f, UR9 ;  /* 0x0000001f3f067899 */ /* 0x000fe40008011609 */
[----:B------:R-:W-:Y:S02]  /*1570*/  ULEA.HI.SX32 UR7, UR7, UR4, 0x1c ;  /* 0x0000000407077291 */ /* 0x000fe4000f8fe23f */
[----:B------:R-:W-:-:S02]  /*1580*/  ULEA.HI.SX32 UR6, UR9, UR6, 0x1c ;  /* 0x0000000609067291 */ /* 0x000fc4000f8fe23f */
[----:B------:R-:W-:Y:S02]  /*1590*/  ULOP3.LUT UR4, UR5, 0xff000000, URZ, 0xc0, !UPT ;  /* 0xff00000005047892 */ /* 0x000fe4000f8ec03f */
[----:B------:R-:W-:Y:S02]  /*15a0*/  UISETP.LT.AND UP0, UPT, UR7, UR6, UPT ;  /* 0x000000060700728c */ /* 0x000fe4000bf01270 */
[----:B------:R-:W-:Y:S02]  /*15b0*/  ULOP3.LUT UR5, UR5, 0xff0000, URZ, 0xc0, !UPT ;  /* 0x00ff000005057892 */ /* 0x000fe4000f8ec03f */
[----:B------:R-:W-:Y:S02]  /*15c0*/  USEL UR9, UR7, UR6, UP0 ;  /* 0x0000000607097287 */ /* 0x000fe40008000000 */
[----:B------:R-:W-:Y:S02]  /*15d0*/  USHF.R.U32.HI UR4, URZ, 0x8, UR4 ;  /* 0x000000083f047899 */ /* 0x000fe40008011604 */
[----:B------:R-:W-:-:S02]  /*15e0*/  UISETP.GE.AND UP0, UPT, UR9, 0x1, UPT ;  /* 0x000000010900788c */ /* 0x000fc4000bf06270 */
[----:B------:R-:W-:-:S03]  /*15f0*/  ULEA.HI UR5, UR5, UR4, URZ, 0x10 ;  /* 0x0000000405057291 */ /* 0x000fc6000f8f803f */
[----:B------:R-:W-:Y:S01]  /*1600*/  UMOV UR4, URZ ;  /* 0x0000003f00047c82 */ /* 0x000fe20008000000 */
[----:B------:R-:W-:Y:S01]  /*1610*/  PLOP3.LUT P0, PT, PT, PT, UP0, 0x80, 0x0 ;  /* 0x000000000000781c */ /* 0x000fe20003f0f008 */
[----:B------:R-:W-:Y:S02]  /*1620*/  ULOP3.LUT UR6, UR5, 0xff, URZ, 0xc0, !UPT ;  /* 0x000000ff05067892 */ /* 0x000fe4000f8ec03f */
[----:B------:R-:W-:-:S04]  /*1630*/  USHF.R.U32.HI UR5, URZ, 0x10, UR5 ;  /* 0x000000103f057899 */ /* 0x000fc80008011605 */
[----:B------:R-:W-:Y:S02]  /*1640*/  IMAD.U32 R160, RZ, RZ, UR6 ;  /* 0x00000006ffa07e24 */ /* 0x000fe4000f8e00ff */
[----:B------:R-:W-:-:S04]  /*1650*/  IMAD.U32 R23, RZ, RZ, UR5 ;  /* 0x00000005ff177e24 */ /* 0x000fc8000f8e00ff */
[----:B------:R-:W-:Y:S05]  /*1660*/  @!P0 BRA `(.L_x_2376) ;  /* 0x0000000000948947 */ /* 0x000fea0003800000 */
        /* <DEDUP_REMOVED lines=37> */
.L_x_2376:
[----:B------:R-:W-:Y:S01]  /*18c0*/  R2UR UR5, R160 ;  /* 0x00000000a00572ca */ /* 0x000fe200000e0000 */
[----:B------:R-:W-:Y:S01]  /*18d0*/  IMAD.U32 R0, RZ, RZ, UR9 ;  /* 0x00000009ff007e24 */ /* 0x000fe2000f8e00ff */
[----:B------:R-:W-:Y:S01]  /*18e0*/  PLOP3.LUT P0, PT, PT, PT, PT, 0x80, 0x0 ;  /* 0x000000000000781c */ /* 0x000fe20003f0f070 */
[----:B------:R-:W-:Y:S01]  /*18f0*/  IMAD.U32 R3, RZ, RZ, UR4 ;  /* 0x00000004ff037e24 */ /* 0x000fe2000f8e00ff */
[----:B------:R-:W-:Y:S01]  /*1900*/  CS2R R86, SRZ ;  /* 0x0000000000567805 */ /* 0x000fe2000001ff00 */
[----:B------:R-:W-:Y:S01]  /*1910*/  IMAD.MOV.U32 R96, RZ, RZ, RZ ;  /* 0x000000ffff607224 */ /* 0x000fe200078e00ff */
[----:B------:R-:W-:Y:S02]  /*1920*/  CS2R R84, SRZ ;  /* 0x0000000000547805 */ /* 0x000fe4000001ff00 */
[----:B------:R-:W-:Y:S02]  /*1930*/  CS2R R82, SRZ ;  /* 0x0000000000527805 */ /* 0x000fe4000001ff00 */
[----:B------:R-:W-:-:S02]  /*1940*/  CS2R R80, SRZ ;  /* 0x0000000000507805 */ /* 0x000fc4000001ff00 */
[----:B------:R-:W-:Y:S02]  /*1950*/  CS2R R78, SRZ ;  /* 0x00000000004e7805 */ /* 0x000fe4000001ff00 */
[----:B------:R-:W-:Y:S02]  /*1960*/  CS2R R76, SRZ ;  /* 0x00000000004c7805 */ /* 0x000fe4000001ff00 */
[----:B------:R-:W-:Y:S02]  /*1970*/  CS2R R74, SRZ ;  /* 0x00000000004a7805 */ /* 0x000fe4000001ff00 */
[----:B------:R-:W-:Y:S01]  /*1980*/  CS2R R72, SRZ ;  /* 0x0000000000487805 */ /* 0x000fe2000001ff00 */
[----:B------:R-:W-:Y:S01]  /*1990*/  UIMAD UR61, UR5, UR4, URZ ;  /* 0x00000004053d72a4 */ /* 0x000fe2000f8e023f */
[----:B------:R-:W-:Y:S02]  /*19a0*/  CS2R R70, SRZ ;  /* 0x0000000000467805 */ /* 0x000fe4000001ff00 */
[----:B------:R-:W-:-:S02]  /*19b0*/  CS2R R68, SRZ ;  /* 0x0000000000447805 */ /* 0x000fc4000001ff00 */
[----:B------:R-:W-:Y:S02]  /*19c0*/  CS2R R66, SRZ ;  /* 0x0000000000427805 */ /* 0x000fe4000001ff00 */
[----:B------:R-:W-:Y:S02]  /*19d0*/  CS2R R64, SRZ ;  /* 0x0000000000407805 */ /* 0x000fe4000001ff00 */
[----:B------:R-:W-:Y:S02]  /*19e0*/  CS2R R62, SRZ ;  /* 0x00000000003e7805 */ /* 0x000fe4000001ff00 */
[----:B------:R-:W-:Y:S01]  /*19f0*/  VIADDMNMX R3, R3, UR61, R0, PT ;  /* 0x0000003d03037c46 */ /* 0x000fe2000b800100 */
[----:B------:R-:W-:Y:S01]  /*1a00*/  IMAD.MOV.U32 R0, RZ, RZ, RZ ;  /* 0x000000ffff007224 */ /* 0x000fe200078e00ff */
[----:B------:R-:W-:Y:S02]  /*1a10*/  CS2R R60, SRZ ;  /* 0x00000000003c7805 */ /* 0x000fe4000001ff00 */
[----:B------:R-:W-:-:S02]  /*1a20*/  CS2R R58, SRZ ;  /* 0x00000000003a7805 */ /* 0x000fc4000001ff00 */
[----:B------:R-:W-:Y:S02]  /*1a30*/  R2UR UR5, R3 ;  /* 0x00000000030572ca */ /* 0x000fe400000e0000 */
        /* <DEDUP_REMOVED lines=12> */
[----:B------:R-:W-:Y:S02]  /*1b00*/  UISETP.GT.AND UP0, UPT, UR5, UR61, UPT ;  /* 0x0000003d0500728c */ /* 0x000fe4000bf04270 */
[----:B------:R-:W-:Y:S01]  /*1b10*/  IMAD.U32 R97, RZ, RZ, UR5 ;  /* 0x00000005ff617e24 */ /* 0x000fe2000f8e00ff */
[----:B------:R-:W-:Y:S02]  /*1b20*/  CS2R R88, SRZ ;  /* 0x0000000000587805 */ /* 0x000fe4000001ff00 */
[----:B------:R-:W-:Y:S02]  /*1b30*/  CS2R R92, SRZ ;  /* 0x00000000005c7805 */ /* 0x000fe4000001ff00 */
[----:B------:R-:W-:Y:S02]  /*1b40*/  CS2R R20, SRZ ;  /* 0x0000000000147805 */ /* 0x000fe4000001ff00 */
[----:B------:R-:W-:-:S02]  /*1b50*/  CS2R R90, SRZ ;  /* 0x00000000005a7805 */ /* 0x000fc4000001ff00 */
[----:B------:R-:W-:Y:S02]  /*1b60*/  PLOP3.LUT P1, PT, PT, PT, UP0, 0x80, 0x0 ;  /* 0x000000000000781c */ /* 0x000fe40003f2f008 */
[----:B------:R-:W-:-:S11]  /*1b70*/  CS2R R2, SRZ ;  /* 0x0000000000027805 */ /* 0x000fd6000001ff00 */
        /* <DEDUP_REMOVED lines=24> */
[----:B------:R-:W-:Y:S01]  /*1d00*/  MOV R13, RZ ;  /* 0x000000ff000d7202 */ /* 0x000fe20000000f00 */
[----:B------:R-:W-:Y:S02]  /*1d10*/  IMAD.U32 R6, RZ, RZ, UR4 ;  /* 0x00000004ff067e24 */ /* 0x000fe4000f8e00ff */
[----:B------:R-:W-:-:S02]  /*1d20*/  IMAD.U32 R7, RZ, RZ, UR5 ;  /* 0x00000005ff077e24 */ /* 0x000fc4000f8e00ff */
[----:B------:R-:W-:Y:S02]  /*1d30*/  IMAD.U32 R11, RZ, RZ, UR7 ;  /* 0x00000007ff0b7e24 */ /* 0x000fe4000f8e00ff */
[----:B------:R-:W-:Y:S02]  /*1d40*/  IMAD.MOV.U32 R8, RZ, RZ, 0x70 ;  /* 0x00000070ff087424 */ /* 0x000fe400078e00ff */
[----:B0-----:R-:W-:-:S07]  /*1d50*/  IMAD.MOV.U32 R12, RZ, RZ, 0x1 ;  /* 0x00000001ff0c7424 */ /* 0x001fce00078e00ff */
[----:B------:R-:W-:-:S07]  /*1d60*/  LEPC R20, `(.L_x_2378) ;  /* 0x000000001014794e */ /* 0x000fce0000000000 */
[----:B-1----:R-:W-:Y:S05]  /*1d70*/  CALL.ABS.NOINC R2 ;  /* 0x0000000002007343 */ /* 0x002fea0003c00000 */
.L_x_2378:
        /* <DEDUP_REMOVED lines=11> */
.L_x_2525:
[----:B------:R-:W-:Y:S05]  /*1e30*/  @!P0 BRA `(.L_x_2380) ;  /* 0x0000000000048947 */ /* 0x000fea0003800000 */
[----:B------:R-:W-:Y:S01]  /*1e40*/  BPT.TRAP 0x1 ;  /* 0x000000040000795c */ /* 0x000fe20000300000 */
.L_x_2380:
[----:B0-----:R-:W-:Y:S02]  /*1e50*/  IMAD.U32 R0, RZ, RZ, UR39 ;  /* 0x00000027ff007e24 */ /* 0x001fe4000f8e00ff */
[----:B------:R-:W-:-:S03]  /*1e60*/  IMAD.U32 R3, RZ, RZ, UR38 ;  /* 0x00000026ff037e24 */ /* 0x000fc6000f8e00ff */
[----:B------:R-:W-:Y:S02]  /*1e70*/  LEA R0, R0, UR40, 0x3 ;  /* 0x0000002800007c11 */ /* 0x000fe4000f8e18ff */
[----:B------:R-:W-:-:S04]  /*1e80*/  SHF.L.U32 R3, R3, 0x1f, RZ ;  /* 0x0000001f03037819 */ /* 0x000fc800000006ff */
[----:B------:R0:W1:Y:S01]  /*1e90*/  SYNCS.PHASECHK.TRANS64.TRYWAIT P1, [R0+URZ+0x2a830], R3 ;  /* 0x02a83003000075a7 */ /* 0x000062000802017f */
[----:B------:R-:W-:Y:S05]  /*1ea0*/  @!P0 BRA `(.L_x_2381) ;  /* 0x0000000000048947 */ /* 0x000fea0003800000 */
[----:B------:R-:W-:Y:S01]  /*1eb0*/  BPT.TRAP 0x1 ;  /* 0x000000040000795c */ /* 0x000fe20000300000 */
.L_x_2381:
[----:B-1----:R-:W-:Y:S05]  /*1ec0*/  @P1 BRA `(.L_x_2382) ;  /* 0x0000000000081947 */ /* 0x002fea0003800000 */
[----:B------:R-:W1:Y:S02]  /*1ed0*/  SYNCS.PHASECHK.TRANS64.TRYWAIT P1, [R0+URZ+0x2a830], R3 ;  /* 0x02a83003000075a7 */ /* 0x000e64000802017f */
[----:B-1----:R-:W-:Y:S05]  /*1ee0*/  @!P1 BRA `(.L_x_2383) ;  /* 0x0000010000749947 */ /* 0x002fea0003800000 */
.L_x_2382:
        /* <DEDUP_REMOVED lines=13> */
[----:B------:R-:W-:Y:S02]  /*1fc0*/  ULOP3.LUT UR4, UR44, 0x10000, URZ, 0xfc, !UPT ;  /* 0x000100002c047892 */ /* 0x000fe4000f8efc3f */
[----:B------:R-:W-:Y:S02]  /*1fd0*/  UIMAD UR5, UR39, 0x900, UR41 ;  /* 0x00000900270578a4 */ /* 0x000fe4000f8e0229 */
[----:B------:R-:W-:Y:S02]  /*1fe0*/  UIADD3 UR6, UR4, 0x2, URZ ;  /* 0x0000000204067890 */ /* 0x000fe4000fffe03f */
[----:B------:R-:W-:Y:S01]  /*1ff0*/  UIADD3 UR7, UR5, 0x2, URZ ;  /* 0x0000000205077890 */ /* 0x000fe2000fffe03f */
[----:B------:R-:W-:Y:S02]  /*2000*/  UMOV UR8, UR4 ;  /* 0x0000000400087c82 */ /* 0x000fe40008000000 */
[----:B------:R-:W-:Y:S01]  /*2010*/  UMOV UR10, UR5 ;  /* 0x00000005000a7c82 */ /* 0x000fe20008000000 */
[----:B------:R-:W-:Y:S01]  /*2020*/  IMAD.U32 R6, RZ, RZ, UR8 ;  /* 0x00000008ff067e24 */ /* 0x000fe2000f8e00ff */
[----:B------:R-:W-:Y:S01]  /*2030*/  HGMMA.64x96x16.F32 R24, gdesc[UR8], RZ, !UPT, gsb0 ;  /* 0x01600000081879f0 */ /* 0x000fe2000c0008ff */
[----:B------:R-:W-:Y:S01]  /*2040*/  UMOV UR8, UR6 ;  /* 0x0000000600087c82 */ /* 0x000fe20008000000 */
[----:B------:R-:W-:Y:S01]  /*2050*/  UMOV UR9, 0x40000040 ;  /* 0x4000004000097882 */ /* 0x000fe20000000000 */
[----:B------:R-:W-:Y:S01]  /*2060*/  UMOV UR10, UR7 ;  /* 0x00000007000a7c82 */ /* 0x000fe20008000000 */
[----:B------:R-:W-:Y:S01]  /*2070*/  UMOV UR11, 0x40000040 ;  /* 0x40000040000b7882 */ /* 0x000fe20000000000 */
[----:B------:R-:W-:Y:S01]  /*2080*/  UIADD3 UR56, UR4, 0x4, URZ ;  /* 0x0000000404387890 */ /* 0x000fe2000fffe03f */
[----:B------:R-:W-:Y:S01]  /*2090*/  IMAD.U32 R2, RZ, RZ, UR8 ;  /* 0x00000008ff027e24 */ /* 0x000fe2000f8e00ff */
[----:B------:R-:W-:Y:S01]  /*20a0*/  UIADD3 UR58, UR5, 0x4, URZ ;  /* 0x00000004053a7890 */ /* 0x000fe2000fffe03f */
[----:B01----:R-:W-:Y:S01]  /*20b0*/  IMAD.U32 R3, RZ, RZ, UR9 ;  /* 0x00000009ff037e24 */ /* 0x003fe2000f8e00ff */
        /* <DEDUP_REMOVED lines=70> */
.L_x_2384:
[----:B------:R-:W-:Y:S01]  /*2520*/  R2UR UR4, R170 ;  /* 0x00000000aa0472ca */ /* 0x000fe200000e0000 */
[----:B------:R-:W-:Y:S01]  /*2530*/  VIADD R4, R18, UR43 ;  /* 0x0000002b12047c36 */ /* 0x000fe20008000000 */
[----:B------:R-:W-:Y:S01]  /*2540*/  R2UR UR6, R97 ;  /* 0x00000000610672ca */ /* 0x000fe200000e0000 */
[----:B------:R-:W-:Y:S01]  /*2550*/  IMAD.U32 R11, RZ, RZ, UR42 ;  /* 0x0000002aff0b7e24 */ /* 0x000fe2000f8e00ff */
[----:B------:R-:W-:Y:S01]  /*2560*/  ULDC UR14, c[0x0][0x988] ;  /* 0x00026200000e7ab9 */ /* 0x000fe20000000800 */
[----:B------:R-:W-:Y:S01]  /*2570*/  R2UR UR10, R0 ;  /* 0x00000000000a72ca */ /* 0x000fe200000e0000 */
[----:B------:R-:W0:Y:S07]  /*2580*/  S2UR UR15, SR_CgaCtaId ;  /* 0x00000000000f79c3 */ /* 0x000e2e0000008800 */
[----:B------:R-:W-:-:S02]  /*2590*/  UISETP.NE.AND UP0, UPT, UR4, URZ, UPT ;  /* 0x0000003f0400728c */ /* 0x000fc4000bf05270 */
[----:B------:R-:W-:-:S04]  /*25a0*/  UIMAD UR5, UR6, -0x60, UR60 ;  /* 0xffffffa0060578a4 */ /* 0x000fc8000f8e023c */
[----:B------:R-:W-:Y:S02]  /*25b0*/  PLOP3.LUT P1, PT, PT, PT, UP0, 0x80, 0x0 ;  /* 0x000000000000781c */ /* 0x000fe40003f2f008 */
[----:B------:R-:W-:Y:S01]  /*25c0*/  PLOP3.LUT P2, PT, PT, PT, UP0, 0x80, 0x0 ;  /* 0x000000000000781c */ /* 0x000fe20003f4f008 */
[----:B------:R-:W-:Y:S01]  /*25d0*/  IMAD.U32 R10, RZ, RZ, UR5 ;  /* 0x00000005ff0a7e24 */ /* 0x000fe2000f8e00ff */
[----:B------:R-:W-:Y:S01]  /*25e0*/  UMOV UR5, UR43 ;  /* 0x0000002b00057c82 */ /* 0x000fe20008000000 */
[----:B------:R-:W-:Y:S01]  /*25f0*/  @UP0 ULDC UR4, c[0x0][0x44c] ;  /* 0x0001130000040ab9 */ /* 0x000fe20000000800 */
[----:B------:R-:W-:-:S07]  /*2600*/  @UP0 ULDC UR11, c[0x0][0x450] ;  /* 0x00011400000b0ab9 */ /* 0x000fce0000000800 */
[----:B------:R-:W-:Y:S01]  /*2610*/  @P1 IMAD.HI.U32 R5, R4, UR4, RZ ;  /* 0x0000000404051c27 */ /* 0x000fe2000f8e00ff */
[----:B------:R-:W-:-:S04]  /*2620*/  @UP0 ULDC UR4, c[0x0][0x450] ;  /* 0x0001140000040ab9 */ /* 0x000fc80000000800 */
[----:B------:R-:W-:Y:S01]  /*2630*/  @P2 SHF.R.U32.HI R4, RZ, UR4, R5 ;  /* 0x00000004ff042c19 */ /* 0x000fe20008011605 */
[----:B------:R-:W-:Y:S01]  /*2640*/  UIMAD UR4, UR6, -0x60, URZ ;  /* 0xffffffa0060478a4 */ /* 0x000fe2000f8e023f */
[----:B------:R-:W-:-:S03]  /*2650*/  IADD3 R5, -R17, 0x60, R10 ;  /* 0x0000006011057810 */ /* 0x000fc60007ffe10a */
[----:B------:R-:W1:Y:S02]  /*2660*/  SHFL.IDX PT, R9, R4, 0x1, 0x1c1f ;  /* 0x003c1f0004097f89 */ /* 0x000e6400000e0000 */
[----:B------:R-:W-:Y:S01]  /*2670*/  IMAD.U32 R8, RZ, RZ, UR4 ;  /* 0x00000004ff087e24 */ /* 0x000fe2000f8e00ff */
[----:B------:R-:W-:Y:S01]  /*2680*/  UIADD3 UR4, UR6, -0x2, URZ ;  /* 0xfffffffe06047890 */ /* 0x000fe2000fffe03f */
[----:B------:R-:W-:Y:S02]  /*2690*/  SHFL.IDX PT, R4, R4, RZ, 0x1c1f ;  /* 0x001c1fff04047589 */ /* 0x000fe400000e0000 */
[----:B------:R-:W-:Y:S01]  /*26a0*/  @UP0 ULDC UR6, c[0x0][0x44c] ;  /* 0x0001130000060ab9 */ /* 0x000fe20000000800 */
[----:B------:R-:W-:Y:S01]  /*26b0*/  IADD3 R8, -R17, 0x61, R8 ;  /* 0x0000006111087810 */ /* 0x000fe20007ffe108 */
[----:B------:R-:W-:-:S03]  /*26c0*/  UIMAD.WIDE.U32 UR6, UR43, UR6, URZ ;  /* 0x000000062b0672a5 */ /* 0x000fc6000f8e003f */
[----:B------:R-:W-:Y:S01]  /*26d0*/  IADD3 R8, -R11, UR60, R8 ;  /* 0x0000003c0b087c10 */ /* 0x000fe2000fffe108 */
[----:B------:R-:W-:-:S04]  /*26e0*/  @UP0 USHF.R.U32.HI UR5, URZ, UR11, UR7 ;  /* 0x0000000b3f050299 */ /* 0x000fc80008011607 */
[----:B------:R-:W-:Y:S02]  /*26f0*/  UIADD3 UR6, UR5, UR60, -UR42 ;  /* 0x0000003c05067290 */ /* 0x000fe4000fffe82a */
[----:B------:R-:W-:Y:S02]  /*2700*/  UIADD3 UR5, UR10, 0x2a840, URZ ;  /* 0x0002a8400a057890 */ /* 0x000fe4000fffe03f */
[----:B------:R-:W-:Y:S02]  /*2710*/  UIMAD.WIDE UR6, UR6, 0x2aaaaaab, URZ ;  /* 0x2aaaaaab060678a5 */ /* 0x000fe4000f8e023f */
[----:B0-----:R-:W-:Y:S01]  /*2720*/  UPRMT UR5, UR15, 0x654, UR5 ;  /* 0x000006540f057896 */ /* 0x001fe20008000005 */
[----:B-1----:R-:W-:Y:S01]  /*2730*/  VIADDMNMX R9, R9, R8, R5, PT ;  /* 0x0000000809097246 */ /* 0x002fe20003800105 */
[----:B------:R-:W-:-:S03]  /*2740*/  USHF.R.U32.HI UR6, URZ, 0x1f, UR7 ;  /* 0x0000001f3f067899 */ /* 0x000fc60008011607 */
[C---:B------:R-:W-:Y:S01]  /*2750*/  ISETP.GT.AND P1, PT, R9.reuse, RZ, PT ;  /* 0x000000ff0900720c */ /* 0x040fe20003f24270 */
[----:B------:R-:W-:Y:S01]  /*2760*/  ULEA.HI.SX32 UR6, UR7, UR6, 0x1c ;  /* 0x0000000607067291 */ /* 0x000fe2000f8fe23f */
[C---:B------:R-:W-:Y:S02]  /*2770*/  ISETP.GT.AND P2, PT, R9.reuse, 0x1, PT ;  /* 0x000000010900780c */ /* 0x040fe40003f44270 */
[----:B------:R-:W-:Y:S01]  /*2780*/  SYNCS.ARRIVE.TRANS64.RED.A1T0 RZ, [UR5], RZ ;  /* 0x000000ffffff79a7 */ /* 0x000fe20008100405 */
[----:B------:R-:W-:Y:S01]  /*2790*/  ISETP.GT.AND P3, PT, R9, 0x8, PT ;  /* 0x000000080900780c */ /* 0x000fe20003f64270 */
[----:B------:R-:W-:Y:S01]  /*27a0*/  UISETP.LT.AND UP0, UPT, UR61, UR6, UPT ;  /* 0x000000063d00728c */ /* 0x000fe2000bf01270 */
[----:B------:R-:W-:Y:S02]  /*27b0*/  FSEL R13, R26, -INF , P1 ;  /* 0xff8000001a0d7808 */ /* 0x000fe40000800000 */
[----:B------:R-:W-:Y:S01]  /*27c0*/  FSEL R27, R27, -INF , P2 ;  /* 0xff8000001b1b7808 */ /* 0x000fe20001000000 */
[----:B------:R-:W-:Y:S01]  /*27d0*/  USEL UR11, UR61, UR6, !UP0 ;  /* 0x000000063d0b7287 */ /* 0x000fe2000c000000 */
[----:B------:R-:W-:-:S02]  /*27e0*/  ISETP.GT.AND P1, PT, R9, 0x9, PT ;  /* 0x000000090900780c */ /* 0x000fc40003f24270 */
[----:B------:R-:W-:Y:S01]  /*27f0*/  FSEL R15, R30, -INF , P3 ;  /* 0xff8000001e0f7808 */ /* 0x000fe20001800000 */
[----:B------:R-:W-:Y:S01]  /*2800*/  UISETP.GE.AND UP0, UPT, UR4, UR11, UPT ;  /* 0x0000000b0400728c */ /* 0x000fe2000bf06270 */
        /* <DEDUP_REMOVED lines=62> */
[----:B------:R-:W-:-:S04]  /*2bf0*/  FMNMX.FTZ R10, R89, R10, !PT ;  /* 0x0000000a590a7209 */ /* 0x000fc80007810000 */
[----:B------:R-:W-:-:S05]  /*2c00*/  FMNMX.FTZ R10, R71, R10, !PT ;  /* 0x0000000a470a7209 */ /* 0x000fca0007810000 */
[----:B------:R-:W0:Y:S02]  /*2c10*/  SHFL.BFLY PT, R9, R10, 0x2, 0x1f ;  /* 0x0c401f000a097f89 */ /* 0x000e2400000e0000 */
[----:B0-----:R-:W-:Y:S02]  /*2c20*/  FMNMX.FTZ R12, R10, R9, !PT ;  /* 0x000000090a0c7209 */ /* 0x001fe40007810000 */
[----:B------:R-:W-:-:S03]  /*2c30*/  VIADDMNMX R9, R4, R8, R5, PT ;  /* 0x0000000804097246 */ /* 0x000fc60003800105 */
[----:B------:R-:W0:Y:S01]  /*2c40*/  SHFL.BFLY PT, R91, R12, 0x1, 0x1f ;  /* 0x0c201f000c5b7f89 */ /* 0x000e2200000e0000 */
        /* <DEDUP_REMOVED lines=12> */
[----:B0-----:R-:W-:Y:S02]  /*2d10*/  FMNMX.FTZ R5, R12, R91, !PT ;  /* 0x0000005b0c057209 */ /* 0x001fe40007810000 */
[----:B------:R-:W-:Y:S02]  /*2d20*/  FSEL R32, R32, -INF , P2 ;  /* 0xff80000020207808 */ /* 0x000fe40001000000 */
[----:B------:R-:W-:Y:S01]  /*2d30*/  FMNMX.FTZ R25, R29, R4, !PT ;  /* 0x000000041d197209 */ /* 0x000fe20007810000 */
[----:B------:R-:W-:Y:S01]  /*2d40*/  FMUL.FTZ R8, R5, UR14 ;  /* 0x0000000e05087c20 */ /* 0x000fe20008410000 */
[----:B------:R-:W-:Y:S02]  /*2d50*/  ISETP.GT.AND P3, PT, R9, 0x18, PT ;  /* 0x000000180900780c */ /* 0x000fe40003f64270 */
[----:B------:R-:W-:Y:S02]  /*2d60*/  FSEL R33, R33, -INF , P1 ;  /* 0xff80000021217808 */ /* 0x000fe40000800000 */
[----:B------:R-:W-:-:S02]  /*2d70*/  FMNMX.FTZ R4, R32, R25, !PT ;  /* 0x0000001920047209 */ /* 0x000fc40007810000 */
[----:B------:R-:W-:Y:S02]  /*2d80*/  FSETP.NEU.FTZ.AND P2, PT, R5, -INF , PT ;  /* 0xff8000000500780b */ /* 0x000fe40003f5d000 */
[----:B------:R-:W-:Y:S02]  /*2d90*/  ISETP.GT.AND P1, PT, R9, 0x19, PT ;  /* 0x000000190900780c */ /* 0x000fe40003f24270 */
[----:B------:R-:W-:Y:S02]  /*2da0*/  FSEL R36, R36, -INF , P3 ;  /* 0xff80000024247808 */ /* 0x000fe40001800000 */
[----:B------:R-:W-:Y:S02]  /*2db0*/  FMNMX.FTZ R25, R33, R4, !PT ;  /* 0x0000000421197209 */ /* 0x000fe40007810000 */
[----:B------:R-:W-:Y:S02]  /*2dc0*/  FSEL R8, R8, RZ, P2 ;  /* 0x000000ff08087208 */ /* 0x000fe40001000000 */
[----:B------:R-:W-:-:S02]  /*2dd0*/  ISETP.GT.AND P2, PT, R9, 0x20, PT ;  /* 0x000000200900780c */ /* 0x000fc40003f44270 */
[----:B------:R-:W-:Y:S01]  /*2de0*/  FSEL R37, R37, -INF , P1 ;  /* 0xff80000025257808 */ /* 0x000fe20000800000 */
[--C-:B------:R-:W-:Y:S01]  /*2df0*/  FFMA.FTZ R157, R13, UR14, -R8.reuse ;  /* 0x0000000e0d9d7c23 */ /* 0x100fe20008010808 */
[----:B------:R-:W-:Y:S01]  /*2e00*/  FMNMX.FTZ R4, R36, R25, !PT ;  /* 0x0000001924047209 */ /* 0x000fe20007810000 */
[--C-:B------:R-:W-:Y:S01]  /*2e10*/  FFMA.FTZ R10, R27, UR14, -R8.reuse ;  /* 0x0000000e1b0a7c23 */ /* 0x100fe20008010808 */
[----:B------:R-:W-:Y:S01]  /*2e20*/  ISETP.GT.AND P1, PT, R9, 0x21, PT ;  /* 0x000000210900780c */ /* 0x000fe20003f24270 */
[--C-:B------:R-:W-:Y:S01]  /*2e30*/  FFMA.FTZ R159, R15, UR14, -R8.reuse ;  /* 0x0000000e0f9f7c23 */ /* 0x100fe20008010808 */
[----:B------:R-:W-:Y:S01]  /*2e40*/  FSEL R40, R40, -INF , P2 ;  /* 0xff80000028287808 */ /* 0x000fe20001000000 */
[----:B------:R-:W-:Y:S01]  /*2e50*/  MUFU.EX2 R157, R157 ;  /* 0x0000009d009d7308 */ /* 0x000fe20000000800 */
[----:B------:R-:W-:Y:S01]  /*2e60*/  FMNMX.FTZ R13, R37, R4, !PT ;  /* 0x00000004250d7209 */ /* 0x000fe20007810000 */
[--C-:B------:R-:W-:Y:S01]  /*2e70*/  FFMA.FTZ R12, R31, UR14, -R8.reuse ;  /* 0x0000000e1f0c7c23 */ /* 0x100fe20008010808 */
[----:B------:R-:W-:Y:S01]  /*2e80*/  ISETP.GT.AND P2, PT, R9, 0x28, PT ;  /* 0x000000280900780c */ /* 0x000fe20003f44270 */
[--C-:B------:R-:W-:Y:S01]  /*2e90*/  FFMA.FTZ R153, R21, UR14, -R8.reuse ;  /* 0x0000000e15997c23 */ /* 0x100fe20008010808 */
[----:B------:R-:W-:Y:S01]  /*2ea0*/  FSEL R41, R41, -INF , P1 ;  /* 0xff80000029297808 */ /* 0x000fe20000800000 */
[--C-:B------:R-:W-:Y:S01]  /*2eb0*/  FFMA.FTZ R35, R35, UR14, -R8.reuse ;  /* 0x0000000e23237c23 */ /* 0x100fe20008010808 */
[----:B------:R-:W-:Y:S01]  /*2ec0*/  FMNMX.FTZ R4, R40, R13, !PT ;  /* 0x0000000d28047209 */ /* 0x000fe20007810000 */
[----:B------:R-:W0:Y:S01]  /*2ed0*/  MUFU.EX2 R10, R10 ;  /* 0x0000000a000a7308 */ /* 0x000e220000000800 */
[----:B------:R-:W-:Y:S01]  /*2ee0*/  ISETP.GT.AND P1, PT, R9, 0x29, PT ;  /* 0x000000290900780c */ /* 0x000fe20003f24270 */
[--C-:B------:R-:W-:Y:S01]  /*2ef0*/  FFMA.FTZ R73, R73, UR14, -R8.reuse ;  /* 0x0000000e49497c23 */ /* 0x100fe20008010808 */
[----:B------:R-:W-:Y:S01]  /*2f00*/  FSEL R44, R44, -INF , P2 ;  /* 0xff8000002c2c7808 */ /* 0x000fe20001000000 */
[--C-:B------:R-:W-:Y:S01]  /*2f10*/  FFMA.FTZ R39, R39, UR14, -R8.reuse ;  /* 0x0000000e27277c23 */ /* 0x100fe20008010808 */
[----:B------:R-:W-:Y:S01]  /*2f20*/  FMNMX.FTZ R13, R41, R4, !PT ;  /* 0x00000004290d7209 */ /* 0x000fe20007810000 */
[--C-:B------:R-:W-:Y:S01]  /*2f30*/  FFMA.FTZ R75, R75, UR14, -R8.reuse ;  /* 0x0000000e4b4b7c23 */ /* 0x100fe20008010808 */
[----:B------:R-:W-:Y:S01]  /*2f40*/  ISETP.GT.AND P2, PT, R9, 0x30, PT ;  /* 0x000000300900780c */ /* 0x000fe20003f44270 */
[----:B------:R-:W-:Y:S01]  /*2f50*/  MUFU.EX2 R159, R159 ;  /* 0x0000009f009f7308 */ /* 0x000fe20000000800 */
[----:B------:R-:W-:Y:S01]  /*2f60*/  FSEL R45, R45, -INF , P1 ;  /* 0xff8000002d2d7808 */ /* 0x000fe20000800000 */
[--C-:B------:R-:W-:Y:S01]  /*2f70*/  FFMA.FTZ R43, R43, UR14, -R8.reuse ;  /* 0x0000000e2b2b7c23 */ /* 0x100fe20008010808 */
[----:B------:R-:W-:Y:S01]  /*2f80*/  FMNMX.FTZ R4, R44, R13, !PT ;  /* 0x0000000d2c047209 */ /* 0x000fe20007810000 */
[--C-:B------:R-:W-:Y:S01]  /*2f90*/  FFMA.FTZ R77, R77, UR14, -R8.reuse ;  /* 0x0000000e4d4d7c23 */ /* 0x100fe20008010808 */
[----:B------:R-:W-:Y:S01]  /*2fa0*/  ISETP.GT.AND P1, PT, R9, 0x31, PT ;  /* 0x000000310900780c */ /* 0x000fe20003f24270 */
[----:B------:R-:W-:Y:S01]  /*2fb0*/  FFMA.FTZ R47, R47, UR14, -R8 ;  /* 0x0000000e2f2f7c23 */ /* 0x000fe20008010808 */
[----:B------:R-:W-:Y:S01]  /*2fc0*/  FSEL R48, R48, -INF , P2 ;  /* 0xff80000030307808 */ /* 0x000fe20001000000 */
[----:B------:R-:W-:Y:S01]  /*2fd0*/  MUFU.EX2 R12, R12 ;  /* 0x0000000c000c7308 */ /* 0x000fe20000000800 */
[----:B------:R-:W-:Y:S01]  /*2fe0*/  FMNMX.FTZ R13, R45, R4, !PT ;  /* 0x000000042d0d7209 */ /* 0x000fe20007810000 */
[----:B0-----:R-:W-:Y:S01]  /*2ff0*/  FADD.FTZ R54, R157, R10 ;  /* 0x0000000a9d367221 */ /* 0x001fe20000010000 */
[----:B------:R-:W-:Y:S01]  /*3000*/  ISETP.GT.AND P2, PT, R9, 0x38, PT ;  /* 0x000000380900780c */ /* 0x000fe20003f44270 */
[--C-:B------:R-:W-:Y:S01]  /*3010*/  FFMA.FTZ R145, R79, UR14, -R8.reuse ;  /* 0x0000000e4f917c23 */ /* 0x100fe20008010808 */
[----:B------:R-:W-:Y:S01]  /*3020*/  FSEL R49, R49, -INF , P1 ;  /* 0xff80000031317808 */ /* 0x000fe20000800000 */
[--C-:B------:R-:W-:Y:S01]  /*3030*/  FFMA.FTZ R14, R51, UR14, -R8.reuse ;  /* 0x0000000e330e7c23 */ /* 0x100fe20008010808 */
[----:B------:R-:W-:Y:S01]  /*3040*/  FMNMX.FTZ R4, R48, R13, !PT ;  /* 0x0000000d30047209 */ /* 0x000fe20007810000 */
[----:B------:R-:W-:Y:S01]  /*3050*/  MUFU.EX2 R153, R153 ;  /* 0x0000009900997308 */ /* 0x000fe20000000800 */
        /* <DEDUP_REMOVED lines=25> */
[----:B------:R-:W-:Y:S01]  /*31f0*/  FFMA.FTZ R8, R71, UR14, -R8 ;  /* 0x0000000e47087c23 */ /* 0x000fe20008010808 */
[----:B------:R-:W-:-:S02]  /*3200*/  FSEL R60, R60, -INF , P2 ;  /* 0xff8000003c3c7808 */ /* 0x000fc40001000000 */
[----:B------:R-:W-:Y:S02]  /*3210*/  CS2R R86, SRZ ;  /* 0x0000000000567805 */ /* 0x000fe4000001ff00 */
[----:B------:R-:W-:Y:S02]  /*3220*/  FMNMX.FTZ R13, R57, R4, !PT ;  /* 0x00000004390d7209 */ /* 0x000fe40007810000 */
[----:B------:R-:W-:Y:S02]  /*3230*/  CS2R R84, SRZ ;  /* 0x0000000000547805 */ /* 0x000fe4000001ff00 */
[----:B------:R-:W-:Y:S01]  /*3240*/  ISETP.GT.AND P2, PT, R9, 0x50, PT ;  /* 0x000000500900780c */ /* 0x000fe20003f44270 */
[----:B------:R-:W-:Y:S01]  /*3250*/  MUFU.EX2 R75, R75 ;  /* 0x0000004b004b7308 */ /* 0x000fe20000000800 */
[----:B------:R-:W-:Y:S02]  /*3260*/  FSEL R61, R61, -INF , P1 ;  /* 0xff8000003d3d7808 */ /* 0x000fe40000800000 */
[----:B------:R-:W-:-:S02]  /*3270*/  CS2R R82, SRZ ;  /* 0x0000000000527805 */ /* 0x000fc4000001ff00 */
[----:B------:R-:W-:Y:S02]  /*3280*/  FMNMX.FTZ R4, R60, R13, !PT ;  /* 0x0000000d3c047209 */ /* 0x000fe40007810000 */
[----:B------:R-:W-:Y:S02]  /*3290*/  CS2R R80, SRZ ;  /* 0x0000000000507805 */ /* 0x000fe4000001ff00 */
[----:B------:R-:W-:Y:S02]  /*32a0*/  ISETP.GT.AND P1, PT, R9, 0x51, PT ;  /* 0x000000510900780c */ /* 0x000fe40003f24270 */
[----:B------:R-:W-:Y:S02]  /*32b0*/  CS2R R78, SRZ ;  /* 0x00000000004e7805 */ /* 0x000fe4000001ff00 */
[----:B------:R-:W-:Y:S01]  /*32c0*/  FSEL R64, R64, -INF , P2 ;  /* 0xff80000040407808 */ /* 0x000fe20001000000 */
[----:B------:R-:W1:Y:S01]  /*32d0*/  MUFU.EX2 R42, R43 ;  /* 0x0000002b002a7308 */ /* 0x000e620000000800 */
[----:B------:R-:W-:-:S02]  /*32e0*/  FMNMX.FTZ R13, R61, R4, !PT ;  /* 0x000000043d0d7209 */ /* 0x000fc40007810000 */
[----:B------:R-:W-:Y:S02]  /*32f0*/  CS2R R70, SRZ ;  /* 0x0000000000467805 */ /* 0x000fe4000001ff00 */
[----:B------:R-:W-:Y:S02]  /*3300*/  ISETP.GT.AND P2, PT, R9, 0x58, PT ;  /* 0x000000580900780c */ /* 0x000fe40003f44270 */
[----:B------:R-:W-:Y:S02]  /*3310*/  CS2R R62, SRZ ;  /* 0x00000000003e7805 */ /* 0x000fe4000001ff00 */
[----:B------:R-:W-:Y:S02]  /*3320*/  FSEL R65, R65, -INF , P1 ;  /* 0xff80000041417808 */ /* 0x000fe40000800000 */
[----:B------:R-:W-:Y:S01]  /*3330*/  FMNMX.FTZ R4, R64, R13, !PT ;  /* 0x0000000d40047209 */ /* 0x000fe20007810000 */
[----:B------:R-:W-:Y:S01]  /*3340*/  MUFU.EX2 R77, R77 ;  /* 0x0000004d004d7308 */ /* 0x000fe20000000800 */
[----:B------:R-:W-:-:S02]  /*3350*/  ISETP.GT.AND P1, PT, R9, 0x59, PT ;  /* 0x000000590900780c */ /* 0x000fc40003f24270 */
[----:B------:R-:W-:Y:S02]  /*3360*/  FSEL R68, R68, -INF , P2 ;  /* 0xff80000044447808 */ /* 0x000fe40001000000 */
[----:B------:R-:W-:Y:S02]  /*3370*/  FMNMX.FTZ R9, R65, R4, !PT ;  /* 0x0000000441097209 */ /* 0x000fe40007810000 */
[----:B------:R-:W-:Y:S01]  /*3380*/  FSEL R69, R69, -INF , P1 ;  /* 0xff80000045457808 */ /* 0x000fe20000800000 */
[----:B------:R-:W2:Y:S01]  /*3390*/  MUFU.EX2 R46, R47 ;  /* 0x0000002f002e7308 */ /* 0x000ea20000000800 */
[----:B------:R-:W-:Y:S02]  /*33a0*/  FMNMX.FTZ R4, R68, R9, !PT ;  /* 0x0000000944047209 */ /* 0x000fe40007810000 */
[----:B------:R-:W-:Y:S02]  /*33b0*/  F2FP.F16.F32.PACK_AB R157, R10, R157 ;  /* 0x0000009d0a9d723e */ /* 0x000fe400000000ff */
[----:B------:R-:W-:-:S02]  /*33c0*/  FMNMX.FTZ R4, R69, R4, !PT ;  /* 0x0000000445047209 */ /* 0x000fc40007810000 */
[----:B0-----:R-:W-:Y:S01]  /*33d0*/  F2FP.F16.F32.PACK_AB R155, R38, R73 ;  /* 0x00000049269b723e */ /* 0x001fe200000000ff */
[----:B------:R-:W-:Y:S01]  /*33e0*/  MUFU.EX2 R145, R145 ;  /* 0x0000009100917308 */ /* 0x000fe20000000800 */
[----:B-1----:R-:W-:Y:S01]  /*33f0*/  F2FP.F16.F32.PACK_AB R149, R42, R75 ;  /* 0x0000004b2a95723e */ /* 0x002fe200000000ff */
[----:B------:R-:W0:Y:S06]  /*3400*/  SHFL.BFLY PT, R9, R4, 0x2, 0x1f ;  /* 0x0c401f0004097f89 */ /* 0x000e2c00000e0000 */
[----:B------:R-:W-:Y:S01]  /*3410*/  MUFU.EX2 R14, R14 ;  /* 0x0000000e000e7308 */ /* 0x000fe20000000800 */
[----:B--2---:R-:W-:-:S07]  /*3420*/  F2FP.F16.F32.PACK_AB R151, R46, R77 ;  /* 0x0000004d2e97723e */ /* 0x004fce00000000ff */
        /* <DEDUP_REMOVED lines=10> */
[----:B------:R-:W-:-:S06]  /*34d0*/  FMUL.FTZ R9, R4, UR14 ;  /* 0x0000000e04097c20 */ /* 0x000fcc0008410000 */
[----:B------:R-:W-:Y:S01]  /*34e0*/  MUFU.EX2 R137, R137 ;  /* 0x0000008900897308 */ /* 0x000fe20000000800 */
[----:B------:R-:W-:Y:S02]  /*34f0*/  FSEL R9, R9, RZ, P1 ;  /* 0x000000ff09097208 */ /* 0x000fe40000800000 */
[----:B------:R-:W-:-:S03]  /*3500*/  PLOP3.LUT P1, PT, PT, PT, UP0, 0x80, 0x0 ;  /* 0x000000000000781c */ /* 0x000fc60003f2f008 */
[--C-:B------:R-:W-:Y:S01]  /*3510*/  FFMA.FTZ R11, R11, UR14, -R9.reuse ;  /* 0x0000000e0b0b7c23 */ /* 0x100fe20008010809 */
[--C-:B------:R-:W-:Y:S01]  /*3520*/  FFMA.FTZ R30, R30, UR14, -R9.reuse ;  /* 0x0000000e1e1e7c23 */ /* 0x100fe20008010809 */
[--C-:B------:R-:W-:Y:S01]  /*3530*/  FFMA.FTZ R28, R28, UR14, -R9.reuse ;  /* 0x0000000e1c1c7c23 */ /* 0x100fe20008010809 */
[--C-:B------:R-:W-:Y:S01]  /*3540*/  FFMA.FTZ R29, R29, UR14, -R9.reuse ;  /* 0x0000000e1d1d7c23 */ /* 0x100fe20008010809 */
[--C-:B------:R-:W-:Y:S01]  /*3550*/  FFMA.FTZ R32, R32, UR14, -R9.reuse ;  /* 0x0000000e20207c23 */ /* 0x100fe20008010809 */
[--C-:B------:R-:W-:Y:S01]  /*3560*/  FFMA.FTZ R33, R33, UR14, -R9.reuse ;  /* 0x0000000e21217c23 */ /* 0x100fe20008010809 */
[----:B------:R-:W-:Y:S01]  /*3570*/  MUFU.EX2 R11, R11 ;  /* 0x0000000b000b7308 */ /* 0x000fe20000000800 */
[--C-:B------:R-:W-:Y:S01]  /*3580*/  FFMA.FTZ R36, R36, UR14, -R9.reuse ;  /* 0x0000000e24247c23 */ /* 0x100fe20008010809 */
[--C-:B------:R-:W-:Y:S01]  /*3590*/  FFMA.FTZ R37, R37, UR14, -R9.reuse ;  /* 0x0000000e25257c23 */ /* 0x100fe20008010809 */
[--C-:B------:R-:W-:Y:S01]  /*35a0*/  FFMA.FTZ R40, R40, UR14, -R9.reuse ;  /* 0x0000000e28287c23 */ /* 0x100fe20008010809 */
[--C-:B------:R-:W-:Y:S01]  /*35b0*/  FFMA.FTZ R41, R41, UR14, -R9.reuse ;  /* 0x0000000e29297c23 */ /* 0x100fe20008010809 */
[--C-:B------:R-:W-:Y:S01]  /*35c0*/  FFMA.FTZ R44, R44, UR14, -R9.reuse ;  /* 0x0000000e2c2c7c23 */ /* 0x100fe20008010809 */
[--C-:B------:R-:W-:Y:S01]  /*35d0*/  FFMA.FTZ R45, R45, UR14, -R9.reuse ;  /* 0x0000000e2d2d7c23 */ /* 0x100fe20008010809 */
[--C-:B------:R-:W-:Y:S01]  /*35e0*/  FFMA.FTZ R48, R48, UR14, -R9.reuse ;  /* 0x0000000e30307c23 */ /* 0x100fe20008010809 */
[----:B------:R-:W0:Y:S01]  /*35f0*/  MUFU.EX2 R30, R30 ;  /* 0x0000001e001e7308 */ /* 0x000e220000000800 */
[--C-:B------:R-:W-:Y:S01]  /*3600*/  FFMA.FTZ R49, R49, UR14, -R9.reuse ;  /* 0x0000000e31317c23 */ /* 0x100fe20008010809 */
[--C-:B------:R-:W-:Y:S01]  /*3610*/  FFMA.FTZ R52, R52, UR14, -R9.reuse ;  /* 0x0000000e34347c23 */ /* 0x100fe20008010809 */
[--C-:B------:R-:W-:Y:S01]  /*3620*/  FFMA.FTZ R53, R53, UR14, -R9.reuse ;  /* 0x0000000e35357c23 */ /* 0x100fe20008010809 */
[--C-:B------:R-:W-:Y:S01]  /*3630*/  FFMA.FTZ R56, R56, UR14, -R9.reuse ;  /* 0x0000000e38387c23 */ /* 0x100fe20008010809 */
[--C-:B------:R-:W-:Y:S01]  /*3640*/  FFMA.FTZ R57, R57, UR14, -R9.reuse ;  /* 0x0000000e39397c23 */ /* 0x100fe20008010809 */
[--C-:B------:R-:W-:Y:S01]  /*3650*/  FFMA.FTZ R60, R60, UR14, -R9.reuse ;  /* 0x0000000e3c3c7c23 */ /* 0x100fe20008010809 */
[--C-:B------:R-:W-:Y:S01]  /*3660*/  FFMA.FTZ R61, R61, UR14, -R9.reuse ;  /* 0x0000000e3d3d7c23 */ /* 0x100fe20008010809 */
[----:B------:R-:W1:Y:S01]  /*3670*/  MUFU.EX2 R28, R28 ;  /* 0x0000001c001c7308 */ /* 0x000e620000000800 */
[--C-:B------:R-:W-:Y:S01]  /*3680*/  FFMA.FTZ R64, R64, UR14, -R9.reuse ;  /* 0x0000000e40407c23 */ /* 0x100fe20008010809 */
[--C-:B------:R-:W-:Y:S01]  /*3690*/  FFMA.FTZ R65, R65, UR14, -R9.reuse ;  /* 0x0000000e41417c23 */ /* 0x100fe20008010809 */
[--C-:B------:R-:W-:Y:S01]  /*36a0*/  FFMA.FTZ R68, R68, UR14, -R9.reuse ;  /* 0x0000000e44447c23 */ /* 0x100fe20008010809 */
[----:B------:R-:W-:-:S04]  /*36b0*/  FFMA.FTZ R9, R69, UR14, -R9 ;  /* 0x0000000e45097c23 */ /* 0x000fc80008010809 */
[----:B------:R-:W2:Y:S01]  /*36c0*/  MUFU.EX2 R29, R29 ;  /* 0x0000001d001d7308 */ /* 0x000ea20000000800 */
[----:B0-----:R-:W-:Y:S01]  /*36d0*/  FADD.FTZ R13, R11, R30 ;  /* 0x0000001e0b0d7221 */ /* 0x001fe20000010000 */
[----:B------:R-:W-:Y:S02]  /*36e0*/  F2FP.F16.F32.PACK_AB R156, R30, R11 ;  /* 0x0000000b1e9c723e */ /* 0x000fe400000000ff */
[----:B------:R-:W-:-:S04]  /*36f0*/  CS2R R30, SRZ ;  /* 0x00000000001e7805 */ /* 0x000fc8000001ff00 */
[----:B------:R-:W0:Y:S01]  /*3700*/  MUFU.EX2 R32, R32 ;  /* 0x0000002000207308 */ /* 0x000e220000000800 */
[----:B-1----:R-:W-:Y:S01]  /*3710*/  FADD.FTZ R58, R28, R13 ;  /* 0x0000000d1c3a7221 */ /* 0x002fe20000010000 */
[----:B------:R-:W-:Y:S01]  /*3720*/  FADD.FTZ R13, R159, R54 ;  /* 0x000000369f0d7221 */ /* 0x000fe20000010000 */
[----:B------:R-:W-:-:S03]  /*3730*/  F2FP.F16.F32.PACK_AB R159, R12, R159 ;  /* 0x0000009f0c9f723e */ /* 0x000fc600000000ff */
[----:B------:R-:W-:Y:S02]  /*3740*/  FADD.FTZ R54, R12, R13 ;  /* 0x0000000d0c367221 */ /* 0x000fe40000010000 */
[----:B------:R-:W1:Y:S01]  /*3750*/  MUFU.EX2 R33, R33 ;  /* 0x0000002100217308 */ /* 0x000e620000000800 */
[----:B--2---:R-:W-:Y:S01]  /*3760*/  FADD.FTZ R15, R29, R58 ;  /* 0x0000003a1d0f7221 */ /* 0x004fe20000010000 */
[----:B------:R-:W-:Y:S01]  /*3770*/  FADD.FTZ R13, R153, R54 ;  /* 0x00000036990d7221 */ /* 0x000fe20000010000 */
[----:B------:R-:W-:Y:S02]  /*3780*/  F2FP.F16.F32.PACK_AB R153, R34, R153 ;  /* 0x000000992299723e */ /* 0x000fe400000000ff */
[----:B------:R-:W-:Y:S02]  /*3790*/  CS2R R58, SRZ ;  /* 0x00000000003a7805 */ /* 0x000fe4000001ff00 */
[----:B------:R-:W-:Y:S02]  /*37a0*/  F2FP.F16.F32.PACK_AB R158, R29, R28 ;  /* 0x0000001c1d9e723e */ /* 0x000fe400000000ff */
[----:B------:R-:W-:Y:S01]  /*37b0*/  CS2R R28, SRZ ;  /* 0x00000000001c7805 */ /* 0x000fe2000001ff00 */
[----:B------:R-:W2:Y:S01]  /*37c0*/  MUFU.EX2 R36, R36 ;  /* 0x0000002400247308 */ /* 0x000ea20000000800 */
[----:B0-----:R-:W-:-:S07]  /*37d0*/  FADD.FTZ R0, R32, R15 ;  /* 0x0000000f20007221 */ /* 0x001fce0000010000 */
[----:B------:R-:W0:Y:S01]  /*37e0*/  MUFU.EX2 R37, R37 ;  /* 0x0000002500257308 */ /* 0x000e220000000800 */
[C---:B-1----:R-:W-:Y:S01]  /*37f0*/  FADD.FTZ R15, R33.reuse, R0 ;  /* 0x00000000210f7221 */ /* 0x042fe20000010000 */
[----:B------:R-:W-:Y:S01]  /*3800*/  FADD.FTZ R0, R34, R13 ;  /* 0x0000000d22007221 */ /* 0x000fe20000010000 */
[----:B------:R-:W-:Y:S02]  /*3810*/  F2FP.F16.F32.PACK_AB R152, R33, R32 ;  /* 0x000000202198723e */ /* 0x000fe400000000ff */
[----:B------:R-:W-:Y:S02]  /*3820*/  CS2R R34, SRZ ;  /* 0x0000000000227805 */ /* 0x000fe4000001ff00 */
[----:B------:R-:W-:Y:S01]  /*3830*/  CS2R R32, SRZ ;  /* 0x0000000000207805 */ /* 0x000fe2000001ff00 */
[----:B------:R-:W-:Y:S01]  /*3840*/  FADD.FTZ R13, R73, R0 ;  /* 0x00000000490d7221 */ /* 0x000fe20000010000 */
[----:B------:R-:W-:Y:S01]  /*3850*/  CS2R R72, SRZ ;  /* 0x0000000000487805 */ /* 0x000fe2000001ff00 */
[----:B------:R-:W1:Y:S01]  /*3860*/  MUFU.EX2 R40, R40 ;  /* 0x0000002800287308 */ /* 0x000e620000000800 */
[----:B--2---:R-:W-:Y:S01]  /*3870*/  FADD.FTZ R54, R36, R15 ;  /* 0x0000000f24367221 */ /* 0x004fe20000010000 */
[----:B------:R-:W-:Y:S01]  /*3880*/  FADD.FTZ R0, R38, R13 ;  /* 0x0000000d26007221 */ /* 0x000fe20000010000 */
[----:B------:R-:W-:-:S03]  /*3890*/  CS2R R38, SRZ ;  /* 0x0000000000267805 */ /* 0x000fc6000001ff00 */
[----:B------:R-:W-:Y:S01]  /*38a0*/  FADD.FTZ R13, R75, R0 ;  /* 0x000000004b0d7221 */ /* 0x000fe20000010000 */
[----:B------:R-:W-:Y:S01]  /*38b0*/  CS2R R74, SRZ ;  /* 0x00000000004a7805 */ /* 0x000fe2000001ff00 */
[----:B------:R-:W2:Y:S01]  /*38c0*/  MUFU.EX2 R41, R41 ;  /* 0x0000002900297308 */ /* 0x000ea20000000800 */
[C---:B0-----:R-:W-:Y:S01]  /*38d0*/  FADD.FTZ R15, R37.reuse, R54 ;  /* 0x00000036250f7221 */ /* 0x041fe20000010000 */
[----:B------:R-:W-:Y:S01]  /*38e0*/  FADD.FTZ R0, R42, R13 ;  /* 0x0000000d2a007221 */ /* 0x000fe20000010000 */
[----:B------:R-:W-:Y:S02]  /*38f0*/  F2FP.F16.F32.PACK_AB R154, R37, R36 ;  /* 0x00000024259a723e */ /* 0x000fe400000000ff */
[----:B------:R-:W-:Y:S02]  /*3900*/  CS2R R42, SRZ ;  /* 0x00000000002a7805 */ /* 0x000fe4000001ff00 */
[----:B------:R-:W-:Y:S01]  /*3910*/  CS2R R36, SRZ ;  /* 0x0000000000247805 */ /* 0x000fe2000001ff00 */
[----:B------:R-:W-:Y:S01]  /*3920*/  FADD.FTZ R13, R77, R0 ;  /* 0x000000004d0d7221 */ /* 0x000fe20000010000 */
[----:B------:R-:W-:Y:S01]  /*3930*/  CS2R R76, SRZ ;  /* 0x00000000004c7805 */ /* 0x000fe2000001ff00 */
[----:B------:R-:W0:Y:S01]  /*3940*/  MUFU.EX2 R44, R44 ;  /* 0x0000002c002c7308 */ /* 0x000e220000000800 */
[----:B-1----:R-:W-:Y:S01]  /*3950*/  FADD.FTZ R54, R40, R15 ;  /* 0x0000000f28367221 */ /* 0x002fe20000010000 */
[----:B------:R-:W-:Y:S01]  /*3960*/  FADD.FTZ R0, R46, R13 ;  /* 0x0000000d2e007221 */ /* 0x000fe20000010000 */
[----:B------:R-:W-:-:S03]  /*3970*/  CS2R R46, SRZ ;  /* 0x00000000002e7805 */ /* 0x000fc6000001ff00 */
[----:B------:R-:W-:Y:S01]  /*3980*/  FADD.FTZ R13, R145, R0 ;  /* 0x00000000910d7221 */ /* 0x000fe20000010000 */
[C---:B------:R-:W-:Y:S01]  /*3990*/  F2FP.F16.F32.PACK_AB R145, R14.reuse, R145 ;  /* 0x000000910e91723e */ /* 0x040fe200000000ff */
[----:B------:R-:W1:Y:S01]  /*39a0*/  MUFU.EX2 R45, R45 ;  /* 0x0000002d002d7308 */ /* 0x000e620000000800 */
[C---:B--2---:R-:W-:Y:S01]  /*39b0*/  FADD.FTZ R15, R41.reuse, R54 ;  /* 0x00000036290f7221 */ /* 0x044fe20000010000 */
[----:B------:R-:W-:Y:S01]  /*39c0*/  FADD.FTZ R0, R14, R13 ;  /* 0x0000000d0e007221 */ /* 0x000fe20000010000 */
[----:B------:R-:W-:Y:S02]  /*39d0*/  F2FP.F16.F32.PACK_AB R148, R41, R40 ;  /* 0x000000282994723e */ /* 0x000fe400000000ff */
[----:B------:R-:W-:Y:S02]  /*39e0*/  CS2R R54, SRZ ;  /* 0x0000000000367805 */ /* 0x000fe4000001ff00 */
[----:B------:R-:W-:Y:S01]  /*39f0*/  CS2R R40, SRZ ;  /* 0x0000000000287805 */ /* 0x000fe2000001ff00 */
[----:B------:R-:W-:Y:S01]  /*3a00*/  FADD.FTZ R11, R147, R0 ;  /* 0x00000000930b7221 */ /* 0x000fe20000010000 */
[----:B------:R-:W-:Y:S01]  /*3a10*/  F2FP.F16.F32.PACK_AB R147, R20, R147 ;  /* 0x000000931493723e */ /* 0x000fe200000000ff */
[----:B------:R-:W2:Y:S01]  /*3a20*/  MUFU.EX2 R48, R48 ;  /* 0x0000003000307308 */ /* 0x000ea20000000800 */
[----:B0-----:R-:W-:Y:S01]  /*3a30*/  FADD.FTZ R10, R44, R15 ;  /* 0x0000000f2c0a7221 */ /* 0x001fe20000010000 */
[----:B------:R-:W-:-:S06]  /*3a40*/  FADD.FTZ R0, R20, R11 ;  /* 0x0000000b14007221 */ /* 0x000fcc0000010000 */
[----:B------:R-:W0:Y:S01]  /*3a50*/  MUFU.EX2 R49, R49 ;  /* 0x0000003100317308 */ /* 0x000e220000000800 */
[C---:B-1----:R-:W-:Y:S01]  /*3a60*/  FADD.FTZ R15, R45.reuse, R10 ;  /* 0x0000000a2d0f7221 */ /* 0x042fe20000010000 */
[----:B------:R-:W-:Y:S02]  /*3a70*/  F2FP.F16.F32.PACK_AB R150, R45, R44 ;  /* 0x0000002c2d96723e */ /* 0x000fe400000000ff */
[----:B------:R-:W-:-:S04]  /*3a80*/  CS2R R44, SRZ ;  /* 0x00000000002c7805 */ /* 0x000fc8000001ff00 */
[----:B------:R-:W1:Y:S01]  /*3a90*/  MUFU.EX2 R52, R52 ;  /* 0x0000003400347308 */ /* 0x000e620000000800 */
[----:B--2---:R-:W-:-:S07]  /*3aa0*/  FADD.FTZ R10, R48, R15 ;  /* 0x0000000f300a7221 */ /* 0x004fce0000010000 */
[----:B------:R-:W2:Y:S01]  /*3ab0*/  MUFU.EX2 R53, R53 ;  /* 0x0000003500357308 */ /* 0x000ea20000000800 */
[C---:B0-----:R-:W-:Y:S01]  /*3ac0*/  FADD.FTZ R15, R49.reuse, R10 ;  /* 0x0000000a310f7221 */ /* 0x041fe20000010000 */
[----:B------:R-:W-:Y:S02]  /*3ad0*/  F2FP.F16.F32.PACK_AB R144, R49, R48 ;  /* 0x000000303190723e */ /* 0x000fe400000000ff */
[----:B------:R-:W-:-:S04]  /*3ae0*/  CS2R R48, SRZ ;  /* 0x0000000000307805 */ /* 0x000fc8000001ff00 */
[----:B------:R-:W0:Y:S01]  /*3af0*/  MUFU.EX2 R56, R56 ;  /* 0x0000003800387308 */ /* 0x000e220000000800 */
[----:B-1----:R-:W-:-:S07]  /*3b00*/  FADD.FTZ R10, R52, R15 ;  /* 0x0000000f340a7221 */ /* 0x002fce0000010000 */
[----:B------:R-:W1:Y:S01]  /*3b10*/  MUFU.EX2 R57, R57 ;  /* 0x0000003900397308 */ /* 0x000e620000000800 */
[C---:B--2---:R-:W-:Y:S01]  /*3b20*/  FADD.FTZ R13, R53.reuse, R10 ;  /* 0x0000000a350d7221 */ /* 0x044fe20000010000 */
[----:B------:R-:W-:Y:S02]  /*3b30*/  F2FP.F16.F32.PACK_AB R146, R53, R52 ;  /* 0x000000343592723e */ /* 0x000fe400000000ff */
[----:B------:R-:W-:-:S04]  /*3b40*/  CS2R R52, SRZ ;  /* 0x0000000000347805 */ /* 0x000fc8000001ff00 */
[----:B------:R-:W2:Y:S01]  /*3b50*/  MUFU.EX2 R60, R60 ;  /* 0x0000003c003c7308 */ /* 0x000ea20000000800 */
[----:B0-----:R-:W-:Y:S01]  /*3b60*/  FADD.FTZ R10, R56, R13 ;  /* 0x0000000d380a7221 */ /* 0x001fe20000010000 */
[----:B------:R-:W-:Y:S01]  /*3b70*/  FADD.FTZ R13, R141, R0 ;  /* 0x000000008d0d7221 */ /* 0x000fe20000010000 */
[----:B------:R-:W-:-:S03]  /*3b80*/  F2FP.F16.F32.PACK_AB R141, R24, R141 ;  /* 0x0000008d188d723e */ /* 0x000fc600000000ff */
[----:B------:R-:W-:Y:S01]  /*3b90*/  FADD.FTZ R0, R24, R13 ;  /* 0x0000000d18007221 */ /* 0x000fe20000010000 */
[----:B------:R-:W-:Y:S01]  /*3ba0*/  CS2R R24, SRZ ;  /* 0x0000000000187805 */ /* 0x000fe2000001ff00 */
[----:B------:R-:W0:Y:S01]  /*3bb0*/  MUFU.EX2 R61, R61 ;  /* 0x0000003d003d7308 */ /* 0x000e220000000800 */
[----:B-1----:R-:W-:Y:S01]  /*3bc0*/  FADD.FTZ R15, R57, R10 ;  /* 0x0000000a390f7221 */ /* 0x002fe20000010000 */
[----:B------:R-:W-:Y:S01]  /*3bd0*/  FADD.FTZ R13, R143, R0 ;  /* 0x000000008f0d7221 */ /* 0x000fe20000010000 */
[----:B------:R-:W-:Y:S02]  /*3be0*/  F2FP.F16.F32.PACK_AB R140, R57, R56 ;  /* 0x00000038398c723e */ /* 0x000fe400000000ff */
[----:B------:R-:W-:Y:S02]  /*3bf0*/  CS2R R56, SRZ ;  /* 0x0000000000387805 */ /* 0x000fe4000001ff00 */
[----:B------:R-:W-:Y:S01]  /*3c00*/  F2FP.F16.F32.PACK_AB R143, R26, R143 ;  /* 0x0000008f1a8f723e */ /* 0x000fe200000000ff */
[----:B------:R-:W1:Y:S01]  /*3c10*/  MUFU.EX2 R64, R64 ;  /* 0x0000004000407308 */ /* 0x000e620000000800 */
[----:B--2---:R-:W-:-:S07]  /*3c20*/  FADD.FTZ R10, R60, R15 ;  /* 0x0000000f3c0a7221 */ /* 0x004fce0000010000 */
[----:B------:R-:W2:Y:S01]  /*3c30*/  MUFU.EX2 R65, R65 ;  /* 0x0000004100417308 */ /* 0x000ea20000000800 */
[C---:B0-----:R-:W-:Y:S01]  /*3c40*/  FADD.FTZ R15, R61.reuse, R10 ;  /* 0x0000000a3d0f7221 */ /* 0x041fe20000010000 */
[----:B------:R-:W-:Y:S01]  /*3c50*/  FADD.FTZ R10, R26, R13 ;  /* 0x0000000d1a0a7221 */ /* 0x000fe20000010000 */
[----:B------:R-:W-:Y:S02]  /*3c60*/  F2FP.F16.F32.PACK_AB R142, R61, R60 ;  /* 0x0000003c3d8e723e */ /* 0x000fe400000000ff */
[----:B------:R-:W-:Y:S02]  /*3c70*/  CS2R R60, SRZ ;  /* 0x00000000003c7805 */ /* 0x000fe4000001ff00 */
[----:B------:R-:W-:Y:S01]  /*3c80*/  CS2R R26, SRZ ;  /* 0x00000000001a7805 */ /* 0x000fe2000001ff00 */
[----:B------:R0:W3:Y:S01]  /*3c90*/  MUFU.EX2 R50, R67 ;  /* 0x0000004300327308 */ /* 0x0000e20000000800 */
[----:B-1----:R-:W-:-:S07]  /*3ca0*/  FADD.FTZ R12, R64, R15 ;  /* 0x0000000f400c7221 */ /* 0x002fce0000010000 */
[----:B------:R-:W1:Y:S01]  /*3cb0*/  MUFU.EX2 R68, R68 ;  /* 0x0000004400447308 */ /* 0x000e620000000800 */
[C---:B--2---:R-:W-:Y:S01]  /*3cc0*/  FADD.FTZ R13, R65.reuse, R12 ;  /* 0x0000000c410d7221 */ /* 0x044fe20000010000 */
[----:B------:R-:W-:Y:S02]  /*3cd0*/  F2FP.F16.F32.PACK_AB R136, R65, R64 ;  /* 0x000000404188723e */ /* 0x000fe400000000ff */
[----:B0-----:R-:W-:Y:S02]  /*3ce0*/  CS2R R66, SRZ ;  /* 0x0000000000427805 */ /* 0x001fe4000001ff00 */
[----:B------:R-:W-:Y:S02]  /*3cf0*/  CS2R R64, SRZ ;  /* 0x0000000000407805 */ /* 0x000fe4000001ff00 */
[----:B------:R-:W0:Y:S08]  /*3d00*/  MUFU.EX2 R89, R89 ;  /* 0x0000005900597308 */ /* 0x000e300000000800 */
[----:B------:R2:W4:Y:S08]  /*3d10*/  MUFU.EX2 R11, R9 ;  /* 0x00000009000b7308 */ /* 0x0005300000000800 */
[----:B------:R1:W5:Y:S01]  /*3d20*/  MUFU.EX2 R0, R8 ;  /* 0x0000000800007308 */ /* 0x0003620000000800 */
[----:B--2---:R-:W-:Y:S01]  /*3d30*/  FADD.FTZ R9, R137, R10 ;  /* 0x0000000a89097221 */ /* 0x004fe20000010000 */
[----:B---3--:R-:W-:-:S03]  /*3d40*/  F2FP.F16.F32.PACK_AB R137, R50, R137 ;  /* 0x000000893289723e */ /* 0x008fc600000000ff */
[----:B------:R-:W-:Y:S01]  /*3d50*/  FADD.FTZ R10, R50, R9 ;  /* 0x00000009320a7221 */ /* 0x000fe20000010000 */
[----:B------:R-:W-:Y:S01]  /*3d60*/  CS2R R50, SRZ ;  /* 0x0000000000327805 */ /* 0x000fe2000001ff00 */
[----:B-1----:R-:W-:Y:S02]  /*3d70*/  FADD.FTZ R8, R68, R13 ;  /* 0x0000000d44087221 */ /* 0x002fe40000010000 */
[----:B0-----:R-:W-:Y:S01]  /*3d80*/  FADD.FTZ R13, R89, R10 ;  /* 0x0000000a590d7221 */ /* 0x001fe20000010000 */
[C---:B----4-:R-:W-:Y:S01]  /*3d90*/  F2FP.F16.F32.PACK_AB R138, R11.reuse, R68 ;  /* 0x000000440b8a723e */ /* 0x050fe200000000ff */
[----:B------:R-:W-:Y:S02]  /*3da0*/  IMAD.MOV.U32 R10, RZ, RZ, 0x3f800000 ;  /* 0x3f800000ff0a7424 */ /* 0x000fe400078e00ff */
[----:B------:R-:W-:Y:S01]  /*3db0*/  FADD.FTZ R9, R11, R8 ;  /* 0x000000080b097221 */ /* 0x000fe20000010000 */
[----:B------:R-:W-:Y:S01]  /*3dc0*/  CS2R R68, SRZ ;  /* 0x0000000000447805 */ /* 0x000fe2000001ff00 */
[C---:B-----5:R-:W-:Y:S01]  /*3dd0*/  FADD.FTZ R8, R0.reuse, R13 ;  /* 0x0000000d00087221 */ /* 0x060fe20000010000 */
[----:B------:R-:W-:Y:S01]  /*3de0*/  F2FP.F16.F32.PACK_AB R139, R0, R89 ;  /* 0x00000059008b723e */ /* 0x000fe200000000ff */
[----:B------:R-:W-:Y:S01]  /*3df0*/  IMAD.MOV.U32 R0, RZ, RZ, 0x3f800000 ;  /* 0x3f800000ff007424 */ /* 0x000fe200078e00ff */
[----:B------:R-:W-:Y:S06]  /*3e00*/  @!P1 BRA `(.L_x_2385) ;  /* 0x0000002400209947 */ /* 0x000fec0003800000 */
[----:B------:R-:W-:Y:S01]  /*3e10*/  IMAD.MOV.U32 R11, RZ, RZ, R5 ;  /* 0x000000ffff0b7224 */ /* 0x000fe200078e0005 */
[----:B------:R-:W-:Y:S01]  /*3e20*/  UMOV UR5, UR38 ;  /* 0x0000002600057c82 */ /* 0x000fe20008000000 */
[----:B------:R-:W-:Y:S01]  /*3e30*/  IMAD.MOV.U32 R12, RZ, RZ, R4 ;  /* 0x000000ffff0c7224 */ /* 0x000fe200078e0004 */
[----:B------:R-:W-:Y:S01]  /*3e40*/  UMOV UR6, UR39 ;  /* 0x0000002700067c82 */ /* 0x000fe20008000000 */
[----:B------:R-:W-:Y:S01]  /*3e50*/  IMAD.MOV.U32 R0, RZ, RZ, 0x3f800000 ;  /* 0x3f800000ff007424 */ /* 0x000fe200078e00ff */
[----:B------:R-:W-:Y:S01]  /*3e60*/  ULDC UR34, c[0x0][0x988] ;  /* 0x0002620000227ab9 */ /* 0x000fe20000000800 */
[----:B------:R-:W-:-:S07]  /*3e70*/  IMAD.MOV.U32 R87, RZ, RZ, RZ ;  /* 0x000000ffff577224 */ /* 0x000fce00078e00ff */
.L_x_2396:
[----:B------:R-:W-:-:S04]  /*3e80*/  UISETP.NE.AND UP0, UPT, UR6, 0x1, UPT ;  /* 0x000000010600788c */ /* 0x000fc8000bf05270 */
[----:B------:R-:W-:-:S04]  /*3e90*/  USEL UR38, URZ, 0x1, UP0 ;  /* 0x000000013f267887 */ /* 0x000fc80008000000 */
[----:B------:R-:W-:Y:S01]  /*3ea0*/  ULOP3.LUT UR38, UR5, UR38, URZ, 0x3c, !UPT ;  /* 0x0000002605267292 */ /* 0x000fe2000f8e3c3f */
[----:B------:R-:W-:Y:S11]  /*3eb0*/  @!P0 BRA `(.L_x_2386) ;  /* 0x0000000000048947 */ /* 0x000ff60003800000 */
[----:B------:R-:W-:Y:S01]  /*3ec0*/  BPT.TRAP 0x1 ;  /* 0x000000040000795c */ /* 0x000fe20000300000 */
.L_x_2386:
        /* <DEDUP_REMOVED lines=9> */
.L_x_2387:
[----:B-1----:R-:W-:Y:S05]  /*3f60*/  @P1 BRA `(.L_x_2388) ;  /* 0x0000000000081947 */ /* 0x002fea0003800000 */
[----:B------:R-:W1:Y:S02]  /*3f70*/  SYNCS.PHASECHK.TRANS64.TRYWAIT P1, [UR7+0x2a830], R4 ;  /* 0x02a83004ff0075a7 */ /* 0x000e640008020147 */
[----:B-1----:R-:W-:Y:S05]  /*3f80*/  @!P1 BRA `(.L_x_2389) ;  /* 0x000000e000609947 */ /* 0x002fea0003800000 */
.L_x_2388:
        /* <DEDUP_REMOVED lines=143> */
.L_x_2390:
[----:B------:R-:W-:Y:S01]  /*4880*/  ULEA UR10, UR6, UR40, 0x3 ;  /* 0x00000028060a7291 */ /* 0x000fe2000f8e183f */
[----:B------:R-:W-:-:S05]  /*4890*/  IMAD.U32 R0, RZ, RZ, UR5 ;  /* 0x00000005ff007e24 */ /* 0x000fca000f8e00ff */
[----:B------:R-:W-:-:S04]  /*48a0*/  SHF.L.U32 R0, R0, 0x1f, RZ ;  /* 0x0000001f00007819 */ /* 0x000fc800000006ff */
[----:B------:R2:W3:Y:S01]  /*48b0*/  SYNCS.PHASECHK.TRANS64.TRYWAIT P1, [UR10+0x2a850], R0 ;  /* 0x02a85000ff0075a7 */ /* 0x0004e2000802014a */
[----:B------:R-:W-:Y:S05]  /*48c0*/  @!P0 BRA `(.L_x_2391) ;  /* 0x0000000000048947 */ /* 0x000fea0003800000 */
[----:B------:R-:W-:Y:S01]  /*48d0*/  BPT.TRAP 0x1 ;  /* 0x000000040000795c */ /* 0x000fe20000300000 */
.L_x_2391:
[----:B---3--:R-:W-:Y:S05]  /*48e0*/  @P1 BRA `(.L_x_2392) ;  /* 0x0000000000081947 */ /* 0x008fea0003800000 */
[----:B------:R-:W3:Y:S02]  /*48f0*/  SYNCS.PHASECHK.TRANS64.TRYWAIT P1, [UR10+0x2a850], R0 ;  /* 0x02a85000ff0075a7 */ /* 0x000ee4000802014a */
[----:B---3--:R-:W-:Y:S05]  /*4900*/  @!P1 BRA `(.L_x_2393) ;  /* 0x000000d800189947 */ /* 0x008fea0003800000 */
.L_x_2392:
        /* <DEDUP_REMOVED lines=37> */
.L_x_2394:
[----:B------:R-:W-:Y:S01]  /*4b60*/  R2UR UR5, R170 ;  /* 0x00000000aa0572ca */ /* 0x000fe200000e0000 */
[----:B-12---:R-:W-:Y:S01]  /*4b70*/  VIADD R0, R18, UR43 ;  /* 0x0000002b12007c36 */ /* 0x006fe20008000000 */
[----:B------:R-:W-:Y:S01]  /*4b80*/  UMOV UR14, UR34 ;  /* 0x00000022000e7c82 */ /* 0x000fe20008000000 */
[----:B------:R-:W-:Y:S01]  /*4b90*/  IMAD.U32 R13, RZ, RZ, UR42 ;  /* 0x0000002aff0d7e24 */ /* 0x000fe2000f8e00ff */
[----:B------:R-:W1:Y:S01]  /*4ba0*/  S2UR UR6, SR_CgaCtaId ;  /* 0x00000000000679c3 */ /* 0x000e620000008800 */
[----:B------:R-:W-:-:S08]  /*4bb0*/  UIADD3 UR7, UR7, 0x2a840, URZ ;  /* 0x0002a84007077890 */ /* 0x000fd0000fffe03f */
[----:B------:R-:W-:-:S06]  /*4bc0*/  UISETP.NE.AND UP0, UPT, UR5, URZ, UPT ;  /* 0x0000003f0500728c */ /* 0x000fcc000bf05270 */
[----:B------:R-:W-:Y:S02]  /*4bd0*/  PLOP3.LUT P1, PT, PT, PT, UP0, 0x80, 0x0 ;  /* 0x000000000000781c */ /* 0x000fe40003f2f008 */
[----:B------:R-:W-:-:S03]  /*4be0*/  PLOP3.LUT P2, PT, PT, PT, UP0, 0x80, 0x0 ;  /* 0x000000000000781c */ /* 0x000fc60003f4f008 */
[----:B------:R-:W-:Y:S01]  /*4bf0*/  @UP0 ULDC UR5, c[0x0][0x44c] ;  /* 0x0001130000050ab9 */ /* 0x000fe20000000800 */
[----:B-1----:R-:W-:-:S07]  /*4c00*/  UPRMT UR7, UR6, 0x654, UR7 ;  /* 0x0000065406077896 */ /* 0x002fce0008000007 */
[----:B0-----:R-:W-:Y:S01]  /*4c10*/  @P1 IMAD.HI.U32 R4, R0, UR5, RZ ;  /* 0x0000000500041c27 */ /* 0x001fe2000f8e00ff */
[----:B------:R-:W-:-:S04]  /*4c20*/  @UP0 ULDC UR5, c[0x0][0x450] ;  /* 0x0001140000050ab9 */ /* 0x000fc80000000800 */
[----:B------:R-:W-:Y:S01]  /*4c30*/  @P2 SHF.R.U32.HI R0, RZ, UR5, R4 ;  /* 0x00000005ff002c19 */ /* 0x000fe20008011604 */
[----:B------:R-:W-:Y:S01]  /*4c40*/  UIMAD UR5, UR4, -0x60, URZ ;  /* 0xffffffa0040578a4 */ /* 0x000fe2000f8e023f */
[----:B------:R-:W-:Y:S03]  /*4c50*/  SYNCS.ARRIVE.TRANS64.RED.A1T0 RZ, [UR7], RZ ;  /* 0x000000ffffff79a7 */ /* 0x000fe60008100407 */
[----:B------:R-:W0:Y:S02]  /*4c60*/  SHFL.IDX PT, R5, R0, RZ, 0x1c1f ;  /* 0x001c1fff00057589 */ /* 0x000e2400000e0000 */
[----:B------:R-:W-:-:S05]  /*4c70*/  IMAD.U32 R4, RZ, RZ, UR5 ;  /* 0x00000005ff047e24 */ /* 0x000fca000f8e00ff */
[----:B------:R-:W-:-:S04]  /*4c80*/  IADD3 R4, -R17, 0x1, R4 ;  /* 0x0000000111047810 */ /* 0x000fc80007ffe104 */
[----:B------:R-:W-:-:S04]  /*4c90*/  IADD3 R4, -R13, UR60, R4 ;  /* 0x0000003c0d047c10 */ /* 0x000fc8000fffe104 */
[----:B0-----:R-:W-:-:S04]  /*4ca0*/  IADD3 R10, R4, R5, RZ ;  /* 0x00000005040a7210 */ /* 0x001fc80007ffe0ff */
[C---:B------:R-:W-:Y:S02]  /*4cb0*/  ISETP.GT.AND P1, PT, R10.reuse, RZ, PT ;  /* 0x000000ff0a00720c */ /* 0x040fe40003f24270 */
[----:B------:R-:W-:Y:S02]  /*4cc0*/  ISETP.GT.AND P2, PT, R10, 0x1, PT ;  /* 0x000000010a00780c */ /* 0x000fe40003f44270 */
[----:B------:R-:W-:Y:S02]  /*4cd0*/  FSEL R13, R88, -INF , P1 ;  /* 0xff800000580d7808 */ /* 0x000fe40000800000 */
[----:B------:R-:W-:Y:S02]  /*4ce0*/  ISETP.GT.AND P1, PT, R10, 0x8, PT ;  /* 0x000000080a00780c */ /* 0x000fe40003f24270 */
[----:B------:R-:W-:Y:S02]  /*4cf0*/  FSEL R89, R89, -INF , P2 ;  /* 0xff80000059597808 */ /* 0x000fe40001000000 */
[----:B------:R-:W-:-:S02]  /*4d00*/  FMNMX.FTZ R14, R13, R12, !PT ;  /* 0x0000000c0d0e7209 */ /* 0x000fc40007810000 */
        /* <DEDUP_REMOVED lines=65> */
[----:B------:R-:W0:Y:S02]  /*5120*/  SHFL.IDX PT, R15, R0, 0x1, 0x1c1f ;  /* 0x003c1f00000f7f89 */ /* 0x000e2400000e0000 */
[----:B------:R-:W-:-:S05]  /*5130*/  FMNMX.FTZ R14, R133, R10, !PT ;  /* 0x0000000a850e7209 */ /* 0x000fca0007810000 */
[----:B------:R-:W1:Y:S01]  /*5140*/  SHFL.BFLY PT, R21, R14, 0x2, 0x1f ;  /* 0x0c401f000e157f89 */ /* 0x000e6200000e0000 */
[----:B0-----:R-:W-:-:S05]  /*5150*/  IMAD.IADD R10, R4, 0x1, R15 ;  /* 0x00000001040a7824 */ /* 0x001fca00078e020f */
[----:B------:R-:W-:Y:S02]  /*5160*/  ISETP.GT.AND P1, PT, R10, RZ, PT ;  /* 0x000000ff0a00720c */ /* 0x000fe40003f24270 */
[----:B-1----:R-:W-:Y:S02]  /*5170*/  FMNMX.FTZ R21, R14, R21, !PT ;  /* 0x000000150e157209 */ /* 0x002fe40007810000 */
[----:B------:R-:W-:Y:S02]  /*5180*/  ISETP.GT.AND P2, PT, R10, 0x1, PT ;  /* 0x000000010a00780c */ /* 0x000fe40003f44270 */
[----:B------:R-:W-:Y:S01]  /*5190*/  FSEL R90, R90, -INF , P1 ;  /* 0xff8000005a5a7808 */ /* 0x000fe20000800000 */
[----:B------:R-:W0:Y:S01]  /*51a0*/  SHFL.BFLY PT, R20, R21, 0x1, 0x1f ;  /* 0x0c201f0015147f89 */ /* 0x000e2200000e0000 */
[----:B------:R-:W-:Y:S02]  /*51b0*/  ISETP.GT.AND P3, PT, R10, 0x8, PT ;  /* 0x000000080a00780c */ /* 0x000fe40003f64270 */
[----:B------:R-:W-:-:S02]  /*51c0*/  FSEL R91, R91, -INF , P2 ;  /* 0xff8000005b5b7808 */ /* 0x000fc40001000000 */
[----:B------:R-:W-:Y:S02]  /*51d0*/  FMNMX.FTZ R0, R90, R11, !PT ;  /* 0x0000000b5a007209 */ /* 0x000fe40007810000 */
[----:B------:R-:W-:Y:S02]  /*51e0*/  ISETP.GT.AND P4, PT, R10, 0x9, PT ;  /* 0x000000090a00780c */ /* 0x000fe40003f84270 */
[----:B------:R-:W-:Y:S02]  /*51f0*/  FSEL R94, R94, -INF , P3 ;  /* 0xff8000005e5e7808 */ /* 0x000fe40001800000 */
[----:B------:R-:W-:Y:S02]  /*5200*/  FMNMX.FTZ R15, R91, R0, !PT ;  /* 0x000000005b0f7209 */ /* 0x000fe40007810000 */
[----:B------:R-:W-:Y:S02]  /*5210*/  ISETP.GT.AND P2, PT, R10, 0x10, PT ;  /* 0x000000100a00780c */ /* 0x000fe40003f44270 */
[----:B------:R-:W-:-:S02]  /*5220*/  FSEL R95, R95, -INF , P4 ;  /* 0xff8000005f5f7808 */ /* 0x000fc40002000000 */
[----:B------:R-:W-:Y:S02]  /*5230*/  ISETP.GT.AND P3, PT, R10, 0x11, PT ;  /* 0x000000110a00780c */ /* 0x000fe40003f64270 */
[----:B------:R-:W-:Y:S02]  /*5240*/  FSEL R98, R98, -INF , P2 ;  /* 0xff80000062627808 */ /* 0x000fe40001000000 */
[C---:B------:R-:W-:Y:S02]  /*5250*/  ISETP.GT.AND P2, PT, R10.reuse, 0x18, PT ;  /* 0x000000180a00780c */ /* 0x040fe40003f44270 */
[----:B------:R-:W-:Y:S02]  /*5260*/  FSEL R99, R99, -INF , P3 ;  /* 0xff80000063637808 */ /* 0x000fe40001800000 */
[----:B0-----:R-:W-:Y:S02]  /*5270*/  FMNMX.FTZ R4, R21, R20, !PT ;  /* 0x0000001415047209 */ /* 0x001fe40007810000 */
[----:B------:R-:W-:-:S02]  /*5280*/  ISETP.GT.AND P3, PT, R10, 0x19, PT ;  /* 0x000000190a00780c */ /* 0x000fc40003f64270 */
[C---:B------:R-:W-:Y:S01]  /*5290*/  FSETP.NEU.FTZ.AND P1, PT, R4.reuse, -INF , PT ;  /* 0xff8000000400780b */ /* 0x040fe20003f3d000 */
[----:B------:R-:W-:Y:S01]  /*52a0*/  FMUL.FTZ R14, R4, UR14 ;  /* 0x0000000e040e7c20 */ /* 0x000fe20008410000 */
[----:B------:R-:W-:Y:S02]  /*52b0*/  FSEL R102, R102, -INF , P2 ;  /* 0xff80000066667808 */ /* 0x000fe40001000000 */
[----:B------:R-:W-:Y:S02]  /*52c0*/  ISETP.GT.AND P2, PT, R10, 0x20, PT ;  /* 0x000000200a00780c */ /* 0x000fe40003f44270 */
[----:B------:R-:W-:Y:S02]  /*52d0*/  FSEL R0, R14, RZ, P1 ;  /* 0x000000ff0e007208 */ /* 0x000fe40000800000 */
[----:B------:R-:W-:Y:S02]  /*52e0*/  FMNMX.FTZ R14, R94, R15, !PT ;  /* 0x0000000f5e0e7209 */ /* 0x000fe40007810000 */
[----:B------:R-:W-:Y:S01]  /*52f0*/  FSEL R103, R103, -INF , P3 ;  /* 0xff80000067677808 */ /* 0x000fe20001800000 */
[--C-:B------:R-:W-:Y:S01]  /*5300*/  FFMA.FTZ R158, R5, UR14, -R0.reuse ;  /* 0x0000000e059e7c23 */ /* 0x100fe20008010800 */
[----:B------:R-:W-:Y:S01]  /*5310*/  FMNMX.FTZ R15, R95, R14, !PT ;  /* 0x0000000e5f0f7209 */ /* 0x000fe20007810000 */
[--C-:B------:R-:W-:Y:S01]  /*5320*/  FFMA.FTZ R156, R89, UR14, -R0.reuse ;  /* 0x0000000e599c7c23 */ /* 0x100fe20008010800 */
[----:B------:R-:W-:Y:S01]  /*5330*/  ISETP.GT.AND P3, PT, R10, 0x21, PT ;  /* 0x000000210a00780c */ /* 0x000fe20003f64270 */
[--C-:B------:R-:W-:Y:S01]  /*5340*/  FFMA.FTZ R21, R97, UR14, -R0.reuse ;  /* 0x0000000e61157c23 */ /* 0x100fe20008010800 */
[----:B------:R-:W-:Y:S01]  /*5350*/  FMNMX.FTZ R14, R98, R15, !PT ;  /* 0x0000000f620e7209 */ /* 0x000fe20007810000 */
[--C-:B------:R-:W-:Y:S01]  /*5360*/  FFMA.FTZ R89, R101, UR14, -R0.reuse ;  /* 0x0000000e65597c23 */ /* 0x100fe20008010800 */
        /* <DEDUP_REMOVED lines=73> */
[----:B------:R-:W-:Y:S02]  /*5800*/  FSEL R135, R135, -INF , P3 ;  /* 0xff80000087877808 */ /* 0x000fe40001800000 */
        /* <DEDUP_REMOVED lines=15> */
[C---:B------:R-:W-:Y:S02]  /*5900*/  FMUL.FTZ R14, R5.reuse, UR14 ;  /* 0x0000000e050e7c20 */ /* 0x040fe40008410000 */
[----:B------:R-:W-:Y:S01]  /*5910*/  MUFU.EX2 R105, R105 ;  /* 0x0000006900697308 */ /* 0x000fe20000000800 */
[----:B------:R-:W-:Y:S02]  /*5920*/  FSEL R0, R5, RZ, P2 ;  /* 0x000000ff05007208 */ /* 0x000fe40001000000 */
[----:B------:R-:W-:-:S03]  /*5930*/  FSEL R14, R14, RZ, P2 ;  /* 0x000000ff0e0e7208 */ /* 0x000fc60001000000 */
[----:B------:R-:W-:Y:S02]  /*5940*/  FADD.FTZ R0, -R0, R11 ;  /* 0x0000000b00007221 */ /* 0x000fe40000010100 */
[----:B------:R-:W-:Y:S01]  /*5950*/  MUFU.EX2 R140, R140 ;  /* 0x0000008c008c7308 */ /* 0x000fe20000000800 */
[--C-:B------:R-:W-:Y:S01]  /*5960*/  FFMA.FTZ R20, R91, UR14, -R14.reuse ;  /* 0x0000000e5b147c23 */ /* 0x100fe2000801080e */
[----:B------:R-:W-:Y:S01]  /*5970*/  FSEL R91, R4, RZ, P1 ;  /* 0x000000ff045b7208 */ /* 0x000fe20000800000 */
[--C-:B------:R-:W-:Y:S01]  /*5980*/  FFMA.FTZ R157, R90, UR14, -R14.reuse ;  /* 0x0000000e5a9d7c23 */ /* 0x100fe2000801080e */
[----:B------:R-:W-:Y:S01]  /*5990*/  FMUL.FTZ R0, R0, UR14 ;  /* 0x0000000e00007c20 */ /* 0x000fe20008410000 */
[--C-:B------:R-:W-:Y:S01]  /*59a0*/  FFMA.FTZ R159, R94, UR14, -R14.reuse ;  /* 0x0000000e5e9f7c23 */ /* 0x100fe2000801080e */
[----:B------:R-:W-:Y:S01]  /*59b0*/  FFMA.FTZ R88, R95, UR14, -R14 ;  /* 0x0000000e5f587c23 */ /* 0x000fe2000801080e */
[----:B------:R-:W-:Y:S01]  /*59c0*/  FADD.FTZ R91, -R91, R12 ;  /* 0x0000000c5b5b7221 */ /* 0x000fe20000010100 */
[----:B------:R-:W-:Y:S01]  /*59d0*/  MUFU.EX2 R20, R20 ;  /* 0x0000001400147308 */ /* 0x000fe20000000800 */
[--C-:B------:R-:W-:Y:S01]  /*59e0*/  FFMA.FTZ R153, R98, UR14, -R14.reuse ;  /* 0x0000000e62997c23 */ /* 0x100fe2000801080e */
[--C-:B------:R-:W-:Y:S01]  /*59f0*/  FFMA.FTZ R90, R99, UR14, -R14.reuse ;  /* 0x0000000e635a7c23 */ /* 0x100fe2000801080e */
[----:B------:R-:W-:Y:S01]  /*5a00*/  FMUL.FTZ R91, R91, UR14 ;  /* 0x0000000e5b5b7c20 */ /* 0x000fe20008410000 */
        /* <DEDUP_REMOVED lines=17> */
[----:B------:R-:W-:-:S03]  /*5b20*/  FFMA.FTZ R134, R134, UR14, -R14 ;  /* 0x0000000e86867c23 */ /* 0x000fc6000801080e */
[----:B------:R-:W1:Y:S01]  /*5b30*/  MUFU.EX2 R0, R0 ;  /* 0x0000000000007308 */ /* 0x000e620000000800 */
[----:B0-----:R-:W-:-:S04]  /*5b40*/  FFMA.FTZ R9, R10, R9, R13 ;  /* 0x000000090a097223 */ /* 0x001fc8000001000d */
[----:B------:R-:W-:-:S03]  /*5b50*/  FADD.FTZ R9, R156, R9 ;  /* 0x000000099c097221 */ /* 0x000fc60000010000 */
[----:B------:R-:W0:Y:S01]  /*5b60*/  MUFU.EX2 R159, R159 ;  /* 0x0000009f009f7308 */ /* 0x000e220000000800 */
[----:B------:R-:W-:-:S07]  /*5b70*/  FADD.FTZ R100, R158, R9 ;  /* 0x000000099e647221 */ /* 0x000fce0000010000 */
[----:B------:R-:W2:Y:S01]  /*5b80*/  MUFU.EX2 R88, R88 ;  /* 0x0000005800587308 */ /* 0x000ea20000000800 */
[----:B-1----:R-:W-:-:S04]  /*5b90*/  FFMA.FTZ R11, R0, R8, R157 ;  /* 0x00000008000b7223 */ /* 0x002fc8000001009d */
[----:B------:R-:W-:Y:S01]  /*5ba0*/  FADD.FTZ R8, R20, R11 ;  /* 0x0000000b14087221 */ /* 0x000fe20000010000 */
[----:B------:R-:W-:Y:S02]  /*5bb0*/  FADD.FTZ R11, R15, R100 ;  /* 0x000000640f0b7221 */ /* 0x000fe40000010000 */
[----:B------:R-:W1:Y:S01]  /*5bc0*/  MUFU.EX2 R153, R153 ;  /* 0x0000009900997308 */ /* 0x000e620000000800 */
[----:B0-----:R-:W-:Y:S01]  /*5bd0*/  FADD.FTZ R9, R159, R8 ;  /* 0x000000089f097221 */ /* 0x001fe20000010000 */
[----:B------:R-:W-:-:S04]  /*5be0*/  FADD.FTZ R100, R152, R11 ;  /* 0x0000000b98647221 */ /* 0x000fc80000010000 */
[----:B------:R-:W-:Y:S01]  /*5bf0*/  FADD.FTZ R11, R21, R100 ;  /* 0x00000064150b7221 */ /* 0x000fe20000010000 */
[--C-:B------:R-:W-:Y:S01]  /*5c00*/  FFMA.FTZ R100, R123, UR14, -R14.reuse ;  /* 0x0000000e7b647c23 */ /* 0x100fe2000801080e */
[----:B------:R-:W0:Y:S01]  /*5c10*/  MUFU.EX2 R90, R90 ;  /* 0x0000005a005a7308 */ /* 0x000e220000000800 */
[----:B--2---:R-:W-:Y:S01]  /*5c20*/  FADD.FTZ R8, R88, R9 ;  /* 0x0000000958087221 */ /* 0x004fe20000010000 */
[----:B------:R-:W-:Y:S01]  /*5c30*/  FADD.FTZ R102, R154, R11 ;  /* 0x0000000b9a667221 */ /* 0x000fe20000010000 */
[----:B------:R-:W-:-:S03]  /*5c40*/  FFMA.FTZ R14, R135, UR14, -R14 ;  /* 0x0000000e870e7c23 */ /* 0x000fc6000801080e */
        /* <DEDUP_REMOVED lines=64> */
.L_x_2395:
[----:B------:R-:W0:Y:S01]  /*6050*/  S2UR UR5, SR_CgaCtaId ;  /* 0x00000000000579c3 */ /* 0x000e220000008800 */
[----:B------:R-:W-:Y:S01]  /*6060*/  UISETP.GT.AND UP0, UPT, UR4, UR11, UPT ;  /* 0x0000000b0400728c */ /* 0x000fe2000bf04270 */
[----:B------:R-:W-:Y:S01]  /*6070*/  F2FP.F16.F32.PACK_AB R151, R12, R151 ;  /* 0x000000970c97723e */ /* 0x000fe200000000ff */
[----:B------:R-:W-:Y:S01]  /*6080*/  UIADD3 UR10, UR10, 0x2a860, URZ ;  /* 0x0002a8600a0a7890 */ /* 0x000fe2000fffe03f */
[----:B------:R-:W-:Y:S01]  /*6090*/  F2FP.F16.F32.PACK_AB R156, R156, R13 ;  /* 0x0000000d9c9c723e */ /* 0x000fe200000000ff */
[----:B------:R-:W-:Y:S01]  /*60a0*/  UIADD3 UR4, UR4, -0x1, URZ ;  /* 0xffffffff04047890 */ /* 0x000fe2000fffe03f */
[----:B------:R-:W-:Y:S01]  /*60b0*/  F2FP.F16.F32.PACK_AB R157, R20, R157 ;  /* 0x0000009d149d723e */ /* 0x000fe200000000ff */
[----:B------:R-:W-:Y:S01]  /*60c0*/  UMOV UR6, UR39 ;  /* 0x0000002700067c82 */ /* 0x000fe20008000000 */
[----:B------:R-:W-:Y:S01]  /*60d0*/  PLOP3.LUT P1, PT, PT, PT, UP0, 0x80, 0x0 ;  /* 0x000000000000781c */ /* 0x000fe20003f2f008 */
        /* <DEDUP_REMOVED lines=27> */
.L_x_2385:
[----:B------:R-:W-:-:S06]  /*6290*/  UISETP.GE.AND UP0, UPT, UR4, UR61, UPT ;  /* 0x0000003d0400728c */ /* 0x000fcc000bf06270 */
[----:B------:R-:W-:-:S13]  /*62a0*/  PLOP3.LUT P1, PT, PT, PT, UP0, 0x80, 0x0 ;  /* 0x000000000000781c */ /* 0x000fda0003f2f008 */
[----:B------:R-:W-:Y:S05]  /*62b0*/  @!P1 BRA `(.L_x_2397) ;  /* 0x0000001c003c9947 */ /* 0x000fea0003800000 */
[----:B------:R-:W-:Y:S01]  /*62c0*/  IMAD.MOV.U32 R12, RZ, RZ, R5 ;  /* 0x000000ffff0c7224 */ /* 0x000fe200078e0005 */
[----:B------:R-:W-:Y:S01]  /*62d0*/  UMOV UR5, UR38 ;  /* 0x0000002600057c82 */ /* 0x000fe20008000000 */
[----:B------:R-:W-:Y:S01]  /*62e0*/  IMAD.MOV.U32 R11, RZ, RZ, R4 ;  /* 0x000000ffff0b7224 */ /* 0x000fe200078e0004 */
[----:B------:R-:W-:Y:S01]  /*62f0*/  UMOV UR6, UR39 ;  /* 0x0000002700067c82 */ /* 0x000fe20008000000 */
[----:B------:R-:W-:-:S05]  /*6300*/  ULDC UR11, c[0x0][0x988] ;  /* 0x00026200000b7ab9 */ /* 0x000fca0000000800 */
.L_x_2408:
[----:B------:R-:W-:-:S04]  /*6310*/  UIADD3 UR10, UR6, 0x1, URZ ;  /* 0x00000001060a7890 */ /* 0x000fc8000fffe03f */
[----:B------:R-:W-:-:S04]  /*6320*/  UISETP.NE.AND UP0, UPT, UR10, 0x2, UPT ;  /* 0x000000020a00788c */ /* 0x000fc8000bf05270 */
[----:B------:R-:W-:Y:S02]  /*6330*/  USEL UR10, UR10, URZ, UP0 ;  /* 0x0000003f0a0a7287 */ /* 0x000fe40008000000 */
[----:B------:R-:W-:-:S04]  /*6340*/  USEL UR38, URZ, 0x1, UP0 ;  /* 0x000000013f267887 */ /* 0x000fc80008000000 */
[----:B------:R-:W-:Y:S01]  /*6350*/  ULOP3.LUT UR38, UR5, UR38, URZ, 0x3c, !UPT ;  /* 0x0000002605267292 */ /* 0x000fe2000f8e3c3f */
[----:B------:R-:W-:Y:S01]  /*6360*/  UMOV UR39, UR10 ;  /* 0x0000000a00277c82 */ /* 0x000fe20008000000 */
[----:B------:R-:W-:Y:S10]  /*6370*/  @!P0 BRA `(.L_x_2398) ;  /* 0x0000000000048947 */ /* 0x000ff40003800000 */
[----:B------:R-:W-:Y:S01]  /*6380*/  BPT.TRAP 0x1 ;  /* 0x000000040000795c */ /* 0x000fe20000300000 */
.L_x_2398:
[----:B------:R-:W-:Y:S01]  /*6390*/  ULEA UR7, UR39, UR40, 0x3 ;  /* 0x0000002827077291 */ /* 0x000fe2000f8e183f */
[----:B------:R-:W-:-:S05]  /*63a0*/  IMAD.U32 R4, RZ, RZ, UR38 ;  /* 0x00000026ff047e24 */ /* 0x000fca000f8e00ff */
[----:B------:R-:W-:-:S04]  /*63b0*/  SHF.L.U32 R4, R4, 0x1f, RZ ;  /* 0x0000001f04047819 */ /* 0x000fc800000006ff */
[----:B------:R0:W1:Y:S01]  /*63c0*/  SYNCS.PHASECHK.TRANS64.TRYWAIT P1, [UR7+0x2a830], R4 ;  /* 0x02a83004ff0075a7 */ /* 0x0000620008020147 */
[----:B------:R-:W-:Y:S05]  /*63d0*/  @!P0 BRA `(.L_x_2399) ;  /* 0x0000000000048947 */ /* 0x000fea0003800000 */
[----:B------:R-:W-:Y:S01]  /*63e0*/  BPT.TRAP 0x1 ;  /* 0x000000040000795c */ /* 0x000fe20000300000 */
.L_x_2399:
[----:B-1----:R-:W-:Y:S05]  /*63f0*/  @P1 BRA `(.L_x_2400) ;  /* 0x0000000000081947 */ /* 0x002fea0003800000 */
[----:B------:R-:W1:Y:S02]  /*6400*/  SYNCS.PHASECHK.TRANS64.TRYWAIT P1, [UR7+0x2a830], R4 ;  /* 0x02a83004ff0075a7 */ /* 0x000e640008020147 */
[----:B-1----:R-:W-:Y:S05]  /*6410*/  @!P1 BRA `(.L_x_2401) ;  /* 0x000000bc006c9947 */ /* 0x002fea0003800000 */
.L_x_2400:
        /* <DEDUP_REMOVED lines=143> */
.L_x_2402:
[----:B------:R-:W-:Y:S01]  /*6d10*/  ULEA UR15, UR6, UR40, 0x3 ;  /* 0x00000028060f7291 */ /* 0x000fe2000f8e183f */
[----:B------:R-:W-:-:S05]  /*6d20*/  IMAD.U32 R0, RZ, RZ, UR5 ;  /* 0x00000005ff007e24 */ /* 0x000fca000f8e00ff */
[----:B------:R-:W-:-:S04]  /*6d30*/  SHF.L.U32 R0, R0, 0x1f, RZ ;  /* 0x0000001f00007819 */ /* 0x000fc800000006ff */
[----:B------:R2:W3:Y:S01]  /*6d40*/  SYNCS.PHASECHK.TRANS64.TRYWAIT P1, [UR15+0x2a850], R0 ;  /* 0x02a85000ff0075a7 */ /* 0x0004e2000802014f */
[----:B------:R-:W-:Y:S05]  /*6d50*/  @!P0 BRA `(.L_x_2403) ;  /* 0x0000000000048947 */ /* 0x000fea0003800000 */
[----:B------:R-:W-:Y:S01]  /*6d60*/  BPT.TRAP 0x1 ;  /* 0x000000040000795c */ /* 0x000fe20000300000 */
.L_x_2403:
[----:B---3--:R-:W-:Y:S05]  /*6d70*/  @P1 BRA `(.L_x_2404) ;  /* 0x0000000000081947 */ /* 0x008fea0003800000 */
[----:B------:R-:W3:Y:S02]  /*6d80*/  SYNCS.PHASECHK.TRANS64.TRYWAIT P1, [UR15+0x2a850], R0 ;  /* 0x02a85000ff0075a7 */ /* 0x000ee4000802014f */
[----:B---3--:R-:W-:Y:S05]  /*6d90*/  @!P1 BRA `(.L_x_2405) ;  /* 0x000000b400249947 */ /* 0x008fea0003800000 */
.L_x_2404:
        /* <DEDUP_REMOVED lines=37> */
.L_x_2406:
[----:B01----:R-:W-:Y:S01]  /*6ff0*/  FMNMX.FTZ R4, R90, R12, !PT ;  /* 0x0000000c5a047209 */ /* 0x003fe20007810000 */
[----:B------:R-:W-:Y:S01]  /*7000*/  UMOV UR14, UR11 ;  /* 0x0000000b000e7c82 */ /* 0x000fe20008000000 */
[----:B--2---:R-:W-:Y:S01]  /*7010*/  FMNMX.FTZ R0, R88, R11, !PT ;  /* 0x0000000b58007209 */ /* 0x004fe20007810000 */
[----:B------:R-:W0:Y:S01]  /*7020*/  S2UR UR6, SR_CgaCtaId ;  /* 0x00000000000679c3 */ /* 0x000e220000008800 */
[----:B------:R-:W-:Y:S01]  /*7030*/  FMNMX.FTZ R13, R91, R4, !PT ;  /* 0x000000045b0d7209 */ /* 0x000fe20007810000 */
[----:B------:R-:W-:Y:S01]  /*7040*/  ULEA UR5, UR10, UR40, 0x3 ;  /* 0x000000280a057291 */ /* 0x000fe2000f8e183f */
[----:B------:R-:W-:Y:S02]  /*7050*/  FMNMX.FTZ R5, R89, R0, !PT ;  /* 0x0000000059057209 */ /* 0x000fe40007810000 */
[----:B------:R-:W-:Y:S01]  /*7060*/  FMNMX.FTZ R4, R94, R13, !PT ;  /* 0x0000000d5e047209 */ /* 0x000fe20007810000 */
[----:B------:R-:W-:Y:S01]  /*7070*/  UIADD3 UR5, UR5, 0x2a840, URZ ;  /* 0x0002a84005057890 */ /* 0x000fe2000fffe03f */
        /* <DEDUP_REMOVED lines=8> */
[----:B------:R-:W-:Y:S01]  /*7100*/  FMNMX.FTZ R0, R100, R5, !PT ;  /* 0x0000000564007209 */ /* 0x000fe20007810000 */
[----:B0-----:R-:W-:Y:S01]  /*7110*/  UPRMT UR5, UR6, 0x654, UR5 ;  /* 0x0000065406057896 */ /* 0x001fe20008000005 */
[----:B------:R-:W-:Y:S02]  /*7120*/  FMNMX.FTZ R13, R103, R4, !PT ;  /* 0x00000004670d7209 */ /* 0x000fe40007810000 */
[----:B------:R-:W-:Y:S02]  /*7130*/  FMNMX.FTZ R5, R101, R0, !PT ;  /* 0x0000000065057209 */ /* 0x000fe40007810000 */
[----:B------:R-:W-:Y:S02]  /*7140*/  FMNMX.FTZ R4, R106, R13, !PT ;  /* 0x0000000d6a047209 */ /* 0x000fe40007810000 */
[----:B------:R-:W-:-:S02]  /*7150*/  FMNMX.FTZ R0, R104, R5, !PT ;  /* 0x0000000568007209 */ /* 0x000fc40007810000 */
[----:B------:R-:W-:Y:S01]  /*7160*/  FMNMX.FTZ R13, R107, R4, !PT ;  /* 0x000000046b0d7209 */ /* 0x000fe20007810000 */
[----:B------:R-:W-:Y:S01]  /*7170*/  SYNCS.ARRIVE.TRANS64.RED.A1T0 RZ, [UR5], RZ ;  /* 0x000000ffffff79a7 */ /* 0x000fe20008100405 */
        /* <DEDUP_REMOVED lines=36> */
[----:B-1----:R-:W-:-:S03]  /*73c0*/  FMNMX.FTZ R4, R13, R4, !PT ;  /* 0x000000040d047209 */ /* 0x002fc60007810000 */
[----:B------:R-:W-:Y:S02]  /*73d0*/  FADD.FTZ R0, -R5, R12 ;  /* 0x0000000c05007221 */ /* 0x000fe40000010100 */
[C---:B------:R-:W-:Y:S01]  /*73e0*/  FMUL.FTZ R12, R4.reuse, UR14 ;  /* 0x0000000e040c7c20 */ /* 0x040fe20008410000 */
[----:B------:R-:W-:Y:S01]  /*73f0*/  FADD.FTZ R11, -R4, R11 ;  /* 0x0000000b040b7221 */ /* 0x000fe20000010100 */
[----:B------:R-:W-:Y:S02]  /*7400*/  FMUL.FTZ R0, R0, UR14 ;  /* 0x0000000e00007c20 */ /* 0x000fe40008410000 */
[--C-:B------:R-:W-:Y:S01]  /*7410*/  FFMA.FTZ R156, R89, UR14, -R12.reuse ;  /* 0x0000000e599c7c23 */ /* 0x100fe2000801080c */
[--C-:B------:R-:W-:Y:S01]  /*7420*/  FFMA.FTZ R13, R93, UR14, -R12.reuse ;  /* 0x0000000e5d0d7c23 */ /* 0x100fe2000801080c */
[--C-:B------:R-:W-:Y:S01]  /*7430*/  FFMA.FTZ R15, R97, UR14, -R12.reuse ;  /* 0x0000000e610f7c23 */ /* 0x100fe2000801080c */
[--C-:B------:R-:W-:Y:S01]  /*7440*/  FFMA.FTZ R21, R101, UR14, -R12.reuse ;  /* 0x0000000e65157c23 */ /* 0x100fe2000801080c */
[----:B------:R-:W-:Y:S01]  /*7450*/  FMUL.FTZ R14, R11, UR14 ;  /* 0x0000000e0b0e7c20 */ /* 0x000fe20008410000 */
[--C-:B------:R-:W-:Y:S01]  /*7460*/  FFMA.FTZ R89, R105, UR14, -R12.reuse ;  /* 0x0000000e69597c23 */ /* 0x100fe2000801080c */
        /* <DEDUP_REMOVED lines=18> */
[----:B------:R-:W-:Y:S01]  /*7590*/  FFMA.FTZ R117, R133, UR14, -R12 ;  /* 0x0000000e85757c23 */ /* 0x000fe2000801080c */
[----:B------:R-:W-:Y:S01]  /*75a0*/  FMUL.FTZ R12, R5, UR14 ;  /* 0x0000000e050c7c20 */ /* 0x000fe20008410000 */
[----:B------:R0:W-:Y:S03]  /*75b0*/  MUFU.EX2 R10, R14 ;  /* 0x0000000e000a7308 */ /* 0x0001e60000000800 */
[--C-:B------:R-:W-:Y:S01]  /*75c0*/  FFMA.FTZ R157, R90, UR14, -R12.reuse ;  /* 0x0000000e5a9d7c23 */ /* 0x100fe2000801080c */
[--C-:B------:R-:W-:Y:S01]  /*75d0*/  FFMA.FTZ R159, R94, UR14, -R12.reuse ;  /* 0x0000000e5e9f7c23 */ /* 0x100fe2000801080c */
[--C-:B------:R-:W-:Y:S01]  /*75e0*/  FFMA.FTZ R20, R95, UR14, -R12.reuse ;  /* 0x0000000e5f147c23 */ /* 0x100fe2000801080c */
[--C-:B------:R-:W-:Y:S01]  /*75f0*/  FFMA.FTZ R153, R98, UR14, -R12.reuse ;  /* 0x0000000e62997c23 */ /* 0x100fe2000801080c */
[--C-:B------:R-:W-:Y:S01]  /*7600*/  FFMA.FTZ R88, R99, UR14, -R12.reuse ;  /* 0x0000000e63587c23 */ /* 0x100fe2000801080c */
[----:B------:R-:W1:Y:S01]  /*7610*/  MUFU.EX2 R11, R11 ;  /* 0x0000000b000b7308 */ /* 0x000e620000000800 */
[--C-:B0-----:R-:W-:Y:S01]  /*7620*/  FFMA.FTZ R14, R91, UR14, -R12.reuse ;  /* 0x0000000e5b0e7c23 */ /* 0x101fe2000801080c */
        /* <DEDUP_REMOVED lines=15> */
[----:B-1----:R-:W-:Y:S01]  /*7720*/  FFMA.FTZ R9, R10, R9, R11 ;  /* 0x000000090a097223 */ /* 0x002fe2000001000b */
[--C-:B------:R-:W-:Y:S01]  /*7730*/  FFMA.FTZ R130, R130, UR14, -R12.reuse ;  /* 0x0000000e82827c23 */ /* 0x100fe2000801080c */
[--C-:B------:R-:W-:Y:S01]  /*7740*/  FFMA.FTZ R131, R131, UR14, -R12.reuse ;  /* 0x0000000e83837c23 */ /* 0x100fe2000801080c */
[----:B------:R-:W-:-:S04]  /*7750*/  FFMA.FTZ R134, R134, UR14, -R12 ;  /* 0x0000000e86867c23 */ /* 0x000fc8000801080c */
[----:B------:R-:W1:Y:S08]  /*7760*/  MUFU.EX2 R156, R156 ;  /* 0x0000009c009c7308 */ /* 0x000e700000000800 */
[----:B------:R-:W2:Y:S01]  /*7770*/  MUFU.EX2 R14, R14 ;  /* 0x0000000e000e7308 */ /* 0x000ea20000000800 */
[----:B0-----:R-:W-:-:S07]  /*7780*/  FFMA.FTZ R91, R0, R8, R157 ;  /* 0x00000008005b7223 */ /* 0x001fce000001009d */
        /* <DEDUP_REMOVED lines=18> */
[--C-:B------:R-:W-:Y:S01]  /*78b0*/  FFMA.FTZ R100, R123, UR14, -R12.reuse ;  /* 0x0000000e7b647c23 */ /* 0x100fe2000801080c */
[----:B------:R-:W-:-:S05]  /*78c0*/  FFMA.FTZ R12, R135, UR14, -R12 ;  /* 0x0000000e870c7c23 */ /* 0x000fca000801080c */
        /* <DEDUP_REMOVED lines=74> */
.L_x_2407:
        /* <DEDUP_REMOVED lines=36> */
.L_x_2397:
        /* <DEDUP_REMOVED lines=67> */
.L_x_2409:
[----:B------:R-:W-:Y:S01]  /*83e0*/  ULEA UR5, UR39, UR40, 0x3 ;  /* 0x0000002827057291 */ /* 0x000fe2000f8e183f */
[----:B------:R-:W-:-:S05]  /*83f0*/  IMAD.U32 R0, RZ, RZ, UR38 ;  /* 0x00000026ff007e24 */ /* 0x000fca000f8e00ff */
[----:B------:R-:W-:-:S04]  /*8400*/  SHF.L.U32 R0, R0, 0x1f, RZ ;  /* 0x0000001f00007819 */ /* 0x000fc800000006ff */
[----:B------:R0:W1:Y:S01]  /*8410*/  SYNCS.PHASECHK.TRANS64.TRYWAIT P1, [UR5+0x2a850], R0 ;  /* 0x02a85000ff0075a7 */ /* 0x0000620008020145 */
[----:B------:R-:W-:Y:S05]  /*8420*/  @!P0 BRA `(.L_x_2410) ;  /* 0x0000000000048947 */ /* 0x000fea0003800000 */
[----:B------:R-:W-:Y:S01]  /*8430*/  BPT.TRAP 0x1 ;  /* 0x000000040000795c */ /* 0x000fe20000300000 */
.L_x_2410:
[----:B-1----:R-:W-:Y:S05]  /*8440*/  @P1 BRA `(.L_x_2411) ;  /* 0x0000000000081947 */ /* 0x002fea0003800000 */
[----:B------:R-:W1:Y:S02]  /*8450*/  SYNCS.PHASECHK.TRANS64.TRYWAIT P1, [UR5+0x2a850], R0 ;  /* 0x02a85000ff0075a7 */ /* 0x000e640008020145 */
[----:B-1----:R-:W-:Y:S05]  /*8460*/  @!P1 BRA `(.L_x_2412) ;  /* 0x0000009c00889947 */ /* 0x002fea0003800000 */
.L_x_2411:
[----:B------:R-:W-:Y:S01]  /*8470*/  UIADD3 UR40, UR40, 0x400, URZ ;  /* 0x0000040028287890 */ /* 0x000fe2000fffe03f */
[----:B------:R-:W-:Y:S01]  /*8480*/  WARPGROUP.ARRIVE ;  /* 0x00000000000079c5 */ /* 0x000fe20000000000 */
[----:B------:R-:W-:Y:S01]  /*8490*/  UMOV UR7, 0x40000040 ;  /* 0x4000004000077882 */ /* 0x000fe20000000000 */
[----:B01----:R-:W0:Y:S01]  /*84a0*/  SHFL.BFLY PT, R0, R9, 0x2, 0x1f ;  /* 0x0c401f0009007f89 */ /* 0x003e2200000e0000 */
[----:B------:R-:W-:Y:S01]  /*84b0*/  USHF.R.U32.HI UR40, URZ, 0x4, UR40 ;  /* 0x000000043f287899 */ /* 0x000fe20008011628 */
[----:B------:R-:W-:Y:S02]  /*84c0*/  IMAD.MOV.U32 R6, RZ, RZ, RZ ;  /* 0x000000ffff067224 */ /* 0x000fe400078e00ff */
[----:B------:R-:W1:Y:S01]  /*84d0*/  SHFL.BFLY PT, R3, R8, 0x2, 0x1f ;  /* 0x0c401f0008037f89 */ /* 0x000e6200000e0000 */
[----:B------:R-:W-:Y:S01]  /*84e0*/  ULOP3.LUT UR40, UR40, 0x3fff, URZ, 0xc0, !UPT ;  /* 0x00003fff28287892 */ /* 0x000fe2000f8ec03f */
[----:B------:R-:W-:Y:S02]  /*84f0*/  IMAD.U32 R13, RZ, RZ, UR14 ;  /* 0x0000000eff0d7e24 */ /* 0x000fe4000f8e00ff */
[----:B------:R-:W-:Y:S01]  /*8500*/  IMAD.MOV.U32 R96, RZ, RZ, -0x800000 ;  /* 0xff800000ff607424 */ /* 0x000fe200078e00ff */
[----:B------:R-:W-:-:S04]  /*8510*/  ULOP3.LUT UR4, UR40, 0x3000000, URZ, 0xfc, !UPT ;  /* 0x0300000028047892 */ /* 0x000fc8000f8efc3f */
[----:B------:R-:W-:-:S07]  /*8520*/  UIMAD UR4, UR39, 0x600, UR4 ;  /* 0x00000600270478a4 */ /* 0x000fce000f8e0204 */
[----:B------:R-:W-:Y:S02]  /*8530*/  UMOV UR6, UR4 ;  /* 0x0000000400067c82 */ /* 0x000fe40008000000 */
[----:B------:R-:W-:Y:S01]  /*8540*/  HGMMA.64x128x16.F32 R24, R156, gdesc[UR4].tnspB, R24, gsb0 ;  /* 0x41e000049c187df0 */ /* 0x000fe20008000818 */
[----:B------:R-:W-:Y:S01]  /*8550*/  UIADD3 UR6, UR4, 0x80, URZ ;  /* 0x0000008004067890 */ /* 0x000fe2000fffe03f */
[----:B0-----:R-:W-:Y:S01]  /*8560*/  FADD.FTZ R0, R0, R9 ;  /* 0x0000000900007221 */ /* 0x001fe20000010000 */
[----:B------:R-:W-:Y:S01]  /*8570*/  UMOV UR7, 0x40000040 ;  /* 0x4000004000077882 */ /* 0x000fe20000000000 */
[----:B-1----:R-:W-:Y:S01]  /*8580*/  FADD.FTZ R2, R3, R8 ;  /* 0x0000000803027221 */ /* 0x002fe20000010000 */
[----:B------:R-:W-:Y:S02]  /*8590*/  IMAD.MOV.U32 R8, RZ, RZ, RZ ;  /* 0x000000ffff087224 */ /* 0x000fe400078e00ff */
[----:B------:R-:W0:Y:S04]  /*85a0*/  SHFL.BFLY PT, R3, R0, 0x1, 0x1f ;  /* 0x0c201f0000037f89 */ /* 0x000e2800000e0000 */
[----:B------:R-:W1:Y:S01]  /*85b0*/  SHFL.BFLY PT, R7, R2, 0x1, 0x1f ;  /* 0x0c201f0002077f89 */ /* 0x000e6200000e0000 */
[----:B0-----:R-:W-:Y:S01]  /*85c0*/  FADD.FTZ R11, R0, R3 ;  /* 0x00000003000b7221 */ /* 0x001fe20000010000 */
[----:B------:R-:W-:-:S02]  /*85d0*/  IMAD.U32 R3, RZ, RZ, UR14 ;  /* 0x0000000eff037e24 */ /* 0x000fc4000f8e00ff */
[----:B------:R-:W-:Y:S02]  /*85e0*/  IMAD.MOV.U32 R0, RZ, RZ, -0x800000 ;  /* 0xff800000ff007424 */ /* 0x000fe400078e00ff */
[----:B-1----:R-:W-:Y:S01]  /*85f0*/  FADD.FTZ R12, R2, R7 ;  /* 0x00000007020c7221 */ /* 0x002fe20000010000 */
[----:B------:R-:W-:-:S04]  /*8600*/  FSETP.NE.FTZ.AND P1, PT, R11, RZ, PT ;  /* 0x000000ff0b00720b */ /* 0x000fc80003f35000 */
[----:B------:R-:W-:-:S09]  /*8610*/  FSETP.NE.FTZ.AND P2, PT, R12, RZ, PT ;  /* 0x000000ff0c00720b */ /* 0x000fd20003f55000 */
[----:B------:R-:W0:Y:S01]  /*8620*/  @P1 MUFU.LG2 R7, R11 ;  /* 0x0000000b00071308 */ /* 0x000e220000000c00 */
[----:B------:R-:W-:-:S03]  /*8630*/  @P1 FMUL.FTZ R3, R3, 0.69314718246459960938 ;  /* 0x3f31721803031820 */ /* 0x000fc60000410000 */
[----:B------:R-:W-:-:S04]  /*8640*/  @P2 FMUL.FTZ R13, R13, 0.69314718246459960938 ;  /* 0x3f3172180d0d2820 */ /* 0x000fc80000410000 */
        /* <DEDUP_REMOVED lines=31> */
[----:B0-23--:R-:W-:Y:S05]  /*8840*/  @!P0 BRA `(.L_x_2413) ;  /* 0x0000000000048947 */ /* 0x00dfea0003800000 */
[----:B------:R-:W-:Y:S01]  /*8850*/  BPT.TRAP 0x1 ;  /* 0x000000040000795c */ /* 0x000fe20000300000 */
.L_x_2413:
        /* <DEDUP_REMOVED lines=77> */
.L_x_2377:
        /* <DEDUP_REMOVED lines=12> */
[----:B------:R-:W-:Y:S01]  /*8df0*/  ULDC.64 UR10, c[0x0][0xc00] ;  /* 0x00030000000a7ab9 */ /* 0x000fe20000000a00 */
[----:B------:R-:W-:Y:S02]  /*8e00*/  R2UR UR14, R161 ;  /* 0x00000000a10e72ca */ /* 0x000fe400000e0000 */
[----:B------:R-:W-:Y:S02]  /*8e10*/  R2UR UR13, R180 ;  /* 0x00000000b40d72ca */ /* 0x000fe400000e0000 */
[----:B------:R-:W-:Y:S02]  /*8e20*/  R2UR UR15, R160 ;  /* 0x00000000a00f72ca */ /* 0x000fe400000e0000 */
[----:B------:R-:W-:-:S07]  /*8e30*/  R2UR UR19, R178 ;  /* 0x00000000b21372ca */ /* 0x000fce00000e0000 */
[----:B------:R-:W-:Y:S02]  /*8e40*/  USHF.L.U32 UR4, UR14, 0x2, URZ ;  /* 0x000000020e047899 */ /* 0x000fe4000800063f */
[----:B------:R-:W-:Y:S02]  /*8e50*/  USHF.L.U64.HI UR12, UR14, 0x2, UR13 ;  /* 0x000000020e0c7899 */ /* 0x000fe4000801020d */
[----:B------:R-:W-:-:S04]  /*8e60*/  UIADD3 UR7, UP0, UR4, UR10, URZ ;  /* 0x0000000a04077290 */ /* 0x000fc8000ff1e03f */
        /* <DEDUP_REMOVED lines=20> */
[----:B------:R-:W-:Y:S01]  /*8fb0*/  IMAD.X R11, RZ, RZ, R5, P1 ;  /* 0x000000ffff0b7224 */ /* 0x000fe200008e0605 */
[----:B------:R-:W-:-:S02]  /*8fc0*/  LOP3.LUT R7, R8, 0x380, RZ, 0xc0, !PT ;  /* 0x0000038008077812 */ /* 0x000fc400078ec0ff */
[----:B------:R-:W-:Y:S02]  /*8fd0*/  LOP3.LUT R6, R23, 0x380, RZ, 0xc0, !PT ;  /* 0x0000038017067812 */ /* 0x000fe400078ec0ff */
[----:B------:R-:W-:Y:S02]  /*8fe0*/  SHF.R.U64 R7, R7, 0x3, RZ ;  /* 0x0000000307077819 */ /* 0x000fe400000012ff */
[----:B------:R-:W-:Y:S02]  /*8ff0*/  LOP3.LUT R10, R35, 0x380, RZ, 0xc0, !PT ;  /* 0x00000380230a7812 */ /* 0x000fe400078ec0ff */
[----:B------:R-:W-:Y:S02]  /*9000*/  LOP3.LUT R12, R99, 0x380, RZ, 0xc0, !PT ;  /* 0x00000380630c7812 */ /* 0x000fe400078ec0ff */
[----:B------:R-:W-:Y:S02]  /*9010*/  LOP3.LUT R30, R7, R8, RZ, 0x3c, !PT ;  /* 0x00000008071e7212 */ /* 0x000fe400078e3cff */
[----:B------:R-:W-:-:S02]  /*9020*/  SHF.R.U64 R6, R6, 0x3, RZ ;  /* 0x0000000306067819 */ /* 0x000fc400000012ff */
[----:B------:R-:W-:Y:S02]  /*9030*/  SHF.R.U64 R10, R10, 0x3, RZ ;  /* 0x000000030a0a7819 */ /* 0x000fe400000012ff */
[----:B------:R-:W-:Y:S02]  /*9040*/  LOP3.LUT R8, R101, 0x380, RZ, 0xc0, !PT ;  /* 0x0000038065087812 */ /* 0x000fe400078ec0ff */
[----:B------:R-:W-:Y:S02]  /*9050*/  SHF.R.U64 R12, R12, 0x3, RZ ;  /* 0x000000030c0c7819 */ /* 0x000fe400000012ff */
[----:B------:R-:W-:Y:S02]  /*9060*/  LOP3.LUT R32, R6, R23, RZ, 0x3c, !PT ;  /* 0x0000001706207212 */ /* 0x000fe400078e3cff */
[----:B------:R-:W-:Y:S02]  /*9070*/  LOP3.LUT R28, R10, R35, RZ, 0x3c, !PT ;  /* 0x000000230a1c7212 */ /* 0x000fe400078e3cff */
[----:B------:R-:W-:-:S02]  /*9080*/  SHF.R.U64 R8, R8, 0x3, RZ ;  /* 0x0000000308087819 */ /* 0x000fc400000012ff */
[----:B------:R-:W-:Y:S02]  /*9090*/  LOP3.LUT R10, R103, 0x380, RZ, 0xc0, !PT ;  /* 0x00000380670a7812 */ /* 0x000fe400078ec0ff */
[----:B------:R-:W-:Y:S02]  /*90a0*/  LOP3.LUT R23, R34, 0x380, RZ, 0xc0, !PT ;  /* 0x0000038022177812 */ /* 0x000fe400078ec0ff */
[----:B------:R-:W-:Y:S02]  /*90b0*/  LOP3.LUT R14, R12, R99, RZ, 0x3c, !PT ;  /* 0x000000630c0e7212 */ /* 0x000fe400078e3cff */
[----:B------:R-:W-:Y:S02]  /*90c0*/  LOP3.LUT R12, R8, R101, RZ, 0x3c, !PT ;  /* 0x00000065080c7212 */ /* 0x000fe400078e3cff */
[----:B------:R-:W-:Y:S02]  /*90d0*/  SHF.R.U64 R10, R10, 0x3, RZ ;  /* 0x000000030a0a7819 */ /* 0x000fe400000012ff */
[----:B------:R-:W-:-:S02]  /*90e0*/  SHF.R.U64 R23, R23, 0x3, RZ ;  /* 0x0000000317177819 */ /* 0x000fc400000012ff */
[-C--:B------:R-:W-:Y:S02]  /*90f0*/  IADD3.X R9, RZ, R5.reuse, RZ, P0, !PT ;  /* 0x00000005ff097210 */ /* 0x080fe400007fe4ff */
[----:B------:R-:W-:Y:S02]  /*9100*/  MOV R26, R4 ;  /* 0x00000004001a7202 */ /* 0x000fe40000000f00 */
[----:B------:R-:W-:Y:S02]  /*9110*/  F2FP.F16.F32.PACK_AB R4, R3, R2 ;  /* 0x000000020304723e */ /* 0x000fe400000000ff */
[----:B------:R-:W-:Y:S02]  /*9120*/  F2FP.F16.F32.PACK_AB R5, R91, R90 ;  /* 0x0000005a5b05723e */ /* 0x000fe400000000ff */
[----:B------:R-:W-:Y:S02]  /*9130*/  F2FP.F16.F32.PACK_AB R6, R21, R20 ;  /* 0x000000141506723e */ /* 0x000fe400000000ff */
[----:B------:R-:W-:-:S02]  /*9140*/  F2FP.F16.F32.PACK_AB R7, R93, R92 ;  /* 0x0000005c5d07723e */ /* 0x000fc400000000ff */
[----:B------:R-:W-:Y:S02]  /*9150*/  MOV R99, R14 ;  /* 0x0000000e00637202 */ /* 0x000fe40000000f00 */
[----:B------:R-:W-:Y:S01]  /*9160*/  MOV R98, R12 ;  /* 0x0000000c00627202 */ /* 0x000fe20000000f00 */
[----:B------:R0:W-:Y:S01]  /*9170*/  STSM.16.M88.4 [R26], R4 ;  /* 0x000000041a007844 */ /* 0x0001e20000000200 */
[----:B------:R-:W-:Y:S02]  /*9180*/  LOP3.LUT R10, R10, R103, RZ, 0x3c, !PT ;  /* 0x000000670a0a7212 */ /* 0x000fe400078e3cff */
[----:B------:R-:W-:Y:S02]  /*9190*/  LOP3.LUT R8, R23, R34, RZ, 0x3c, !PT ;  /* 0x0000002217087212 */ /* 0x000fe400078e3cff */
[----:B------:R-:W-:Y:S02]  /*91a0*/  MOV R102, R32 ;  /* 0x0000002000667202 */ /* 0x000fe40000000f00 */
[----:B------:R-:W-:-:S02]  /*91b0*/  MOV R101, R30 ;  /* 0x0000001e00657202 */ /* 0x000fc40000000f00 */
[----:B------:R-:W-:Y:S02]  /*91c0*/  MOV R100, R28 ;  /* 0x0000001c00647202 */ /* 0x000fe40000000f00 */
[----:B------:R-:W-:Y:S02]  /*91d0*/  F2FP.F16.F32.PACK_AB R12, R89, R88 ;  /* 0x00000058590c723e */ /* 0x000fe400000000ff */
[----:B------:R-:W-:Y:S02]  /*91e0*/  F2FP.F16.F32.PACK_AB R13, R95, R94 ;  /* 0x0000005e5f0d723e */ /* 0x000fe400000000ff */
[----:B------:R-:W-:Y:S02]  /*91f0*/  F2FP.F16.F32.PACK_AB R14, R37, R36 ;  /* 0x00000024250e723e */ /* 0x000fe400000000ff */
[----:B------:R-:W-:Y:S02]  /*9200*/  F2FP.F16.F32.PACK_AB R15, R39, R38 ;  /* 0x00000026270f723e */ /* 0x000fe400000000ff */
[----:B------:R-:W-:-:S02]  /*9210*/  F2FP.F16.F32.PACK_AB R28, R41, R40 ;  /* 0x00000028291c723e */ /* 0x000fc400000000ff */
[----:B------:R-:W-:Y:S01]  /*9220*/  F2FP.F16.F32.PACK_AB R29, R43, R42 ;  /* 0x0000002a2b1d723e */ /* 0x000fe200000000ff */
[----:B------:R-:W-:Y:S01]  /*9230*/  STSM.16.M88.4 [R102], R12 ;  /* 0x0000000c66007844 */ /* 0x000fe20000000200 */
[----:B------:R-:W-:Y:S02]  /*9240*/  F2FP.F16.F32.PACK_AB R30, R45, R44 ;  /* 0x0000002c2d1e723e */ /* 0x000fe400000000ff */
[----:B------:R-:W-:Y:S02]  /*9250*/  F2FP.F16.F32.PACK_AB R31, R47, R46 ;  /* 0x0000002e2f1f723e */ /* 0x000fe400000000ff */
[----:B------:R-:W-:Y:S02]  /*9260*/  F2FP.F16.F32.PACK_AB R32, R49, R48 ;  /* 0x000000303120723e */ /* 0x000fe400000000ff */
[----:B------:R-:W-:Y:S01]  /*9270*/  F2FP.F16.F32.PACK_AB R33, R51, R50 ;  /* 0x000000323321723e */ /* 0x000fe200000000ff */
[----:B------:R-:W-:Y:S01]  /*9280*/  STSM.16.M88.4 [R101], R28 ;  /* 0x0000001c65007844 */ /* 0x000fe20000000200 */
[----:B------:R-:W-:-:S02]  /*9290*/  F2FP.F16.F32.PACK_AB R34, R53, R52 ;  /* 0x000000343522723e */ /* 0x000fc400000000ff */
[----:B------:R-:W-:Y:S02]  /*92a0*/  F2FP.F16.F32.PACK_AB R35, R55, R54 ;  /* 0x000000363723723e */ /* 0x000fe400000000ff */
[----:B------:R-:W-:Y:S02]  /*92b0*/  MOV R23, R10 ;  /* 0x0000000a00177202 */ /* 0x000fe40000000f00 */
[----:B0-----:R-:W-:Y:S01]  /*92c0*/  MOV R26, R8 ;  /* 0x00000008001a7202 */ /* 0x001fe20000000f00 */
[----:B------:R0:W-:Y:S01]  /*92d0*/  STSM.16.M88.4 [R100], R32 ;  /* 0x0000002064007844 */ /* 0x0001e20000000200 */
[----:B------:R-:W-:Y:S02]  /*92e0*/  F2FP.F16.F32.PACK_AB R4, R57, R56 ;  /* 0x000000383904723e */ /* 0x000fe400000000ff */
[----:B------:R-:W-:Y:S02]  /*92f0*/  F2FP.F16.F32.PACK_AB R5, R59, R58 ;  /* 0x0000003a3b05723e */ /* 0x000fe400000000ff */
[----:B------:R-:W-:-:S02]  /*9300*/  F2FP.F16.F32.PACK_AB R6, R61, R60 ;  /* 0x0000003c3d06723e */ /* 0x000fc400000000ff */
[----:B------:R-:W-:Y:S02]  /*9310*/  F2FP.F16.F32.PACK_AB R7, R63, R62 ;  /* 0x0000003e3f07723e */ /* 0x000fe400000000ff */
[----:B------:R-:W-:Y:S02]  /*9320*/  F2FP.F16.F32.PACK_AB R8, R65, R64 ;  /* 0x000000404108723e */ /* 0x000fe400000000ff */
[----:B------:R-:W-:Y:S01]  /*9330*/  F2FP.F16.F32.PACK_AB R9, R67, R66 ;  /* 0x000000424309723e */ /* 0x000fe200000000ff */
[----:B------:R-:W-:Y:S01]  /*9340*/  STSM.16.M88.4 [R99], R4 ;  /* 0x0000000463007844 */ /* 0x000fe20000000200 */
[----:B------:R-:W-:Y:S02]  /*9350*/  F2FP.F16.F32.PACK_AB R10, R69, R68 ;  /* 0x00000044450a723e */ /* 0x000fe400000000ff */
        /* <DEDUP_REMOVED lines=8> */
[----:B------:R-:W-:-:S02]  /*93e0*/  F2FP.F16.F32.PACK_AB R15, R79, R78 ;  /* 0x0000004e4f0f723e */ /* 0x000fc400000000ff */
[----:B------:R-:W-:Y:S02]  /*93f0*/  F2FP.F16.F32.PACK_AB R28, R81, R80 ;  /* 0x00000050511c723e */ /* 0x000fe400000000ff */
        /* <DEDUP_REMOVED lines=17> */
[----:B------:R-:W-:Y:S01]  /*9510*/  IMAD.U32 R23, RZ, RZ, UR4 ;  /* 0x00000004ff177e24 */ /* 0x000fe2000f8e00ff */
        /* <DEDUP_REMOVED lines=10> */
[----:B------:R-:W-:Y:S01]  /*95c0*/  VIADD R11, R18, UR43 ;  /* 0x0000002b120b7c36 */ /* 0x000fe20008000000 */
[----:B------:R-:W-:Y:S01]  /*95d0*/  UISETP.NE.U32.AND UP0, UPT, UR10, URZ, UPT ;  /* 0x0000003f0a00728c */ /* 0x000fe2000bf05070 */
[----:B------:R0:W5:Y:S01]  /*95e0*/  @P4 LDG.E R23, desc[UR36][R4.64] ;  /* 0x0000002404174981 */ /* 0x000162000c1e1900 */
[----:B------:R-:W-:Y:S01]  /*95f0*/  UMOV UR4, URZ ;  /* 0x0000003f00047c82 */ /* 0x000fe20008000000 */
[----:B------:R-:W-:Y:S01]  /*9600*/  USEL UR16, UR15, URZ, UP1 ;  /* 0x0000003f0f107287 */ /* 0x000fe20008800000 */
[----:B------:R-:W-:Y:S01]  /*9610*/  IMAD.MOV.U32 R7, RZ, RZ, R11 ;  /* 0x000000ffff077224 */ /* 0x000fe200078e000b */
[----:B------:R-:W-:-:S04]  /*9620*/  UISETP.NE.AND.EX UP0, UPT, UR11, URZ, UPT, UP0 ;  /* 0x0000003f0b00728c */ /* 0x000fc8000bf05300 */
[----:B------:R-:W-:Y:S01]  /*9630*/  USEL UR7, UR14, URZ, !UP0 ;  /* 0x0000003f0e077287 */ /* 0x000fe2000c000000 */
[----:B------:R-:W-:Y:S01]  /*9640*/  ULDC.64 UR10, c[0x0][UR18+0x220] ;  /* 0x00008800120a7abb */ /* 0x000fe20008000a00 */
[----:B------:R-:W-:Y:S01]  /*9650*/  USEL UR17, UR13, URZ, !UP0 ;  /* 0x0000003f0d117287 */ /* 0x000fe2000c000000 */
[----:B0-----:R-:W-:Y:S01]  /*9660*/  @P1 IMAD.HI.U32 R4, R11, R6, RZ ;  /* 0x000000060b041227 */ /* 0x001fe200078e00ff */
[----:B------:R-:W-:Y:S01]  /*9670*/  ULDC.64 UR8, c[0x0][UR18+0x218] ;  /* 0x0000860012087abb */ /* 0x000fe20008000a00 */
[----:B------:R-:W-:Y:S01]  /*9680*/  UIMAD UR11, UR11, UR7, URZ ;  /* 0x000000070b0b72a4 */ /* 0x000fe2000f8e023f */
[----:B------:R-:W-:Y:S01]  /*9690*/  ULDC.64 UR12, c[0x0][UR18+0x228] ;  /* 0x00008a00120c7abb */ /* 0x000fe20008000a00 */
[----:B------:R-:W-:Y:S02]  /*96a0*/  UIMAD.WIDE.U32 UR14, UR8, UR19, URZ ;  /* 0x00000013080e72a5 */ /* 0x000fe4000f8e003f */
[----:B------:R-:W-:Y:S01]  /*96b0*/  UIMAD UR19, UR9, UR19, URZ ;  /* 0x00000013091372a4 */ /* 0x000fe2000f8e023f */
[----:B-1----:R-:W-:Y:S01]  /*96c0*/  @P1 SHF.R.U32.HI R7, RZ, R9, R4 ;  /* 0x00000009ff071219 */ /* 0x002fe20000011604 */
[----:B------:R-:W-:-:S02]  /*96d0*/  UIMAD.WIDE.U32 UR20, UR12, UR16, URZ ;  /* 0x000000100c1472a5 */ /* 0x000fc4000f8e003f */
[----:B------:R-:W-:Y:S02]  /*96e0*/  UIMAD.WIDE.U32 UR8, UR10, UR7, URZ ;  /* 0x000000070a0872a5 */ /* 0x000fe4000f8e003f */
[----:B------:R-:W-:Y:S01]  /*96f0*/  UIMAD UR12, UR13, UR16, URZ ;  /* 0x000000100d0c72a4 */ /* 0x000fe2000f8e023f */
[----:B------:R-:W-:Y:S01]  /*9700*/  IMAD.MOV R9, RZ, RZ, -R7 ;  /* 0x000000ffff097224 */ /* 0x000fe200078e0a07 */
[----:B------:R-:W-:Y:S01]  /*9710*/  UIMAD UR11, UR10, UR17, UR11 ;  /* 0x000000110a0b72a4 */ /* 0x000fe2000f8e020b */
[----:B------:R-:W-:Y:S01]  /*9720*/  IMAD.U32 R4, RZ, RZ, UR20 ;  /* 0x00000014ff047e24 */ /* 0x000fe2000f8e00ff */
[----:B------:R-:W-:Y:S02]  /*9730*/  UIADD3 UR12, UR21, UR12, URZ ;  /* 0x0000000c150c7290 */ /* 0x000fe4000fffe03f */
[----:B------:R-:W-:Y:S01]  /*9740*/  IMAD.U32 R5, RZ, RZ, UR21 ;  /* 0x00000015ff057e24 */ /* 0x000fe2000f8e00ff */
[----:B------:R-:W-:Y:S01]  /*9750*/  UIADD3 UR10, UR9, UR11, URZ ;  /* 0x0000000b090a7290 */ /* 0x000fe2000fffe03f */
[----:B------:R-:W-:Y:S01]  /*9760*/  IMAD R9, R26, R9, R11 ;  /* 0x000000091a097224 */ /* 0x000fe200078e020b */
[----:B------:R-:W-:Y:S01]  /*9770*/  UIADD3 UR19, UR15, UR19, URZ ;  /* 0x000000130f137290 */ /* 0x000fe2000fffe03f */
[----:B------:R-:W-:Y:S01]  /*9780*/  SHF.R.S32.HI R5, RZ, 0x1f, R7 ;  /* 0x0000001fff057819 */ /* 0x000fe20000011407 */
[----:B------:R-:W-:Y:S01]  /*9790*/  IMAD.U32 R8, RZ, RZ, UR12 ;  /* 0x0000000cff087e24 */ /* 0x000fe2000f8e00ff */
[----:B------:R-:W-:Y:S01]  /*97a0*/  ULDC.64 UR12, c[0x0][0xba8] ;  /* 0x0002ea00000c7ab9 */ /* 0x000fe20000000a00 */
[----:B------:R-:W-:Y:S01]  /*97b0*/  SHF.R.S32.HI R6, RZ, 0x1f, R9 ;  /* 0x0000001fff067819 */ /* 0x000fe20000011409 */
[----:B------:R-:W-:Y:S01]  /*97c0*/  @!UP1 ULDC UR12, c[0x0][0xb50] ;  /* 0x0002d400000c9ab9 */ /* 0x000fe20000000800 */
[----:B------:R-:W-:Y:S01]  /*97d0*/  @!UP1 ULDC UR13, c[0x0][0xb54] ;  /* 0x0002d500000d9ab9 */ /* 0x000fe20000000800 */
[----:B--2---:R-:W-:-:S13]  /*97e0*/  @P0 R2UR UR4, R34 ;  /* 0x00000000220402ca */ /* 0x004fda00000e0000 */
[----:B------:R-:W-:Y:S02]  /*97f0*/  UIADD3 UR14, UP0, UP2, UR8, UR14, UR4 ;  /* 0x0000000e080e7290 */ /* 0x000fe4000fa1e004 */
[----:B------:R-:W-:Y:S01]  /*9800*/  USHF.R.S32.HI UR11, URZ, 0x1f, UR4 ;  /* 0x0000001f3f0b7899 */ /* 0x000fe20008011404 */
[----:B------:R-:W-:-:S03]  /*9810*/  ULDC.64 UR8, c[0x0][UR18+0x210] ;  /* 0x0000840012087abb */ /* 0x000fc60008000a00 */
[----:B------:R-:W-:Y:S01]  /*9820*/  UIADD3.X UR10, UR10, UR19, UR11, UP0, UP2 ;  /* 0x000000130a0a7290 */ /* 0x000fe200087e440b */
[----:B------:R-:W-:Y:S01]  /*9830*/  IADD3 R4, P2, P3, R7, UR14, R4 ;  /* 0x0000000e07047c10 */ /* 0x000fe2000fb5e004 */
[----:B------:R-:W-:-:S04]  /*9840*/  IMAD R7, R9, UR9, RZ ;  /* 0x0000000909077c24 */ /* 0x000fc8000f8e02ff */
[----:B------:R-:W-:Y:S01]  /*9850*/  IADD3.X R5, R5, UR10, R8, P2, P3 ;  /* 0x0000000a05057c10 */ /* 0x000fe200097e6408 */
[----:B------:R-:W-:Y:S02]  /*9860*/  IMAD R7, R6, UR8, R7 ;  /* 0x0000000806077c24 */ /* 0x000fe4000f8e0207 */
        /* <DEDUP_REMOVED lines=9> */
.L_x_2416:
[----:B------:R-:W-:Y:S01]  /*9900*/  SHFL.IDX PT, R4, R9, RZ, 0x1c1f ;  /* 0x001c1fff09047589 */ /* 0x000fe200000e0000 */
[----:B------:R-:W-:Y:S01]  /*9910*/  VIADD R12, R199, UR43 ;  /* 0x0000002bc70c7c36 */ /* 0x000fe20008000000 */
[----:B------:R-:W-:Y:S01]  /*9920*/  LOP3.LUT P0, RZ, R182, 0x3, RZ, 0xc0, !PT ;  /* 0x00000003b6ff7812 */ /* 0x000fe2000780c0ff */
[----:B-----5:R-:W-:Y:S01]  /*9930*/  IMAD R23, R23, R26, RZ ;  /* 0x0000001a17177224 */ /* 0x020fe200078e02ff */
[----:B------:R-:W0:Y:S01]  /*9940*/  SHFL.IDX PT, R5, R10, RZ, 0x1c1f ;  /* 0x001c1fff0a057589 */ /* 0x000e2200000e0000 */
[C---:B------:R-:W-:Y:S01]  /*9950*/  VIADD R8, R12.reuse, 0x8 ;  /* 0x000000080c087836 */ /* 0x040fe20000000000 */
[----:B------:R-:W-:Y:S02]  /*9960*/  PLOP3.LUT P3, PT, PT, PT, UP1, 0x80, 0x0 ;  /* 0x000000000000781c */ /* 0x000fe40003f6f018 */
[----:B------:R-:W-:Y:S01]  /*9970*/  SHFL.IDX PT, R6, R9, 0x1, 0x1c1f ;  /* 0x003c1f0009067f89 */ /* 0x000fe200000e0000 */
[-C--:B------:R-:W-:Y:S02]  /*9980*/  ISETP.GE.OR P2, PT, R12, R23.reuse, P0 ;  /* 0x000000170c00720c */ /* 0x080fe40000746670 */
[-C--:B------:R-:W-:Y:S01]  /*9990*/  ISETP.GE.OR P0, PT, R8, R23.reuse, P0 ;  /* 0x000000170800720c */ /* 0x080fe20000706670 */
[----:B------:R-:W1:Y:S10]  /*99a0*/  SHFL.IDX PT, R7, R10, 0x1, 0x1c1f ;  /* 0x003c1f000a077f89 */ /* 0x000e7400000e0000 */
[----:B0-----:R0:W-:Y:S01]  /*99b0*/  @!P2 ST.E desc[UR36][R4.64], R96 ;  /* 0x000000600400a985 */ /* 0x0011e2000c101924 */
[----:B------:R-:W-:-:S03]  /*99c0*/  ISETP.GE.AND P2, PT, R12, R23, PT ;  /* 0x000000170c00720c */ /* 0x000fc60003f46270 */
[----:B-1----:R0:W-:Y:S01]  /*99d0*/  @!P0 ST.E desc[UR36][R6.64], R0 ;  /* 0x0000000006008985 */ /* 0x0021e2000c101924 */
[----:B------:R-:W-:Y:S01]  /*99e0*/  ISETP.GE.AND P0, PT, R8, R23, PT ;  /* 0x000000170800720c */ /* 0x000fe20003f06270 */
[----:B------:R-:W-:-:S12]  /*99f0*/  @P3 BRA `(.L_x_2417) ;  /* 0x00000008008c3947 */ /* 0x000fd80003800000 */
[----:B------:R-:W-:Y:S01]  /*9a00*/  IMAD R3, R179, 0x40, R16 ;  /* 0x00000040b3037824 */ /* 0x000fe200078e0210 */
[----:B------:R-:W-:Y:S01]  /*9a10*/  ULDC.64 UR12, c[0x0][0xaa0] ;  /* 0x0002a800000c7ab9 */ /* 0x000fe20000000a00 */
[----:B------:R-:W-:Y:S02]  /*9a20*/  R2UR UR14, R178 ;  /* 0x00000000b20e72ca */ /* 0x000fe400000e0000 */
[----:B------:R-:W-:-:S03]  /*9a30*/  IMAD.WIDE R24, R3, 0x2, R24 ;  /* 0x0000000203187825 */ /* 0x000fc600078e0218 */
[C---:B------:R-:W-:Y:S02]  /*9a40*/  IADD3 R9, P6, R24.reuse, 0x1000, RZ ;  /* 0x0000100018097810 */ /* 0x040fe40007fde0ff */
[C---:B------:R-:W-:Y:S02]  /*9a50*/  IADD3 R13, P5, R24.reuse, 0x2000, RZ ;  /* 0x00002000180d7810 */ /* 0x040fe40007fbe0ff */
[----:B------:R-:W-:Y:S02]  /*9a60*/  LOP3.LUT R8, R9, 0x380, RZ, 0xc0, !PT ;  /* 0x0000038009087812 */ /* 0x000fe400078ec0ff */
[----:B------:R-:W-:Y:S02]  /*9a70*/  IADD3 R29, P4, R24, 0x3000, RZ ;  /* 0x00003000181d7810 */ /* 0x000fe40007f9e0ff */
[----:B------:R-:W-:Y:S02]  /*9a80*/  SHF.R.U64 R8, R8, 0x3, RZ ;  /* 0x0000000308087819 */ /* 0x000fe400000012ff */
[----:B------:R-:W-:-:S02]  /*9a90*/  IADD3 R33, P3, R24, 0x4000, RZ ;  /* 0x0000400018217810 */ /* 0x000fc40007f7e0ff */
[----:B------:R-:W-:Y:S01]  /*9aa0*/  LOP3.LUT R8, R8, R9, RZ, 0x3c, !PT ;  /* 0x0000000908087212 */ /* 0x000fe200078e3cff */
[--C-:B------:R-:W-:Y:S01]  /*9ab0*/  IMAD.X R9, RZ, RZ, R25.reuse, P6 ;  /* 0x000000ffff097224 */ /* 0x100fe200030e0619 */
[C---:B------:R-:W-:Y:S02]  /*9ac0*/  IADD3 R3, P6, R24.reuse, 0x7000, RZ ;  /* 0x0000700018037810 */ /* 0x040fe40007fde0ff */
[C---:B------:R-:W-:Y:S02]  /*9ad0*/  IADD3 R37, P2, R24.reuse, 0x5000, RZ ;  /* 0x0000500018257810 */ /* 0x040fe40007f5e0ff */
[C---:B------:R-:W-:Y:S01]  /*9ae0*/  IADD3 R41, P0, R24.reuse, 0x6000, RZ ;  /* 0x0000600018297810 */ /* 0x040fe20007f1e0ff */
[----:B------:R-:W-:Y:S01]  /*9af0*/  IMAD.X R45, RZ, RZ, R25, P6 ;  /* 0x000000ffff2d7224 */ /* 0x000fe200030e0619 */
[----:B0-----:R-:W-:Y:S01]  /*9b00*/  LOP3.LUT R5, R24, 0x380, RZ, 0xc0, !PT ;  /* 0x0000038018057812 */ /* 0x001fe200078ec0ff */
[----:B------:R-:W-:Y:S01]  /*9b10*/  UIMAD UR10, UR11, UR12, URZ ;  /* 0x0000000c0b0a72a4 */ /* 0x000fe2000f8e023f */
[----:B------:R-:W-:Y:S01]  /*9b20*/  LOP3.LUT R0, R3, 0x380, RZ, 0xc0, !PT ;  /* 0x0000038003007812 */ /* 0x000fe200078ec0ff */
[----:B------:R-:W-:Y:S01]  /*9b30*/  UIMAD.WIDE.U32 UR8, UR4, UR12, URZ ;  /* 0x0000000c040872a5 */ /* 0x000fe2000f8e003f */
[----:B------:R-:W-:Y:S01]  /*9b40*/  LOP3.LUT R12, R13, 0x380, RZ, 0xc0, !PT ;  /* 0x000003800d0c7812 */ /* 0x000fe200078ec0ff */
[----:B------:R-:W5:Y:S01]  /*9b50*/  LD.E.128 R8, desc[UR36][R8.64] ;  /* 0x0000002408087980 */ /* 0x000f62000c101d00 */
[----:B------:R-:W-:-:S02]  /*9b60*/  LOP3.LUT R28, R29, 0x380, RZ, 0xc0, !PT ;  /* 0x000003801d1c7812 */ /* 0x000fc400078ec0ff */
[----:B------:R-:W-:Y:S02]  /*9b70*/  LOP3.LUT R32, R33, 0x380, RZ, 0xc0, !PT ;  /* 0x0000038021207812 */ /* 0x000fe400078ec0ff */
[----:B------:R-:W-:Y:S02]  /*9b80*/  LOP3.LUT R36, R37, 0x380, RZ, 0xc0, !PT ;  /* 0x0000038025247812 */ /* 0x000fe400078ec0ff */
[----:B------:R-:W-:Y:S02]  /*9b90*/  LOP3.LUT R40, R41, 0x380, RZ, 0xc0, !PT ;  /* 0x0000038029287812 */ /* 0x000fe400078ec0ff */
[----:B------:R-:W-:Y:S02]  /*9ba0*/  SHF.R.U64 R5, R5, 0x3, RZ ;  /* 0x0000000305057819 */ /* 0x000fe400000012ff */
[----:B------:R-:W-:Y:S02]  /*9bb0*/  SHF.R.U64 R0, R0, 0x3, RZ ;  /* 0x0000000300007819 */ /* 0x000fe400000012ff */
[----:B------:R-:W-:-:S02]  /*9bc0*/  SHF.R.U64 R12, R12, 0x3, RZ ;  /* 0x000000030c0c7819 */ /* 0x000fc400000012ff */
[----:B------:R-:W-:Y:S02]  /*9bd0*/  SHF.R.U64 R28, R28, 0x3, RZ ;  /* 0x000000031c1c7819 */ /* 0x000fe400000012ff */
[----:B------:R-:W-:Y:S02]  /*9be0*/  SHF.R.U64 R32, R32, 0x3, RZ ;  /* 0x0000000320207819 */ /* 0x000fe400000012ff */
[----:B------:R-:W-:Y:S02]  /*9bf0*/  SHF.R.U64 R36, R36, 0x3, RZ ;  /* 0x0000000324247819 */ /* 0x000fe400000012ff */
[----:B------:R-:W-:Y:S02]  /*9c00*/  SHF.R.U64 R40, R40, 0x3, RZ ;  /* 0x0000000328287819 */ /* 0x000fe400000012ff */
[----:B------:R-:W-:Y:S02]  /*9c10*/  LOP3.LUT R24, R5, R24, RZ, 0x3c, !PT ;  /* 0x0000001805187212 */ /* 0x000fe400078e3cff */
[----:B------:R-:W-:-:S02]  /*9c20*/  LOP3.LUT R44, R0, R3, RZ, 0x3c, !PT ;  /* 0x00000003002c7212 */ /* 0x000fc400078e3cff */
[----:B------:R-:W0:Y:S01]  /*9c30*/  @P1 LDC R3, c[0x0][0xbec] ;  /* 0x0002fb00ff031b82 */ /* 0x000e220000000800 */
        /* <DEDUP_REMOVED lines=10> */
[----:B------:R1:W5:Y:S01]  /*9ce0*/  LD.E.128 R4, desc[UR36][R24.64] ;  /* 0x0000002418047980 */ /* 0x000362000c101d00 */
[----:B------:R-:W-:Y:S01]  /*9cf0*/  UIMAD UR10, UR4, UR13, UR10 ;  /* 0x0000000d040a72a4 */ /* 0x000fe2000f8e020a */
[----:B------:R-:W-:-:S02]  /*9d00*/  LEA R0, R22, R179, 0x5 ;  /* 0x000000b316007211 */ /* 0x000fc400078e28ff */
[----:B------:R-:W5:Y:S04]  /*9d10*/  LD.E.128 R12, desc[UR36][R12.64] ;  /* 0x000000240c0c7980 */ /* 0x000f68000c101d00 */
[----:B------:R-:W5:Y:S01]  /*9d20*/  LD.E.128 R28, desc[UR36][R28.64] ;  /* 0x000000241c1c7980 */ /* 0x000f62000c101d00 */
[----:B-1----:R-:W1:Y:S01]  /*9d30*/  @P1 LDC R25, c[0x0][0xbf0] ;  /* 0x0002fc00ff191b82 */ /* 0x002e620000000800 */
[----:B------:R-:W-:Y:S02]  /*9d40*/  UIADD3 UR9, UR9, UR10, URZ ;  /* 0x0000000a09097290 */ /* 0x000fe4000fffe03f */
[----:B------:R-:W5:Y:S01]  /*9d50*/  LD.E.128 R32, desc[UR36][R32.64] ;  /* 0x0000002420207980 */ /* 0x000f62000c101d00 */
[----:B------:R-:W-:Y:S01]  /*9d60*/  ULDC.64 UR10, c[0x0][0xae8] ;  /* 0x0002ba00000a7ab9 */ /* 0x000fe20000000a00 */
[----:B------:R-:W-:Y:S01]  /*9d70*/  VIADD R20, R0, UR43 ;  /* 0x0000002b00147c36 */ /* 0x000fe20008000000 */
[----:B------:R-:W-:Y:S01]  /*9d80*/  UIMAD.WIDE.U32 UR8, UR14, UR10, UR8 ;  /* 0x0000000a0e0872a5 */ /* 0x000fe2000f8e0008 */
[----:B------:R-:W5:Y:S01]  /*9d90*/  LD.E.128 R36, desc[UR36][R36.64] ;  /* 0x0000002424247980 */ /* 0x000f62000c101d00 */
[----:B------:R-:W-:Y:S01]  /*9da0*/  USHF.R.S32.HI UR4, URZ, 0x1f, UR7 ;  /* 0x0000001f3f047899 */ /* 0x000fe20008011407 */
[----:B0-----:R-:W-:Y:S01]  /*9db0*/  @P1 IMAD.HI.U32 R0, R20, R3, RZ ;  /* 0x0000000314001227 */ /* 0x001fe200078e00ff */
[----:B------:R-:W-:Y:S01]  /*9dc0*/  UIMAD UR9, UR14, UR11, UR9 ;  /* 0x0000000b0e0972a4 */ /* 0x000fe2000f8e0209 */
[----:B------:R-:W5:Y:S02]  /*9dd0*/  LD.E.128 R40, desc[UR36][R40.64] ;  /* 0x0000002428287980 */ /* 0x000f64000c101d00 */
[----:B------:R-:W-:-:S02]  /*9de0*/  ULDC.64 UR10, c[0x0][0xaf0] ;  /* 0x0002bc00000a7ab9 */ /* 0x000fc40000000a00 */
[----:B------:R-:W-:Y:S01]  /*9df0*/  UIMAD UR4, UR4, UR10, URZ ;  /* 0x0000000a040472a4 */ /* 0x000fe2000f8e023f */
[----:B------:R-:W-:Y:S01]  /*9e00*/  IMAD.MOV.U32 R21, RZ, RZ, R20 ;  /* 0x000000ffff157224 */ /* 0x000fe200078e0014 */
[----:B------:R-:W-:Y:S01]  /*9e10*/  UIMAD.WIDE.U32 UR8, UR7, UR10, UR8 ;  /* 0x0000000a070872a5 */ /* 0x000fe2000f8e0008 */
[----:B------:R-:W5:Y:S01]  /*9e20*/  LD.E.128 R44, desc[UR36][R44.64] ;  /* 0x000000242c2c7980 */ /* 0x000f62000c101d00 */
[----:B------:R-:W-:-:S03]  /*9e30*/  UIMAD UR4, UR7, UR11, UR4 ;  /* 0x0000000b070472a4 */ /* 0x000fc6000f8e0204 */
[----:B------:R-:W-:Y:S01]  /*9e40*/  ULDC.64 UR10, c[0x0][0xae0] ;  /* 0x0002b800000a7ab9 */ /* 0x000fe20000000a00 */
[----:B-1----:R-:W-:Y:S01]  /*9e50*/  @P1 SHF.R.U32.HI R21, RZ, R25, R0 ;  /* 0x00000019ff151219 */ /* 0x002fe20000011600 */
[----:B------:R-:W-:Y:S02]  /*9e60*/  UIADD3 UR4, UR9, UR4, URZ ;  /* 0x0000000409047290 */ /* 0x000fe4000fffe03f */
        /* <DEDUP_REMOVED lines=12> */
[----:B------:R-:W-:Y:S02]  /*9f30*/  IMAD R25, R26, R25, R20 ;  /* 0x000000191a197224 */ /* 0x000fe400078e0214 */
[----:B------:R-:W-:Y:S02]  /*9f40*/  IMAD.U32 R3, RZ, RZ, UR4 ;  /* 0x00000004ff037e24 */ /* 0x000fe4000f8e00ff */
[C---:B------:R-:W-:Y:S01]  /*9f50*/  IMAD R49, R21.reuse, UR11, R0 ;  /* 0x0000000b15317c24 */ /* 0x040fe2000f8e0200 */
        /* <DEDUP_REMOVED lines=10> */
[----:B------:R-:W-:Y:S01]  /*a000*/  LEA R24, P3, R2, UR8, 0x1 ;  /* 0x0000000802187c11 */ /* 0x000fe2000f8608ff */
        /* <DEDUP_REMOVED lines=21> */
.L_x_2419:
[----:B------:R-:W-:Y:S05]  /*a160*/  BSYNC B1 ;  /* 0x0000000000017941 */ /* 0x000fea0003800000 */
.L_x_2418:
        /* <DEDUP_REMOVED lines=13> */
.L_x_2421:
[----:B------:R-:W-:Y:S05]  /*a240*/  BSYNC B1 ;  /* 0x0000000000017941 */ /* 0x000fea0003800000 */
.L_x_2420:
        /* <DEDUP_REMOVED lines=13> */
.L_x_2423:
[----:B------:R-:W-:Y:S05]  /*a320*/  BSYNC B1 ;  /* 0x0000000000017941 */ /* 0x000fea0003800000 */
.L_x_2422:
[----:B0-----:R-:W-:Y:S01]  /*a330*/  VIADD R0, R26, 0x60 ;  /* 0x000000601a007836 */ /* 0x001fe20000000000 */
[----:B--2-4-:R-:W4:Y:S04]  /*a340*/  SHFL.IDX PT, R25, R25, 0x3, 0x181f ;  /* 0x00781f0019197f89 */ /* 0x014f2800000e0000 */
[----:B------:R-:W-:Y:S01]  /*a350*/  ISETP.GE.AND P0, PT, R0, R23, PT ;  /* 0x000000170000720c */ /* 0x000fe20003f06270 */
[----:B------:R-:W0:-:S12]  /*a360*/  SHFL.IDX PT, R24, R24, 0x3, 0x181f ;  /* 0x00781f0018187f89 */ /* 0x000e1800000e0000 */
        /* <DEDUP_REMOVED lines=12> */
.L_x_2417:
        /* <DEDUP_REMOVED lines=12> */
[----:B------:R-:W-:Y:S01]  /*a4f0*/  BSSY B1, `(.L_x_2425) ;  /* 0x0000067000017945 */ /* 0x000fe20003800000 */
[----:B------:R-:W-:Y:S01]  /*a500*/  ULDC.64 UR10, c[0x0][0xb38] ;  /* 0x0002ce00000a7ab9 */ /* 0x000fe20000000a00 */
[----:B------:R-:W-:Y:S01]  /*a510*/  PRMT R97, RZ, 0x654, R97 ;  /* 0x00000654ff617816 */ /* 0x000fe20000000061 */
[----:B------:R-:W-:-:S04]  /*a520*/  UIMAD.WIDE.U32 UR8, UR15, UR10, UR8 ;  /* 0x0000000a0f0872a5 */ /* 0x000fc8000f8e0008 */
[----:B------:R-:W-:Y:S01]  /*a530*/  UIMAD UR9, UR15, UR11, UR9 ;  /* 0x0000000b0f0972a4 */ /* 0x000fe2000f8e0209 */
[----:B------:R2:W-:Y:S02]  /*a540*/  SYNCS.ARRIVE.TRANS64.RED.A1T0 RZ, [R97+URZ], RZ ;  /* 0x000000ff61ff79a7 */ /* 0x0005e4000810043f */
[----:B------:R-:W-:Y:S02]  /*a550*/  ULDC.64 UR10, c[0x0][0xb40] ;  /* 0x0002d000000a7ab9 */ /* 0x000fe40000000a00 */
[----:B------:R-:W-:Y:S02]  /*a560*/  UIMAD UR4, UR4, UR10, URZ ;  /* 0x0000000a040472a4 */ /* 0x000fe4000f8e023f */
[----:B------:R-:W-:Y:S01]  /*a570*/  UIMAD.WIDE.U32 UR8, UR7, UR10, UR8 ;  /* 0x0000000a070872a5 */ /* 0x000fe2000f8e0008 */
[----:B0-----:R-:W-:Y:S01]  /*a580*/  @P1 IMAD.HI.U32 R0, R11, R0, RZ ;  /* 0x000000000b001227 */ /* 0x001fe200078e00ff */
[----:B------:R-:W-:-:S03]  /*a590*/  UIMAD UR4, UR7, UR11, UR4 ;  /* 0x0000000b070472a4 */ /* 0x000fc6000f8e0204 */
        /* <DEDUP_REMOVED lines=33> */
[-C--:B0-----:R-:W-:Y:S02]  /*a7b0*/  @!P3 LEA R8, P5, R177, R6.reuse, 0x2 ;  /* 0x00000006b108b211 */ /* 0x081fe400078a10ff */
        /* <DEDUP_REMOVED lines=58> */
.L_x_2426:
[----:B------:R-:W-:Y:S05]  /*ab60*/  BSYNC B1 ;  /* 0x0000000000017941 */ /* 0x000fea0003800000 */
.L_x_2425:
        /* <DEDUP_REMOVED lines=10> */
[CC--:B------:R-:W-:Y:S02]  /*ac10*/  @!P0 LEA R8, P6, R176.reuse, R4.reuse, 0x2 ;  /* 0x00000004b0088211 */ /* 0x0c0fe400078c10ff */
        /* <DEDUP_REMOVED lines=19> */
[CC--:B0-----:R-:W-:Y:S02]  /*ad50*/  @!P0 LEA R2, P4, R172.reuse, R4.reuse, 0x2 ;  /* 0x00000004ac028211 */ /* 0x0c1fe400078810ff */
        /* <DEDUP_REMOVED lines=38> */
.L_x_2415:
[----:B------:R-:W-:Y:S01]  /*afc0*/  R2UR UR4, R161 ;  /* 0x00000000a10472ca */ /* 0x000fe200000e0000 */
[----:B------:R-:W-:Y:S01]  /*afd0*/  ULDC.64 UR8, c[0x0][0xc00] ;  /* 0x0003000000087ab9 */ /* 0x000fe20000000a00 */
[----:B------:R-:W-:Y:S01]  /*afe0*/  R2UR UR7, R23 ;  /* 0x00000000170772ca */ /* 0x000fe200000e0000 */
[----:B------:R-:W-:-:S04]  /*aff0*/  UISETP.NE.U32.AND UP0, UPT, UR8, URZ, UPT ;  /* 0x0000003f0800728c */ /* 0x000fc8000bf05070 */
[----:B------:R-:W-:-:S03]  /*b000*/  UISETP.NE.AND.EX UP0, UPT, UR9, URZ, UPT, UP0 ;  /* 0x0000003f0900728c */ /* 0x000fc6000bf05300 */
[----:B------:R-:W-:-:S03]  /*b010*/  ULDC.64 UR8, c[0x0][0xc00] ;  /* 0x0003000000087ab9 */ /* 0x000fc60000000a00 */
[----:B------:R-:W-:Y:S01]  /*b020*/  UIMAD.WIDE UR8, UR4, 0x4, UR8 ;  /* 0x00000004040878a5 */ /* 0x000fe2000f8e0208 */
[----:B------:R-:W-:-:S05]  /*b030*/  PLOP3.LUT P1, PT, PT, PT, UP0, 0x80, 0x0 ;  /* 0x000000000000781c */ /* 0x000fca0003f2f008 */
[----:B------:R-:W-:Y:S02]  /*b040*/  IMAD.U32 R2, RZ, RZ, UR8 ;  /* 0x00000008ff027e24 */ /* 0x000fe4000f8e00ff */
[----:B------:R-:W-:Y:S01]  /*b050*/  IMAD.U32 R3, RZ, RZ, UR9 ;  /* 0x00000009ff037e24 */ /* 0x000fe2000f8e00ff */
[----:B------:R-:W-:Y:S02]  /*b060*/  ULDC.64 UR8, c[0x0][0xc08] ;  /* 0x0003020000087ab9 */ /* 0x000fe40000000a00 */
[----:B------:R-:W-:-:S03]  /*b070*/  UISETP.NE.U32.AND UP1, UPT, UR8, URZ, UPT ;  /* 0x0000003f0800728c */ /* 0x000fc6000bf25070 */
[----:B------:R-:W2:Y:S01]  /*b080*/  @P1 LDG.E R6, desc[UR36][R2.64] ;  /* 0x0000002402061981 */ /* 0x000ea2000c1e1900 */
[----:B------:R-:W-:-:S06]  /*b090*/  UISETP.NE.AND.EX UP1, UPT, UR9, URZ, UPT, UP1 ;  /* 0x0000003f0900728c */ /* 0x000fcc000bf25310 */
[----:B------:R-:W-:-:S05]  /*b0a0*/  PLOP3.LUT P2, PT, PT, PT, UP1, 0x80, 0x0 ;  /* 0x000000000000781c */ /* 0x000fca0003f4f018 */
[----:B------:R-:W-:Y:S02]  /*b0b0*/  @UP1 ULDC.64 UR8, c[0x0][0xc08] ;  /* 0x0003020000081ab9 */ /* 0x000fe40000000a00 */
[----:B------:R-:W-:-:S03]  /*b0c0*/  @UP1 UIMAD.WIDE UR8, UR4, 0x4, UR8 ;  /* 0x00000004040818a5 */ /* 0x000fc6000f8e0208 */
[----:B------:R-:W-:Y:S02]  /*b0d0*/  ULDC UR4, c[0x0][0xa88] ;  /* 0x0002a20000047ab9 */ /* 0x000fe40000000800 */
[----:B------:R-:W-:Y:S01]  /*b0e0*/  MOV R0, UR4 ;  /* 0x0000000400007c02 */ /* 0x000fe20008000f00 */
        /* <DEDUP_REMOVED lines=15> */
.L_x_2427:
[----:B------:R-:W-:Y:S01]  /*b1e0*/  R2UR UR7, R161 ;  /* 0x00000000a10772ca */ /* 0x000fe200000e0000 */
[----:B------:R-:W-:Y:S01]  /*b1f0*/  BSSY B1, `(.L_x_2428) ;  /* 0x000003d000017945 */ /* 0x000fe20003800000 */
[----:B------:R-:W-:-:S11]  /*b200*/  R2UR UR8, R180 ;  /* 0x00000000b40872ca */ /* 0x000fd600000e0000 */
[----:B------:R-:W-:Y:S02]  /*b210*/  USEL UR7, UR7, URZ, !UP0 ;  /* 0x0000003f07077287 */ /* 0x000fe4000c000000 */
[----:B------:R-:W-:Y:S01]  /*b220*/  USEL UR10, UR8, URZ, !UP0 ;  /* 0x0000003f080a7287 */ /* 0x000fe2000c000000 */
[----:B------:R-:W-:Y:S11]  /*b230*/  @P0 BRA `(.L_x_2429) ;  /* 0x0000000000e00947 */ /* 0x000ff60003800000 */
[----:B------:R-:W0:Y:S01]  /*b240*/  S2R R3, SR_TID.X ;  /* 0x0000000000037919 */ /* 0x000e220000002100 */
[----:B------:R-:W1:Y:S01]  /*b250*/  LDC R9, c[0x0][0xbe8] ;  /* 0x0002fa00ff097b82 */ /* 0x000e620000000800 */
[----:B------:R-:W-:Y:S02]  /*b260*/  IMAD.U32 R4, RZ, RZ, UR43 ;  /* 0x0000002bff047e24 */ /* 0x000fe4000f8e00ff */
[----:B-1---5:R-:W-:-:S03]  /*b270*/  IMAD R2, R0, R9, RZ ;  /* 0x0000000900027224 */ /* 0x022fc600078e02ff */
        /* <DEDUP_REMOVED lines=17> */
[----:B------:R-:W-:Y:S02]  /*b390*/  UIMAD.WIDE.U32 UR16, UR8, UR19, URZ ;  /* 0x00000013081072a5 */ /* 0x000fe4000f8e003f */
[----:B------:R-:W-:Y:S01]  /*b3a0*/  UIMAD UR13, UR13, UR7, URZ ;  /* 0x000000070d0d72a4 */ /* 0x000fe2000f8e023f */
[----:B0-----:R-:W-:Y:S01]  /*b3b0*/  @P0 IMAD.HI.U32 R2, R4, R3, RZ ;  /* 0x0000000304020227 */ /* 0x001fe200078e00ff */
[----:B------:R-:W-:Y:S02]  /*b3c0*/  UIMAD UR19, UR9, UR19, URZ ;  /* 0x00000013091372a4 */ /* 0x000fe4000f8e023f */
[----:B------:R-:W-:Y:S02]  /*b3d0*/  UIMAD.WIDE.U32 UR8, UR12, UR7, URZ ;  /* 0x000000070c0872a5 */ /* 0x000fe4000f8e003f */
[----:B------:R-:W-:-:S02]  /*b3e0*/  UIMAD.WIDE.U32 UR22, UR14, UR11, URZ ;  /* 0x0000000b0e1672a5 */ /* 0x000fc4000f8e003f */
[----:B------:R-:W-:Y:S01]  /*b3f0*/  UIMAD UR11, UR15, UR11, URZ ;  /* 0x0000000b0f0b72a4 */ /* 0x000fe2000f8e023f */
[----:B-1----:R-:W-:Y:S01]  /*b400*/  @P0 SHF.R.U32.HI R5, RZ, R7, R2 ;  /* 0x00000007ff050219 */ /* 0x002fe20000011602 */
[----:B------:R-:W-:Y:S02]  /*b410*/  UIMAD UR13, UR12, UR10, UR13 ;  /* 0x0000000a0c0d72a4 */ /* 0x000fe4000f8e020d */
[----:B------:R-:W-:Y:S01]  /*b420*/  UIADD3 UR16, UP1, UP2, UR8, UR16, UR4 ;  /* 0x0000001008107290 */ /* 0x000fe2000fa3e004 */
[----:B------:R-:W-:Y:S01]  /*b430*/  IMAD.U32 R2, RZ, RZ, UR22 ;  /* 0x00000016ff027e24 */ /* 0x000fe2000f8e00ff */
[----:B------:R-:W-:Y:S01]  /*b440*/  UIADD3 UR8, UR23, UR11, URZ ;  /* 0x0000000b17087290 */ /* 0x000fe2000fffe03f */
[--C-:B------:R-:W-:Y:S01]  /*b450*/  IMAD.MOV R7, RZ, RZ, -R5.reuse ;  /* 0x000000ffff077224 */ /* 0x100fe200078e0a05 */
[----:B------:R-:W-:Y:S01]  /*b460*/  UIADD3 UR19, UR17, UR19, URZ ;  /* 0x0000001311137290 */ /* 0x000fe2000fffe03f */
[----:B------:R-:W-:Y:S01]  /*b470*/  IMAD.U32 R3, RZ, RZ, UR23 ;  /* 0x00000017ff037e24 */ /* 0x000fe2000f8e00ff */
[----:B------:R-:W-:Y:S01]  /*b480*/  UIADD3 UR11, UR9, UR13, URZ ;  /* 0x0000000d090b7290 */ /* 0x000fe2000fffe03f */
[----:B------:R-:W-:Y:S01]  /*b490*/  IMAD R7, R9, R7, R4 ;  /* 0x0000000709077224 */ /* 0x000fe200078e0204 */
[----:B------:R-:W-:Y:S01]  /*b4a0*/  IADD3 R2, P0, P1, R5, UR16, R2 ;  /* 0x0000001005027c10 */ /* 0x000fe2000f91e002 */
[----:B------:R-:W-:Y:S01]  /*b4b0*/  IMAD.U32 R6, RZ, RZ, UR8 ;  /* 0x00000008ff067e24 */ /* 0x000fe2000f8e00ff */
[----:B------:R-:W-:Y:S01]  /*b4c0*/  UIADD3.X UR11, UR11, UR19, UR20, UP1, UP2 ;  /* 0x000000130b0b7290 */ /* 0x000fe20008fe4414 */
[----:B------:R-:W-:Y:S01]  /*b4d0*/  SHF.R.S32.HI R5, RZ, 0x1f, R5 ;  /* 0x0000001fff057819 */ /* 0x000fe20000011405 */
[----:B------:R-:W-:Y:S01]  /*b4e0*/  ULDC.64 UR8, c[0x0][UR18+0x210] ;  /* 0x0000840012087abb */ /* 0x000fe20008000a00 */
[----:B------:R-:W-:Y:S01]  /*b4f0*/  SHF.R.S32.HI R4, RZ, 0x1f, R7 ;  /* 0x0000001fff047819 */ /* 0x000fe20000011407 */
[----:B------:R-:W-:Y:S01]  /*b500*/  IMAD R9, R7, UR9, RZ ;  /* 0x0000000907097c24 */ /* 0x000fe2000f8e02ff */
[----:B------:R-:W-:Y:S01]  /*b510*/  ULDC.64 UR12, c[0x0][0xba8] ;  /* 0x0002ea00000c7ab9 */ /* 0x000fe20000000a00 */
[----:B------:R-:W-:Y:S01]  /*b520*/  IADD3.X R3, R5, UR11, R6, P0, P1 ;  /* 0x0000000b05037c10 */ /* 0x000fe200087e2406 */
[----:B------:R-:W-:Y:S01]  /*b530*/  @!UP0 ULDC UR12, c[0x0][0xb50] ;  /* 0x0002d400000c8ab9 */ /* 0x000fe20000000800 */
[----:B------:R-:W-:Y:S01]  /*b540*/  IMAD R9, R4, UR8, R9 ;  /* 0x0000000804097c24 */ /* 0x000fe2000f8e0209 */
[----:B------:R-:W-:Y:S01]  /*b550*/  @!UP0 ULDC UR13, c[0x0][0xb54] ;  /* 0x0002d500000d8ab9 */ /* 0x000fe20000000800 */
[----:B------:R-:W-:-:S04]  /*b560*/  IMAD.WIDE.U32 R2, R7, UR8, R2 ;  /* 0x0000000807027c25 */ /* 0x000fc8000f8e0002 */
[----:B------:R-:W-:Y:S01]  /*b570*/  IMAD.IADD R3, R3, 0x1, R9 ;  /* 0x0000000103037824 */ /* 0x000fe200078e0209 */
[----:B------:R-:W-:-:S04]  /*b580*/  LEA R4, P0, R2, UR12, 0x2 ;  /* 0x0000000c02047c11 */ /* 0x000fc8000f8010ff */
[----:B------:R-:W-:Y:S01]  /*b590*/  LEA.HI.X R5, R2, UR13, R3, 0x2, P0 ;  /* 0x0000000d02057c11 */ /* 0x000fe200080f1403 */
[----:B------:R-:W-:-:S05]  /*b5a0*/  IMAD.MOV.U32 R3, RZ, RZ, -0x800000 ;  /* 0xff800000ff037424 */ /* 0x000fca00078e00ff */
[----:B------:R0:W-:Y:S03]  /*b5b0*/  STG.E desc[UR36][R4.64], R3 ;  /* 0x0000000304007986 */ /* 0x0001e6000c101924 */
.L_x_2429:
[----:B------:R-:W-:Y:S05]  /*b5c0*/  BSYNC B1 ;  /* 0x0000000000017941 */ /* 0x000fea0003800000 */
.L_x_2428:
[----:B------:R-:W-:-:S13]  /*b5d0*/  R2UR UR8, R23 ;  /* 0x00000000170872ca */ /* 0x000fda00000e0000 */
[----:B------:R-:W-:-:S06]  /*b5e0*/  UISETP.GT.AND UP0, UPT, UR8, 0x1, UPT ;  /* 0x000000010800788c */ /* 0x000fcc000bf04270 */
[----:B------:R-:W-:-:S13]  /*b5f0*/  PLOP3.LUT P0, PT, PT, PT, UP0, 0x80, 0x0 ;  /* 0x000000000000781c */ /* 0x000fda0003f0f008 */
[----:B------:R-:W-:Y:S05]  /*b600*/  @P0 BRA `(.L_x_2424) ;  /* 0x0000000400a80947 */ /* 0x000fea0003800000 */
[----:B------:R-:W1:Y:S01]  /*b610*/  LDC R11, c[0x0][0xbe8] ;  /* 0x0002fa00ff0b7b82 */ /* 0x000e620000000800 */
[----:B------:R-:W-:Y:S01]  /*b620*/  ULDC.64 UR12, c[0x0][0xaa0] ;  /* 0x0002a800000c7ab9 */ /* 0x000fe20000000a00 */
[----:B------:R-:W-:Y:S01]  /*b630*/  R2UR UR14, R178 ;  /* 0x00000000b20e72ca */ /* 0x000fe200000e0000 */
[----:B------:R-:W-:Y:S01]  /*b640*/  UIMAD UR11, UR20, UR12, URZ ;  /* 0x0000000c140b72a4 */ /* 0x000fe2000f8e023f */
[----:B------:R-:W-:Y:S01]  /*b650*/  IMAD R2, R22, 0x20, R179 ;  /* 0x0000002016027824 */ /* 0x000fe200078e02b3 */
[----:B------:R-:W-:Y:S01]  /*b660*/  UIMAD.WIDE.U32 UR8, UR4, UR12, URZ ;  /* 0x0000000c040872a5 */ /* 0x000fe2000f8e003f */
[----:B------:R-:W-:Y:S01]  /*b670*/  BSSY B1, `(.L_x_2430) ;  /* 0x0000039000017945 */ /* 0x000fe20003800000 */
[----:B------:R-:W-:Y:S01]  /*b680*/  UIMAD UR11, UR4, UR13, UR11 ;  /* 0x0000000d040b72a4 */ /* 0x000fe2000f8e020b */
[----:B------:R-:W-:Y:S02]  /*b690*/  VIADD R6, R2, UR43 ;  /* 0x0000002b02067c36 */ /* 0x000fe40008000000 */
[----:B------:R-:W-:Y:S01]  /*b6a0*/  ULDC.64 UR12, c[0x0][0xae8] ;  /* 0x0002ba00000c7ab9 */ /* 0x000fe20000000a00 */
[----:B------:R-:W-:Y:S01]  /*b6b0*/  UIADD3 UR9, UR9, UR11, URZ ;  /* 0x0000000b09097290 */ /* 0x000fe2000fffe03f */
[----:B0-----:R-:W-:-:S03]  /*b6c0*/  IMAD.MOV.U32 R5, RZ, RZ, R6 ;  /* 0x000000ffff057224 */ /* 0x001fc600078e0006 */
[----:B------:R-:W-:-:S04]  /*b6d0*/  UIMAD.WIDE.U32 UR8, UR14, UR12, UR8 ;  /* 0x0000000c0e0872a5 */ /* 0x000fc8000f8e0008 */
[----:B------:R-:W-:-:S03]  /*b6e0*/  UIMAD UR9, UR14, UR13, UR9 ;  /* 0x0000000d0e0972a4 */ /* 0x000fc6000f8e0209 */
[----:B------:R-:W-:Y:S01]  /*b6f0*/  ULDC.64 UR12, c[0x0][0xaf0] ;  /* 0x0002bc00000c7ab9 */ /* 0x000fe20000000a00 */
[----:B-1----:R-:W-:Y:S01]  /*b700*/  ISETP.NE.AND P0, PT, R11, 0x1, PT ;  /* 0x000000010b00780c */ /* 0x002fe20003f05270 */
[----:B------:R-:W-:Y:S02]  /*b710*/  UIMAD UR10, UR10, UR12, URZ ;  /* 0x0000000c0a0a72a4 */ /* 0x000fe4000f8e023f */
[----:B------:R-:W-:Y:S02]  /*b720*/  UIMAD.WIDE.U32 UR8, UR7, UR12, UR8 ;  /* 0x0000000c070872a5 */ /* 0x000fe4000f8e0008 */
[----:B------:R-:W-:-:S03]  /*b730*/  UIMAD UR4, UR7, UR13, UR10 ;  /* 0x0000000d070472a4 */ /* 0x000fc6000f8e020a */
[----:B------:R-:W-:Y:S01]  /*b740*/  ULDC.64 UR10, c[0x0][0xae0] ;  /* 0x0002b800000a7ab9 */ /* 0x000fe20000000a00 */
[----:B------:R-:W-:-:S04]  /*b750*/  UIADD3 UR4, UR9, UR4, URZ ;  /* 0x0000000409047290 */ /* 0x000fc8000fffe03f */
        /* <DEDUP_REMOVED lines=28> */
[----:B------:R-:W-:Y:S02]  /*b920*/  LEA.HI.X R5, R2, UR9, R3, 0x1, P3 ;  /* 0x0000000902057c11 */ /* 0x000fe400098f0c03 */
[----:B------:R0:W1:Y:S02]  /*b930*/  SHFL.IDX PT, R2, R4, RZ, 0x181f ;  /* 0x00181fff04027589 */ /* 0x00006400000e0000 */
[----:B------:R-:W-:-:S02]  /*b940*/  ISETP.GE.AND P0, PT, R0, R11, PT ;  /* 0x0000000b0000720c */ /* 0x000fc40003f06270 */
[----:B------:R0:W2:Y:S01]  /*b950*/  SHFL.IDX PT, R0, R5, RZ, 0x181f ;  /* 0x00181fff05007589 */ /* 0x0000a200000e0000 */
[----:B------:R-:W-:Y:S10]  /*b960*/  @P2 BRA `(.L_x_2431) ;  /* 0x0000000000242947 */ /* 0x000ff40003800000 */
[----:B------:R-:W-:Y:S02]  /*b970*/  ULDC UR4, c[0x0][0xac8] ;  /* 0x0002b20000047ab9 */ /* 0x000fe40000000800 */
[----:B------:R-:W-:Y:S02]  /*b980*/  ISETP.GE.AND P4, PT, R16, UR4, PT ;  /* 0x0000000410007c0c */ /* 0x000fe4000bf86270 */
[----:B------:R-:W-:-:S11]  /*b990*/  ISETP.GE.AND P5, PT, R19, UR4, PT ;  /* 0x0000000413007c0c */ /* 0x000fd6000bfa6270 */
[CC--:B-1----:R-:W-:Y:S02]  /*b9a0*/  @!P4 LEA R8, P2, R16.reuse, R2.reuse, 0x1 ;  /* 0x000000021008c211 */ /* 0x0c2fe400078408ff */
[C---:B------:R-:W-:Y:S02]  /*b9b0*/  @!P5 LEA R2, P3, R19.reuse, R2, 0x1 ;  /* 0x000000021302d211 */ /* 0x040fe400078608ff */
[-C--:B--2---:R-:W-:Y:S02]  /*b9c0*/  @!P4 LEA.HI.X R9, R16, R0.reuse, R203, 0x1, P2 ;  /* 0x000000001009c211 */ /* 0x084fe400010f0ccb */
[----:B------:R-:W-:-:S03]  /*b9d0*/  @!P5 LEA.HI.X R3, R19, R0, R202, 0x1, P3 ;  /* 0x000000001303d211 */ /* 0x000fc600018f0cca */
[----:B------:R3:W-:Y:S04]  /*b9e0*/  @!P4 ST.E.128 desc[UR36][R8.64], RZ ;  /* 0x000000ff0800c985 */ /* 0x0007e8000c101d24 */
[----:B------:R3:W-:Y:S02]  /*b9f0*/  @!P5 ST.E.128 desc[UR36][R2.64], RZ ;  /* 0x000000ff0200d985 */ /* 0x0007e4000c101d24 */
.L_x_2431:
[----:B------:R-:W-:Y:S05]  /*ba00*/  BSYNC B1 ;  /* 0x0000000000017941 */ /* 0x000fea0003800000 */
.L_x_2430:
[----:B--2---:R2:W4:Y:S01]  /*ba10*/  SHFL.IDX PT, R0, R5, 0x1, 0x181f ;  /* 0x00381f0005007f89 */ /* 0x00452200000e0000 */
[----:B------:R-:W-:Y:S03]  /*ba20*/  BSSY B1, `(.L_x_2432) ;  /* 0x000000c000017945 */ /* 0x000fe60003800000 */
[----:B-1-3--:R2:W1:Y:S01]  /*ba30*/  SHFL.IDX PT, R2, R4, 0x1, 0x181f ;  /* 0x00381f0004027f89 */ /* 0x00a46200000e0000 */
[----:B------:R-:W-:Y:S05]  /*ba40*/  @P1 BRA `(.L_x_2433) ;  /* 0x0000000000241947 */ /* 0x000fea0003800000 */
[----:B------:R-:W-:Y:S02]  /*ba50*/  ULDC UR4, c[0x0][0xac8] ;  /* 0x0002b20000047ab9 */ /* 0x000fe40000000800 */
[----:B------:R-:W-:Y:S02]  /*ba60*/  ISETP.GE.AND P3, PT, R16, UR4, PT ;  /* 0x0000000410007c0c */ /* 0x000fe4000bf66270 */
[----:B------:R-:W-:-:S11]  /*ba70*/  ISETP.GE.AND P4, PT, R19, UR4, PT ;  /* 0x0000000413007c0c */ /* 0x000fd6000bf86270 */
[CC--:B-1----:R-:W-:Y:S02]  /*ba80*/  @!P3 LEA R8, P1, R16.reuse, R2.reuse, 0x1 ;  /* 0x000000021008b211 */ /* 0x0c2fe400078208ff */
[C---:B------:R-:W-:Y:S02]  /*ba90*/  @!P4 LEA R2, P2, R19.reuse, R2, 0x1 ;  /* 0x000000021302c211 */ /* 0x040fe400078408ff */
[-C--:B----4-:R-:W-:Y:S02]  /*baa0*/  @!P3 LEA.HI.X R9, R16, R0.reuse, R203, 0x1, P1 ;  /* 0x000000001009b211 */ /* 0x090fe400008f0ccb */
[----:B------:R-:W-:-:S03]  /*bab0*/  @!P4 LEA.HI.X R3, R19, R0, R202, 0x1, P2 ;  /* 0x000000001303c211 */ /* 0x000fc600010f0cca */
[----:B------:R3:W-:Y:S04]  /*bac0*/  @!P3 ST.E.128 desc[UR36][R8.64], RZ ;  /* 0x000000ff0800b985 */ /* 0x0007e8000c101d24 */
[----:B------:R3:W-:Y:S02]  /*bad0*/  @!P4 ST.E.128 desc[UR36][R2.64], RZ ;  /* 0x000000ff0200c985 */ /* 0x0007e4000c101d24 */
.L_x_2433:
[----:B------:R-:W-:Y:S05]  /*bae0*/  BSYNC B1 ;  /* 0x0000000000017941 */ /* 0x000fea0003800000 */
.L_x_2432:
[----:B----4-:R4:W0:Y:S01]  /*baf0*/  SHFL.IDX PT, R0, R5, 0x2, 0x181f ;  /* 0x00581f0005007f89 */ /* 0x01082200000e0000 */
        /* <DEDUP_REMOVED lines=8> */
[-C--:B0-----:R-:W-:Y:S02]  /*bb80*/  @!P2 LEA.HI.X R9, R16, R0.reuse, R203, 0x1, P0 ;  /* 0x000000001009a211 */ /* 0x081fe400000f0ccb */
[----:B------:R-:W-:-:S03]  /*bb90*/  @!P3 LEA.HI.X R3, R19, R0, R202, 0x1, P1 ;  /* 0x000000001303b211 */ /* 0x000fc600008f0cca */
[----:B------:R3:W-:Y:S04]  /*bba0*/  @!P2 ST.E.128 desc[UR36][R8.64], RZ ;  /* 0x000000ff0800a985 */ /* 0x0007e8000c101d24 */
[----:B------:R3:W-:Y:S02]  /*bbb0*/  @!P3 ST.E.128 desc[UR36][R2.64], RZ ;  /* 0x000000ff0200b985 */ /* 0x0007e4000c101d24 */
.L_x_2435:
[----:B------:R-:W-:Y:S05]  /*bbc0*/  BSYNC B1 ;  /* 0x0000000000017941 */ /* 0x000fea0003800000 */
.L_x_2434:
[----:B0-----:R-:W-:Y:S01]  /*bbd0*/  VIADD R0, R6, 0x60 ;  /* 0x0000006006007836 */ /* 0x001fe20000000000 */
[----:B--2-4-:R-:W2:Y:S04]  /*bbe0*/  SHFL.IDX PT, R5, R5, 0x3, 0x181f ;  /* 0x00781f0005057f89 */ /* 0x014ea800000e0000 */
[----:B------:R-:W-:Y:S01]  /*bbf0*/  ISETP.GE.AND P0, PT, R0, R11, PT ;  /* 0x0000000b0000720c */ /* 0x000fe20003f06270 */
[----:B-1-3--:R1:W3:-:S12]  /*bc00*/  SHFL.IDX PT, R2, R4, 0x3, 0x181f ;  /* 0x00781f0004027f89 */ /* 0x00a2d800000e0000 */
[----:B-1----:R-:W-:Y:S05]  /*bc10*/  @P0 BRA `(.L_x_2424) ;  /* 0x0000000000240947 */ /* 0x002fea0003800000 */
[----:B------:R-:W-:Y:S02]  /*bc20*/  ULDC UR4, c[0x0][0xac8] ;  /* 0x0002b20000047ab9 */ /* 0x000fe40000000800 */
[----:B------:R-:W-:Y:S02]  /*bc30*/  ISETP.GE.AND P2, PT, R16, UR4, PT ;  /* 0x0000000410007c0c */ /* 0x000fe4000bf46270 */
[----:B------:R-:W-:-:S11]  /*bc40*/  ISETP.GE.AND P3, PT, R19, UR4, PT ;  /* 0x0000000413007c0c */ /* 0x000fd6000bf66270 */
[CC--:B---3--:R-:W-:Y:S02]  /*bc50*/  @!P2 LEA R6, P0, R16.reuse, R2.reuse, 0x1 ;  /* 0x000000021006a211 */ /* 0x0c8fe400078008ff */
[C---:B------:R-:W-:Y:S02]  /*bc60*/  @!P3 LEA R2, P1, R19.reuse, R2, 0x1 ;  /* 0x000000021302b211 */ /* 0x040fe400078208ff */
[-C--:B--2---:R-:W-:Y:S02]  /*bc70*/  @!P2 LEA.HI.X R7, R16, R5.reuse, R203, 0x1, P0 ;  /* 0x000000051007a211 */ /* 0x084fe400000f0ccb */
[----:B------:R-:W-:-:S03]  /*bc80*/  @!P3 LEA.HI.X R3, R19, R5, R202, 0x1, P1 ;  /* 0x000000051303b211 */ /* 0x000fc600008f0cca */
[----:B------:R1:W-:Y:S04]  /*bc90*/  @!P2 ST.E.128 desc[UR36][R6.64], RZ ;  /* 0x000000ff0600a985 */ /* 0x0003e8000c101d24 */
[----:B------:R1:W-:Y:S02]  /*bca0*/  @!P3 ST.E.128 desc[UR36][R2.64], RZ ;  /* 0x000000ff0200b985 */ /* 0x0003e4000c101d24 */
.L_x_2424:
[----:B------:R-:W-:Y:S05]  /*bcb0*/  BSYNC B0 ;  /* 0x0000000000007941 */ /* 0x000fea0003800000 */
.L_x_2414:
[----:B------:R-:W-:Y:S02]  /*bcc0*/  ULDC UR4, c[0x0][0xc3c] ;  /* 0x00030f0000047ab9 */ /* 0x000fe40000000800 */
[----:B------:R-:W-:-:S13]  /*bcd0*/  ISETP.GE.AND P0, PT, R27, UR4, PT ;  /* 0x000000041b007c0c */ /* 0x000fda000bf06270 */
[----:B------:R-:W-:Y:S05]  /*bce0*/  @!P0 BRA `(.L_x_2436) ;  /* 0xffffff5000988947 */ /* 0x000fea000383ffff */
[----:B------:R-:W-:Y:S05]  /*bcf0*/  EXIT ;  /* 0x000000000000794d */ /* 0x000fea0003800000 */
.L_x_2371:
        /* <DEDUP_REMOVED lines=16> */
.L_x_2437:
        /* <DEDUP_REMOVED lines=44> */
.L_x_2441:
[----:B------:R-:W0:Y:S01]  /*c0c0*/  LDC R0, c[0x0][0xc3c] ;  /* 0x00030f00ff007b82 */ /* 0x000e220000000800 */
[----:B------:R-:W-:-:S06]  /*c0d0*/  UIADD3 UR4, UR4, 0x1f, URZ ;  /* 0x0000001f04047890 */ /* 0x000fcc000fffe03f */
[----:B0-----:R-:W-:-:S13]  /*c0e0*/  ISETP.LE.AND P6, PT, R0, UR4, PT ;  /* 0x0000000400007c0c */ /* 0x001fda000bfc3270 */
[----:B------:R-:W-:Y:S05]  /*c0f0*/  @P6 BRA `(.L_x_2440) ;  /* 0x0000000800a86947 */ /* 0x000fea0003800000 */
[----:B------:R-:W-:-:S05]  /*c100*/  VIADD R9, R7, UR4 ;  /* 0x0000000407097c36 */ /* 0x000fca0008000000 */
        /* <DEDUP_REMOVED lines=30> */
.L_x_2439:
        /* <DEDUP_REMOVED lines=13> */
.L_x_2442:
        /* <DEDUP_REMOVED lines=11> */
[----:B0-----:R-:W-:-:S02]  /*c470*/  IADD3 R2, R6, 0xffffffe, RZ ;  /* 0x0ffffffe06027810 */ /* 0x001fc40007ffe0ff */
[----:B------:R-:W-:-:S05]  /*c480*/  IABS R6, R5 ;  /* 0x0000000500067213 */ /* 0x000fca0000000000 */
        /* <DEDUP_REMOVED lines=49> */
.L_x_2443:
        /* <DEDUP_REMOVED lines=12> */
[----:B0-----:R-:W-:-:S05]  /*c860*/  IADD3 R9, RZ, -R3, RZ ;  /* 0x80000003ff097210 */ /* 0x001fca0007ffe0ff */
        /* <DEDUP_REMOVED lines=48> */
.L_x_2444:
[----:B------:R-:W-:-:S05]  /*cb70*/  LOP3.LUT R17, RZ, R2, RZ, 0x33, !PT ;  /* 0x00000002ff117212 */ /* 0x000fca00078e33ff */
[----:B------:R-:W-:Y:S01]  /*cb80*/  IMAD.IADD R17, R0, 0x1, R17 ;  /* 0x0000000100117824 */ /* 0x000fe200078e0211 */
[----:B------:R-:W-:Y:S06]  /*cb90*/  BRA `(.L_x_2445) ;  /* 0x0000000000147947 */ /* 0x000fec0003800000 */
.L_x_2440:
[----:B------:R-:W-:Y:S01]  /*cba0*/  ULDC UR4, c[0x0][0xc3c] ;  /* 0x00030f0000047ab9 */ /* 0x000fe20000000800 */
[----:B------:R-:W-:Y:S02]  /*cbb0*/  IMAD.MOV.U32 R17, RZ, RZ, RZ ;  /* 0x000000ffff117224 */ /* 0x000fe400078e00ff */
[----:B------:R-:W-:Y:S02]  /*cbc0*/  IMAD.U32 R16, RZ, RZ, UR6 ;  /* 0x00000006ff107e24 */ /* 0x000fe4000f8e00ff */
[----:B------:R-:W-:Y:S02]  /*cbd0*/  IMAD.MOV.U32 R18, RZ, RZ, RZ ;  /* 0x000000ffff127224 */ /* 0x000fe400078e00ff */
[----:B------:R-:W-:-:S07]  /*cbe0*/  IMAD.U32 R19, RZ, RZ, UR4 ;  /* 0x00000004ff137e24 */ /* 0x000fce000f8e00ff */
.L_x_2445:
[----:B------:R-:W-:-:S13]  /*cbf0*/  ISETP.NE.AND P0, PT, R7, RZ, PT ;  /* 0x000000ff0700720c */ /* 0x000fda0003f05270 */
[----:B------:R-:W0:Y:S01]  /*cc00*/  @!P0 S2R R3, SR_CgaCtaId ;  /* 0x0000000000038919 */ /* 0x000e220000008800 */
[----:B------:R-:W-:-:S04]  /*cc10*/  @!P0 MOV R0, 0x400 ;  /* 0x0000040000008802 */ /* 0x000fc80000000f00 */
[----:B0-----:R-:W-:-:S05]  /*cc20*/  @!P0 LEA R0, R3, R0, 0x18 ;  /* 0x0000000003008211 */ /* 0x001fca00078ec0ff */
[----:B------:R1:W-:Y:S01]  /*cc30*/  @!P0 STS.128 [R0+0x2a8d0], R16 ;  /* 0x02a8d01000008388 */ /* 0x0003e20000000c00 */
[----:B------:R-:W-:Y:S06]  /*cc40*/  BAR.ARV 0x5, 0x180 ;  /* 0x0146000000007b1d */ /* 0x000fec0000002000 */
.L_x_2438:
[----:B------:R2:W-:Y:S01]  /*cc50*/  STL [R1+0x14], RZ ;  /* 0x000014ff01007387 */ /* 0x0005e20000100800 */
[----:B------:R-:W-:Y:S01]  /*cc60*/  ULDC UR4, c[0x0][0xc3c] ;  /* 0x00030f0000047ab9 */ /* 0x000fe20000000800 */
[----:B------:R-:W-:Y:S01]  /*cc70*/  MOV R28, 0x1 ;  /* 0x00000001001c7802 */ /* 0x000fe20000000f00 */
[----:B------:R-:W-:Y:S01]  /*cc80*/  IMAD.MOV.U32 R27, RZ, RZ, RZ ;  /* 0x000000ffff1b7224 */ /* 0x000fe200078e00ff */
[----:B0-----:R-:W-:-:S13]  /*cc90*/  ISETP.GE.AND P0, PT, R19, UR4, PT ;  /* 0x0000000413007c0c */ /* 0x001fda000bf06270 */
        /* <DEDUP_REMOVED lines=9> */
[C---:B-1----:R-:W-:Y:S02]  /*cd30*/  LOP3.LUT R4, R5.reuse, 0x7f, RZ, 0xc0, !PT ;  /* 0x0000007f05047812 */ /* 0x042fe400078ec0ff */
[----:B--2---:R-:W-:Y:S01]  /*cd40*/  R2UR UR4, R0 ;  /* 0x00000000000472ca */ /* 0x004fe200000e0000 */
[----:B------:R-:W-:-:S05]  /*cd50*/  IMAD.SHL.U32 R0, R5, 0x8, RZ ;  /* 0x0000000805007824 */ /* 0x000fca00078e00ff */
        /* <DEDUP_REMOVED lines=14> */
.L_x_2511:
[----:B0-----:R-:W0:Y:S02]  /*ce40*/  LDC.64 R30, c[0x0][0xc88] ;  /* 0x00032200ff1e7b82 */ /* 0x001e240000000a00 */
[----:B0-----:R-:W-:-:S06]  /*ce50*/  IMAD.WIDE R30, R19, 0x4, R30 ;  /* 0x00000004131e7825 */ /* 0x001fcc00078e021e */
[----:B------:R-:W2:Y:S01]  /*ce60*/  LDG.E R30, desc[UR36][R30.64] ;  /* 0x000000241e1e7981 */ /* 0x000ea2000c1e1900 */
        /* <DEDUP_REMOVED lines=14> */
[----:B-1----:R1:W5:Y:S01]  /*cf50*/  @P0 LDG.E R37, desc[UR36][R2.64] ;  /* 0x0000002402250981 */ /* 0x002362000c1e1900 */
        /* <DEDUP_REMOVED lines=28> */
[----:B--2---:R-:W-:-:S05]  /*d120*/  IMAD.IADD R0, R0, 0x1, -R5 ;  /* 0x0000000100007824 */ /* 0x004fca00078e0a05 */
[----:B------:R2:W-:Y:S02]  /*d130*/  STL [R1+0x4], R0 ;  /* 0x0000040001007387 */ /* 0x0005e40000100800 */
.L_x_2447:
        /* <DEDUP_REMOVED lines=9> */
.L_x_2448:
        /* <DEDUP_REMOVED lines=9> */
.L_x_2449:
[----:B------:R-:W4:Y:S01]  /*d260*/  LDL R4, [R1+0x4] ;  /* 0x0000040001047983 */ /* 0x000f220000100800 */
[----:B012---:R-:W0:Y:S01]  /*d270*/  LDC R0, c[0x0][0x448] ;  /* 0x00011200ff007b82 */ /* 0x007e220000000800 */
[----:B-----5:R-:W-:Y:S01]  /*d280*/  IMAD.IADD R34, R34, 0x1, -R37 ;  /* 0x0000000122227824 */ /* 0x020fe200078e0a25 */
[----:B------:R-:W-:Y:S01]  /*d290*/  LOP3.LUT R23, R23, 0xffffff7f, RZ, 0xc0, !PT ;  /* 0xffffff7f17177812 */ /* 0x000fe200078ec0ff */
[----:B------:R-:W-:Y:S01]  /*d2a0*/  BSSY B0, `(.L_x_2450) ;  /* 0x0000038000007945 */ /* 0x000fe20003800000 */
[----:B0-----:R-:W-:Y:S01]  /*d2b0*/  ISETP.NE.AND P0, PT, R0, 0x1, PT ;  /* 0x000000010000780c */ /* 0x001fe20003f05270 */
[----:B------:R-:W-:-:S04]  /*d2c0*/  IMAD.SHL.U32 R0, R17, 0x80, RZ ;  /* 0x0000008011007824 */ /* 0x000fc800078e00ff */
[----:B------:R-:W-:-:S08]  /*d2d0*/  VIADD R0, R0, 0x7f ;  /* 0x0000007f00007836 */ /* 0x000fd00000000000 */
[----:B---3--:R-:W0:Y:S01]  /*d2e0*/  @P0 LDC R3, c[0x0][0x44c] ;  /* 0x00011300ff030b82 */ /* 0x008e220000000800 */
[----:B------:R-:W-:-:S07]  /*d2f0*/  @P0 LOP3.LUT R23, R23, 0x80, RZ, 0xfc, !PT ;  /* 0x0000008017170812 */ /* 0x000fce00078efcff */
[----:B------:R-:W1:Y:S01]  /*d300*/  @P0 LDC R5, c[0x0][0x450] ;  /* 0x00011400ff050b82 */ /* 0x000e620000000800 */
[----:B0-----:R-:W-:-:S05]  /*d310*/  @P0 IMAD.HI.U32 R2, R0, R3, RZ ;  /* 0x0000000300020227 */ /* 0x001fca00078e00ff */
[----:B-1----:R-:W-:Y:S01]  /*d320*/  @P0 SHF.R.U32.HI R0, RZ, R5, R2 ;  /* 0x00000005ff000219 */ /* 0x002fe20000011602 */
[----:B------:R-:W-:-:S04]  /*d330*/  VIADD R2, R34, 0x5f ;  /* 0x0000005f22027836 */ /* 0x000fc80000000000 */
[----:B------:R-:W-:Y:S01]  /*d340*/  IMAD.HI R2, R2, 0x2aaaaaab, RZ ;  /* 0x2aaaaaab02027827 */ /* 0x000fe200078e02ff */
[----:B----4-:R-:W-:-:S05]  /*d350*/  IADD3 R3, R34, 0x60, -R4 ;  /* 0x0000006022037810 */ /* 0x010fca0007ffe804 */
[----:B------:R-:W-:Y:S01]  /*d360*/  IMAD.IADD R0, R3, 0x1, R0 ;  /* 0x0000000103007824 */ /* 0x000fe200078e0200 */
[----:B------:R-:W-:-:S03]  /*d370*/  SHF.R.U32.HI R3, RZ, 0x1f, R2 ;  /* 0x0000001fff037819 */ /* 0x000fc60000011602 */
[----:B------:R-:W-:Y:S01]  /*d380*/  IMAD.HI R4, R0, 0x2aaaaaab, RZ ;  /* 0x2aaaaaab00047827 */ /* 0x000fe200078e02ff */
[----:B------:R-:W-:Y:S02]  /*d390*/  LEA.HI.SX32 R0, R2, R3, 0x1c ;  /* 0x0000000302007211 */ /* 0x000fe400078fe2ff */
[----:B------:R-:W-:Y:S02]  /*d3a0*/  LOP3.LUT R2, R18, 0xff000000, RZ, 0xc0, !PT ;  /* 0xff00000012027812 */ /* 0x000fe400078ec0ff */
[----:B------:R-:W-:Y:S02]  /*d3b0*/  SHF.R.U32.HI R3, RZ, 0x1f, R4 ;  /* 0x0000001fff037819 */ /* 0x000fe40000011604 */
[----:B------:R-:W-:Y:S02]  /*d3c0*/  SHF.R.U32.HI R2, RZ, 0x8, R2 ;  /* 0x00000008ff027819 */ /* 0x000fe40000011602 */
[----:B------:R-:W-:-:S04]  /*d3d0*/  LEA.HI.SX32 R3, R4, R3, 0x1c ;  /* 0x0000000304037211 */ /* 0x000fc800078fe2ff */
[----:B------:R-:W-:Y:S02]  /*d3e0*/  VIMNMX R0, R0, R3, PT ;  /* 0x0000000300007248 */ /* 0x000fe40003fe0100 */
[----:B------:R-:W-:Y:S02]  /*d3f0*/  LOP3.LUT R3, R18, 0xff0000, RZ, 0xc0, !PT ;  /* 0x00ff000012037812 */ /* 0x000fe400078ec0ff */
[----:B------:R-:W-:Y:S02]  /*d400*/  ISETP.GE.AND P0, PT, R0, 0x1, PT ;  /* 0x000000010000780c */ /* 0x000fe40003f06270 */
[----:B------:R-:W-:Y:S01]  /*d410*/  LEA.HI R2, R3, R2, RZ, 0x10 ;  /* 0x0000000203027211 */ /* 0x000fe200078f80ff */
[----:B------:R-:W-:-:S03]  /*d420*/  IMAD.MOV.U32 R3, RZ, RZ, RZ ;  /* 0x000000ffff037224 */ /* 0x000fc600078e00ff */
[----:B------:R-:W-:-:S07]  /*d430*/  LOP3.LUT R36, R2, 0xff, RZ, 0xc0, !PT ;  /* 0x000000ff02247812 */ /* 0x000fce00078ec0ff */
[----:B------:R-:W-:Y:S05]  /*d440*/  @!P0 BRA `(.L_x_2451) ;  /* 0x0000000000748947 */ /* 0x000fea0003800000 */
[----:B------:R-:W-:-:S04]  /*d450*/  SHF.R.U32.HI R4, RZ, 0x10, R2 ;  /* 0x00000010ff047819 */ /* 0x000fc80000011602 */
[----:B------:R-:W-:-:S13]  /*d460*/  ISETP.NE.AND P0, PT, R4, RZ, PT ;  /* 0x000000ff0400720c */ /* 0x000fda0003f05270 */
[----:B------:R-:W0:Y:S02]  /*d470*/  @!P0 LDC R4, c[0x0][0x9f0] ;  /* 0x00027c00ff048b82 */ /* 0x000e240000000800 */
[-C--:B0-----:R-:W-:Y:S02]  /*d480*/  IABS R6, R4.reuse ;  /* 0x0000000400067213 */ /* 0x081fe40000000000 */
[----:B------:R-:W-:Y:S02]  /*d490*/  IADD3 R5, R4, -0x1, R0 ;  /* 0xffffffff04057810 */ /* 0x000fe40007ffe000 */
[----:B------:R-:W0:Y:S02]  /*d4a0*/  I2F.RP R8, R6 ;  /* 0x0000000600087306 */ /* 0x000e240000209400 */
[----:B------:R-:W-:-:S04]  /*d4b0*/  LOP3.LUT R2, R5, R4, RZ, 0x3c, !PT ;  /* 0x0000000405027212 */ /* 0x000fc800078e3cff */
[----:B------:R-:W-:Y:S02]  /*d4c0*/  ISETP.GE.AND P2, PT, R2, RZ, PT ;  /* 0x000000ff0200720c */ /* 0x000fe40003f46270 */
[----:B0-----:R-:W0:Y:S02]  /*d4d0*/  MUFU.RCP R8, R8 ;  /* 0x0000000800087308 */ /* 0x001e240000001000 */
[----:B0-----:R-:W-:-:S06]  /*d4e0*/  VIADD R3, R8, 0xffffffe ;  /* 0x0ffffffe08037836 */ /* 0x001fcc0000000000 */
[----:B------:R-:W0:Y:S02]  /*d4f0*/  F2I.FTZ.U32.TRUNC.NTZ R3, R3 ;  /* 0x0000000300037305 */ /* 0x000e24000021f000 */
[----:B0-----:R-:W-:-:S04]  /*d500*/  IMAD.MOV R2, RZ, RZ, -R3 ;  /* 0x000000ffff027224 */ /* 0x001fc800078e0a03 */
[----:B------:R-:W-:Y:S01]  /*d510*/  IMAD R7, R2, R6, RZ ;  /* 0x0000000602077224 */ /* 0x000fe200078e02ff */
[----:B------:R-:W-:-:S05]  /*d520*/  MOV R2, RZ ;  /* 0x000000ff00027202 */ /* 0x000fca0000000f00 */
        /* <DEDUP_REMOVED lines=10> */
[----:B------:R-:W-:-:S13]  /*d5d0*/  ISETP.GE.U32.AND P0, PT, R3, R6, PT ;  /* 0x000000060300720c */ /* 0x000fda0003f06070 */
[----:B------:R-:W-:-:S04]  /*d5e0*/  @P0 VIADD R7, R7, 0x1 ;  /* 0x0000000107070836 */ /* 0x000fc80000000000 */
[----:B------:R-:W-:-:S04]  /*d5f0*/  IMAD.MOV.U32 R3, RZ, RZ, R7 ;  /* 0x000000ffff037224 */ /* 0x000fc800078e0007 */
[----:B------:R-:W-:Y:S01]  /*d600*/  @!P2 IMAD.MOV R3, RZ, RZ, -R3 ;  /* 0x000000ffff03a224 */ /* 0x000fe200078e0a03 */
[----:B------:R-:W-:-:S07]  /*d610*/  @!P1 LOP3.LUT R3, RZ, R4, RZ, 0x33, !PT ;  /* 0x00000004ff039212 */ /* 0x000fce00078e33ff */
.L_x_2451:
[----:B------:R-:W-:Y:S05]  /*d620*/  BSYNC B0 ;  /* 0x0000000000007941 */ /* 0x000fea0003800000 */
.L_x_2450:
        /* <DEDUP_REMOVED lines=23> */
.L_x_2453:
        /* <DEDUP_REMOVED lines=20> */
.L_x_2456:
[----:B------:R-:W-:Y:S05]  /*d8e0*/  BSYNC B6 ;  /* 0x0000000000067941 */ /* 0x000fea0003800000 */
.L_x_2455:
        /* <DEDUP_REMOVED lines=20> */
.L_x_2459:
        /* <DEDUP_REMOVED lines=15> */
.L_x_2458:
[----:B------:R-:W-:Y:S05]  /*db20*/  BSYNC B6 ;  /* 0x0000000000067941 */ /* 0x000fea0003800000 */
.L_x_2457:
[----:B------:R-:W-:Y:S01]  /*db30*/  ULDC.64 UR4, c[0x0][0x9f8] ;  /* 0x00027e0000047ab9 */ /* 0x000fe20000000a00 */
[----:B------:R-:W0:Y:S01]  /*db40*/  S2R R2, SR_TID.X ;  /* 0x0000000000027919 */ /* 0x000e220000002100 */
[----:B------:R-:W-:Y:S01]  /*db50*/  ISETP.NE.U32.AND P0, PT, RZ, UR4, PT ;  /* 0x00000004ff007c0c */ /* 0x000fe2000bf05070 */
[----:B------:R-:W1:Y:S03]  /*db60*/  LDC R5, c[0x0][0x430] ;  /* 0x00010c00ff057b82 */ /* 0x000e660000000800 */
[----:B------:R-:W-:-:S13]  /*db70*/  ISETP.NE.AND.EX P0, PT, RZ, UR5, PT, P0 ;  /* 0x00000005ff007c0c */ /* 0x000fda000bf05300 */
[----:B------:R-:W-:Y:S01]  /*db80*/  @P0 IADD3 R24, P1, R24, UR4, RZ ;  /* 0x0000000418180c10 */ /* 0x000fe2000ff3e0ff */
[----:B------:R-:W2:Y:S01]  /*db90*/  S2R R21, SR_TID.X ;  /* 0x0000000000157919 */ /* 0x000ea20000002100 */
[----:B------:R-:W-:Y:S01]  /*dba0*/  LOP3.LUT R23, R23, 0xffffffdf, RZ, 0xc0, !PT ;  /* 0xffffffdf17177812 */ /* 0x000fe200078ec0ff */
[----:B------:R-:W-:Y:S01]  /*dbb0*/  ULDC UR4, c[0x0][0x320] ;  /* 0x0000c80000047ab9 */ /* 0x000fe20000000800 */
[----:B------:R-:W-:-:S05]  /*dbc0*/  @P0 IADD3.X R25, R25, UR5, RZ, P1, !PT ;  /* 0x0000000519190c10 */ /* 0x000fca0008ffe4ff */
[----:B------:R3:W4:Y:S01]  /*dbd0*/  @P0 LDG.E R31, desc[UR36][R24.64] ;  /* 0x00000024181f0981 */ /* 0x000722000c1e1900 */
[----:B-1----:R-:W-:Y:S01]  /*dbe0*/  ISETP.NE.AND P2, PT, R5, 0x1, PT ;  /* 0x000000010500780c */ /* 0x002fe20003f45270 */
[----:B------:R-:W1:Y:S01]  /*dbf0*/  S2R R26, SR_TID.X ;  /* 0x00000000001a7919 */ /* 0x000e620000002100 */
[----:B0-----:R-:W-:-:S04]  /*dc00*/  LOP3.LUT R2, R2, 0x7f, RZ, 0xc0, !PT ;  /* 0x0000007f02027812 */ /* 0x001fc800078ec0ff */
[----:B------:R-:W-:Y:S01]  /*dc10*/  SHF.R.U32.HI R2, RZ, 0x3, R2 ;  /* 0x00000003ff027819 */ /* 0x000fe20000011602 */
[----:B---3--:R-:W-:-:S06]  /*dc20*/  VIADD R25, R29, 0xffffffff ;  /* 0xffffffff1d197836 */ /* 0x008fcc0000000000 */
[----:B------:R-:W0:Y:S01]  /*dc30*/  @P2 LDC R3, c[0x0][0x434] ;  /* 0x00010d00ff032b82 */ /* 0x000e220000000800 */
[----:B------:R-:W-:Y:S01]  /*dc40*/  @P2 LOP3.LUT R23, R23, 0x20, RZ, 0xfc, !PT ;  /* 0x0000002017172812 */ /* 0x000fe200078efcff */
[----:B--2---:R-:W-:-:S05]  /*dc50*/  IMAD.SHL.U32 R20, R21, 0x10, RZ ;  /* 0x0000001015147824 */ /* 0x004fca00078e00ff */
[----:B------:R-:W-:Y:S02]  /*dc60*/  LOP3.LUT R20, R2, 0x70, R20, 0xf8, !PT ;  /* 0x0000007002147812 */ /* 0x000fe400078ef814 */
[----:B------:R-:W2:Y:S03]  /*dc70*/  @P2 LDC R2, c[0x0][0x438] ;  /* 0x00010e00ff022b82 */ /* 0x000ea60000000800 */
[----:B------:R-:W-:Y:S02]  /*dc80*/  IMAD R4, R25, 0x60, R20 ;  /* 0x0000006019047824 */ /* 0x000fe400078e0214 */
[----:B-1----:R-:W-:Y:S02]  /*dc90*/  IMAD.SHL.U32 R9, R26, 0x8, RZ ;  /* 0x000000081a097824 */ /* 0x002fe400078e00ff */
[C---:B------:R-:W-:Y:S01]  /*dca0*/  IMAD.IADD R0, R4.reuse, 0x1, R37 ;  /* 0x0000000104007824 */ /* 0x040fe200078e0225 */
[----:B------:R-:W-:-:S02]  /*dcb0*/  ISETP.GE.AND P0, PT, R4, R34, PT ;  /* 0x000000220400720c */ /* 0x000fc40003f06270 */
[----:B------:R-:W-:Y:S01]  /*dcc0*/  LOP3.LUT R9, R9, 0x38, RZ, 0xc0, !PT ;  /* 0x0000003809097812 */ /* 0x000fe200078ec0ff */
[----:B0-----:R-:W-:Y:S01]  /*dcd0*/  @P2 IMAD.HI.U32 R3, R0, R3, RZ ;  /* 0x0000000300032227 */ /* 0x001fe200078e00ff */
[----:B------:R-:W-:Y:S02]  /*dce0*/  ISETP.GT.U32.OR P0, PT, R20, 0x5f, P0 ;  /* 0x0000005f1400780c */ /* 0x000fe40000704470 */
[C---:B------:R-:W-:Y:S01]  /*dcf0*/  LOP3.LUT R8, R9.reuse, 0x40, RZ, 0xfc, !PT ;  /* 0x0000004009087812 */ /* 0x040fe200078efcff */
[----:B------:R-:W-:Y:S01]  /*dd00*/  IMAD.MOV.U32 R4, RZ, RZ, R0 ;  /* 0x000000ffff047224 */ /* 0x000fe200078e0000 */
[----:B------:R-:W-:Y:S02]  /*dd10*/  ISETP.GE.AND P1, PT, R9, UR4, PT ;  /* 0x0000000409007c0c */ /* 0x000fe4000bf26270 */
[----:B--2---:R-:W-:Y:S02]  /*dd20*/  @P2 SHF.R.U32.HI R4, RZ, R2, R3 ;  /* 0x00000002ff042219 */ /* 0x004fe40000011603 */
[----:B------:R-:W-:Y:S01]  /*dd30*/  ISETP.GE.AND P2, PT, R8, UR4, PT ;  /* 0x0000000408007c0c */ /* 0x000fe2000bf46270 */
[----:B------:R-:W-:-:S02]  /*dd40*/  ULDC UR4, c[0x0][0x2f4] ;  /* 0x0000bd0000047ab9 */ /* 0x000fc40000000800 */
[----:B------:R-:W-:Y:S01]  /*dd50*/  IMAD.MOV R3, RZ, RZ, -R4 ;  /* 0x000000ffff037224 */ /* 0x000fe200078e0a04 */
[----:B------:R-:W-:-:S03]  /*dd60*/  SEL R29, RZ, 0xffffffff, P2 ;  /* 0xffffffffff1d7807 */ /* 0x000fc60001000000 */
[----:B------:R-:W-:Y:S01]  /*dd70*/  IMAD R0, R5, R3, R0 ;  /* 0x0000000305007224 */ /* 0x000fe200078e0200 */
[----:B------:R-:W-:Y:S01]  /*dd80*/  SEL R5, RZ, 0x1, P1 ;  /* 0x00000001ff057807 */ /* 0x000fe20000800000 */
[----:B------:R-:W0:Y:S01]  /*dd90*/  @!P0 LDC.64 R2, c[0x0][0x428] ;  /* 0x00010a00ff028b82 */ /* 0x000e220000000a00 */
[----:B------:R-:W-:-:S05]  /*dda0*/  IMAD.SHL.U32 R29, R29, 0x2, RZ ;  /* 0x000000021d1d7824 */ /* 0x000fca00078e00ff */
[----:B------:R-:W-:Y:S02]  /*ddb0*/  LOP3.LUT R29, R29, 0x2, R5, 0xe2, !PT ;  /* 0x000000021d1d7812 */ /* 0x000fe400078ee205 */
[----:B------:R-:W-:Y:S02]  /*ddc0*/  @!P0 SHF.R.S32.HI R5, RZ, 0x1f, R4 ;  /* 0x0000001fff058819 */ /* 0x000fe40000011404 */
[----:B------:R-:W-:Y:S02]  /*ddd0*/  ISETP.GE.AND P2, PT, R9, UR4, PT ;  /* 0x0000000409007c0c */ /* 0x000fe4000bf46270 */
[----:B------:R-:W-:Y:S02]  /*dde0*/  LOP3.LUT R23, R23, 0xfffffffb, RZ, 0xc0, !PT ;  /* 0xfffffffb17177812 */ /* 0x000fe400078ec0ff */
[----:B------:R-:W-:-:S09]  /*ddf0*/  LOP3.LUT R7, R9, 0x80, RZ, 0xfc, !PT ;  /* 0x0000008009077812 */ /* 0x000fd200078efcff */
[----:B------:R-:W-:-:S04]  /*de00*/  @P2 LOP3.LUT R23, R23, 0x4, RZ, 0xfc, !PT ;  /* 0x0000000417172812 */ /* 0x000fc800078efcff */
[----:B------:R-:W-:Y:S01]  /*de10*/  LOP3.LUT R23, R23, 0xfffffffd, RZ, 0xc0, !PT ;  /* 0xfffffffd17177812 */ /* 0x000fe200078ec0ff */
[----:B------:R-:W-:Y:S01]  /*de20*/  UMOV UR5, 0xffffffff ;  /* 0xffffffff00057882 */ /* 0x000fe20000000000 */
[----:B------:R-:W-:Y:S02]  /*de30*/  LOP3.LUT R26, R18, 0xffff, RZ, 0xc0, !PT ;  /* 0x0000ffff121a7812 */ /* 0x000fe400078ec0ff */
[----:B----4-:R-:W-:Y:S01]  /*de40*/  SHF.R.S32.HI R6, RZ, 0x1f, R31 ;  /* 0x0000001fff067819 */ /* 0x010fe2000001141f */
[----:B0-----:R-:W-:-:S04]  /*de50*/  @!P0 IMAD.WIDE.U32 R4, R31, R2, R4 ;  /* 0x000000021f048225 */ /* 0x001fc800078e0004 */
[----:B------:R0:W-:Y:S02]  /*de60*/  STL [R1], R6 ;  /* 0x0000000601007387 */ /* 0x0001e40000100800 */
[----:B0-----:R-:W-:-:S04]  /*de70*/  @!P0 IMAD R6, R6, R2, RZ ;  /* 0x0000000206068224 */ /* 0x001fc800078e02ff */
[----:B------:R-:W-:Y:S02]  /*de80*/  @!P0 IMAD R6, R31, R3, R6 ;  /* 0x000000031f068224 */ /* 0x000fe400078e0206 */
[----:B------:R-:W0:Y:S02]  /*de90*/  @!P0 LDC.64 R2, c[0x0][0x418] ;  /* 0x00010600ff028b82 */ /* 0x000e240000000a00 */
[----:B------:R-:W-:Y:S01]  /*dea0*/  @!P0 IMAD.IADD R6, R5, 0x1, R6 ;  /* 0x0000000105068824 */ /* 0x000fe200078e0206 */
[----:B0-----:R-:W-:-:S04]  /*deb0*/  @!P0 LEA R2, P1, R4, R2, 0x2 ;  /* 0x0000000204028211 */ /* 0x001fc800078210ff */
[----:B------:R-:W-:Y:S01]  /*dec0*/  @!P0 LEA.HI.X R3, R4, R3, R6, 0x2, P1 ;  /* 0x0000000304038211 */ /* 0x000fe200008f1406 */
[----:B------:R-:W-:Y:S01]  /*ded0*/  IMAD.MOV.U32 R4, RZ, RZ, RZ ;  /* 0x000000ffff047224 */ /* 0x000fe200078e00ff */
[----:B------:R-:W-:-:S05]  /*dee0*/  ISETP.GE.AND P1, PT, R8, UR4, PT ;  /* 0x0000000408007c0c */ /* 0x000fca000bf26270 */
[----:B------:R0:W5:Y:S01]  /*def0*/  @!P0 LDG.E R4, desc[UR36][R2.64] ;  /* 0x0000002402048981 */ /* 0x000162000c1e1900 */
[----:B------:R-:W-:-:S07]  /*df00*/  ISETP.GE.AND P0, PT, R7, UR4, PT ;  /* 0x0000000407007c0c */ /* 0x000fce000bf06270 */
[----:B------:R-:W-:Y:S01]  /*df10*/  @P1 LOP3.LUT R23, R23, 0x2, RZ, 0xfc, !PT ;  /* 0x0000000217171812 */ /* 0x000fe200078efcff */
[----:B0-----:R-:W-:-:S03]  /*df20*/  IMAD.U32 R2, RZ, RZ, UR38 ;  /* 0x00000026ff027e24 */ /* 0x001fc6000f8e00ff */
[----:B------:R-:W-:-:S04]  /*df30*/  LOP3.LUT R23, R23, 0xfffffffe, RZ, 0xc0, !PT ;  /* 0xfffffffe17177812 */ /* 0x000fc800078ec0ff */
[----:B------:R-:W-:Y:S01]  /*df40*/  @P0 LOP3.LUT R23, R23, 0x1, RZ, 0xfc, !PT ;  /* 0x0000000117170812 */ /* 0x000fe200078efcff */
[----:B------:R-:W-:Y:S06]  /*df50*/  BRA.DIV UR5, `(.L_x_2460) ;  /* 0x0000004205e47947 */ /* 0x000fec000b800000 */
.L_x_2528:
        /* <DEDUP_REMOVED lines=8> */
.L_x_2461:
[----:B------:R-:W-:Y:S01]  /*dfe0*/  SHF.R.S32.HI R5, RZ, 0x1f, R0 ;  /* 0x0000001fff057819 */ /* 0x000fe20000011400 */
[----:B------:R-:W-:Y:S01]  /*dff0*/  ULDC.64 UR4, c[0x0][0x328] ;  /* 0x0000ca0000047ab9 */ /* 0x000fe20000000a00 */
[----:B------:R-:W-:Y:S01]  /*e000*/  ULDC.64 UR6, c[0x0][0x318] ;  /* 0x0000c60000067ab9 */ /* 0x000fe20000000a00 */
[----:B------:R-:W-:Y:S01]  /*e010*/  IMAD.WIDE.U32 R2, R0, UR4, RZ ;  /* 0x0000000400027c25 */ /* 0x000fe2000f8e00ff */
        /* <DEDUP_REMOVED lines=9> */
[----:B------:R-:W-:-:S03]  /*e0b0*/  ULDC.64 UR4, c[0x0][0x330] ;  /* 0x0000cc0000047ab9 */ /* 0x000fc60000000a00 */
[----:B------:R-:W-:Y:S01]  /*e0c0*/  IMAD.IADD R3, R3, 0x1, R7 ;  /* 0x0000000103037824 */ /* 0x000fe200078e0207 */
[----:B------:R-:W-:Y:S01]  /*e0d0*/  LEA R7, R27, R22, 0x3 ;  /* 0x000000161b077211 */ /* 0x000fe200078e18ff */
[----:B------:R-:W-:-:S04]  /*e0e0*/  IMAD.WIDE.U32 R2, R26, UR4, R2 ;  /* 0x000000041a027c25 */ /* 0x000fc8000f8e0002 */
[----:B------:R-:W-:Y:S01]  /*e0f0*/  IMAD R24, R26, UR5, R3 ;  /* 0x000000051a187c24 */ /* 0x000fe2000f8e0203 */
[----:B------:R-:W-:-:S04]  /*e100*/  LEA R18, P0, R2, UR6, 0x1 ;  /* 0x0000000602127c11 */ /* 0x000fc8000f8008ff */
[----:B------:R-:W-:Y:S02]  /*e110*/  LEA.HI.X R24, R2, UR7, R24, 0x1, P0 ;  /* 0x0000000702187c11 */ /* 0x000fe400080f0c18 */
[----:B------:R-:W-:-:S06]  /*e120*/  SHF.L.U32 R2, R28, 0x1f, RZ ;  /* 0x0000001f1c027819 */ /* 0x000fcc00000006ff */
[----:B------:R-:W0:Y:S02]  /*e130*/  SYNCS.PHASECHK.TRANS64.TRYWAIT P0, [R7+URZ+0x2a840], R2 ;  /* 0x02a84002070075a7 */ /* 0x000e24000800017f */
[----:B0-----:R-:W-:Y:S05]  /*e140*/  @!P0 BRA `(.L_x_2463) ;  /* 0x0000004000988947 */ /* 0x001fea0003800000 */
.L_x_2529:
[----:B------:R-:W-:Y:S05]  /*e150*/  BSYNC B0 ;  /* 0x0000000000007941 */ /* 0x000fea0003800000 */
.L_x_2462:
        /* <DEDUP_REMOVED lines=93> */
.L_x_2543:
        /* <DEDUP_REMOVED lines=12> */
.L_x_2465:
        /* <DEDUP_REMOVED lines=10> */
.L_x_2466:
        /* <DEDUP_REMOVED lines=35> */
.L_x_2468:
[----:B------:R-:W-:Y:S05]  /*eac0*/  BSYNC B6 ;  /* 0x0000000000067941 */ /* 0x000fea0003800000 */
.L_x_2467:
[----:B------:R-:W3:Y:S01]  /*ead0*/  LDL.LU R2, [R1+0x18] ;  /* 0x0000180001027983 */ /* 0x000ee20000300800 */
[----:B------:R-:W-:Y:S01]  /*eae0*/  ULDC.64 UR6, c[0x0][0x2e0] ;  /* 0x0000b80000067ab9 */ /* 0x000fe20000000a00 */
[----:B------:R-:W-:Y:S01]  /*eaf0*/  IMAD.MOV.U32 R3, RZ, RZ, R35 ;  /* 0x000000ffff037224 */ /* 0x000fe200078e0023 */
[----:B------:R-:W-:Y:S01]  /*eb00*/  ULDC.64 UR4, c[0x0][0x2d8] ;  /* 0x0000b60000047ab9 */ /* 0x000fe20000000a00 */
[----:B------:R-:W4:Y:S04]  /*eb10*/  LDL.LU.64 R20, [R1+0x8] ;  /* 0x0000080001147983 */ /* 0x000f280000300a00 */
[----:B------:R0:W5:Y:S01]  /*eb20*/  LDL R10, [R1+0x4] ;  /* 0x00000400010a7983 */ /* 0x0001620000100800 */
[----:B------:R-:W1:Y:S02]  /*eb30*/  S2R R11, SR_TID.X ;  /* 0x00000000000b7919 */ /* 0x000e640000002100 */
[----:B-1----:R-:W-:-:S05]  /*eb40*/  IMAD.SHL.U32 R8, R11, 0x8, RZ ;  /* 0x000000080b087824 */ /* 0x002fca00078e00ff */
[----:B------:R-:W-:Y:S01]  /*eb50*/  LOP3.LUT R8, R8, 0x38, RZ, 0xc0, !PT ;  /* 0x0000003808087812 */ /* 0x000fe200078ec0ff */
[----:B---3--:R-:W-:Y:S02]  /*eb60*/  IMAD.MOV.U32 R0, RZ, RZ, R2 ;  /* 0x000000ffff007224 */ /* 0x008fe400078e0002 */
[----:B----4-:R-:W-:Y:S01]  /*eb70*/  IMAD.MOV.U32 R2, RZ, RZ, R20 ;  /* 0x000000ffff027224 */ /* 0x010fe200078e0014 */
[----:B------:R-:W1:Y:S01]  /*eb80*/  S2R R21, SR_TID.X ;  /* 0x0000000000157919 */ /* 0x000e620000002100 */
[----:B------:R-:W3:Y:S01]  /*eb90*/  LDC R20, c[0x0][0x448] ;  /* 0x00011200ff147b82 */ /* 0x000ee20000000800 */
[----:B------:R-:W-:Y:S02]  /*eba0*/  IMAD R4, R0, UR6, RZ ;  /* 0x0000000600047c24 */ /* 0x000fe4000f8e02ff */
[----:B------:R-:W-:-:S04]  /*ebb0*/  IMAD.WIDE.U32 R2, R26, UR4, R2 ;  /* 0x000000041a027c25 */ /* 0x000fc8000f8e0002 */
[----:B------:R-:W-:Y:S01]  /*ebc0*/  IMAD R3, R26, UR5, R3 ;  /* 0x000000051a037c24 */ /* 0x000fe2000f8e0203 */
[----:B------:R-:W-:Y:S01]  /*ebd0*/  ULDC.64 UR4, c[0x0][0x2d0] ;  /* 0x0000b40000047ab9 */ /* 0x000fe20000000a00 */
[C---:B------:R-:W-:Y:S02]  /*ebe0*/  IMAD R4, R30.reuse, UR7, R4 ;  /* 0x000000071e047c24 */ /* 0x040fe4000f8e0204 */
[----:B------:R-:W-:Y:S01]  /*ebf0*/  IMAD.WIDE.U32 R2, R30, UR6, R2 ;  /* 0x000000061e027c25 */ /* 0x000fe2000f8e0002 */
[----:B---3--:R-:W-:Y:S02]  /*ec00*/  ISETP.NE.AND P6, PT, R20, 0x1, PT ;  /* 0x000000011400780c */ /* 0x008fe40003fc5270 */
[----:B------:R-:W3:Y:S01]  /*ec10*/  S2R R20, SR_TID.X ;  /* 0x0000000000147919 */ /* 0x000ee20000002100 */
[----:B-1----:R-:W-:-:S04]  /*ec20*/  LOP3.LUT R21, R21, 0x7f, RZ, 0xc0, !PT ;  /* 0x0000007f15157812 */ /* 0x002fc800078ec0ff */
[----:B------:R-:W-:-:S06]  /*ec30*/  SHF.R.U32.HI R21, RZ, 0x3, R21 ;  /* 0x00000003ff157819 */ /* 0x000fcc0000011615 */
[----:B--2---:R-:W1:Y:S08]  /*ec40*/  @P6 LDC R7, c[0x0][0x44c] ;  /* 0x00011300ff076b82 */ /* 0x004e700000000800 */
[----:B------:R-:W2:Y:S01]  /*ec50*/  @P6 LDC R6, c[0x0][0x450] ;  /* 0x00011400ff066b82 */ /* 0x000ea20000000800 */
[----:B---3--:R-:W-:-:S05]  /*ec60*/  IMAD.SHL.U32 R20, R20, 0x10, RZ ;  /* 0x0000001014147824 */ /* 0x008fca00078e00ff */
[----:B------:R-:W-:-:S05]  /*ec70*/  LOP3.LUT R20, R21, 0x70, R20, 0xf8, !PT ;  /* 0x0000007015147812 */ /* 0x000fca00078ef814 */
[----:B------:R-:W-:-:S04]  /*ec80*/  IMAD R5, R17, 0x80, R20 ;  /* 0x0000008011057824 */ /* 0x000fc800078e0214 */
[----:B-1----:R-:W-:-:S04]  /*ec90*/  @P6 IMAD.HI.U32 R7, R5, R7, RZ ;  /* 0x0000000705076227 */ /* 0x002fc800078e00ff */
[----:B------:R-:W-:Y:S01]  /*eca0*/  IMAD.MOV.U32 R0, RZ, RZ, R5 ;  /* 0x000000ffff007224 */ /* 0x000fe200078e0005 */
[----:B--2---:R-:W-:Y:S02]  /*ecb0*/  @P6 SHF.R.U32.HI R0, RZ, R6, R7 ;  /* 0x00000006ff006219 */ /* 0x004fe40000011607 */
[----:B------:R-:W1:Y:S01]  /*ecc0*/  LDC R6, c[0x0][0x448] ;  /* 0x00011200ff067b82 */ /* 0x000e620000000800 */
[----:B------:R-:W-:Y:S02]  /*ecd0*/  IMAD.IADD R3, R3, 0x1, R4 ;  /* 0x0000000103037824 */ /* 0x000fe400078e0204 */
[----:B------:R-:W-:Y:S02]  /*ece0*/  IMAD.MOV R4, RZ, RZ, -R0 ;  /* 0x000000ffff047224 */ /* 0x000fe400078e0a00 */
[----:B------:R-:W-:-:S04]  /*ecf0*/  IMAD.WIDE.U32 R2, R0, UR4, R2 ;  /* 0x0000000400027c25 */ /* 0x000fc8000f8e0002 */
[----:B-1----:R-:W-:Y:S01]  /*ed00*/  IMAD R4, R6, R4, R5 ;  /* 0x0000000406047224 */ /* 0x002fe200078e0205 */
[----:B------:R-:W-:-:S05]  /*ed10*/  SHF.R.S32.HI R5, RZ, 0x1f, R0 ;  /* 0x0000001fff057819 */ /* 0x000fca0000011400 */
        /* <DEDUP_REMOVED lines=23> */
[----:B0-----:R-:W-:Y:S10]  /*ee90*/  BRA.DIV UR5, `(.L_x_2469) ;  /* 0x0000003e05807947 */ /* 0x001ff4000b800000 */
[----:B------:R-:W0:Y:S01]  /*eea0*/  SHFL.IDX PT, R14, R0, RZ, 0x181f ;  /* 0x00181fff000e7589 */ /* 0x000e2200000e0000 */
[----:B-----5:R-:W-:Y:S02]  /*eeb0*/  IMAD R5, R10, R6, RZ ;  /* 0x000000060a057224 */ /* 0x020fe400078e02ff */
[----:B------:R-:W-:Y:S01]  /*eec0*/  IMAD R17, R17, 0x80, R9 ;  /* 0x0000008011117824 */ /* 0x000fe200078e0209 */
        /* <DEDUP_REMOVED lines=10> */
[----:B------:R-:W-:Y:S01]  /*ef70*/  ISETP.GE.AND P1, PT, R6, R5, PT ;  /* 0x000000050600720c */ /* 0x000fe20003f26270 */
[----:B------:R-:W-:-:S02]  /*ef80*/  VIADD R6, R17, 0x20 ;  /* 0x0000002011067836 */ /* 0x000fc40000000000 */
[----:B-1----:R-:W1:Y:S10]  /*ef90*/  SHFL.IDX PT, R2, R4, 0x1, 0x181f ;  /* 0x00381f0004027f89 */ /* 0x002e7400000e0000 */
[----:B0-----:R-:W-:-:S05]  /*efa0*/  @!P1 LEA R14, P4, R8, R14, 0x1 ;  /* 0x0000000e080e9211 */ /* 0x001fca00078808ff */
[----:B-1----:R-:W-:Y:S02]  /*efb0*/  @!P1 IMAD.X R7, RZ, RZ, R2, P4 ;  /* 0x000000ffff079224 */ /* 0x002fe400020e0602 */
[----:B------:R-:W-:Y:S02]  /*efc0*/  @!P1 IMAD.MOV.U32 R2, RZ, RZ, R14 ;  /* 0x000000ffff029224 */ /* 0x000fe400078e000e */
[----:B------:R-:W-:Y:S01]  /*efd0*/  @!P1 IMAD.MOV.U32 R3, RZ, RZ, R7 ;  /* 0x000000ffff039224 */ /* 0x000fe200078e0007 */
[----:B------:R-:W0:Y:S04]  /*efe0*/  SHFL.IDX PT, R14, R0, 0x2, 0x181f ;  /* 0x00581f00000e7f89 */ /* 0x000e2800000e0000 */
[----:B------:R-:W-:Y:S04]  /*eff0*/  @!P1 LDGSTS.E.BYPASS.LTC128B.128 [R33+0xcc00], desc[UR36][R2.64], !P3 ;  /* 0x0cc0000002219fae */ /* 0x000fe8000d901d64 */
[----:B------:R-:W-:Y:S04]  /*f000*/  @!P1 LDGSTS.E.BYPASS.LTC128B.128 [R33+0x10c00], desc[UR36][R2.64+0x80], !P2 ;  /* 0x10c0008002219fae */ /* 0x000fe8000d101d64 */
[----:B------:R1:W-:Y:S01]  /*f010*/  @!P1 LDGSTS.E.BYPASS.LTC128B.128 [R33+0x14c00], desc[UR36][R2.64+0x100], !P0 ;  /* 0x14c0010002219fae */ /* 0x0003e2000c101d64 */
[----:B------:R-:W-:Y:S01]  /*f020*/  ISETP.GE.AND P1, PT, R6, R5, PT ;  /* 0x000000050600720c */ /* 0x000fe20003f26270 */
[----:B------:R-:W-:-:S02]  /*f030*/  VIADD R6, R17, 0x30 ;  /* 0x0000003011067836 */ /* 0x000fc40000000000 */
[----:B-1----:R-:W1:Y:S10]  /*f040*/  SHFL.IDX PT, R2, R4, 0x2, 0x181f ;  /* 0x00581f0004027f89 */ /* 0x002e7400000e0000 */
[----:B0-----:R-:W-:-:S04]  /*f050*/  @!P1 LEA R14, P4, R8, R14, 0x1 ;  /* 0x0000000e080e9211 */ /* 0x001fc800078808ff */
[----:B-1----:R-:W-:Y:S01]  /*f060*/  @!P1 IADD3.X R7, RZ, R2, RZ, P4, !PT ;  /* 0x00000002ff079210 */ /* 0x002fe200027fe4ff */
[----:B------:R-:W-:Y:S02]  /*f070*/  @!P1 IMAD.MOV.U32 R2, RZ, RZ, R14 ;  /* 0x000000ffff029224 */ /* 0x000fe400078e000e */
[----:B------:R-:W0:Y:S02]  /*f080*/  SHFL.IDX PT, R14, R0, 0x3, 0x181f ;  /* 0x00781f00000e7f89 */ /* 0x000e2400000e0000 */
[----:B------:R-:W-:-:S05]  /*f090*/  @!P1 IMAD.MOV.U32 R3, RZ, RZ, R7 ;  /* 0x000000ffff039224 */ /* 0x000fca00078e0007 */
        /* <DEDUP_REMOVED lines=47> */
.L_x_2560:
        /* <DEDUP_REMOVED lines=12> */
.L_x_2471:
[----:B------:R-:W-:Y:S05]  /*f450*/  BSYNC B0 ;  /* 0x0000000000007941 */ /* 0x000fea0003800000 */
.L_x_2470:
[----:B------:R-:W-:Y:S01]  /*f460*/  NOP ;  /* 0x0000000000007918 */ /* 0x000fe20000000000 */
[----:B------:R-:W-:-:S13]  /*f470*/  PLOP3.LUT P0, PT, PT, PT, PT, 0x80, 0x0 ;  /* 0x000000000000781c */ /* 0x000fda0003f0f070 */
.L_x_2472:
        /* <DEDUP_REMOVED lines=20> */
.L_x_2561:
[----:B------:R-:W-:Y:S05]  /*f5c0*/  BSYNC B0 ;  /* 0x0000000000007941 */ /* 0x000fea0003800000 */
.L_x_2473:
[----:B------:R-:W-:Y:S01]  /*f5d0*/  ISETP.GE.AND P0, PT, R0, R36, PT ;  /* 0x000000240000720c */ /* 0x000fe20003f06270 */
[----:B------:R-:W-:-:S12]  /*f5e0*/  BSSY B0, `(.L_x_2475) ;  /* 0x00000f6000007945 */ /* 0x000fd80003800000 */
[----:B------:R-:W-:Y:S05]  /*f5f0*/  @!P0 BRA `(.L_x_2476) ;  /* 0x0000000c00d08947 */ /* 0x000fea0003800000 */
[----:B------:R-:W-:Y:S01]  /*f600*/  MOV R17, R28 ;  /* 0x0000001c00117202 */ /* 0x000fe20000000f00 */
[----:B------:R-:W-:Y:S02]  /*f610*/  IMAD.MOV.U32 R10, RZ, RZ, R27 ;  /* 0x000000ffff0a7224 */ /* 0x000fe400078e001b */
[----:B------:R-:W-:-:S07]  /*f620*/  IMAD.MOV.U32 R30, RZ, RZ, R25 ;  /* 0x000000ffff1e7224 */ /* 0x000fce00078e0019 */
.L_x_2489:
        /* <DEDUP_REMOVED lines=42> */
.L_x_2477:
[----:B------:R-:W-:Y:S01]  /*f8d0*/  IMAD R6, R27, 0x8, R22 ;  /* 0x000000081b067824 */ /* 0x000fe200078e0216 */
[----:B------:R-:W-:Y:S01]  /*f8e0*/  SHF.L.U32 R3, R28, 0x1f, RZ ;  /* 0x0000001f1c037819 */ /* 0x000fe200000006ff */
[----:B------:R-:W-:Y:S03]  /*f8f0*/  BSSY B1, `(.L_x_2478) ;  /* 0x0000003000017945 */ /* 0x000fe60003800000 */
[----:B------:R-:W0:Y:S02]  /*f900*/  SYNCS.PHASECHK.TRANS64.TRYWAIT P0, [R6+URZ+0x2a840], R3 ;  /* 0x02a84003060075a7 */ /* 0x000e24000800017f */
[----:B0-----:R-:W-:Y:S05]  /*f910*/  @!P0 BRA `(.L_x_2479) ;  /* 0x0000003c00908947 */ /* 0x001fea0003800000 */
.L_x_2562:
[----:B------:R-:W-:Y:S05]  /*f920*/  BSYNC B1 ;  /* 0x0000000000017941 */ /* 0x000fea0003800000 */
.L_x_2478:
        /* <DEDUP_REMOVED lines=30> */
[----:B------:R-:W-:-:S05]  /*fb10*/  LOP3.LUT R11, R11, 0x38, RZ, 0xc0, !PT ;  /* 0x000000380b0b7812 */ /* 0x000fca00078ec0ff */
[----:B------:R-:W-:-:S05]  /*fb20*/  IMAD.SHL.U32 R0, R11, 0x2, RZ ;  /* 0x000000020b007824 */ /* 0x000fca00078e00ff */
        /* <DEDUP_REMOVED lines=34> */
.L_x_2576:
        /* <DEDUP_REMOVED lines=10> */
.L_x_2481:
        /* <DEDUP_REMOVED lines=10> */
.L_x_2482:
[----:B------:R3:W-:Y:S01]  /*fe90*/  SYNCS.ARRIVE.TRANS64.A1T0 RZ, [R6+URZ+0x2a830], RZ ;  /* 0x02a830ff06ff79a7 */ /* 0x0007e2000810003f */
[----:B------:R-:W-:Y:S05]  /*fea0*/  @!P2 BRA `(.L_x_2483) ;  /* 0x000000000004a947 */ /* 0x000fea0003800000 */
[----:B------:R-:W-:Y:S01]  /*feb0*/  BPT.TRAP 0x1 ;  /* 0x000000040000795c */ /* 0x000fe20000300000 */
.L_x_2483:
[----:B-1----:R-:W-:Y:S01]  /*fec0*/  SHF.L.U32 R2, R17, 0x1f, RZ ;  /* 0x0000001f11027819 */ /* 0x002fe200000006ff */
[----:B------:R-:W-:Y:S01]  /*fed0*/  BSSY B1, `(.L_x_2484) ;  /* 0x0000004000017945 */ /* 0x000fe20003800000 */
[----:B------:R-:W-:-:S04]  /*fee0*/  LEA R4, R10, R22, 0x3 ;  /* 0x000000160a047211 */ /* 0x000fc800078e18ff */
[----:B------:R-:W1:Y:S02]  /*fef0*/  SYNCS.PHASECHK.TRANS64.TRYWAIT P0, [R4+URZ+0x2a860], R2 ;  /* 0x02a86002040075a7 */ /* 0x000e64000800017f */
[----:B-1----:R-:W-:Y:S05]  /*ff00*/  @!P0 BRA `(.L_x_2485) ;  /* 0x0000004000048947 */ /* 0x002fea0003800000 */
.L_x_2577:
[----:B------:R-:W-:Y:S05]  /*ff10*/  BSYNC B1 ;  /* 0x0000000000017941 */ /* 0x000fea0003800000 */
.L_x_2484:
        /* <DEDUP_REMOVED lines=53> */
.L_x_2591:
        /* <DEDUP_REMOVED lines=21> */
.L_x_2487:
        /* <DEDUP_REMOVED lines=10> */
.L_x_2488:
        /* <DEDUP_REMOVED lines=14> */
.L_x_2476:
[----:B------:R-:W-:Y:S05]  /*10540*/  BSYNC B0 ;  /* 0x0000000000007941 */ /* 0x000fea0003800000 */
.L_x_2475:
        /* <DEDUP_REMOVED lines=17> */
.L_x_2491:
[----:B------:R-:W-:Y:S05]  /*10660*/  BSYNC B0 ;  /* 0x0000000000007941 */ /* 0x000fea0003800000 */
.L_x_2490:
[----:B------:R-:W-:-:S13]  /*10670*/  LOP3.LUT P0, RZ, R23, 0x10, RZ, 0xc0, !PT ;  /* 0x0000001017ff7812 */ /* 0x000fda000780c0ff */
[----:B------:R-:W-:Y:S05]  /*10680*/  @!P0 BRA `(.L_x_2492) ;  /* 0x0000000000048947 */ /* 0x000fea0003800000 */
[----:B------:R-:W-:Y:S01]  /*10690*/  BPT.TRAP 0x1 ;  /* 0x000000040000795c */ /* 0x000fe20000300000 */
.L_x_2492:
[----:B------:R-:W-:Y:S01]  /*106a0*/  IMAD R0, R27, 0x8, R22 ;  /* 0x000000081b007824 */ /* 0x000fe200078e0216 */
[----:B0-----:R-:W-:Y:S01]  /*106b0*/  SHF.L.U32 R3, R28, 0x1f, RZ ;  /* 0x0000001f1c037819 */ /* 0x001fe200000006ff */
[----:B------:R-:W-:Y:S01]  /*106c0*/  BSSY B0, `(.L_x_2493) ;  /* 0x0000004000007945 */ /* 0x000fe20003800000 */
[----:B------:R-:W-:Y:S02]  /*106d0*/  IMAD R6, R25, -0x60, R34 ;  /* 0xffffffa019067824 */ /* 0x000fe400078e0222 */
[----:B------:R-:W0:Y:S02]  /*106e0*/  SYNCS.PHASECHK.TRANS64.TRYWAIT P0, [R0+URZ+0x2a860], R3 ;  /* 0x02a86003000075a7 */ /* 0x000e24000800017f */
[----:B0-----:R-:W-:Y:S05]  /*106f0*/  @!P0 BRA `(.L_x_2494) ;  /* 0x0000004000088947 */ /* 0x001fea0003800000 */
.L_x_2592:
[----:B------:R-:W-:Y:S05]  /*10700*/  BSYNC B0 ;  /* 0x0000000000007941 */ /* 0x000fea0003800000 */
.L_x_2493:
        /* <DEDUP_REMOVED lines=47> */
[----:B------:R0:W0:Y:S01]  /*10a00*/  SHFL.IDX PT, R14, R18, 0x5, 0x181f ;  /* 0x00b81f00120e7f89 */ /* 0x00002200000e0000 */
[----:B-1----:R-:W-:-:S05]  /*10a10*/  IADD3.X R3, RZ, R8, RZ, P4, !PT ;  /* 0x00000008ff037210 */ /* 0x002fca00027fe4ff */
        /* <DEDUP_REMOVED lines=8> */
.L_x_2606:
        /* <DEDUP_REMOVED lines=11> */
.L_x_2496:
        /* <DEDUP_REMOVED lines=10> */
.L_x_2497:
[----:B------:R1:W-:Y:S01]  /*10bf0*/  SYNCS.ARRIVE.TRANS64.A1T0 RZ, [R0+URZ+0x2a850], RZ ;  /* 0x02a850ff00ff79a7 */ /* 0x0003e2000810003f */
[----:B------:R-:W-:-:S05]  /*10c00*/  VIADD R27, R27, 0x1 ;  /* 0x000000011b1b7836 */ /* 0x000fca0000000000 */
[----:B------:R-:W-:-:S04]  /*10c10*/  ISETP.NE.AND P0, PT, R27, 0x2, PT ;  /* 0x000000021b00780c */ /* 0x000fc80003f05270 */
[----:B0-----:R-:W-:Y:S02]  /*10c20*/  SEL R3, RZ, 0x1, P0 ;  /* 0x00000001ff037807 */ /* 0x001fe40000000000 */
[----:B------:R-:W-:Y:S02]  /*10c30*/  SEL R27, R27, RZ, P0 ;  /* 0x000000ff1b1b7207 */ /* 0x000fe40000000000 */
[----:B-1----:R-:W-:-:S07]  /*10c40*/  LOP3.LUT R28, R28, R3, RZ, 0x3c, !PT ;  /* 0x000000031c1c7212 */ /* 0x002fce00078e3cff */
.L_x_2454:
[----:B------:R-:W-:Y:S05]  /*10c50*/  BSYNC B7 ;  /* 0x0000000000077941 */ /* 0x000fea0003800000 */
.L_x_2452:
        /* <DEDUP_REMOVED lines=8> */
[----:B------:R1:W2:Y:S01]  /*10ce0*/  LDS.128 R16, [R22+0x2a8d0] ;  /* 0x02a8d00016107984 */ /* 0x0002a20000000c00 */
[----:B------:R-:W-:Y:S06]  /*10cf0*/  BAR.ARV 0x4, 0x180 ;  /* 0x0106000000007b1d */ /* 0x000fec0000002000 */
[----:B------:R-:W-:Y:S05]  /*10d00*/  BRA `(.L_x_2499) ;  /* 0x0000000c00d47947 */ /* 0x000fea0003800000 */
.L_x_2498:
        /* <DEDUP_REMOVED lines=43> */
.L_x_2616:
[----:B------:R-:W-:Y:S02]  /*10fc0*/  ULDC UR4, c[0x0][0xc38] ;  /* 0x00030e0000047ab9 */ /* 0x000fe40000000800 */
[----:B------:R-:W-:-:S04]  /*10fd0*/  IMAD.U32 R5, RZ, RZ, UR4 ;  /* 0x00000004ff057e24 */ /* 0x000fc8000f8e00ff */
[----:B-1----:R-:W-:-:S04]  /*10fe0*/  IMAD R14, R14, R5, RZ ;  /* 0x000000050e0e7224 */ /* 0x002fc800078e02ff */
[----:B------:R-:W-:-:S05]  /*10ff0*/  IMAD.IADD R7, R7, 0x1, R14 ;  /* 0x0000000107077824 */ /* 0x000fca00078e020e */
[----:B------:R-:W-:-:S13]  /*11000*/  ISETP.GT.AND P6, PT, R7, R0, PT ;  /* 0x000000000700720c */ /* 0x000fda0003fc4270 */
[----:B------:R-:W-:Y:S05]  /*11010*/  @P6 BRA `(.L_x_2501) ;  /* 0x0000000000a46947 */ /* 0x000fea0003800000 */
.L_x_2504:
        /* <DEDUP_REMOVED lines=34> */
[----:B------:R0:W1:Y:S02]  /*11240*/  SHFL.IDX PT, R14, R2, 0x1f, 0x1f ;  /* 0x03e01f00020e7f89 */ /* 0x00006400000e0000 */
.L_x_2624:
[----:B------:R-:W-:Y:S02]  /*11250*/  ULDC UR4, c[0x0][0xc38] ;  /* 0x00030e0000047ab9 */ /* 0x000fe40000000800 */
[----:B------:R-:W-:-:S04]  /*11260*/  IMAD.U32 R5, RZ, RZ, UR4 ;  /* 0x00000004ff057e24 */ /* 0x000fc8000f8e00ff */
[----:B-1----:R-:W-:-:S04]  /*11270*/  IMAD R14, R14, R5, RZ ;  /* 0x000000050e0e7224 */ /* 0x002fc800078e02ff */
[----:B------:R-:W-:-:S05]  /*11280*/  IMAD.IADD R7, R14, 0x1, R7 ;  /* 0x000000010e077824 */ /* 0x000fca00078e0207 */
[----:B------:R-:W-:-:S13]  /*11290*/  ISETP.GT.AND P6, PT, R7, R0, PT ;  /* 0x000000000700720c */ /* 0x000fda0003fc4270 */
[----:B------:R-:W-:Y:S05]  /*112a0*/  @!P6 BRA `(.L_x_2504) ;  /* 0xfffffffc005ce947 */ /* 0x000fea000383ffff */
.L_x_2501:
        /* <DEDUP_REMOVED lines=10> */
.L_x_2629:
[----:B------:R-:W-:-:S13]  /*11350*/  ISETP.NE.AND P0, PT, R3, RZ, PT ;  /* 0x000000ff0300720c */ /* 0x000fda0003f05270 */
[----:B------:R-:W-:Y:S05]  /*11360*/  @!P0 BRA `(.L_x_2506) ;  /* 0x0000000000108947 */ /* 0x000fea0003800000 */
[----:B------:R-:W-:Y:S01]  /*11370*/  UMOV UR4, 0xffffffff ;  /* 0xffffffff00047882 */ /* 0x000fe20000000000 */
[----:B-1----:R-:W-:Y:S02]  /*11380*/  VIADD R12, R12, 0xffffffff ;  /* 0xffffffff0c0c7836 */ /* 0x002fe40000000000 */
[----:B------:R-:W-:Y:S05]  /*11390*/  BRA.DIV UR4, `(.L_x_2507) ;  /* 0x0000004604307947 */ /* 0x000fea000b800000 */
[----:B------:R4:W1:Y:S02]  /*113a0*/  SHFL.IDX PT, R6, R2, R12, 0x1f ;  /* 0x00001f0c02067589 */ /* 0x00086400000e0000 */
.L_x_2506:
        /* <DEDUP_REMOVED lines=51> */
[----:B------:R-:W-:-:S05]  /*116e0*/  @P0 VIADD R5, R5, 0x1 ;  /* 0x0000000105050836 */ /* 0x000fca0000000000 */
[----:B------:R-:W-:Y:S02]  /*116f0*/  @!P2 IADD3 R5, -R5, RZ, RZ ;  /* 0x000000ff0505a210 */ /* 0x000fe40007ffe1ff */
[----:B------:R-:W-:-:S05]  /*11700*/  @!P1 LOP3.LUT R5, RZ, R8, RZ, 0x33, !PT ;  /* 0x00000008ff059212 */ /* 0x000fca00078e33ff */
[--C-:B------:R-:W-:Y:S02]  /*11710*/  IMAD.MOV R3, RZ, RZ, -R5.reuse ;  /* 0x000000ffff037224 */ /* 0x100fe400078e0a05 */
[C---:B------:R-:W-:Y:S02]  /*11720*/  IMAD R5, R8.reuse, 0x1000000, R5 ;  /* 0x0100000008057824 */ /* 0x040fe400078e0205 */
[----:B------:R-:W-:-:S04]  /*11730*/  IMAD R8, R8, R3, R6 ;  /* 0x0000000308087224 */ /* 0x000fc800078e0206 */
[----:B------:R-:W-:Y:S01]  /*11740*/  IMAD R18, R8, 0x10000, R5 ;  /* 0x0001000008127824 */ /* 0x000fe200078e0205 */
[----:B------:R-:W-:Y:S06]  /*11750*/  BRA `(.L_x_2509) ;  /* 0x0000000000f07947 */ /* 0x000fec0003800000 */
.L_x_2508:
        /* <DEDUP_REMOVED lines=57> */
[----:B------:R-:W-:Y:S02]  /*11af0*/  @!P1 LOP3.LUT R2, RZ, R5, RZ, 0x33, !PT ;  /* 0x00000005ff029212 */ /* 0x000fe400078e33ff */
[----:B------:R-:W-:-:S05]  /*11b00*/  IADD3 R5, -R5, RZ, RZ ;  /* 0x000000ff05057210 */ /* 0x000fca0007ffe1ff */
[----:B------:R-:W-:-:S07]  /*11b10*/  IMAD R18, R2, R5, R3 ;  /* 0x0000000502127224 */ /* 0x000fce00078e0203 */
.L_x_2509:
[----:B------:R-:W-:-:S05]  /*11b20*/  LOP3.LUT R2, RZ, R2, RZ, 0x33, !PT ;  /* 0x00000002ff027212 */ /* 0x000fca00078e33ff */
[----:B------:R-:W-:Y:S01]  /*11b30*/  IMAD.IADD R17, R17, 0x1, R2 ;  /* 0x0000000111117824 */ /* 0x000fe200078e0202 */
[----:B------:R-:W-:Y:S06]  /*11b40*/  BRA `(.L_x_2510) ;  /* 0x00000000001c7947 */ /* 0x000fec0003800000 */
.L_x_2502:
[----:B------:R-:W-:Y:S01]  /*11b50*/  UMOV UR4, URZ ;  /* 0x0000003f00047c82 */ /* 0x000fe20008000000 */
[----:B------:R-:W-:Y:S01]  /*11b60*/  UMOV UR5, URZ ;  /* 0x0000003f00057c82 */ /* 0x000fe20008000000 */
[----:B------:R-:W-:Y:S01]  /*11b70*/  ULDC UR6, c[0x0][0xc3c] ;  /* 0x00030f0000067ab9 */ /* 0x000fe20000000800 */
[----:B------:R-:W-:Y:S02]  /*11b80*/  IMAD.MOV.U32 R16, RZ, RZ, R0 ;  /* 0x000000ffff107224 */ /* 0x000fe400078e0000 */
[----:B------:R-:W-:Y:S02]  /*11b90*/  IMAD.U32 R17, RZ, RZ, UR4 ;  /* 0x00000004ff117e24 */ /* 0x000fe4000f8e00ff */
[----:B------:R-:W-:Y:S02]  /*11ba0*/  IMAD.U32 R18, RZ, RZ, UR5 ;  /* 0x00000005ff127e24 */ /* 0x000fe4000f8e00ff */
[----:B------:R-:W-:-:S07]  /*11bb0*/  IMAD.U32 R19, RZ, RZ, UR6 ;  /* 0x00000006ff137e24 */ /* 0x000fce000f8e00ff */
.L_x_2510:
        /* <DEDUP_REMOVED lines=10> */
.L_x_2499:
[----:B------:R-:W-:Y:S02]  /*11c60*/  ULDC UR4, c[0x0][0xc3c] ;  /* 0x00030f0000047ab9 */ /* 0x000fe40000000800 */
[----:B--2---:R-:W-:-:S13]  /*11c70*/  ISETP.GE.AND P0, PT, R19, UR4, PT ;  /* 0x0000000413007c0c */ /* 0x004fda000bf06270 */
[----:B------:R-:W-:Y:S05]  /*11c80*/  @!P0 BRA `(.L_x_2511) ;  /* 0xffffffb0006c8947 */ /* 0x000fea000383ffff */
[----:B------:R-:W-:Y:S05]  /*11c90*/  BSYNC B8 ;  /* 0x0000000000087941 */ /* 0x000fea0003800000 */
.L_x_2446:
[----:B-1----:R-:W2:Y:S01]  /*11ca0*/  LDL.LU R0, [R1+0x14] ;  /* 0x0000140001007983 */ /* 0x002ea20000300800 */
[----:B------:R-:W-:Y:S01]  /*11cb0*/  BSSY B0, `(.L_x_2512) ;  /* 0x000000b000007945 */ /* 0x000fe20003800000 */
[----:B------:R-:W1:Y:S01]  /*11cc0*/  S2R R5, SR_CgaCtaId ;  /* 0x0000000000057919 */ /* 0x000e620000008800 */
[----:B--2---:R-:W-:-:S05]  /*11cd0*/  VIADD R0, R0, 0x1 ;  /* 0x0000000100007836 */ /* 0x004fca0000000000 */
        /* <DEDUP_REMOVED lines=8> */
.L_x_2632:
[----:B------:R-:W-:Y:S05]  /*11d60*/  BSYNC B0 ;  /* 0x0000000000007941 */ /* 0x000fea0003800000 */
.L_x_2512:
[----:B------:R-:W-:-:S03]  /*11d70*/  UMOV UR4, 0xffffffff ;  /* 0xffffffff00047882 */ /* 0x000fc60000000000 */
[----:B------:R-:W-:Y:S05]  /*11d80*/  BRA.DIV UR4, `(.L_x_2514) ;  /* 0x0000003a04f07947 */ /* 0x000fea000b800000 */
[----:B-1----:R-:W1:Y:S02]  /*11d90*/  S2R R0, SR_TID.X ;  /* 0x0000000000007919 */ /* 0x002e640000002100 */
[----:B-1----:R-:W-:-:S04]  /*11da0*/  SHF.R.U32.HI R0, RZ, 0x5, R0 ;  /* 0x00000005ff007819 */ /* 0x002fc80000011600 */
[----:B------:R-:W-:-:S05]  /*11db0*/  LOP3.LUT R0, R0, 0x3, RZ, 0xc0, !PT ;  /* 0x0000000300007812 */ /* 0x000fca00078ec0ff */
[----:B------:R1:W2:Y:S02]  /*11dc0*/  SHFL.IDX PT, R14, R0, RZ, 0x1f ;  /* 0x00001fff000e7589 */ /* 0x0002a400000e0000 */
.L_x_2635:
[----:B--2---:R-:W-:Y:S01]  /*11dd0*/  ISETP.NE.AND P0, PT, R14, RZ, PT ;  /* 0x000000ff0e00720c */ /* 0x004fe20003f05270 */
[----:B------:R-:W-:-:S12]  /*11de0*/  BSSY B0, `(.L_x_2515) ;  /* 0x0000026000007945 */ /* 0x000fd80003800000 */
[----:B------:R-:W-:Y:S05]  /*11df0*/  @P0 BRA `(.L_x_2516) ;  /* 0x0000000000900947 */ /* 0x000fea0003800000 */
[----:B------:R-:W-:-:S03]  /*11e00*/  UMOV UR4, 0xffffffff ;  /* 0xffffffff00047882 */ /* 0x000fc60000000000 */
[----:B------:R-:W-:Y:S05]  /*11e10*/  BRA.DIV UR4, `(.L_x_2517) ;  /* 0x0000003e04007947 */ /* 0x000fea000b800000 */
[----:B------:R-:W-:-:S13]  /*11e20*/  ELECT P6, URZ, PT ;  /* 0x00000000003f782f */ /* 0x000fda00038c0000 */
.L_x_2638:
[----:B------:R-:W-:Y:S05]  /*11e30*/  @!P6 BRA `(.L_x_2516) ;  /* 0x000000000080e947 */ /* 0x000fea0003800000 */
[----:B-1----:R-:W2:Y:S02]  /*11e40*/  LDL R0, [R1+0x1c] ;  /* 0x00001c0001007983 */ /* 0x002ea40000100800 */
[----:B--2---:R-:W-:-:S13]  /*11e50*/  R2UR UR4, R0 ;  /* 0x00000000000472ca */ /* 0x004fda00000e0000 */
[----:B------:R-:W-:-:S06]  /*11e60*/  ULOP3.LUT UR4, UR4, 0x2, URZ, 0xfc, !UPT ;  /* 0x0000000204047892 */ /* 0x000fcc000f8efc3f */
[----:B------:R-:W-:-:S05]  /*11e70*/  IMAD.U32 R0, RZ, RZ, UR4 ;  /* 0x00000004ff007e24 */ /* 0x000fca000f8e00ff */
[----:B------:R-:W-:-:S13]  /*11e80*/  ISETP.NE.AND P0, PT, R0, 0x3, PT ;  /* 0x000000030000780c */ /* 0x000fda0003f05270 */
[----:B------:R-:W-:Y:S05]  /*11e90*/  @!P0 BRA `(.L_x_2518) ;  /* 0x0000000000048947 */ /* 0x000fea0003800000 */
[----:B------:R-:W-:Y:S01]  /*11ea0*/  BPT.TRAP 0x1 ;  /* 0x000000040000795c */ /* 0x000fe20000300000 */
.L_x_2518:
[C---:B------:R-:W-:Y:S01]  /*11eb0*/  IMAD R5, R27.reuse, 0x8, R4 ;  /* 0x000000081b057824 */ /* 0x040fe200078e0204 */
[----:B------:R-:W-:Y:S01]  /*11ec0*/  SHF.L.U32 R0, R28, 0x1f, RZ ;  /* 0x0000001f1c007819 */ /* 0x000fe200000006ff */
[----:B------:R-:W-:-:S03]  /*11ed0*/  VIADD R27, R27, 0x1 ;  /* 0x000000011b1b7836 */ /* 0x000fc60000000000 */
[----:B------:R-:W1:Y:S02]  /*11ee0*/  SYNCS.PHASECHK.TRANS64.TRYWAIT P1, [R5+URZ+0x2a840], R0 ;  /* 0x02a84000050075a7 */ /* 0x000e64000802017f */
[----:B------:R-:W-:-:S04]  /*11ef0*/  ISETP.NE.AND P2, PT, R27, 0x2, PT ;  /* 0x000000021b00780c */ /* 0x000fc80003f45270 */
[----:B------:R-:W-:Y:S01]  /*11f00*/  SEL R3, RZ, 0x1, P2 ;  /* 0x00000001ff037807 */ /* 0x000fe20001000000 */
[----:B-1----:R-:W-:Y:S08]  /*11f10*/  @!P1 BRA `(.L_x_2519) ;  /* 0x0000003800e09947 */ /* 0x002ff00003800000 */
.L_x_2639:
[----:B------:R-:W-:Y:S02]  /*11f20*/  SEL R27, R27, RZ, P2 ;  /* 0x000000ff1b1b7207 */ /* 0x000fe40001000000 */
[----:B------:R-:W-:Y:S01]  /*11f30*/  LOP3.LUT R2, R28, R3, RZ, 0x3c, !PT ;  /* 0x000000031c027212 */ /* 0x000fe200078e3cff */
[----:B------:R-:W-:Y:S06]  /*11f40*/  @!P0 BRA `(.L_x_2520) ;  /* 0x0000000000048947 */ /* 0x000fec0003800000 */
[----:B------:R-:W-:Y:S01]  /*11f50*/  BPT.TRAP 0x1 ;  /* 0x000000040000795c */ /* 0x000fe20000300000 */
.L_x_2520:
[----:B------:R-:W-:Y:S01]  /*11f60*/  IMAD R27, R27, 0x8, R4 ;  /* 0x000000081b1b7824 */ /* 0x000fe200078e0204 */
[----:B------:R-:W-:-:S04]  /*11f70*/  SHF.L.U32 R2, R2, 0x1f, RZ ;  /* 0x0000001f02027819 */ /* 0x000fc800000006ff */
[----:B------:R-:W2:Y:S02]  /*11f80*/  SYNCS.PHASECHK.TRANS64.TRYWAIT P1, [R27+URZ+0x2a840], R2 ;  /* 0x02a840021b0075a7 */ /* 0x000ea4000802017f */
[----:B--2---:R-:W-:Y:S05]  /*11f90*/  @!P1 BRA `(.L_x_2521) ;  /* 0x0000003800d49947 */ /* 0x004fea0003800000 */
.L_x_2640:
[----:B------:R-:W-:Y:S05]  /*11fa0*/  @!P0 BRA `(.L_x_2522) ;  /* 0x0000000000048947 */ /* 0x000fea0003800000 */
[----:B------:R-:W-:Y:S01]  /*11fb0*/  BPT.TRAP 0x1 ;  /* 0x000000040000795c */ /* 0x000fe20000300000 */
.L_x_2522:
[----:B------:R-:W3:Y:S02]  /*11fc0*/  SYNCS.PHASECHK.TRANS64.TRYWAIT P1, [R5+URZ+0x2a860], R0 ;  /* 0x02a86000050075a7 */ /* 0x000ee4000802017f */
[----:B---3--:R-:W-:Y:S05]  /*11fd0*/  @!P1 BRA `(.L_x_2523) ;  /* 0x0000003800d89947 */ /* 0x008fea0003800000 */
.L_x_2641:
[----:B------:R-:W-:Y:S05]  /*11fe0*/  @!P0 BRA `(.L_x_2524) ;  /* 0x0000000000048947 */ /* 0x000fea0003800000 */
[----:B------:R-:W-:Y:S01]  /*11ff0*/  BPT.TRAP 0x1 ;  /* 0x000000040000795c */ /* 0x000fe20000300000 */
.L_x_2524:
[----:B----4-:R4:W0:Y:S02]  /*12000*/  SYNCS.PHASECHK.TRANS64.TRYWAIT P0, [R27+URZ+0x2a860], R2 ;  /* 0x02a860021b0075a7 */ /* 0x010824000800017f */
[----:B0-----:R-:W-:Y:S05]  /*12010*/  @!P0 NANOSLEEP.SYNCS 0x989680 ;  /* 0x009896800000895d */ /* 0x001fea0003900000 */
[----:B------:R-:W0:Y:S02]  /*12020*/  @!P0 SYNCS.PHASECHK.TRANS64 P0, [R27+URZ+0x2a860], R2 ;  /* 0x02a860021b0085a7 */ /* 0x000e24000800007f */
[----:B0-----:R-:W-:Y:S05]  /*12030*/  @!P0 BRA `(.L_x_2524) ;  /* 0xfffffffc00f08947 */ /* 0x001fea000383ffff */
.L_x_2516:
[----:B------:R-:W-:Y:S05]  /*12040*/  BSYNC B0 ;  /* 0x0000000000007941 */ /* 0x000fea0003800000 */
.L_x_2515:
[----:B------:R-:W-:Y:S05]  /*12050*/  EXIT ;  /* 0x000000000000794d */ /* 0x000fea0003800000 */
.L_x_2379:
[----:B0-----:R-:W-:-:S04]  /*12060*/  IMAD.U32 R3, RZ, RZ, UR40 ;  /* 0x00000028ff037e24 */ /* 0x001fc8000f8e00ff */
[----:B------:R0:W1:Y:S03]  /*12070*/  SYNCS.PHASECHK.TRANS64.TRYWAIT P1, [R3+URZ+0x2a800], R0 ;  /* 0x02a80000030075a7 */ /* 0x000066000802017f */
[----:B-1----:R-:W-:Y:S05]  /*12080*/  @!P1 NANOSLEEP.SYNCS 0x989680 ;  /* 0x009896800000995d */ /* 0x002fea0003900000 */
[----:B------:R-:W1:Y:S02]  /*12090*/  @!P1 SYNCS.PHASECHK.TRANS64 P1, [R3+URZ+0x2a800], R0 ;  /* 0x02a80000030095a7 */ /* 0x000e64000802007f */
[----:B-1----:R-:W-:Y:S05]  /*120a0*/  @!P1 BRA `(.L_x_2379) ;  /* 0xfffffffc00ec9947 */ /* 0x002fea000383ffff */
[----:B------:R-:W-:Y:S05]  /*120b0*/  BRA `(.L_x_2525) ;  /* 0xfffffefc005c7947 */ /* 0x000fea000383ffff */
.L_x_2383:
[----:B-1----:R1:W2:Y:S02]  /*120c0*/  SYNCS.PHASECHK.TRANS64.TRYWAIT P1, [R0+URZ+0x2a830], R3 ;  /* 0x02a83003000075a7 */ /* 0x0022a4000802017f */
[----:B--2---:R-:W-:Y:S05]  /*120d0*/  @!P1 NANOSLEEP.SYNCS 0x989680 ;  /* 0x009896800000995d */ /* 0x004fea0003900000 */
[----:B------:R-:W2:Y:S02]  /*120e0*/  @!P1 SYNCS.PHASECHK.TRANS64 P1, [R0+URZ+0x2a830], R3 ;  /* 0x02a83003000095a7 */ /* 0x000ea4000802007f */
[----:B--2---:R-:W-:Y:S05]  /*120f0*/  @!P1 BRA `(.L_x_2383) ;  /* 0xfffffffc00f09947 */ /* 0x004fea000383ffff */
[----:B------:R-:W-:Y:S05]  /*12100*/  BRA `(.L_x_2382) ;  /* 0xfffffefc00787947 */ /* 0x000fea000383ffff */
.L_x_2389:
[----:B-1----:R-:W-:-:S04]  /*12110*/  IMAD.U32 R5, RZ, RZ, UR7 ;  /* 0x00000007ff057e24 */ /* 0x002fc8000f8e00ff */
[----:B------:R1:W2:Y:S03]  /*12120*/  SYNCS.PHASECHK.TRANS64.TRYWAIT P1, [R5+URZ+0x2a830], R4 ;  /* 0x02a83004050075a7 */ /* 0x0002a6000802017f */
[----:B--2---:R-:W-:Y:S05]  /*12130*/  @!P1 NANOSLEEP.SYNCS 0x989680 ;  /* 0x009896800000995d */ /* 0x004fea0003900000 */
[----:B------:R-:W2:Y:S02]  /*12140*/  @!P1 SYNCS.PHASECHK.TRANS64 P1, [R5+URZ+0x2a830], R4 ;  /* 0x02a83004050095a7 */ /* 0x000ea4000802007f */
[----:B--2---:R-:W-:Y:S05]  /*12150*/  @!P1 BRA `(.L_x_2389) ;  /* 0xfffffffc00ec9947 */ /* 0x004fea000383ffff */
[----:B------:R-:W-:Y:S05]  /*12160*/  BRA `(.L_x_2388) ;  /* 0xffffff1c00887947 */ /* 0x000fea000383ffff */
.L_x_2393:
[----:B-1----:R-:W-:-:S04]  /*12170*/  IMAD.U32 R5, RZ, RZ, UR10 ;  /* 0x0000000aff057e24 */ /* 0x002fc8000f8e00ff */
[----:B------:R1:W3:Y:S03]  /*12180*/  SYNCS.PHASECHK.TRANS64.TRYWAIT P1, [R5+URZ+0x2a850], R0 ;  /* 0x02a85000050075a7 */ /* 0x0002e6000802017f */
[----:B---3--:R-:W-:Y:S05]  /*12190*/  @!P1 NANOSLEEP.SYNCS 0x989680 ;  /* 0x009896800000995d */ /* 0x008fea0003900000 */
[----:B------:R-:W3:Y:S02]  /*121a0*/  @!P1 SYNCS.PHASECHK.TRANS64 P1, [R5+URZ+0x2a850], R0 ;  /* 0x02a85000050095a7 */ /* 0x000ee4000802007f */
[----:B---3--:R-:W-:Y:S05]  /*121b0*/  @!P1 BRA `(.L_x_2393) ;  /* 0xfffffffc00ec9947 */ /* 0x008fea000383ffff */
[----:B------:R-:W-:Y:S05]  /*121c0*/  BRA `(.L_x_2392) ;  /* 0xffffff2400d07947 */ /* 0x000fea000383ffff */
.L_x_2401:
[----:B-1----:R-:W-:-:S04]  /*121d0*/  IMAD.U32 R5, RZ, RZ, UR7 ;  /* 0x00000007ff057e24 */ /* 0x002fc8000f8e00ff */
[----:B------:R1:W2:Y:S03]  /*121e0*/  SYNCS.PHASECHK.TRANS64.TRYWAIT P1, [R5+URZ+0x2a830], R4 ;  /* 0x02a83004050075a7 */ /* 0x0002a6000802017f */
[----:B--2---:R-:W-:Y:S05]  /*121f0*/  @!P1 NANOSLEEP.SYNCS 0x989680 ;  /* 0x009896800000995d */ /* 0x004fea0003900000 */
[----:B------:R-:W2:Y:S02]  /*12200*/  @!P1 SYNCS.PHASECHK.TRANS64 P1, [R5+URZ+0x2a830], R4 ;  /* 0x02a83004050095a7 */ /* 0x000ea4000802007f */
[----:B--2---:R-:W-:Y:S05]  /*12210*/  @!P1 BRA `(.L_x_2401) ;  /* 0xfffffffc00ec9947 */ /* 0x004fea000383ffff */
[----:B------:R-:W-:Y:S05]  /*12220*/  BRA `(.L_x_2400) ;  /* 0xffffff40007c7947 */ /* 0x000fea000383ffff */
.L_x_2405:
[----:B-1----:R-:W-:-:S04]  /*12230*/  IMAD.U32 R5, RZ, RZ, UR15 ;  /* 0x0000000fff057e24 */ /* 0x002fc8000f8e00ff */
[----:B------:R1:W3:Y:S03]  /*12240*/  SYNCS.PHASECHK.TRANS64.TRYWAIT P1, [R5+URZ+0x2a850], R0 ;  /* 0x02a85000050075a7 */ /* 0x0002e6000802017f */
[----:B---3--:R-:W-:Y:S05]  /*12250*/  @!P1 NANOSLEEP.SYNCS 0x989680 ;  /* 0x009896800000995d */ /* 0x008fea0003900000 */
[----:B------:R-:W3:Y:S02]  /*12260*/  @!P1 SYNCS.PHASECHK.TRANS64 P1, [R5+URZ+0x2a850], R0 ;  /* 0x02a85000050095a7 */ /* 0x000ee4000802007f */
[----:B---3--:R-:W-:Y:S05]  /*12270*/  @!P1 BRA `(.L_x_2405) ;  /* 0xfffffffc00ec9947 */ /* 0x008fea000383ffff */
[----:B------:R-:W-:Y:S05]  /*12280*/  BRA `(.L_x_2404) ;  /* 0xffffff4800c47947 */ /* 0x000fea000383ffff */
.L_x_2412:
[----:B-1----:R-:W-:-:S04]  /*12290*/  IMAD.U32 R3, RZ, RZ, UR5 ;  /* 0x00000005ff037e24 */ /* 0x002fc8000f8e00ff */
[----:B------:R1:W2:Y:S03]  /*122a0*/  SYNCS.PHASECHK.TRANS64.TRYWAIT P1, [R3+URZ+0x2a850], R0 ;  /* 0x02a85000030075a7 */ /* 0x0002a6000802017f */
[----:B--2---:R-:W-:Y:S05]  /*122b0*/  @!P1 NANOSLEEP.SYNCS 0x989680 ;  /* 0x009896800000995d */ /* 0x004fea0003900000 */
[----:B------:R-:W2:Y:S02]  /*122c0*/  @!P1 SYNCS.PHASECHK.TRANS64 P1, [R3+URZ+0x2a850], R0 ;  /* 0x02a85000030095a7 */ /* 0x000ea4000802007f */
[----:B--2---:R-:W-:Y:S05]  /*122d0*/  @!P1 BRA `(.L_x_2412) ;  /* 0xfffffffc00ec9947 */ /* 0x004fea000383ffff */
[----:B------:R-:W-:Y:S05]  /*122e0*/  BRA `(.L_x_2411) ;  /* 0xffffff6000607947 */ /* 0x000fea000383ffff */
.L_x_2460:
[----:B------:R-:W-:Y:S01]  /*122f0*/  SHF.R.U32.HI R7, RZ, 0x5, R21 ;  /* 0x00000005ff077819 */ /* 0x000fe20000011615 */
[----:B------:R-:W-:Y:S01]  /*12300*/  BSSY B0, `(.L_x_2526) ;  /* 0x0000009000007945 */ /* 0x000fe20003800000 */
[----:B------:R-:W-:Y:S02]  /*12310*/  IMAD.MOV.U32 R12, RZ, RZ, RZ ;  /* 0x000000ffff0c7224 */ /* 0x000fe400078e00ff */
[----:B------:R-:W-:Y:S01]  /*12320*/  LOP3.LUT R7, R7, 0x3, RZ, 0xc0, !PT ;  /* 0x0000000307077812 */ /* 0x000fe200078ec0ff */
[----:B------:R-:W-:Y:S02]  /*12330*/  IMAD.MOV.U32 R11, RZ, RZ, 0x1f ;  /* 0x0000001fff0b7424 */ /* 0x000fe400078e00ff */
[----:B------:R-:W-:Y:S02]  /*12340*/  IMAD.MOV.U32 R15, RZ, RZ, -0x1 ;  /* 0xffffffffff0f7424 */ /* 0x000fe400078e00ff */
[----:B------:R-:W-:-:S07]  /*12350*/  IMAD.MOV.U32 R13, RZ, RZ, R7 ;  /* 0x000000ffff0d7224 */ /* 0x000fce00078e0007 */
[----:B-----5:R-:W-:Y:S05]  /*12360*/  WARPSYNC.COLLECTIVE R15, `(.L_x_2527) ;  /* 0x000000000f087348 */ /* 0x020fea0003c00000 */
[----:B------:R0:W1:Y:S02]  /*12370*/  SHFL.IDX P6, R14, R13, R12, R11 ;  /* 0x0000000c0d0e7389 */ /* 0x00006400000c000b */
[----:B01---5:R-:W-:Y:S01]  /*12380*/  ENDCOLLECTIVE ;  /* 0x000000000000791b */ /* 0x023fe20003800000 */
.L_x_2527:
[----:B------:R-:W-:Y:S05]  /*12390*/  BSYNC B0 ;  /* 0x0000000000007941 */ /* 0x000fea0003800000 */
.L_x_2526:
[----:B------:R-:W-:Y:S05]  /*123a0*/  BRA `(.L_x_2528) ;  /* 0xffffffb800ec7947 */ /* 0x000fea000383ffff */
.L_x_2463:
[----:B0-----:R0:W1:Y:S02]  /*123b0*/  SYNCS.PHASECHK.TRANS64.TRYWAIT P0, [R7+URZ+0x2a840], R2 ;  /* 0x02a84002070075a7 */ /* 0x001064000800017f */
[----:B-1----:R-:W-:Y:S05]  /*123c0*/  @!P0 NANOSLEEP.SYNCS 0x989680 ;  /* 0x009896800000895d */ /* 0x002fea0003900000 */
[----:B------:R-:W1:Y:S02]  /*123d0*/  @!P0 SYNCS.PHASECHK.TRANS64 P0, [R7+URZ+0x2a840], R2 ;  /* 0x02a84002070085a7 */ /* 0x000e64000800007f */
[----:B-1----:R-:W-:Y:S05]  /*123e0*/  @!P0 BRA `(.L_x_2463) ;  /* 0xfffffffc00f08947 */ /* 0x002fea000383ffff */
[----:B------:R-:W-:Y:S05]  /*123f0*/  BRA `(.L_x_2529) ;  /* 0xffffffbc00547947 */ /* 0x000fea000383ffff */
.L_x_2464:
        /* <DEDUP_REMOVED lines=8> */
.L_x_2531:
[----:B------:R-:W-:Y:S05]  /*12480*/  BSYNC B0 ;  /* 0x0000000000007941 */ /* 0x000fea0003800000 */
.L_x_2530:
        /* <DEDUP_REMOVED lines=9> */
.L_x_2532:
[----:B------:R-:W-:Y:S02]  /*12520*/  IMAD.MOV.U32 R13, RZ, RZ, R0 ;  /* 0x000000ffff0d7224 */ /* 0x000fe400078e0000 */
[----:B------:R-:W-:Y:S02]  /*12530*/  IMAD.MOV.U32 R12, RZ, RZ, 0x1 ;  /* 0x00000001ff0c7424 */ /* 0x000fe400078e00ff */
[----:B------:R-:W-:-:S07]  /*12540*/  IMAD.MOV.U32 R3, RZ, RZ, R14 ;  /* 0x000000ffff037224 */ /* 0x000fce00078e000e */
[----:B------:R-:W-:Y:S05]  /*12550*/  WARPSYNC.COLLECTIVE R15, `(.L_x_2533) ;  /* 0x000000000f087348 */ /* 0x000fea0003c00000 */
[----:B------:R0:W1:Y:S02]  /*12560*/  SHFL.IDX P6, R14, R13, R12, R11 ;  /* 0x0000000c0d0e7389 */ /* 0x00006400000c000b */
[----:B01----:R-:W-:Y:S01]  /*12570*/  ENDCOLLECTIVE ;  /* 0x000000000000791b */ /* 0x003fe20003800000 */
.L_x_2533:
        /* <DEDUP_REMOVED lines=17> */
.L_x_2534:
[----:B------:R-:W-:Y:S02]  /*12690*/  @P1 IMAD R8, R5, 0x2, R22 ;  /* 0x0000000205081824 */ /* 0x000fe400078e0216 */
[----:B------:R-:W-:Y:S02]  /*126a0*/  IMAD.MOV.U32 R13, RZ, RZ, R0 ;  /* 0x000000ffff0d7224 */ /* 0x000fe400078e0000 */
[----:B------:R-:W-:Y:S02]  /*126b0*/  IMAD.MOV.U32 R12, RZ, RZ, 0x2 ;  /* 0x00000002ff0c7424 */ /* 0x000fe400078e00ff */
[----:B------:R-:W-:-:S07]  /*126c0*/  IMAD.MOV.U32 R3, RZ, RZ, R14 ;  /* 0x000000ffff037224 */ /* 0x000fce00078e000e */
[----:B------:R-:W-:Y:S05]  /*126d0*/  WARPSYNC.COLLECTIVE R15, `(.L_x_2535) ;  /* 0x000000000f087348 */ /* 0x000fea0003c00000 */
[----:B------:R0:W1:Y:S02]  /*126e0*/  SHFL.IDX P6, R14, R13, R12, R11 ;  /* 0x0000000c0d0e7389 */ /* 0x00006400000c000b */
[----:B01----:R-:W-:Y:S01]  /*126f0*/  ENDCOLLECTIVE ;  /* 0x000000000000791b */ /* 0x003fe20003800000 */
.L_x_2535:
        /* <DEDUP_REMOVED lines=17> */
.L_x_2536:
[----:B------:R-:W-:Y:S02]  /*12810*/  @P1 IMAD R8, R5, 0x2, R22 ;  /* 0x0000000205081824 */ /* 0x000fe400078e0216 */
[----:B------:R-:W-:Y:S02]  /*12820*/  IMAD.MOV.U32 R13, RZ, RZ, R0 ;  /* 0x000000ffff0d7224 */ /* 0x000fe400078e0000 */
[----:B------:R-:W-:Y:S02]  /*12830*/  IMAD.MOV.U32 R12, RZ, RZ, 0x3 ;  /* 0x00000003ff0c7424 */ /* 0x000fe400078e00ff */
[----:B------:R-:W-:-:S07]  /*12840*/  IMAD.MOV.U32 R3, RZ, RZ, R14 ;  /* 0x000000ffff037224 */ /* 0x000fce00078e000e */
[----:B------:R-:W-:Y:S05]  /*12850*/  WARPSYNC.COLLECTIVE R15, `(.L_x_2537) ;  /* 0x000000000f087348 */ /* 0x000fea0003c00000 */
[----:B------:R0:W1:Y:S02]  /*12860*/  SHFL.IDX P6, R14, R13, R12, R11 ;  /* 0x0000000c0d0e7389 */ /* 0x00006400000c000b */
[----:B01----:R-:W-:Y:S01]  /*12870*/  ENDCOLLECTIVE ;  /* 0x000000000000791b */ /* 0x003fe20003800000 */
.L_x_2537:
        /* <DEDUP_REMOVED lines=17> */
.L_x_2538:
[----:B------:R-:W-:Y:S02]  /*12990*/  @P1 IMAD R8, R5, 0x2, R22 ;  /* 0x0000000205081824 */ /* 0x000fe400078e0216 */
[----:B------:R-:W-:Y:S02]  /*129a0*/  IMAD.MOV.U32 R13, RZ, RZ, R0 ;  /* 0x000000ffff0d7224 */ /* 0x000fe400078e0000 */
[----:B------:R-:W-:Y:S02]  /*129b0*/  IMAD.MOV.U32 R12, RZ, RZ, 0x4 ;  /* 0x00000004ff0c7424 */ /* 0x000fe400078e00ff */
[----:B------:R-:W-:-:S07]  /*129c0*/  IMAD.MOV.U32 R3, RZ, RZ, R14 ;  /* 0x000000ffff037224 */ /* 0x000fce00078e000e */
[----:B------:R-:W-:Y:S05]  /*129d0*/  WARPSYNC.COLLECTIVE R15, `(.L_x_2539) ;  /* 0x000000000f087348 */ /* 0x000fea0003c00000 */
[----:B------:R0:W1:Y:S02]  /*129e0*/  SHFL.IDX P6, R14, R13, R12, R11 ;  /* 0x0000000c0d0e7389 */ /* 0x00006400000c000b */
[----:B01----:R-:W-:Y:S01]  /*129f0*/  ENDCOLLECTIVE ;  /* 0x000000000000791b */ /* 0x003fe20003800000 */
.L_x_2539:
        /* <DEDUP_REMOVED lines=17> */
.L_x_2540:
[----:B------:R-:W-:Y:S02]  /*12b10*/  @P1 IMAD R8, R5, 0x2, R22 ;  /* 0x0000000205081824 */ /* 0x000fe400078e0216 */
[----:B------:R-:W-:Y:S02]  /*12b20*/  IMAD.MOV.U32 R13, RZ, RZ, R0 ;  /* 0x000000ffff0d7224 */ /* 0x000fe400078e0000 */
[----:B------:R-:W-:Y:S02]  /*12b30*/  IMAD.MOV.U32 R12, RZ, RZ, 0x5 ;  /* 0x00000005ff0c7424 */ /* 0x000fe400078e00ff */
[----:B------:R-:W-:-:S07]  /*12b40*/  IMAD.MOV.U32 R3, RZ, RZ, R14 ;  /* 0x000000ffff037224 */ /* 0x000fce00078e000e */
[----:B------:R-:W-:Y:S05]  /*12b50*/  WARPSYNC.COLLECTIVE R15, `(.L_x_2541) ;  /* 0x000000000f087348 */ /* 0x000fea0003c00000 */
[----:B------:R0:W1:Y:S02]  /*12b60*/  SHFL.IDX P6, R14, R13, R12, R11 ;  /* 0x0000000c0d0e7389 */ /* 0x00006400000c000b */
[----:B01----:R-:W-:Y:S01]  /*12b70*/  ENDCOLLECTIVE ;  /* 0x000000000000791b */ /* 0x003fe20003800000 */
.L_x_2541:
        /* <DEDUP_REMOVED lines=10> */
.L_x_2542:
        /* <DEDUP_REMOVED lines=8> */
.L_x_2469:
[----:B------:R-:W-:Y:S01]  /*12ca0*/  IMAD.MOV.U32 R13, RZ, RZ, R4 ;  /* 0x000000ffff0d7224 */ /* 0x000fe200078e0004 */
[----:B------:R-:W-:Y:S01]  /*12cb0*/  MOV R11, 0x181f ;  /* 0x0000181f000b7802 */ /* 0x000fe20000000f00 */
[----:B------:R-:W-:Y:S02]  /*12cc0*/  IMAD.MOV.U32 R12, RZ, RZ, RZ ;  /* 0x000000ffff0c7224 */ /* 0x000fe400078e00ff */
[----:B------:R-:W-:Y:S02]  /*12cd0*/  IMAD.MOV.U32 R15, RZ, RZ, -0x1 ;  /* 0xffffffffff0f7424 */ /* 0x000fe400078e00ff */
[----:B-----5:R-:W-:Y:S02]  /*12ce0*/  IMAD R5, R10, R6, RZ ;  /* 0x000000060a057224 */ /* 0x020fe400078e02ff */
[----:B------:R-:W-:-:S07]  /*12cf0*/  IMAD R17, R17, 0x80, R9 ;  /* 0x0000008011117824 */ /* 0x000fce00078e0209 */
[----:B------:R-:W-:Y:S05]  /*12d00*/  WARPSYNC.COLLECTIVE R15, `(.L_x_2544) ;  /* 0x000000000f087348 */ /* 0x000fea0003c00000 */
[----:B------:R0:W1:Y:S02]  /*12d10*/  SHFL.IDX P6, R14, R13, R12, R11 ;  /* 0x0000000c0d0e7389 */ /* 0x00006400000c000b */
[----:B01----:R-:W-:Y:S01]  /*12d20*/  ENDCOLLECTIVE ;  /* 0x000000000000791b */ /* 0x003fe20003800000 */
.L_x_2544:
[C---:B------:R-:W-:Y:S01]  /*12d30*/  VIADD R6, R17.reuse, 0x10 ;  /* 0x0000001011067836 */ /* 0x040fe20000000000 */
[----:B------:R-:W-:Y:S01]  /*12d40*/  ISETP.GE.AND P1, PT, R17, R5, PT ;  /* 0x000000051100720c */ /* 0x000fe20003f26270 */
[----:B------:R-:W-:Y:S02]  /*12d50*/  IMAD.MOV.U32 R13, RZ, RZ, R0 ;  /* 0x000000ffff0d7224 */ /* 0x000fe400078e0000 */
[----:B------:R-:W-:-:S10]  /*12d60*/  IMAD.MOV.U32 R2, RZ, RZ, R14 ;  /* 0x000000ffff027224 */ /* 0x000fd400078e000e */
[----:B------:R-:W-:Y:S05]  /*12d70*/  WARPSYNC.COLLECTIVE R15, `(.L_x_2545) ;  /* 0x000000000f087348 */ /* 0x000fea0003c00000 */
[----:B------:R0:W1:Y:S02]  /*12d80*/  SHFL.IDX P6, R14, R13, R12, R11 ;  /* 0x0000000c0d0e7389 */ /* 0x00006400000c000b */
[----:B01----:R-:W-:Y:S01]  /*12d90*/  ENDCOLLECTIVE ;  /* 0x000000000000791b */ /* 0x003fe20003800000 */
.L_x_2545:
        /* <DEDUP_REMOVED lines=8> */
.L_x_2546:
        /* <DEDUP_REMOVED lines=8> */
[----:B------:R-:W-:Y:S02]  /*12ea0*/  VIADD R6, R17, 0x20 ;  /* 0x0000002011067836 */ /* 0x000fe40000000000 */
[----:B0-----:R-:W-:-:S08]  /*12eb0*/  IMAD.MOV.U32 R2, RZ, RZ, R14 ;  /* 0x000000ffff027224 */ /* 0x001fd000078e000e */
[----:B------:R-:W-:Y:S05]  /*12ec0*/  WARPSYNC.COLLECTIVE R15, `(.L_x_2547) ;  /* 0x000000000f087348 */ /* 0x000fea0003c00000 */
[----:B------:R0:W1:Y:S02]  /*12ed0*/  SHFL.IDX P6, R14, R13, R12, R11 ;  /* 0x0000000c0d0e7389 */ /* 0x00006400000c000b */
[----:B01----:R-:W-:Y:S01]  /*12ee0*/  ENDCOLLECTIVE ;  /* 0x000000000000791b */ /* 0x003fe20003800000 */
.L_x_2547:
        /* <DEDUP_REMOVED lines=8> */
.L_x_2548:
[----:B------:R-:W-:-:S05]  /*12f70*/  @!P1 IMAD.MOV.U32 R3, RZ, RZ, R7 ;  /* 0x000000ffff039224 */ /* 0x000fca00078e0007 */
[----:B------:R-:W-:Y:S01]  /*12f80*/  @!PT LDS RZ, [RZ] ;  /* 0x00000000fffff984 */ /* 0x000fe20000000800 */
[----:B------:R-:W-:Y:S01]  /*12f90*/  @!PT LDS RZ, [RZ] ;  /* 0x00000000fffff984 */ /* 0x000fe20000000800 */
[----:B------:R-:W-:Y:S01]  /*12fa0*/  @!PT LDS RZ, [RZ] ;  /* 0x00000000fffff984 */ /* 0x000fe20000000800 */
[----:B------:R-:W-:Y:S04]  /*12fb0*/  @!P1 LDGSTS.E.BYPASS.LTC128B.128 [R33+0xcc00], desc[UR36][R2.64], !P3 ;  /* 0x0cc0000002219fae */ /* 0x000fe8000d901d64 */
[----:B------:R-:W-:Y:S01]  /*12fc0*/  @!P1 LDGSTS.E.BYPASS.LTC128B.128 [R33+0x10c00], desc[UR36][R2.64+0x80], !P2 ;  /* 0x10c0008002219fae */ /* 0x000fe2000d101d64 */
[----:B------:R-:W-:-:S03]  /*12fd0*/  IMAD.MOV.U32 R13, RZ, RZ, R0 ;  /* 0x000000ffff0d7224 */ /* 0x000fc600078e0000 */
[----:B------:R0:W-:Y:S01]  /*12fe0*/  @!P1 LDGSTS.E.BYPASS.LTC128B.128 [R33+0x14c00], desc[UR36][R2.64+0x100], !P0 ;  /* 0x14c0010002219fae */ /* 0x0001e2000c101d64 */
[----:B------:R-:W-:Y:S02]  /*12ff0*/  ISETP.GE.AND P1, PT, R6, R5, PT ;  /* 0x000000050600720c */ /* 0x000fe40003f26270 */
[----:B------:R-:W-:Y:S01]  /*13000*/  IADD3 R6, R17, 0x30, RZ ;  /* 0x0000003011067810 */ /* 0x000fe20007ffe0ff */
[----:B0-----:R-:W-:-:S10]  /*13010*/  IMAD.MOV.U32 R2, RZ, RZ, R14 ;  /* 0x000000ffff027224 */ /* 0x001fd400078e000e */
[----:B------:R-:W-:Y:S05]  /*13020*/  WARPSYNC.COLLECTIVE R15, `(.L_x_2549) ;  /* 0x000000000f087348 */ /* 0x000fea0003c00000 */
[----:B------:R0:W1:Y:S02]  /*13030*/  SHFL.IDX P6, R14, R13, R12, R11 ;  /* 0x0000000c0d0e7389 */ /* 0x00006400000c000b */
[----:B01----:R-:W-:Y:S01]  /*13040*/  ENDCOLLECTIVE ;  /* 0x000000000000791b */ /* 0x003fe20003800000 */
.L_x_2549:
        /* <DEDUP_REMOVED lines=8> */
.L_x_2550:
        /* <DEDUP_REMOVED lines=9> */
[----:B------:R-:W-:Y:S02]  /*13160*/  VIADD R6, R17, 0x40 ;  /* 0x0000004011067836 */ /* 0x000fe40000000000 */
[----:B0-----:R-:W-:-:S10]  /*13170*/  IMAD.MOV.U32 R2, RZ, RZ, R14 ;  /* 0x000000ffff027224 */ /* 0x001fd400078e000e */
[----:B------:R-:W-:Y:S05]  /*13180*/  WARPSYNC.COLLECTIVE R15, `(.L_x_2551) ;  /* 0x000000000f087348 */ /* 0x000fea0003c00000 */
[----:B------:R0:W1:Y:S02]  /*13190*/  SHFL.IDX P6, R14, R13, R12, R11 ;  /* 0x0000000c0d0e7389 */ /* 0x00006400000c000b */
[----:B01----:R-:W-:Y:S01]  /*131a0*/  ENDCOLLECTIVE ;  /* 0x000000000000791b */ /* 0x003fe20003800000 */
.L_x_2551:
        /* <DEDUP_REMOVED lines=8> */
.L_x_2552:
        /* <DEDUP_REMOVED lines=14> */
.L_x_2553:
        /* <DEDUP_REMOVED lines=8> */
.L_x_2554:
        /* <DEDUP_REMOVED lines=14> */
.L_x_2555:
        /* <DEDUP_REMOVED lines=8> */
.L_x_2556:
[----:B------:R-:W-:-:S05]  /*134f0*/  @!P1 MOV R3, R7 ;  /* 0x0000000700039202 */ /* 0x000fca0000000f00 */
        /* <DEDUP_REMOVED lines=12> */
.L_x_2557:
        /* <DEDUP_REMOVED lines=8> */
.L_x_2558:
        /* <DEDUP_REMOVED lines=12> */
.L_x_2559:
[----:B------:R-:W-:Y:S05]  /*13700*/  BRA `(.L_x_2560) ;  /* 0xffffffbc00207947 */ /* 0x000fea000383ffff */
.L_x_2474:
[----:B0-----:R0:W1:Y:S02]  /*13710*/  SYNCS.PHASECHK.TRANS64.TRYWAIT P0, [R22+URZ+0x2a820], R3 ;  /* 0x02a82003160075a7 */ /* 0x001064000800017f */
[----:B-1----:R-:W-:Y:S05]  /*13720*/  @!P0 NANOSLEEP.SYNCS 0x989680 ;  /* 0x009896800000895d */ /* 0x002fea0003900000 */
[----:B------:R-:W1:Y:S02]  /*13730*/  @!P0 SYNCS.PHASECHK.TRANS64 P0, [R22+URZ+0x2a820], R3 ;  /* 0x02a82003160085a7 */ /* 0x000e64000800007f */
[----:B-1----:R-:W-:Y:S05]  /*13740*/  @!P0 BRA `(.L_x_2474) ;  /* 0xfffffffc00f08947 */ /* 0x002fea000383ffff */
[----:B------:R-:W-:Y:S05]  /*13750*/  BRA `(.L_x_2561) ;  /* 0xffffffbc00987947 */ /* 0x000fea000383ffff */
.L_x_2479:
[----:B0-----:R0:W1:Y:S02]  /*13760*/  SYNCS.PHASECHK.TRANS64.TRYWAIT P0, [R6+URZ+0x2a840], R3 ;  /* 0x02a84003060075a7 */ /* 0x001064000800017f */
[----:B-1----:R-:W-:Y:S05]  /*13770*/  @!P0 NANOSLEEP.SYNCS 0x989680 ;  /* 0x009896800000895d */ /* 0x002fea0003900000 */
[----:B------:R-:W1:Y:S02]  /*13780*/  @!P0 SYNCS.PHASECHK.TRANS64 P0, [R6+URZ+0x2a840], R3 ;  /* 0x02a84003060085a7 */ /* 0x000e64000800007f */
[----:B-1----:R-:W-:Y:S05]  /*13790*/  @!P0 BRA `(.L_x_2479) ;  /* 0xfffffffc00f08947 */ /* 0x002fea000383ffff */
[----:B------:R-:W-:Y:S05]  /*137a0*/  BRA `(.L_x_2562) ;  /* 0xffffffc0005c7947 */ /* 0x000fea000383ffff */
.L_x_2480:
        /* <DEDUP_REMOVED lines=8> */
.L_x_2564:
[----:B------:R-:W-:Y:S05]  /*13830*/  BSYNC B1 ;  /* 0x0000000000017941 */ /* 0x000fea0003800000 */
.L_x_2563:
        /* <DEDUP_REMOVED lines=10> */
.L_x_2565:
[----:B------:R-:W-:Y:S02]  /*138e0*/  IMAD.MOV.U32 R13, RZ, RZ, R5 ;  /* 0x000000ffff0d7224 */ /* 0x000fe400078e0005 */
[----:B------:R-:W-:Y:S02]  /*138f0*/  IMAD.MOV.U32 R12, RZ, RZ, 0x1 ;  /* 0x00000001ff0c7424 */ /* 0x000fe400078e00ff */
[----:B------:R-:W-:Y:S01]  /*13900*/  IMAD.SHL.U32 R35, R35, 0x8, RZ ;  /* 0x0000000823237824 */ /* 0x000fe200078e00ff */
[----:B------:R-:W-:-:S07]  /*13910*/  MOV R2, R14 ;  /* 0x0000000e00027202 */ /* 0x000fce0000000f00 */
[----:B------:R-:W-:Y:S05]  /*13920*/  WARPSYNC.COLLECTIVE R15, `(.L_x_2566) ;  /* 0x000000000f087348 */ /* 0x000fea0003c00000 */
[----:B------:R0:W1:Y:S02]  /*13930*/  SHFL.IDX P6, R14, R13, R12, R11 ;  /* 0x0000000c0d0e7389 */ /* 0x00006400000c000b */
[----:B01----:R-:W-:Y:S01]  /*13940*/  ENDCOLLECTIVE ;  /* 0x000000000000791b */ /* 0x003fe20003800000 */
.L_x_2566:
        /* <DEDUP_REMOVED lines=15> */
.L_x_2567:
[----:B------:R-:W-:Y:S02]  /*13a40*/  IMAD.MOV.U32 R13, RZ, RZ, R5 ;  /* 0x000000ffff0d7224 */ /* 0x000fe400078e0005 */
[----:B------:R-:W-:Y:S02]  /*13a50*/  IMAD.MOV.U32 R12, RZ, RZ, 0x2 ;  /* 0x00000002ff0c7424 */ /* 0x000fe400078e00ff */
[----:B------:R-:W-:-:S07]  /*13a60*/  IMAD.MOV.U32 R2, RZ, RZ, R14 ;  /* 0x000000ffff027224 */ /* 0x000fce00078e000e */
[----:B------:R-:W-:Y:S05]  /*13a70*/  WARPSYNC.COLLECTIVE R15, `(.L_x_2568) ;  /* 0x000000000f087348 */ /* 0x000fea0003c00000 */
[----:B------:R0:W1:Y:S02]  /*13a80*/  SHFL.IDX P6, R14, R13, R12, R11 ;  /* 0x0000000c0d0e7389 */ /* 0x00006400000c000b */
[----:B01----:R-:W-:Y:S01]  /*13a90*/  ENDCOLLECTIVE ;  /* 0x000000000000791b */ /* 0x003fe20003800000 */
.L_x_2568:
        /* <DEDUP_REMOVED lines=13> */
.L_x_2569:
[----:B------:R-:W-:Y:S02]  /*13b70*/  IMAD.MOV.U32 R13, RZ, RZ, R5 ;  /* 0x000000ffff0d7224 */ /* 0x000fe400078e0005 */
[----:B------:R-:W-:Y:S02]  /*13b80*/  IMAD.MOV.U32 R12, RZ, RZ, 0x3 ;  /* 0x00000003ff0c7424 */ /* 0x000fe400078e00ff */
[----:B------:R-:W-:-:S07]  /*13b90*/  IMAD.MOV.U32 R2, RZ, RZ, R14 ;  /* 0x000000ffff027224 */ /* 0x000fce00078e000e */
[----:B------:R-:W-:Y:S05]  /*13ba0*/  WARPSYNC.COLLECTIVE R15, `(.L_x_2570) ;  /* 0x000000000f087348 */ /* 0x000fea0003c00000 */
[----:B------:R0:W1:Y:S02]  /*13bb0*/  SHFL.IDX P6, R14, R13, R12, R11 ;  /* 0x0000000c0d0e7389 */ /* 0x00006400000c000b */
[----:B01----:R-:W-:Y:S01]  /*13bc0*/  ENDCOLLECTIVE ;  /* 0x000000000000791b */ /* 0x003fe20003800000 */
.L_x_2570:
        /* <DEDUP_REMOVED lines=13> */
.L_x_2571:
[----:B------:R-:W-:Y:S01]  /*13ca0*/  IMAD.MOV.U32 R13, RZ, RZ, R5 ;  /* 0x000000ffff0d7224 */ /* 0x000fe200078e0005 */
[----:B------:R-:W-:Y:S01]  /*13cb0*/  MOV R12, 0x4 ;  /* 0x00000004000c7802 */ /* 0x000fe20000000f00 */
[----:B------:R-:W-:-:S07]  /*13cc0*/  IMAD.MOV.U32 R2, RZ, RZ, R14 ;  /* 0x000000ffff027224 */ /* 0x000fce00078e000e */
[----:B------:R-:W-:Y:S05]  /*13cd0*/  WARPSYNC.COLLECTIVE R15, `(.L_x_2572) ;  /* 0x000000000f087348 */ /* 0x000fea0003c00000 */
[----:B------:R0:W1:Y:S02]  /*13ce0*/  SHFL.IDX P6, R14, R13, R12, R11 ;  /* 0x0000000c0d0e7389 */ /* 0x00006400000c000b */
[----:B01----:R-:W-:Y:S01]  /*13cf0*/  ENDCOLLECTIVE ;  /* 0x000000000000791b */ /* 0x003fe20003800000 */
.L_x_2572:
        /* <DEDUP_REMOVED lines=13> */
.L_x_2573:
[----:B------:R-:W-:Y:S02]  /*13dd0*/  IMAD.MOV.U32 R13, RZ, RZ, R5 ;  /* 0x000000ffff0d7224 */ /* 0x000fe400078e0005 */
[----:B------:R-:W-:Y:S02]  /*13de0*/  IMAD.MOV.U32 R12, RZ, RZ, 0x5 ;  /* 0x00000005ff0c7424 */ /* 0x000fe400078e00ff */
[----:B------:R-:W-:-:S07]  /*13df0*/  IMAD.MOV.U32 R2, RZ, RZ, R14 ;  /* 0x000000ffff027224 */ /* 0x000fce00078e000e */
[----:B------:R-:W-:Y:S05]  /*13e00*/  WARPSYNC.COLLECTIVE R15, `(.L_x_2574) ;  /* 0x000000000f087348 */ /* 0x000fea0003c00000 */
[----:B------:R0:W1:Y:S02]  /*13e10*/  SHFL.IDX P6, R14, R13, R12, R11 ;  /* 0x0000000c0d0e7389 */ /* 0x00006400000c000b */
[----:B01----:R-:W-:Y:S01]  /*13e20*/  ENDCOLLECTIVE ;  /* 0x000000000000791b */ /* 0x003fe20003800000 */
.L_x_2574:
        /* <DEDUP_REMOVED lines=13> */
.L_x_2575:
[----:B------:R-:W-:Y:S01]  /*13f00*/  IMAD.MOV.U32 R2, RZ, RZ, R14 ;  /* 0x000000ffff027224 */ /* 0x000fe200078e000e */
[----:B------:R-:W-:Y:S06]  /*13f10*/  BRA `(.L_x_2576) ;  /* 0xffffffbc008c7947 */ /* 0x000fec000383ffff */
.L_x_2485:
[----:B-1----:R1:W4:Y:S02]  /*13f20*/  SYNCS.PHASECHK.TRANS64.TRYWAIT P0, [R4+URZ+0x2a860], R2 ;  /* 0x02a86002040075a7 */ /* 0x002324000800017f */
[----:B----4-:R-:W-:Y:S05]  /*13f30*/  @!P0 NANOSLEEP.SYNCS 0x989680 ;  /* 0x009896800000895d */ /* 0x010fea0003900000 */
[----:B------:R-:W4:Y:S02]  /*13f40*/  @!P0 SYNCS.PHASECHK.TRANS64 P0, [R4+URZ+0x2a860], R2 ;  /* 0x02a86002040085a7 */ /* 0x000f24000800007f */
[----:B----4-:R-:W-:Y:S05]  /*13f50*/  @!P0 BRA `(.L_x_2485) ;  /* 0xfffffffc00f08947 */ /* 0x010fea000383ffff */
[----:B------:R-:W-:Y:S05]  /*13f60*/  BRA `(.L_x_2577) ;  /* 0xffffffbc00e87947 */ /* 0x000fea000383ffff */
.L_x_2486:
        /* <DEDUP_REMOVED lines=8> */
.L_x_2579:
[----:B------:R-:W-:Y:S05]  /*13ff0*/  BSYNC B1 ;  /* 0x0000000000017941 */ /* 0x000fea0003800000 */
.L_x_2578:
        /* <DEDUP_REMOVED lines=9> */
.L_x_2580:
[----:B------:R-:W-:Y:S01]  /*14090*/  IMAD.MOV.U32 R13, RZ, RZ, R24 ;  /* 0x000000ffff0d7224 */ /* 0x000fe200078e0018 */
[----:B------:R-:W-:Y:S01]  /*140a0*/  MOV R12, 0x1 ;  /* 0x00000001000c7802 */ /* 0x000fe20000000f00 */
[----:B------:R-:W-:-:S07]  /*140b0*/  IMAD.MOV.U32 R2, RZ, RZ, R14 ;  /* 0x000000ffff027224 */ /* 0x000fce00078e000e */
[----:B------:R-:W-:Y:S05]  /*140c0*/  WARPSYNC.COLLECTIVE R15, `(.L_x_2581) ;  /* 0x000000000f087348 */ /* 0x000fea0003c00000 */
[----:B------:R0:W1:Y:S02]  /*140d0*/  SHFL.IDX P6, R14, R13, R12, R11 ;  /* 0x0000000c0d0e7389 */ /* 0x00006400000c000b */
[----:B01----:R-:W-:Y:S01]  /*140e0*/  ENDCOLLECTIVE ;  /* 0x000000000000791b */ /* 0x003fe20003800000 */
.L_x_2581:
        /* <DEDUP_REMOVED lines=15> */
.L_x_2582:
[----:B------:R-:W-:Y:S02]  /*141e0*/  IMAD.MOV.U32 R13, RZ, RZ, R24 ;  /* 0x000000ffff0d7224 */ /* 0x000fe400078e0018 */
[----:B------:R-:W-:Y:S02]  /*141f0*/  IMAD.MOV.U32 R12, RZ, RZ, 0x2 ;  /* 0x00000002ff0c7424 */ /* 0x000fe400078e00ff */
[----:B------:R-:W-:-:S07]  /*14200*/  IMAD.MOV.U32 R2, RZ, RZ, R14 ;  /* 0x000000ffff027224 */ /* 0x000fce00078e000e */
[----:B------:R-:W-:Y:S05]  /*14210*/  WARPSYNC.COLLECTIVE R15, `(.L_x_2583) ;  /* 0x000000000f087348 */ /* 0x000fea0003c00000 */
[----:B------:R0:W1:Y:S02]  /*14220*/  SHFL.IDX P6, R14, R13, R12, R11 ;  /* 0x0000000c0d0e7389 */ /* 0x00006400000c000b */
[----:B01----:R-:W-:Y:S01]  /*14230*/  ENDCOLLECTIVE ;  /* 0x000000000000791b */ /* 0x003fe20003800000 */
.L_x_2583:
        /* <DEDUP_REMOVED lines=14> */
.L_x_2584:
[----:B------:R-:W-:Y:S02]  /*14320*/  IMAD.MOV.U32 R13, RZ, RZ, R24 ;  /* 0x000000ffff0d7224 */ /* 0x000fe400078e0018 */
[----:B------:R-:W-:Y:S02]  /*14330*/  IMAD.MOV.U32 R12, RZ, RZ, 0x3 ;  /* 0x00000003ff0c7424 */ /* 0x000fe400078e00ff */
[----:B------:R-:W-:-:S07]  /*14340*/  IMAD.MOV.U32 R2, RZ, RZ, R14 ;  /* 0x000000ffff027224 */ /* 0x000fce00078e000e */
[----:B------:R-:W-:Y:S05]  /*14350*/  WARPSYNC.COLLECTIVE R15, `(.L_x_2585) ;  /* 0x000000000f087348 */ /* 0x000fea0003c00000 */
[----:B------:R0:W1:Y:S02]  /*14360*/  SHFL.IDX P6, R14, R13, R12, R11 ;  /* 0x0000000c0d0e7389 */ /* 0x00006400000c000b */
[----:B01----:R-:W-:Y:S01]  /*14370*/  ENDCOLLECTIVE ;  /* 0x000000000000791b */ /* 0x003fe20003800000 */
.L_x_2585:
        /* <DEDUP_REMOVED lines=14> */
.L_x_2586:
[----:B------:R-:W-:Y:S02]  /*14460*/  IMAD.MOV.U32 R13, RZ, RZ, R24 ;  /* 0x000000ffff0d7224 */ /* 0x000fe400078e0018 */
[----:B------:R-:W-:Y:S02]  /*14470*/  IMAD.MOV.U32 R12, RZ, RZ, 0x4 ;  /* 0x00000004ff0c7424 */ /* 0x000fe400078e00ff */
[----:B------:R-:W-:-:S07]  /*14480*/  IMAD.MOV.U32 R2, RZ, RZ, R14 ;  /* 0x000000ffff027224 */ /* 0x000fce00078e000e */
[----:B------:R-:W-:Y:S05]  /*14490*/  WARPSYNC.COLLECTIVE R15, `(.L_x_2587) ;  /* 0x000000000f087348 */ /* 0x000fea0003c00000 */
[----:B------:R0:W1:Y:S02]  /*144a0*/  SHFL.IDX P6, R14, R13, R12, R11 ;  /* 0x0000000c0d0e7389 */ /* 0x00006400000c000b */
[----:B01----:R-:W-:Y:S01]  /*144b0*/  ENDCOLLECTIVE ;  /* 0x000000000000791b */ /* 0x003fe20003800000 */
.L_x_2587:
        /* <DEDUP_REMOVED lines=14> */
.L_x_2588:
[----:B------:R-:W-:Y:S01]  /*145a0*/  MOV R13, R24 ;  /* 0x00000018000d7202 */ /* 0x000fe20000000f00 */
[----:B------:R-:W-:Y:S02]  /*145b0*/  IMAD.MOV.U32 R12, RZ, RZ, 0x5 ;  /* 0x00000005ff0c7424 */ /* 0x000fe400078e00ff */
[----:B------:R-:W-:-:S07]  /*145c0*/  IMAD.MOV.U32 R2, RZ, RZ, R14 ;  /* 0x000000ffff027224 */ /* 0x000fce00078e000e */
[----:B------:R-:W-:Y:S05]  /*145d0*/  WARPSYNC.COLLECTIVE R15, `(.L_x_2589) ;  /* 0x000000000f087348 */ /* 0x000fea0003c00000 */
[----:B------:R0:W1:Y:S02]  /*145e0*/  SHFL.IDX P6, R14, R13, R12, R11 ;  /* 0x0000000c0d0e7389 */ /* 0x00006400000c000b */
[----:B01----:R-:W-:Y:S01]  /*145f0*/  ENDCOLLECTIVE ;  /* 0x000000000000791b */ /* 0x003fe20003800000 */
.L_x_2589:
        /* <DEDUP_REMOVED lines=13> */
.L_x_2590:
[----:B------:R-:W-:Y:S01]  /*146d0*/  @!PT LDS RZ, [RZ] ;  /* 0x00000000fffff984 */ /* 0x000fe20000000800 */
[----:B------:R-:W-:Y:S01]  /*146e0*/  @!PT LDS RZ, [RZ] ;  /* 0x00000000fffff984 */ /* 0x000fe20000000800 */
[----:B------:R-:W-:Y:S01]  /*146f0*/  @!PT LDS RZ, [RZ] ;  /* 0x00000000fffff984 */ /* 0x000fe20000000800 */
[----:B------:R1:W-:Y:S01]  /*14700*/  LDGSTS.E.BYPASS.LTC128B.128 [R5+0x5400], desc[UR36][R2.64+0x80], !P2 ;  /* 0x0540008002057fae */ /* 0x0003e2000d101d64 */
[----:B------:R-:W-:Y:S05]  /*14710*/  BRA `(.L_x_2591) ;  /* 0xffffffb800d47947 */ /* 0x000fea000383ffff */
.L_x_2494:
[----:B0-----:R0:W1:Y:S02]  /*14720*/  SYNCS.PHASECHK.TRANS64.TRYWAIT P0, [R0+URZ+0x2a860], R3 ;  /* 0x02a86003000075a7 */ /* 0x001064000800017f */
[----:B-1----:R-:W-:Y:S05]  /*14730*/  @!P0 NANOSLEEP.SYNCS 0x989680 ;  /* 0x009896800000895d */ /* 0x002fea0003900000 */
[----:B------:R-:W1:Y:S02]  /*14740*/  @!P0 SYNCS.PHASECHK.TRANS64 P0, [R0+URZ+0x2a860], R3 ;  /* 0x02a86003000085a7 */ /* 0x000e64000800007f */
[----:B-1----:R-:W-:Y:S05]  /*14750*/  @!P0 BRA `(.L_x_2494) ;  /* 0xfffffffc00f08947 */ /* 0x002fea000383ffff */
[----:B------:R-:W-:Y:S05]  /*14760*/  BRA `(.L_x_2592) ;  /* 0xffffffbc00e47947 */ /* 0x000fea000383ffff */
.L_x_2495:
        /* <DEDUP_REMOVED lines=8> */
.L_x_2594:
[----:B------:R-:W-:Y:S05]  /*147f0*/  BSYNC B0 ;  /* 0x0000000000007941 */ /* 0x000fea0003800000 */
.L_x_2593:
        /* <DEDUP_REMOVED lines=14> */
.L_x_2595:
        /* <DEDUP_REMOVED lines=10> */
.L_x_2596:
        /* <DEDUP_REMOVED lines=13> */
.L_x_2597:
[----:B------:R-:W-:Y:S01]  /*14a50*/  IMAD.MOV.U32 R13, RZ, RZ, R24 ;  /* 0x000000ffff0d7224 */ /* 0x000fe200078e0018 */
[----:B------:R-:W-:Y:S02]  /*14a60*/  MOV R12, 0x2 ;  /* 0x00000002000c7802 */ /* 0x000fe40000000f00 */
[----:B------:R-:W-:-:S13]  /*14a70*/  IADD3 R2, P2, R14, R5, RZ ;  /* 0x000000050e027210 */ /* 0x000fda0007f5e0ff */
[----:B------:R-:W-:Y:S05]  /*14a80*/  WARPSYNC.COLLECTIVE R15, `(.L_x_2598) ;  /* 0x000000000f087348 */ /* 0x000fea0003c00000 */
[----:B------:R0:W1:Y:S02]  /*14a90*/  SHFL.IDX P6, R14, R13, R12, R11 ;  /* 0x0000000c0d0e7389 */ /* 0x00006400000c000b */
[----:B01----:R-:W-:Y:S01]  /*14aa0*/  ENDCOLLECTIVE ;  /* 0x000000000000791b */ /* 0x003fe20003800000 */
.L_x_2598:
        /* <DEDUP_REMOVED lines=13> */
.L_x_2599:
[----:B------:R-:W-:Y:S02]  /*14b80*/  IMAD.MOV.U32 R13, RZ, RZ, R24 ;  /* 0x000000ffff0d7224 */ /* 0x000fe400078e0018 */
[----:B------:R-:W-:Y:S02]  /*14b90*/  IMAD.MOV.U32 R12, RZ, RZ, 0x3 ;  /* 0x00000003ff0c7424 */ /* 0x000fe400078e00ff */
[----:B------:R-:W-:-:S07]  /*14ba0*/  IMAD.MOV.U32 R10, RZ, RZ, R14 ;  /* 0x000000ffff0a7224 */ /* 0x000fce00078e000e */
[----:B------:R-:W-:Y:S05]  /*14bb0*/  WARPSYNC.COLLECTIVE R15, `(.L_x_2600) ;  /* 0x000000000f087348 */ /* 0x000fea0003c00000 */
[----:B------:R0:W1:Y:S02]  /*14bc0*/  SHFL.IDX P6, R14, R13, R12, R11 ;  /* 0x0000000c0d0e7389 */ /* 0x00006400000c000b */
[----:B01----:R-:W-:Y:S01]  /*14bd0*/  ENDCOLLECTIVE ;  /* 0x000000000000791b */ /* 0x003fe20003800000 */
.L_x_2600:
        /* <DEDUP_REMOVED lines=14> */
.L_x_2601:
[----:B------:R-:W-:Y:S02]  /*14cc0*/  IMAD.MOV.U32 R13, RZ, RZ, R24 ;  /* 0x000000ffff0d7224 */ /* 0x000fe400078e0018 */
[----:B------:R-:W-:Y:S01]  /*14cd0*/  IMAD.MOV.U32 R12, RZ, RZ, 0x4 ;  /* 0x00000004ff0c7424 */ /* 0x000fe200078e00ff */
[----:B------:R-:W-:-:S13]  /*14ce0*/  IADD3 R2, P2, R14, R5, RZ ;  /* 0x000000050e027210 */ /* 0x000fda0007f5e0ff */
[----:B------:R-:W-:Y:S05]  /*14cf0*/  WARPSYNC.COLLECTIVE R15, `(.L_x_2602) ;  /* 0x000000000f087348 */ /* 0x000fea0003c00000 */
[----:B------:R0:W1:Y:S02]  /*14d00*/  SHFL.IDX P6, R14, R13, R12, R11 ;  /* 0x0000000c0d0e7389 */ /* 0x00006400000c000b */
[----:B01----:R-:W-:Y:S01]  /*14d10*/  ENDCOLLECTIVE ;  /* 0x000000000000791b */ /* 0x003fe20003800000 */
.L_x_2602:
        /* <DEDUP_REMOVED lines=13> */
.L_x_2603:
[----:B------:R-:W-:Y:S02]  /*14df0*/  IMAD.MOV.U32 R13, RZ, RZ, R24 ;  /* 0x000000ffff0d7224 */ /* 0x000fe400078e0018 */
[----:B------:R-:W-:Y:S02]  /*14e00*/  IMAD.MOV.U32 R12, RZ, RZ, 0x5 ;  /* 0x00000005ff0c7424 */ /* 0x000fe400078e00ff */
[----:B------:R-:W-:-:S07]  /*14e10*/  IMAD.MOV.U32 R10, RZ, RZ, R14 ;  /* 0x000000ffff0a7224 */ /* 0x000fce00078e000e */
[----:B------:R-:W-:Y:S05]  /*14e20*/  WARPSYNC.COLLECTIVE R15, `(.L_x_2604) ;  /* 0x000000000f087348 */ /* 0x000fea0003c00000 */
[----:B------:R0:W1:Y:S02]  /*14e30*/  SHFL.IDX P6, R14, R13, R12, R11 ;  /* 0x0000000c0d0e7389 */ /* 0x00006400000c000b */
[----:B01----:R-:W-:Y:S01]  /*14e40*/  ENDCOLLECTIVE ;  /* 0x000000000000791b */ /* 0x003fe20003800000 */
.L_x_2604:
        /* <DEDUP_REMOVED lines=12> */
.L_x_2605:
[----:B------:R-:W-:Y:S05]  /*14f10*/  BRA `(.L_x_2606) ;  /* 0xffffffb800e07947 */ /* 0x000fea000383ffff */
.L_x_2500:
        /* <DEDUP_REMOVED lines=8> */
.L_x_2608:
[----:B------:R-:W-:Y:S05]  /*14fa0*/  BSYNC B0 ;  /* 0x0000000000007941 */ /* 0x000fea0003800000 */
.L_x_2607:
        /* <DEDUP_REMOVED lines=9> */
.L_x_2609:
        /* <DEDUP_REMOVED lines=23> */
.L_x_2610:
[----:B------:R-:W-:Y:S01]  /*151b0*/  IMAD.MOV.U32 R12, RZ, RZ, 0x2 ;  /* 0x00000002ff0c7424 */ /* 0x000fe200078e00ff */
[----:B------:R-:W-:-:S05]  /*151c0*/  SEL R6, R14, RZ, P1 ;  /* 0x000000ff0e067207 */ /* 0x000fca0000800000 */
[----:B------:R-:W-:-:S04]  /*151d0*/  IMAD.IADD R6, R13, 0x1, R6 ;  /* 0x000000010d067824 */ /* 0x000fc800078e0206 */
[----:B------:R-:W-:-:S07]  /*151e0*/  IMAD.MOV.U32 R13, RZ, RZ, R6 ;  /* 0x000000ffff0d7224 */ /* 0x000fce00078e0006 */
[----:B------:R-:W-:Y:S05]  /*151f0*/  WARPSYNC.COLLECTIVE R15, `(.L_x_2611) ;  /* 0x000000000f087348 */ /* 0x000fea0003c00000 */
[----:B------:R0:W1:Y:S02]  /*15200*/  SHFL.UP P6, R14, R13, R12, R11 ;  /* 0x0400000c0d0e7389 */ /* 0x00006400000c000b */
[----:B01----:R-:W-:Y:S01]  /*15210*/  ENDCOLLECTIVE ;  /* 0x000000000000791b */ /* 0x003fe20003800000 */
.L_x_2611:
        /* <DEDUP_REMOVED lines=8> */
.L_x_2612:
[----:B------:R-:W-:Y:S01]  /*152a0*/  IMAD.MOV.U32 R12, RZ, RZ, 0x8 ;  /* 0x00000008ff0c7424 */ /* 0x000fe200078e00ff */
[----:B------:R-:W-:-:S05]  /*152b0*/  SEL R3, R14, RZ, P3 ;  /* 0x000000ff0e037207 */ /* 0x000fca0001800000 */
[----:B------:R-:W-:-:S04]  /*152c0*/  IMAD.IADD R3, R2, 0x1, R3 ;  /* 0x0000000102037824 */ /* 0x000fc800078e0203 */
[----:B------:R-:W-:-:S07]  /*152d0*/  IMAD.MOV.U32 R13, RZ, RZ, R3 ;  /* 0x000000ffff0d7224 */ /* 0x000fce00078e0003 */
[----:B------:R-:W-:Y:S05]  /*152e0*/  WARPSYNC.COLLECTIVE R15, `(.L_x_2613) ;  /* 0x000000000f087348 */ /* 0x000fea0003c00000 */
[----:B------:R0:W1:Y:S02]  /*152f0*/  SHFL.UP P6, R14, R13, R12, R11 ;  /* 0x0400000c0d0e7389 */ /* 0x00006400000c000b */
[----:B01----:R-:W-:Y:S01]  /*15300*/  ENDCOLLECTIVE ;  /* 0x000000000000791b */ /* 0x003fe20003800000 */
.L_x_2613:
[----:B------:R-:W-:Y:S01]  /*15310*/  IMAD.MOV.U32 R12, RZ, RZ, 0x10 ;  /* 0x00000010ff0c7424 */ /* 0x000fe200078e00ff */
[----:B------:R-:W-:-:S05]  /*15320*/  SEL R4, R14, RZ, P4 ;  /* 0x000000ff0e047207 */ /* 0x000fca0002000000 */
[----:B------:R-:W-:-:S05]  /*15330*/  IMAD.IADD R4, R3, 0x1, R4 ;  /* 0x0000000103047824 */ /* 0x000fca00078e0204 */
[----:B------:R-:W-:-:S07]  /*15340*/  MOV R13, R4 ;  /* 0x00000004000d7202 */ /* 0x000fce0000000f00 */
[----:B------:R-:W-:Y:S05]  /*15350*/  WARPSYNC.COLLECTIVE R15, `(.L_x_2614) ;  /* 0x000000000f087348 */ /* 0x000fea0003c00000 */
[----:B------:R0:W1:Y:S02]  /*15360*/  SHFL.UP P6, R14, R13, R12, R11 ;  /* 0x0400000c0d0e7389 */ /* 0x00006400000c000b */
[----:B01----:R-:W-:Y:S01]  /*15370*/  ENDCOLLECTIVE ;  /* 0x000000000000791b */ /* 0x003fe20003800000 */
.L_x_2614:
        /* <DEDUP_REMOVED lines=8> */
.L_x_2615:
[----:B------:R-:W-:Y:S05]  /*15400*/  BRA `(.L_x_2616) ;  /* 0xffffffb800ec7947 */ /* 0x000fea000383ffff */
.L_x_2503:
[----:B------:R-:W-:Y:S01]  /*15410*/  BSSY B0, `(.L_x_2617) ;  /* 0x0000007000007945 */ /* 0x000fe20003800000 */
[----:B------:R-:W-:Y:S02]  /*15420*/  IMAD.MOV.U32 R12, RZ, RZ, 0x1 ;  /* 0x00000001ff0c7424 */ /* 0x000fe400078e00ff */
[----:B------:R-:W-:Y:S02]  /*15430*/  IMAD.MOV.U32 R11, RZ, RZ, RZ ;  /* 0x000000ffff0b7224 */ /* 0x000fe400078e00ff */
[----:B------:R-:W-:-:S07]  /*15440*/  IMAD.MOV.U32 R15, RZ, RZ, -0x1 ;  /* 0xffffffffff0f7424 */ /* 0x000fce00078e00ff */
[----:B------:R-:W-:Y:S05]  /*15450*/  WARPSYNC.COLLECTIVE R15, `(.L_x_2618) ;  /* 0x000000000f087348 */ /* 0x000fea0003c00000 */
[----:B------:R0:W1:Y:S02]  /*15460*/  SHFL.UP P6, R14, R13, R12, R11 ;  /* 0x0400000c0d0e7389 */ /* 0x00006400000c000b */
[----:B01----:R-:W-:Y:S01]  /*15470*/  ENDCOLLECTIVE ;  /* 0x000000000000791b */ /* 0x003fe20003800000 */
.L_x_2618:
[----:B------:R-:W-:Y:S05]  /*15480*/  BSYNC B0 ;  /* 0x0000000000007941 */ /* 0x000fea0003800000 */
.L_x_2617:
        /* <DEDUP_REMOVED lines=8> */
.L_x_2619:
[----:B------:R-:W-:Y:S01]  /*15510*/  IMAD.MOV.U32 R12, RZ, RZ, 0x4 ;  /* 0x00000004ff0c7424 */ /* 0x000fe200078e00ff */
[----:B------:R-:W-:-:S05]  /*15520*/  SEL R2, R14, RZ, P2 ;  /* 0x000000ff0e027207 */ /* 0x000fca0001000000 */
[----:B------:R-:W-:-:S04]  /*15530*/  IMAD.IADD R2, R13, 0x1, R2 ;  /* 0x000000010d027824 */ /* 0x000fc800078e0202 */
[----:B------:R-:W-:-:S07]  /*15540*/  IMAD.MOV.U32 R13, RZ, RZ, R2 ;  /* 0x000000ffff0d7224 */ /* 0x000fce00078e0002 */
[----:B------:R-:W-:Y:S05]  /*15550*/  WARPSYNC.COLLECTIVE R15, `(.L_x_2620) ;  /* 0x000000000f087348 */ /* 0x000fea0003c00000 */
[----:B------:R0:W1:Y:S02]  /*15560*/  SHFL.UP P6, R14, R13, R12, R11 ;  /* 0x0400000c0d0e7389 */ /* 0x00006400000c000b */
[----:B01----:R-:W-:Y:S01]  /*15570*/  ENDCOLLECTIVE ;  /* 0x000000000000791b */ /* 0x003fe20003800000 */
.L_x_2620:
[----:B------:R-:W-:Y:S01]  /*15580*/  IMAD.MOV.U32 R12, RZ, RZ, 0x8 ;  /* 0x00000008ff0c7424 */ /* 0x000fe200078e00ff */
[----:B------:R-:W-:-:S05]  /*15590*/  SEL R3, R14, RZ, P3 ;  /* 0x000000ff0e037207 */ /* 0x000fca0001800000 */
[----:B------:R-:W-:-:S04]  /*155a0*/  IMAD.IADD R3, R2, 0x1, R3 ;  /* 0x0000000102037824 */ /* 0x000fc800078e0203 */
[----:B------:R-:W-:-:S07]  /*155b0*/  IMAD.MOV.U32 R13, RZ, RZ, R3 ;  /* 0x000000ffff0d7224 */ /* 0x000fce00078e0003 */
[----:B------:R-:W-:Y:S05]  /*155c0*/  WARPSYNC.COLLECTIVE R15, `(.L_x_2621) ;  /* 0x000000000f087348 */ /* 0x000fea0003c00000 */
[----:B------:R0:W1:Y:S02]  /*155d0*/  SHFL.UP P6, R14, R13, R12, R11 ;  /* 0x0400000c0d0e7389 */ /* 0x00006400000c000b */
[----:B01----:R-:W-:Y:S01]  /*155e0*/  ENDCOLLECTIVE ;  /* 0x000000000000791b */ /* 0x003fe20003800000 */
.L_x_2621:
[----:B------:R-:W-:Y:S01]  /*155f0*/  IMAD.MOV.U32 R12, RZ, RZ, 0x10 ;  /* 0x00000010ff0c7424 */ /* 0x000fe200078e00ff */
[----:B------:R-:W-:-:S05]  /*15600*/  SEL R4, R14, RZ, P4 ;  /* 0x000000ff0e047207 */ /* 0x000fca0002000000 */
[----:B------:R-:W-:-:S04]  /*15610*/  IMAD.IADD R4, R3, 0x1, R4 ;  /* 0x0000000103047824 */ /* 0x000fc800078e0204 */
[----:B------:R-:W-:-:S07]  /*15620*/  IMAD.MOV.U32 R13, RZ, RZ, R4 ;  /* 0x000000ffff0d7224 */ /* 0x000fce00078e0004 */
[----:B------:R-:W-:Y:S05]  /*15630*/  WARPSYNC.COLLECTIVE R15, `(.L_x_2622) ;  /* 0x000000000f087348 */ /* 0x000fea0003c00000 */
[----:B------:R0:W1:Y:S02]  /*15640*/  SHFL.UP P6, R14, R13, R12, R11 ;  /* 0x0400000c0d0e7389 */ /* 0x00006400000c000b */
[----:B01----:R-:W-:Y:S01]  /*15650*/  ENDCOLLECTIVE ;  /* 0x000000000000791b */ /* 0x003fe20003800000 */
.L_x_2622:
[----:B------:R-:W-:Y:S02]  /*15660*/  IMAD.MOV.U32 R12, RZ, RZ, 0x1f ;  /* 0x0000001fff0c7424 */ /* 0x000fe400078e00ff */
[----:B------:R-:W-:Y:S01]  /*15670*/  IMAD.MOV.U32 R11, RZ, RZ, 0x1f ;  /* 0x0000001fff0b7424 */ /* 0x000fe200078e00ff */
[----:B------:R-:W-:-:S04]  /*15680*/  SEL R3, R14, RZ, P5 ;  /* 0x000000ff0e037207 */ /* 0x000fc80002800000 */
[----:B------:R-:W-:-:S05]  /*15690*/  IADD3 R2, R4, R3, RZ ;  /* 0x0000000304027210 */ /* 0x000fca0007ffe0ff */
[----:B------:R-:W-:-:S07]  /*156a0*/  IMAD.MOV.U32 R13, RZ, RZ, R2 ;  /* 0x000000ffff0d7224 */ /* 0x000fce00078e0002 */
[----:B------:R-:W-:Y:S05]  /*156b0*/  WARPSYNC.COLLECTIVE R15, `(.L_x_2623) ;  /* 0x000000000f087348 */ /* 0x000fea0003c00000 */
[----:B------:R0:W1:Y:S02]  /*156c0*/  SHFL.IDX P6, R14, R13, R12, R11 ;  /* 0x0000000c0d0e7389 */ /* 0x00006400000c000b */
[----:B01----:R-:W-:Y:S01]  /*156d0*/  ENDCOLLECTIVE ;  /* 0x000000000000791b */ /* 0x003fe20003800000 */
.L_x_2623:
[----:B------:R-:W-:Y:S05]  /*156e0*/  BRA `(.L_x_2624) ;  /* 0xffffffb800d87947 */ /* 0x000fea000383ffff */
.L_x_2505:
[----:B------:R-:W-:Y:S01]  /*156f0*/  BSSY B0, `(.L_x_2625) ;  /* 0x0000006000007945 */ /* 0x000fe20003800000 */
[----:B------:R-:W-:Y:S01]  /*15700*/  PLOP3.LUT P6, PT, P6, PT, PT, 0x8, 0x0 ;  /* 0x000000000000781c */ /* 0x000fe200037ce170 */
[----:B------:R-:W-:-:S12]  /*15710*/  IMAD.MOV.U32 R15, RZ, RZ, -0x1 ;  /* 0xffffffffff0f7424 */ /* 0x000fd800078e00ff */
[----:B0-----:R-:W-:Y:S05]  /*15720*/  WARPSYNC.COLLECTIVE R15, `(.L_x_2626) ;  /* 0x000000000f087348 */ /* 0x001fea0003c00000 */
[----:B------:R-:W-:Y:S01]  /*15730*/  VOTE.ANY R14, PT, P6 ;  /* 0x00000000000e7806 */ /* 0x000fe200030e0100 */
[----:B0-----:R-:W-:Y:S06]  /*15740*/  ENDCOLLECTIVE ;  /* 0x000000000000791b */ /* 0x001fec0003800000 */
.L_x_2626:
[----:B------:R-:W-:Y:S05]  /*15750*/  BSYNC B0 ;  /* 0x0000000000007941 */ /* 0x000fea0003800000 */
.L_x_2625:
        /* <DEDUP_REMOVED lines=8> */
.L_x_2627:
[----:B------:R-:W-:Y:S02]  /*157e0*/  IMAD.IADD R19, R12, 0x1, R19 ;  /* 0x000000010c137824 */ /* 0x000fe400078e0213 */
[----:B------:R-:W-:Y:S02]  /*157f0*/  IMAD.MOV.U32 R13, RZ, RZ, R8 ;  /* 0x000000ffff0d7224 */ /* 0x000fe400078e0008 */
[----:B------:R-:W-:-:S07]  /*15800*/  IMAD.MOV.U32 R17, RZ, RZ, R14 ;  /* 0x000000ffff117224 */ /* 0x000fce00078e000e */
[----:B------:R-:W-:Y:S05]  /*15810*/  WARPSYNC.COLLECTIVE R15, `(.L_x_2628) ;  /* 0x000000000f087348 */ /* 0x000fea0003c00000 */
[----:B------:R0:W1:Y:S02]  /*15820*/  SHFL.IDX P6, R14, R13, R12, R11 ;  /* 0x0000000c0d0e7389 */ /* 0x00006400000c000b */
[----:B01----:R-:W-:Y:S01]  /*15830*/  ENDCOLLECTIVE ;  /* 0x000000000000791b */ /* 0x003fe20003800000 */
.L_x_2628:
[----:B------:R-:W-:Y:S01]  /*15840*/  IMAD.MOV.U32 R8, RZ, RZ, R14 ;  /* 0x000000ffff087224 */ /* 0x000fe200078e000e */
[----:B------:R-:W-:Y:S06]  /*15850*/  BRA `(.L_x_2629) ;  /* 0xffffffb800bc7947 */ /* 0x000fec000383ffff */
.L_x_2507:
[----:B------:R-:W-:Y:S01]  /*15860*/  BSSY B0, `(.L_x_2630) ;  /* 0x0000007000007945 */ /* 0x000fe20003800000 */
[----:B------:R-:W-:Y:S02]  /*15870*/  IMAD.MOV.U32 R13, RZ, RZ, R2 ;  /* 0x000000ffff0d7224 */ /* 0x000fe400078e0002 */
[----:B------:R-:W-:Y:S02]  /*15880*/  IMAD.MOV.U32 R11, RZ, RZ, 0x1f ;  /* 0x0000001fff0b7424 */ /* 0x000fe400078e00ff */
[----:B------:R-:W-:-:S07]  /*15890*/  IMAD.MOV.U32 R15, RZ, RZ, -0x1 ;  /* 0xffffffffff0f7424 */ /* 0x000fce00078e00ff */
[----:B0-23--:R-:W-:Y:S05]  /*158a0*/  WARPSYNC.COLLECTIVE R15, `(.L_x_2631) ;  /* 0x000000000f087348 */ /* 0x00dfea0003c00000 */
[----:B------:R1:W4:Y:S02]  /*158b0*/  SHFL.IDX P6, R14, R13, R12, R11 ;  /* 0x0000000c0d0e7389 */ /* 0x00032400000c000b */
[----:B01234-:R-:W-:Y:S01]  /*158c0*/  ENDCOLLECTIVE ;  /* 0x000000000000791b */ /* 0x01ffe20003800000 */
.L_x_2631:
[----:B------:R-:W-:Y:S05]  /*158d0*/  BSYNC B0 ;  /* 0x0000000000007941 */ /* 0x000fea0003800000 */
.L_x_2630:
[----:B------:R-:W-:Y:S01]  /*158e0*/  IMAD.MOV.U32 R6, RZ, RZ, R14 ;  /* 0x000000ffff067224 */ /* 0x000fe200078e000e */
[----:B------:R-:W-:Y:S06]  /*158f0*/  BRA `(.L_x_2506) ;  /* 0xffffffb800ac7947 */ /* 0x000fec000383ffff */
.L_x_2513:
[----:B-1----:R1:W2:Y:S02]  /*15900*/  SYNCS.PHASECHK.TRANS64.TRYWAIT P0, [R4+URZ+0x2a820], R0 ;  /* 0x02a82000040075a7 */ /* 0x0022a4000800017f */
[----:B--2---:R-:W-:Y:S05]  /*15910*/  @!P0 NANOSLEEP.SYNCS 0x989680 ;  /* 0x009896800000895d */ /* 0x004fea0003900000 */
[----:B------:R-:W2:Y:S02]  /*15920*/  @!P0 SYNCS.PHASECHK.TRANS64 P0, [R4+URZ+0x2a820], R0 ;  /* 0x02a82000040085a7 */ /* 0x000ea4000800007f */
[----:B--2---:R-:W-:Y:S05]  /*15930*/  @!P0 BRA `(.L_x_2513) ;  /* 0xfffffffc00f08947 */ /* 0x004fea000383ffff */
[----:B------:R-:W-:Y:S05]  /*15940*/  BRA `(.L_x_2632) ;  /* 0xffffffc400047947 */ /* 0x000fea000383ffff */
.L_x_2514:
        /* <DEDUP_REMOVED lines=8> */
[----:B01----:R-:W-:Y:S05]  /*159d0*/  WARPSYNC.COLLECTIVE R15, `(.L_x_2634) ;  /* 0x000000000f087348 */ /* 0x003fea0003c00000 */
[----:B------:R2:W3:Y:S02]  /*159e0*/  SHFL.IDX P6, R14, R13, R12, R11 ;  /* 0x0000000c0d0e7389 */ /* 0x0004e400000c000b */
[----:B0123--:R-:W-:Y:S01]  /*159f0*/  ENDCOLLECTIVE ;  /* 0x000000000000791b */ /* 0x00ffe20003800000 */
.L_x_2634:
[----:B------:R-:W-:Y:S05]  /*15a00*/  BSYNC B0 ;  /* 0x0000000000007941 */ /* 0x000fea0003800000 */
.L_x_2633:
[----:B------:R-:W-:Y:S05]  /*15a10*/  BRA `(.L_x_2635) ;  /* 0xffffffc000ec7947 */ /* 0x000fea000383ffff */
.L_x_2517:
[----:B------:R-:W-:Y:S01]  /*15a20*/  BSSY B1, `(.L_x_2636) ;  /* 0x0000006000017945 */ /* 0x000fe20003800000 */
[----:B------:R-:W-:-:S07]  /*15a30*/  IMAD.MOV.U32 R15, RZ, RZ, -0x1 ;  /* 0xffffffffff0f7424 */ /* 0x000fce00078e00ff */
[----:B01----:R-:W-:Y:S05]  /*15a40*/  WARPSYNC.COLLECTIVE R15, `(.L_x_2637) ;  /* 0x000000000f0c7348 */ /* 0x003fea0003c00000 */
[----:B------:R-:W-:Y:S02]  /*15a50*/  ELECT P6, UR62, PT ;  /* 0x00000000003e782f */ /* 0x000fe400038c0000 */
[----:B------:R-:W-:Y:S01]  /*15a60*/  MOV R14, UR62 ;  /* 0x0000003e000e7c02 */ /* 0x000fe20008000f00 */
[----:B01----:R-:W-:Y:S10]  /*15a70*/  ENDCOLLECTIVE ;  /* 0x000000000000791b */ /* 0x003ff40003800000 */
.L_x_2637:
[----:B------:R-:W-:Y:S05]  /*15a80*/  BSYNC B1 ;  /* 0x0000000000017941 */ /* 0x000fea0003800000 */
.L_x_2636:
[----:B------:R-:W-:Y:S05]  /*15a90*/  BRA `(.L_x_2638) ;  /* 0xffffffc000e47947 */ /* 0x000fea000383ffff */
.L_x_2519:
[----:B-1----:R1:W2:Y:S02]  /*15aa0*/  SYNCS.PHASECHK.TRANS64.TRYWAIT P1, [R5+URZ+0x2a840], R0 ;  /* 0x02a84000050075a7 */ /* 0x0022a4000802017f */
[----:B--2---:R-:W-:Y:S05]  /*15ab0*/  @!P1 NANOSLEEP.SYNCS 0x989680 ;  /* 0x009896800000995d */ /* 0x004fea0003900000 */
[----:B------:R-:W2:Y:S02]  /*15ac0*/  @!P1 SYNCS.PHASECHK.TRANS64 P1, [R5+URZ+0x2a840], R0 ;  /* 0x02a84000050095a7 */ /* 0x000ea4000802007f */
[----:B--2---:R-:W-:Y:S05]  /*15ad0*/  @!P1 BRA `(.L_x_2519) ;  /* 0xfffffffc00f09947 */ /* 0x004fea000383ffff */
[----:B------:R-:W-:Y:S05]  /*15ae0*/  BRA `(.L_x_2639) ;  /* 0xffffffc4000c7947 */ /* 0x000fea000383ffff */
.L_x_2521:
[----:B--2---:R2:W3:Y:S02]  /*15af0*/  SYNCS.PHASECHK.TRANS64.TRYWAIT P1, [R27+URZ+0x2a840], R2 ;  /* 0x02a840021b0075a7 */ /* 0x0044e4000802017f */
[----:B---3--:R-:W-:Y:S05]  /*15b00*/  @!P1 NANOSLEEP.SYNCS 0x989680 ;  /* 0x009896800000995d */ /* 0x008fea0003900000 */
[----:B------:R-:W3:Y:S02]  /*15b10*/  @!P1 SYNCS.PHASECHK.TRANS64 P1, [R27+URZ+0x2a840], R2 ;  /* 0x02a840021b0095a7 */ /* 0x000ee4000802007f */
[----:B---3--:R-:W-:Y:S05]  /*15b20*/  @!P1 BRA `(.L_x_2521) ;  /* 0xfffffffc00f09947 */ /* 0x008fea000383ffff */
[----:B------:R-:W-:Y:S05]  /*15b30*/  BRA `(.L_x_2640) ;  /* 0xffffffc400187947 */ /* 0x000fea000383ffff */
.L_x_2523:
[----:B---3--:R3:W4:Y:S02]  /*15b40*/  SYNCS.PHASECHK.TRANS64.TRYWAIT P1, [R5+URZ+0x2a860], R0 ;  /* 0x02a86000050075a7 */ /* 0x008724000802017f */
[----:B----4-:R-:W-:Y:S05]  /*15b50*/  @!P1 NANOSLEEP.SYNCS 0x989680 ;  /* 0x009896800000995d */ /* 0x010fea0003900000 */
[----:B------:R-:W4:Y:S02]  /*15b60*/  @!P1 SYNCS.PHASECHK.TRANS64 P1, [R5+URZ+0x2a860], R0 ;  /* 0x02a86000050095a7 */ /* 0x000f24000802007f */
[----:B----4-:R-:W-:Y:S05]  /*15b70*/  @!P1 BRA `(.L_x_2523) ;  /* 0xfffffffc00f09947 */ /* 0x010fea000383ffff */
[----:B------:R-:W-:Y:S05]  /*15b80*/  BRA `(.L_x_2641) ;  /* 0xffffffc400147947 */ /* 0x000fea000383ffff */
.L_x_2642:
        /* <DEDUP_REMOVED lines=15> */
.L_x_3211:


//--------------------- .text._ZN7cutlass13device_kernelIN5flash11enable_sm90INS1_16FlashAttnFwdSm90INS1_25CollectiveMainloopFwdSm90ILi2EN4cute5tupleIJNS5_1CILi1EEES8_S8_EEENS6_IJNS7_ILi128EEENS7_ILi96EEENS7_ILi192EEEEEELi128ENS_6half_tEfNS_4arch4Sm90ELb1ELb0ELb0ELb1ELb1ELb1ELb0ELb1ELb1ELb1ELb1ELb0EEENS1_21CollectiveEpilogueFwdINS6_IJSA_SA_SB_EEES9_SE_SG_Li256ELb1ELb1ELb1ELb0EEENS1_36VarlenDynamicPersistentTileSchedulerILi128ELi96ELi256ELi128ELb1ELb1ELb1ELb1ELb1ELb1EEEEEEEEEvNT_6ParamsE --------------------------
	.section	.text._ZN7cutlass13device_kernelIN5flash11enable_sm90INS1_16FlashAttnFwdSm90INS1_25CollectiveMainloopFwdSm90ILi2EN4cute5tupleIJNS5_1CILi1EEES8_S8_EEENS6_IJNS7_ILi128EEENS7_ILi96EEENS7_ILi192EEEEEELi128ENS_6half_tEfNS_4arch4Sm90ELb1ELb0ELb0ELb1ELb1ELb1ELb0ELb1ELb1ELb1ELb1ELb0EEENS1_21CollectiveEpilogueFwdINS6_IJSA_SA_SB_EEES9_SE_SG_Li256ELb1ELb1ELb1ELb0EEENS1_36VarlenDynamicPersistentTileSchedulerILi128ELi96ELi256ELi128ELb1ELb1ELb1ELb1ELb1ELb1EEEEEEEEEvNT_6ParamsE,"ax",@progbits
	.align	128
.text._ZN7cutlass13device_kernelIN5flash11enable_sm90INS1_16FlashAttnFwdSm90INS1_25CollectiveMainloopFwdSm90ILi2EN4cute5tupleIJNS5_1CILi1EEES8_S8_EEENS6_IJNS7_ILi128EEENS7_ILi96EEENS7_ILi192EEEEEELi128ENS_6half_tEfNS_4arch4Sm90ELb1ELb0ELb0ELb1ELb1ELb1ELb0ELb1ELb1ELb1ELb1ELb0EEENS1_21CollectiveEpilogueFwdINS6_IJSA_SA_SB_EEES9_SE_SG_Li256ELb1ELb1ELb1ELb0EEENS1_36VarlenDynamicPersistentTileSchedulerILi128ELi96ELi256ELi128ELb1ELb1ELb1ELb1ELb1ELb1EEEEEEEEEvNT_6ParamsE:
        .type           _ZN7cutlass13device_kernelIN5flash11enable_sm90INS1_16FlashAttnFwdSm90INS1_25CollectiveMainloopFwdSm90ILi2EN4cute5tupleIJNS5_1CILi1EEES8_S8_EEENS6_IJNS7_ILi128EEENS7_ILi96EEENS7_ILi192EEEEEELi128ENS_6half_tEfNS_4arch4Sm90ELb1ELb0ELb0ELb1ELb1ELb1ELb0ELb1ELb1ELb1ELb1ELb0EEENS1_21CollectiveEpilogueFwdINS6_IJSA_SA_SB_EEES9_SE_SG_Li256ELb1ELb1ELb1ELb0EEENS1_36VarlenDynamicPersistentTileSchedulerILi128ELi96ELi256ELi128ELb1ELb1ELb1ELb1ELb1ELb1EEEEEEEEEvNT_6ParamsE,@function
        .size           _ZN7cutlass13device_kernelIN5flash11enable_sm90INS1_16FlashAttnFwdSm90INS1_25CollectiveMainloopFwdSm90ILi2EN4cute5tupleIJNS5_1CILi1EEES8_S8_EEENS6_IJNS7_ILi128EEENS7_ILi96EEENS7_ILi192EEEEEELi128ENS_6half_tEfNS_4arch4Sm90ELb1ELb0ELb0ELb1ELb1ELb1ELb0ELb1ELb1ELb1ELb1ELb0EEENS1_21CollectiveEpilogueFwdINS6_IJSA_SA_SB_EEES9_SE_SG_Li256ELb1ELb1ELb1ELb0EEENS1_36VarlenDynamicPersistentTileSchedulerILi128ELi96ELi256ELi128ELb1ELb1ELb1ELb1ELb1ELb1EEEEEEEEEvNT_6ParamsE,(.L_x_3212 - _ZN7cutlass13device_kernelIN5flash11enable_sm90INS1_16FlashAttnFwdSm90INS1_25CollectiveMainloopFwdSm90ILi2EN4cute5tupleIJNS5_1CILi1EEES8_S8_EEENS6_IJNS7_ILi128EEENS7_ILi96EEENS7_ILi192EEEEEELi128ENS_6half_tEfNS_4arch4Sm90ELb1ELb0ELb0ELb1ELb1ELb1ELb0ELb1ELb1ELb1ELb1ELb0EEENS1_21CollectiveEpilogueFwdINS6_IJSA_SA_SB_EEES9_SE_SG_Li256ELb1ELb1ELb1ELb0EEENS1_36VarlenDynamicPersistentTileSchedulerILi128ELi96ELi256ELi128ELb1ELb1ELb1ELb1ELb1ELb1EEEEEEEEEvNT_6ParamsE)
        .other          _ZN7cutlass13device_kernelIN5flash11enable_sm90INS1_16FlashAttnFwdSm90INS1_25CollectiveMainloopFwdSm90ILi2EN4cute5tupleIJNS5_1CILi1EEES8_S8_EEENS6_IJNS7_ILi128EEENS7_ILi96EEENS7_ILi192EEEEEELi128ENS_6half_tEfNS_4arch4Sm90ELb1ELb0ELb0ELb1ELb1ELb1ELb0ELb1ELb1ELb1ELb1ELb0EEENS1_21CollectiveEpilogueFwdINS6_IJSA_SA_SB_EEES9_SE_SG_Li256ELb1ELb1ELb1ELb0EEENS1_36VarlenDynamicPersistentTileSchedulerILi128ELi96ELi256ELi128ELb1ELb1ELb1ELb1ELb1ELb1EEEEEEEEEvNT_6ParamsE,@"STO_CUDA_ENTRY STV_DEFAULT"
_ZN7cutlass13device_kernelIN5flash11enable_sm90INS1_16FlashAttnFwdSm90INS1_25CollectiveMainloopFwdSm90ILi2EN4cute5tupleIJNS5_1CILi1EEES8_S8_EEENS6_IJNS7_ILi128EEENS7_ILi96EEENS7_ILi192EEEEEELi128ENS_6half_tEfNS_4arch4Sm90ELb1ELb0ELb0ELb1ELb1ELb1ELb0ELb1ELb1ELb1ELb1ELb0EEENS1_21CollectiveEpilogueFwdINS6_IJSA_SA_SB_EEES9_SE_SG_Li256ELb1ELb1ELb1ELb0EEENS1_36VarlenDynamicPersistentTileSchedulerILi128ELi96ELi256ELi128ELb1ELb1ELb1ELb1ELb1ELb1EEEEEEEEEvNT_6ParamsE:
        /* <DEDUP_REMOVED lines=18> */
.L_x_2644:
[----:B------:R-:W-:Y:S05]  /*0120*/  BSYNC B0 ;  /* 0x0000000000007941 */ /* 0x000fea0003800000 */
.L_x_2643:
        /* <DEDUP_REMOVED lines=41> */
.L_x_2645:
        /* <DEDUP_REMOVED lines=22> */
.L_x_2646:
        /* <DEDUP_REMOVED lines=18> */
.L_x_2647:
        /* <DEDUP_REMOVED lines=22> */
.L_x_2648:
        /* <DEDUP_REMOVED lines=22> */
.L_x_2649:
[----:B------:R-:W-:Y:S01]  /*0900*/  PLOP3.LUT P0, PT, PT, PT, UP0, 0x80, 0x0 ;  /* 0x000000000000781c */ /* 0x000fe20003f0f008 */
[----:B------:R-:W-:Y:S01]  /*0910*/  UMOV UR60, 0x1 ;  /* 0x00000001003c7882 */ /* 0x000fe20000000000 */
[----:B------:R-:W-:Y:S01]  /*0920*/  NOP ;  /* 0x0000000000007918 */ /* 0x000fe20000000000 */
[----:B------:R-:W-:Y:S01]  /*0930*/  USEL UR60, UR60, 0x2, !UP0 ;  /* 0x000000023c3c7887 */ /* 0x000fe2000c000000 */
[----:B------:R-:W-:Y:S01]  /*0940*/  BSSY B9, `(.L_x_2650) ;  /* 0x00023d3000097945 */ /* 0x000fe20003800000 */
[----:B012-4-:R-:W-:Y:S08]  /*0950*/  BAR.SYNC.DEFER_BLOCKING 0x0 ;  /* 0x0000000000007b1d */ /* 0x017ff00000010000 */
[----:B------:R-:W-:Y:S05]  /*0960*/  @!P0 BRA `(.L_x_2651) ;  /* 0x000001c0003c8947 */ /* 0x000fea0003800000 */
.L_x_2652:
        /* <DEDUP_REMOVED lines=15> */
[----:B------:R-:W-:Y:S01]  /*0a60*/  VIADD R0, R0, 0xffffff80 ;  /* 0xffffff8000007836 */ /* 0x000fe20000000000 */
[----:B------:R-:W-:Y:S01]  /*0a70*/  R2UR UR61, R2 ;  /* 0x00000000023d72ca */ /* 0x000fe200000e0000 */
[----:B------:R-:W-:Y:S01]  /*0a80*/  ULOP3.LUT UR4, UR60, 0x1, URZ, 0xfc, !UPT ;  /* 0x000000013c047892 */ /* 0x000fe2000f8efc3f */
[----:B------:R-:W-:Y:S01]  /*0a90*/  IMAD.MOV.U32 R198, RZ, RZ, RZ ;  /* 0x000000ffffc67224 */ /* 0x000fe200078e00ff */
[----:B------:R-:W-:Y:S01]  /*0aa0*/  MOV R18, RZ ;  /* 0x000000ff00127202 */ /* 0x000fe20000000f00 */
[----:B------:R-:W-:Y:S01]  /*0ab0*/  IMAD.MOV.U32 R171, RZ, RZ, RZ ;  /* 0x000000ffffab7224 */ /* 0x000fe200078e00ff */
[----:B------:R-:W-:Y:S01]  /*0ac0*/  SHF.R.S32.HI R3, RZ, 0x1f, R0 ;  /* 0x0000001fff037819 */ /* 0x000fe20000011400 */
[----:B------:R-:W-:Y:S01]  /*0ad0*/  IMAD.MOV.U32 R168, RZ, RZ, RZ ;  /* 0x000000ffffa87224 */ /* 0x000fe200078e00ff */
[----:B------:R-:W-:Y:S02]  /*0ae0*/  MOV R162, RZ ;  /* 0x000000ff00a27202 */ /* 0x000fe40000000f00 */
[----:B------:R-:W-:-:S02]  /*0af0*/  LEA.HI R4, R3, R0, RZ, 0x7 ;  /* 0x0000000003047211 */ /* 0x000fc400078f38ff */
[CC--:B------:R-:W-:Y:S02]  /*0b00*/  LEA.HI R5, R3.reuse, R0.reuse, RZ, 0x4 ;  /* 0x0000000003057211 */ /* 0x0c0fe400078f20ff */
[----:B------:R-:W-:Y:S01]  /*0b10*/  LOP3.LUT R225, R4, 0xffffff80, RZ, 0xc0, !PT ;  /* 0xffffff8004e17812 */ /* 0x000fe200078ec0ff */
[----:B------:R-:W-:Y:S01]  /*0b20*/  UIADD3 UR61, UR61, 0xc400, URZ ;  /* 0x0000c4003d3d7890 */ /* 0x000fe2000fffe03f */
[----:B------:R-:W-:Y:S02]  /*0b30*/  SHF.R.S32.HI R6, RZ, 0x4, R5 ;  /* 0x00000004ff067819 */ /* 0x000fe40000011405 */
[----:B------:R-:W-:Y:S02]  /*0b40*/  IADD3 R225, R0, -R225, RZ ;  /* 0x800000e100e17210 */ /* 0x000fe40007ffe0ff */
[----:B------:R-:W-:Y:S02]  /*0b50*/  LEA.HI R221, R3, R0, RZ, 0x3 ;  /* 0x0000000003dd7211 */ /* 0x000fe400078f18ff */
[----:B------:R-:W-:-:S02]  /*0b60*/  SHF.R.S32.HI R8, RZ, 0x1f, R225 ;  /* 0x0000001fff087819 */ /* 0x000fc400000114e1 */
[----:B------:R-:W-:Y:S02]  /*0b70*/  SHF.R.S32.HI R12, RZ, 0x7, R4 ;  /* 0x00000007ff0c7819 */ /* 0x000fe40000011404 */
[CC--:B------:R-:W-:Y:S02]  /*0b80*/  LEA.HI R9, R8.reuse, R225.reuse, RZ, 0x2 ;  /* 0x000000e108097211 */ /* 0x0c0fe400078f10ff */
[----:B------:R-:W-:Y:S01]  /*0b90*/  LEA.HI R8, R8, R225, RZ, 0x5 ;  /* 0x000000e108087211 */ /* 0x000fe200078f28ff */
[----:B------:R0:W-:Y:S01]  /*0ba0*/  STL [R1+0x4c], R12 ;  /* 0x00004c0c01007387 */ /* 0x0001e20000100800 */
[--C-:B------:R-:W-:Y:S02]  /*0bb0*/  SHF.R.S32.HI R10, RZ, 0x2, R9.reuse ;  /* 0x00000002ff0a7819 */ /* 0x100fe40000011409 */
[----:B------:R-:W-:Y:S02]  /*0bc0*/  SHF.R.S32.HI R7, RZ, 0x1f, R9 ;  /* 0x0000001fff077819 */ /* 0x000fe40000011409 */
[----:B------:R-:W-:-:S02]  /*0bd0*/  SHF.R.S32.HI R8, RZ, 0x5, R8 ;  /* 0x00000005ff087819 */ /* 0x000fc40000011408 */
[----:B------:R-:W-:Y:S02]  /*0be0*/  LEA.HI R11, R7, R10, RZ, 0x3 ;  /* 0x0000000a070b7211 */ /* 0x000fe400078f18ff */
[----:B------:R-:W-:Y:S02]  /*0bf0*/  LEA.HI R7, R5, R6, RZ, 0x1 ;  /* 0x0000000605077211 */ /* 0x000fe400078f08ff */
[----:B------:R-:W-:Y:S02]  /*0c00*/  LOP3.LUT R11, R11, 0xfffffff8, RZ, 0xc0, !PT ;  /* 0xfffffff80b0b7812 */ /* 0x000fe400078ec0ff */
[----:B------:R-:W-:Y:S02]  /*0c10*/  LOP3.LUT R7, R7, 0x1ffffffe, RZ, 0xc0, !PT ;  /* 0x1ffffffe07077812 */ /* 0x000fe400078ec0ff */
[----:B------:R-:W-:Y:S01]  /*0c20*/  LOP3.LUT R5, R5, 0x3fffff0, RZ, 0xc0, !PT ;  /* 0x03fffff005057812 */ /* 0x000fe200078ec0ff */
[----:B------:R-:W-:Y:S01]  /*0c30*/  IMAD.IADD R11, R10, 0x1, -R11 ;  /* 0x000000010a0b7824 */ /* 0x000fe200078e0a0b */
[----:B------:R-:W-:Y:S01]  /*0c40*/  LEA.HI R4, R4, R12, RZ, 0x1 ;  /* 0x0000000c04047211 */ /* 0x000fe200078f08ff */
[----:B------:R-:W-:Y:S01]  /*0c50*/  IMAD.IADD R7, R6, 0x1, -R7 ;  /* 0x0000000106077824 */ /* 0x000fe200078e0a07 */
[CC--:B------:R-:W-:Y:S01]  /*0c60*/  LEA.HI R6, R3.reuse, R0.reuse, RZ, 0x5 ;  /* 0x0000000003067211 */ /* 0x0c0fe200078f28ff */
[----:B------:R-:W-:Y:S01]  /*0c70*/  IMAD R11, R8, 0x10, R11 ;  /* 0x00000010080b7824 */ /* 0x000fe200078e020b */
[----:B------:R-:W-:-:S02]  /*0c80*/  LEA.HI R8, R3, R0, RZ, 0x2 ;  /* 0x0000000003087211 */ /* 0x000fc400078f10ff */
[----:B------:R-:W-:Y:S02]  /*0c90*/  SHF.R.S32.HI R6, RZ, 0x5, R6 ;  /* 0x00000005ff067819 */ /* 0x000fe40000011406 */
[----:B------:R-:W-:Y:S02]  /*0ca0*/  LOP3.LUT R199, R8, 0xfffffffc, RZ, 0xc0, !PT ;  /* 0xfffffffc08c77812 */ /* 0x000fe400078ec0ff */
[--C-:B------:R-:W-:Y:S02]  /*0cb0*/  SHF.R.S32.HI R170, RZ, 0x2, R8.reuse ;  /* 0x00000002ffaa7819 */ /* 0x100fe40000011408 */
[C---:B------:R-:W-:Y:S02]  /*0cc0*/  IADD3 R199, R0.reuse, -R199, RZ ;  /* 0x800000c700c77210 */ /* 0x040fe40007ffe0ff */
[----:B------:R-:W-:Y:S02]  /*0cd0*/  SHF.R.S32.HI R3, RZ, 0x1f, R8 ;  /* 0x0000001fff037819 */ /* 0x000fe40000011408 */
[----:B------:R-:W-:Y:S01]  /*0ce0*/  IADD3 R5, R0, -R5, RZ ;  /* 0x8000000500057210 */ /* 0x000fe20007ffe0ff */
[----:B------:R-:W-:Y:S01]  /*0cf0*/  IMAD.SHL.U32 R160, R199, 0x4, RZ ;  /* 0x00000004c7a07824 */ /* 0x000fe200078e00ff */
[----:B------:R-:W-:Y:S01]  /*0d00*/  LEA.HI R3, R3, R170, RZ, 0x3 ;  /* 0x000000aa03037211 */ /* 0x000fe200078f18ff */
[----:B------:R-:W-:Y:S01]  /*0d10*/  IMAD.SHL.U32 R16, R199, 0x8, RZ ;  /* 0x00000008c7107824 */ /* 0x000fe200078e00ff */
[----:B------:R-:W-:Y:S01]  /*0d20*/  LOP3.LUT R193, R221, 0xfffffff8, RZ, 0xc0, !PT ;  /* 0xfffffff8ddc17812 */ /* 0x000fe200078ec0ff */
[----:B------:R-:W-:Y:S01]  /*0d30*/  VIADD R172, R160, 0x40 ;  /* 0x00000040a0ac7836 */ /* 0x000fe20000000000 */
[----:B------:R-:W-:Y:S01]  /*0d40*/  LOP3.LUT R3, R3, 0xfffffff8, RZ, 0xc0, !PT ;  /* 0xfffffff803037812 */ /* 0x000fe200078ec0ff */
[----:B------:R-:W-:Y:S01]  /*0d50*/  IMAD R8, R6, 0x10, R5 ;  /* 0x0000001006087824 */ /* 0x000fe200078e0205 */
[----:B------:R-:W-:Y:S01]  /*0d60*/  LOP3.LUT R4, R4, 0x3fffffe, RZ, 0xc0, !PT ;  /* 0x03fffffe04047812 */ /* 0x000fe200078ec0ff */
[----:B------:R-:W-:Y:S01]  /*0d70*/  VIADD R5, R170, 0x40 ;  /* 0x00000040aa057836 */ /* 0x000fe20000000000 */
[C---:B------:R-:W-:Y:S01]  /*0d80*/  IADD3 R173, R160.reuse, 0x20, RZ ;  /* 0x00000020a0ad7810 */ /* 0x040fe20007ffe0ff */
[----:B------:R-:W-:Y:S01]  /*0d90*/  IMAD.IADD R164, R160, 0x1, R172 ;  /* 0x00000001a0a47824 */ /* 0x000fe200078e02ac */
[----:B------:R-:W-:Y:S01]  /*0da0*/  SHF.L.U32 R183, R6, 0x9, RZ ;  /* 0x0000000906b77819 */ /* 0x000fe200000006ff */
[----:B------:R-:W-:Y:S01]  /*0db0*/  IMAD.IADD R224, R170, 0x1, -R3 ;  /* 0x00000001aae07824 */ /* 0x000fe200078e0a03 */
[----:B------:R-:W-:Y:S01]  /*0dc0*/  IADD3 R22, R16, 0x80, RZ ;  /* 0x0000008010167810 */ /* 0x000fe20007ffe0ff */
[----:B------:R-:W-:Y:S01]  /*0dd0*/  IMAD.IADD R4, R12, 0x1, -R4 ;  /* 0x000000010c047824 */ /* 0x000fe200078e0a04 */
[----:B------:R-:W-:Y:S01]  /*0de0*/  SHF.R.S32.HI R3, RZ, 0x1f, R164 ;  /* 0x0000001fff037819 */ /* 0x000fe200000114a4 */
[----:B------:R-:W-:Y:S01]  /*0df0*/  IMAD.IADD R193, R0, 0x1, -R193 ;  /* 0x0000000100c17824 */ /* 0x000fe200078e0ac1 */
[----:B------:R-:W-:Y:S01]  /*0e00*/  SHF.R.S32.HI R0, RZ, 0x1f, R5 ;  /* 0x0000001fff007819 */ /* 0x000fe20000011405 */
[----:B------:R-:W-:Y:S01]  /*0e10*/  IMAD.SHL.U32 R177, R5, 0x40, RZ ;  /* 0x0000004005b17824 */ /* 0x000fe200078e00ff */
[----:B------:R-:W-:Y:S01]  /*0e20*/  SHF.L.U32 R181, R224, 0x6, RZ ;  /* 0x00000006e0b57819 */ /* 0x000fe200000006ff */
[----:B------:R-:W-:Y:S01]  /*0e30*/  IMAD R21, R4, 0x40, R11 ;  /* 0x0000004004157824 */ /* 0x000fe200078e020b */
[----:B------:R-:W-:Y:S01]  /*0e40*/  LEA.HI R0, R0, R5, RZ, 0x3 ;  /* 0x0000000500007211 */ /* 0x000fe200078f18ff */
[----:B------:R-:W-:Y:S01]  /*0e50*/  IMAD R20, R8, 0x8, R7 ;  /* 0x0000000808147824 */ /* 0x000fe200078e0207 */
[-C--:B------:R-:W-:Y:S01]  /*0e60*/  LEA.HI R4, R3, R164.reuse, RZ, 0x6 ;  /* 0x000000a403047211 */ /* 0x080fe200078f30ff */
[----:B------:R-:W-:Y:S01]  /*0e70*/  IMAD.IADD R163, R160, 0x1, R173 ;  /* 0x00000001a0a37824 */ /* 0x000fe200078e02ad */
[----:B------:R-:W-:Y:S01]  /*0e80*/  LOP3.LUT R177, R177, 0x1c0, RZ, 0xc0, !PT ;  /* 0x000001c0b1b17812 */ /* 0x000fe200078ec0ff */
[----:B------:R-:W-:Y:S01]  /*0e90*/  IMAD.SHL.U32 R184, R0, 0x40, RZ ;  /* 0x0000004000b87824 */ /* 0x000fe200078e00ff */
[----:B------:R-:W-:Y:S01]  /*0ea0*/  LOP3.LUT R181, R181, 0x1c0, RZ, 0xc0, !PT ;  /* 0x000001c0b5b57812 */ /* 0x000fe200078ec0ff */
[----:B------:R-:W-:Y:S01]  /*0eb0*/  IMAD.SHL.U32 R4, R4, 0x80, RZ ;  /* 0x0000008004047824 */ /* 0x000fe200078e00ff */
[----:B------:R-:W-:Y:S01]  /*0ec0*/  LEA.HI R8, R3, R164, RZ, 0x3 ;  /* 0x000000a403087211 */ /* 0x000fe200078f18ff */
[----:B------:R-:W-:Y:S01]  /*0ed0*/  IMAD.SHL.U32 R189, R193, 0x8, RZ ;  /* 0x00000008c1bd7824 */ /* 0x000fe200078e00ff */
[----:B------:R-:W-:Y:S01]  /*0ee0*/  SHF.R.U32.HI R24, RZ, 0x3, R177 ;  /* 0x00000003ff187819 */ /* 0x000fe200000116b1 */
[----:B------:R-:W-:Y:S01]  /*0ef0*/  STL [R1+0x54], R21 ;  /* 0x0000541501007387 */ /* 0x000fe20000100800 */
[----:B------:R-:W-:Y:S01]  /*0f00*/  SHF.R.U32.HI R182, RZ, 0x3, R181 ;  /* 0x00000003ffb67819 */ /* 0x000fe200000116b5 */
[----:B------:R-:W-:Y:S01]  /*0f10*/  VIADD R192, R189, 0x40 ;  /* 0x00000040bdc07836 */ /* 0x000fe20000000000 */
[--C-:B------:R-:W-:Y:S01]  /*0f20*/  LOP3.LUT R5, R181, 0x38, R8.reuse, 0xf8, !PT ;  /* 0x00000038b5057812 */ /* 0x100fe200078ef808 */
[C---:B------:R-:W-:Y:S01]  /*0f30*/  VIADD R19, R16.reuse, 0x60 ;  /* 0x0000006010137836 */ /* 0x040fe20000000000 */
[----:B------:R-:W-:Y:S01]  /*0f40*/  LOP3.LUT R10, R177, 0x38, R8, 0xf8, !PT ;  /* 0x00000038b10a7812 */ /* 0x000fe200078ef808 */
[----:B------:R-:W-:Y:S01]  /*0f50*/  VIADD R23, R16, 0xa0 ;  /* 0x000000a010177836 */ /* 0x000fe20000000000 */
[----:B------:R-:W-:Y:S01]  /*0f60*/  SHF.R.S32.HI R0, RZ, 0x1f, R163 ;  /* 0x0000001fff007819 */ /* 0x000fe200000114a3 */
[----:B------:R-:W-:Y:S01]  /*0f70*/  VIADD R176, R160, 0x50 ;  /* 0x00000050a0b07836 */ /* 0x000fe20000000000 */
[----:B------:R-:W-:Y:S01]  /*0f80*/  LOP3.LUT R184, R184, 0xfffffe00, RZ, 0xc0, !PT ;  /* 0xfffffe00b8b87812 */ /* 0x000fe200078ec0ff */
[----:B------:R-:W-:Y:S01]  /*0f90*/  VIADD R175, R160, 0x10 ;  /* 0x00000010a0af7836 */ /* 0x000fe20000000000 */
[----:B------:R-:W-:-:S02]  /*0fa0*/  LOP3.LUT R4, R4, 0xffffe000, RZ, 0xc0, !PT ;  /* 0xffffe00004047812 */ /* 0x000fc400078ec0ff */
[----:B------:R-:W-:Y:S02]  /*0fb0*/  LOP3.LUT R5, R5, R182, RZ, 0x3c, !PT ;  /* 0x000000b605057212 */ /* 0x000fe400078e3cff */
[----:B------:R-:W-:Y:S02]  /*0fc0*/  LOP3.LUT R17, R10, R24, RZ, 0x3c, !PT ;  /* 0x000000180a117212 */ /* 0x000fe400078e3cff */
[CC--:B------:R-:W-:Y:S02]  /*0fd0*/  LEA.HI R166, R0.reuse, R163.reuse, RZ, 0x3 ;  /* 0x000000a300a67211 */ /* 0x0c0fe400078f18ff */
[-C--:B------:R-:W-:Y:S02]  /*0fe0*/  IADD3 R10, R5, R4.reuse, R183 ;  /* 0x00000004050a7210 */ /* 0x080fe40007ffe0b7 */
[----:B0-----:R-:W-:Y:S02]  /*0ff0*/  IADD3 R12, R17, R4, R184 ;  /* 0x00000004110c7210 */ /* 0x001fe40007ffe0b8 */
[----:B------:R-:W-:-:S02]  /*1000*/  LEA.HI R0, R0, R163, RZ, 0x6 ;  /* 0x000000a300007211 */ /* 0x000fc400078f30ff */
[----:B------:R-:W-:Y:S02]  /*1010*/  SHF.R.S32.HI R4, RZ, 0x1f, R189 ;  /* 0x0000001fff047819 */ /* 0x000fe400000114bd */
[----:B------:R-:W-:Y:S01]  /*1020*/  LOP3.LUT R4, R9, 0x7ffffffc, RZ, 0xc0, !PT ;  /* 0x7ffffffc09047812 */ /* 0x000fe200078ec0ff */
[----:B------:R-:W-:Y:S01]  /*1030*/  IMAD.SHL.U32 R0, R0, 0x80, RZ ;  /* 0x0000008000007824 */ /* 0x000fe200078e00ff */
[----:B------:R-:W-:Y:S02]  /*1040*/  LOP3.LUT R3, R181, 0x38, R166, 0xf8, !PT ;  /* 0x00000038b5037812 */ /* 0x000fe400078ef8a6 */
[----:B------:R-:W-:Y:S01]  /*1050*/  LOP3.LUT R9, R177, 0x38, R16, 0xf8, !PT ;  /* 0x00000038b1097812 */ /* 0x000fe200078ef810 */
[----:B------:R-:W-:Y:S01]  /*1060*/  IMAD.IADD R4, R225, 0x1, -R4 ;  /* 0x00000001e1047824 */ /* 0x000fe200078e0a04 */
[----:B------:R-:W-:Y:S02]  /*1070*/  LOP3.LUT R0, R0, 0xffffe000, RZ, 0xc0, !PT ;  /* 0xffffe00000007812 */ /* 0x000fe400078ec0ff */
[----:B------:R-:W-:Y:S01]  /*1080*/  LOP3.LUT R3, R3, R182, RZ, 0x3c, !PT ;  /* 0x000000b603037212 */ /* 0x000fe200078e3cff */
[----:B------:R-:W-:Y:S01]  /*1090*/  IMAD.SHL.U32 R190, R4, 0x2, RZ ;  /* 0x0000000204be7824 */ /* 0x000fe200078e00ff */
[----:B------:R-:W-:-:S02]  /*10a0*/  LOP3.LUT R6, R177, 0x38, R166, 0xf8, !PT ;  /* 0x00000038b1067812 */ /* 0x000fc400078ef8a6 */
[----:B------:R-:W-:Y:S01]  /*10b0*/  LOP3.LUT R9, R184, R9, R24, 0xf6, !PT ;  /* 0x00000009b8097212 */ /* 0x000fe200078ef618 */
[C---:B------:R-:W-:Y:S01]  /*10c0*/  VIADD R217, R190.reuse, 0x10 ;  /* 0x00000010bed97836 */ /* 0x040fe20000000000 */
[----:B------:R-:W-:Y:S01]  /*10d0*/  MOV R5, R13 ;  /* 0x0000000d00057202 */ /* 0x000fe20000000f00 */
[C---:B------:R-:W-:Y:S01]  /*10e0*/  VIADD R212, R190.reuse, 0x28 ;  /* 0x00000028bed47836 */ /* 0x040fe20000000000 */
[----:B------:R-:W-:Y:S01]  /*10f0*/  SHF.R.S32.HI R13, RZ, 0x1f, R192 ;  /* 0x0000001fff0d7819 */ /* 0x000fe200000114c0 */
[C---:B------:R-:W-:Y:S01]  /*1100*/  VIADD R209, R190.reuse, 0x40 ;  /* 0x00000040bed17836 */ /* 0x040fe20000000000 */
[----:B------:R-:W-:Y:S01]  /*1110*/  IADD3 R3, R3, R0, R183 ;  /* 0x0000000003037210 */ /* 0x000fe20007ffe0b7 */
[----:B------:R-:W-:Y:S01]  /*1120*/  VIADD R211, R190, 0x30 ;  /* 0x00000030bed37836 */ /* 0x000fe20000000000 */
[----:B------:R-:W-:Y:S01]  /*1130*/  SHF.L.U32 R13, R20, 0x3, RZ ;  /* 0x00000003140d7819 */ /* 0x000fe200000006ff */
[----:B------:R-:W-:Y:S01]  /*1140*/  VIADD R208, R190, 0x48 ;  /* 0x00000048bed07836 */ /* 0x000fe20000000000 */
[----:B------:R-:W-:Y:S01]  /*1150*/  LOP3.LUT R7, R6, R24, RZ, 0x3c, !PT ;  /* 0x0000001806077212 */ /* 0x000fe200078e3cff */
[C---:B------:R-:W-:Y:S01]  /*1160*/  VIADD R205, R190.reuse, 0x60 ;  /* 0x00000060becd7836 */ /* 0x040fe20000000000 */
[----:B------:R-:W-:Y:S01]  /*1170*/  LEA R4, R9, UR61, 0x1 ;  /* 0x0000003d09047c11 */ /* 0x000fe2000f8e08ff */
[----:B------:R-:W-:Y:S01]  /*1180*/  STL [R1+0x58], R13 ;  /* 0x0000580d01007387 */ /* 0x000fe20000100800 */
[C---:B------:R-:W-:Y:S01]  /*1190*/  IADD3 R216, R190.reuse, 0x18, RZ ;  /* 0x00000018bed87810 */ /* 0x040fe20007ffe0ff */
[C---:B------:R-:W-:Y:S01]  /*11a0*/  VIADD R213, R190.reuse, 0x20 ;  /* 0x00000020bed57836 */ /* 0x040fe20000000000 */
[----:B------:R-:W-:Y:S01]  /*11b0*/  SHF.R.S32.HI R167, RZ, 0x3, R8 ;  /* 0x00000003ffa77819 */ /* 0x000fe20000011408 */
[----:B------:R0:W-:Y:S01]  /*11c0*/  STL [R1+0x44], R4 ;  /* 0x0000440401007387 */ /* 0x0001e20000100800 */
[C---:B------:R-:W-:Y:S01]  /*11d0*/  IADD3 R206, R190.reuse, 0x58, RZ ;  /* 0x00000058bece7810 */ /* 0x040fe20007ffe0ff */
[C---:B------:R-:W-:Y:S01]  /*11e0*/  VIADD R207, R190.reuse, 0x50 ;  /* 0x00000050becf7836 */ /* 0x040fe20000000000 */
[----:B------:R-:W-:Y:S01]  /*11f0*/  LEA R3, R3, UR61, 0x1 ;  /* 0x0000003d03037c11 */ /* 0x000fe2000f8e08ff */
[C---:B------:R-:W-:Y:S01]  /*1200*/  VIADD R204, R190.reuse, 0x68 ;  /* 0x00000068becc7836 */ /* 0x040fe20000000000 */
[----:B------:R-:W-:Y:S01]  /*1210*/  IADD3 R11, R7, R0, R184 ;  /* 0x00000000070b7210 */ /* 0x000fe20007ffe0b8 */
[----:B------:R-:W-:Y:S01]  /*1220*/  IMAD.U32 R0, RZ, RZ, UR4 ;  /* 0x00000004ff007e24 */ /* 0x000fe2000f8e00ff */
[----:B------:R-:W-:Y:S01]  /*1230*/  SHF.R.S32.HI R8, RZ, 0x1f, R217 ;  /* 0x0000001fff087819 */ /* 0x000fe200000114d9 */
[----:B------:R1:W-:Y:S01]  /*1240*/  STL [R1+0x48], R3 ;  /* 0x0000480301007387 */ /* 0x0003e20000100800 */
[----:B------:R-:W-:Y:S01]  /*1250*/  SHF.R.S32.HI R8, RZ, 0x1f, R212 ;  /* 0x0000001fff087819 */ /* 0x000fe200000114d4 */
[C---:B------:R-:W-:Y:S01]  /*1260*/  VIADD R203, R190.reuse, 0x70 ;  /* 0x00000070becb7836 */ /* 0x040fe20000000000 */
[----:B0-----:R-:W-:Y:S01]  /*1270*/  SHF.R.S32.HI R4, RZ, 0x1f, R216 ;  /* 0x0000001fff047819 */ /* 0x001fe200000114d8 */
[----:B------:R-:W-:Y:S01]  /*1280*/  IMAD.MOV.U32 R6, RZ, RZ, R14 ;  /* 0x000000ffff067224 */ /* 0x000fe200078e000e */
[----:B------:R-:W-:Y:S01]  /*1290*/  SHF.R.S32.HI R8, RZ, 0x1f, R209 ;  /* 0x0000001fff087819 */ /* 0x000fe200000114d1 */
[----:B------:R-:W-:Y:S01]  /*12a0*/  IMAD.MOV.U32 R7, RZ, RZ, R15 ;  /* 0x000000ffff077224 */ /* 0x000fe200078e000f */
[----:B------:R-:W-:Y:S01]  /*12b0*/  SHF.R.S32.HI R4, RZ, 0x1f, R211 ;  /* 0x0000001fff047819 */ /* 0x000fe200000114d3 */
[----:B------:R-:W-:Y:S01]  /*12c0*/  VIADD R201, R190, 0x8 ;  /* 0x00000008bec97836 */ /* 0x000fe20000000000 */
[----:B------:R-:W-:-:S02]  /*12d0*/  SHF.R.S32.HI R8, RZ, 0x1f, R206 ;  /* 0x0000001fff087819 */ /* 0x000fc400000114ce */
[----:B------:R-:W-:Y:S02]  /*12e0*/  SHF.R.S32.HI R4, RZ, 0x1f, R208 ;  /* 0x0000001fff047819 */ /* 0x000fe400000114d0 */
[----:B------:R-:W-:Y:S02]  /*12f0*/  LEA R8, R11, UR61, 0x1 ;  /* 0x0000003d0b087c11 */ /* 0x000fe4000f8e08ff */
[----:B------:R-:W-:Y:S02]  /*1300*/  SHF.R.S32.HI R4, RZ, 0x1f, R205 ;  /* 0x0000001fff047819 */ /* 0x000fe400000114cd */
[----:B-1----:R-:W-:Y:S01]  /*1310*/  LEA R3, R12, UR61, 0x1 ;  /* 0x0000003d0c037c11 */ /* 0x002fe2000f8e08ff */
[----:B------:R0:W-:Y:S01]  /*1320*/  STL [R1+0x3c], R8 ;  /* 0x00003c0801007387 */ /* 0x0001e20000100800 */
[----:B------:R-:W-:Y:S02]  /*1330*/  LEA R4, R10, UR61, 0x1 ;  /* 0x0000003d0a047c11 */ /* 0x000fe4000f8e08ff */
[----:B------:R-:W-:Y:S01]  /*1340*/  LEA.HI R0, R199, R199, RZ, 0x1 ;  /* 0x000000c7c7007211 */ /* 0x000fe200078f08ff */
[----:B------:R0:W-:Y:S01]  /*1350*/  STL [R1+0x34], R3 ;  /* 0x0000340301007387 */ /* 0x0001e20000100800 */
[----:B------:R-:W-:-:S02]  /*1360*/  IADD3 R210, R190, 0x38, RZ ;  /* 0x00000038bed27810 */ /* 0x000fc40007ffe0ff */
[----:B------:R-:W-:Y:S01]  /*1370*/  LOP3.LUT R0, R0, 0x1ffffffe, RZ, 0xc0, !PT ;  /* 0x1ffffffe00007812 */ /* 0x000fe200078ec0ff */
[----:B------:R0:W-:Y:S01]  /*1380*/  STL [R1+0x40], R4 ;  /* 0x0000400401007387 */ /* 0x0001e20000100800 */
[----:B------:R-:W-:Y:S02]  /*1390*/  IADD3 R202, R190, 0x78, RZ ;  /* 0x00000078beca7810 */ /* 0x000fe40007ffe0ff */
[----:B------:R-:W-:Y:S01]  /*13a0*/  SHF.R.S32.HI R9, RZ, 0x1f, R213 ;  /* 0x0000001fff097819 */ /* 0x000fe200000114d5 */
[----:B------:R-:W-:Y:S01]  /*13b0*/  IMAD.IADD R0, R199, 0x1, -R0 ;  /* 0x00000001c7007824 */ /* 0x000fe200078e0a00 */
[----:B------:R-:W-:Y:S02]  /*13c0*/  SHF.R.S32.HI R9, RZ, 0x1f, R210 ;  /* 0x0000001fff097819 */ /* 0x000fe400000114d2 */
[----:B------:R-:W-:Y:S01]  /*13d0*/  SHF.R.S32.HI R221, RZ, 0x3, R221 ;  /* 0x00000003ffdd7819 */ /* 0x000fe200000114dd */
[----:B------:R-:W-:Y:S01]  /*13e0*/  IMAD R191, R0, 0x8, R21 ;  /* 0x0000000800bf7824 */ /* 0x000fe200078e0215 */
[----:B------:R-:W-:-:S02]  /*13f0*/  SHF.R.S32.HI R17, RZ, 0x1f, R16 ;  /* 0x0000001fff117819 */ /* 0x000fc40000011410 */
[----:B------:R-:W-:Y:S02]  /*1400*/  IADD3 R174, R160, 0x30, RZ ;  /* 0x00000030a0ae7810 */ /* 0x000fe40007ffe0ff */
[----:B------:R-:W-:Y:S02]  /*1410*/  SHF.R.S32.HI R169, RZ, 0x1f, R19 ;  /* 0x0000001fffa97819 */ /* 0x000fe40000011413 */
[----:B------:R-:W-:Y:S02]  /*1420*/  SHF.R.S32.HI R180, RZ, 0x1f, R22 ;  /* 0x0000001fffb47819 */ /* 0x000fe40000011416 */
[----:B------:R-:W-:Y:S02]  /*1430*/  SHF.R.S32.HI R179, RZ, 0x1f, R23 ;  /* 0x0000001fffb37819 */ /* 0x000fe40000011417 */
[----:B------:R-:W-:Y:S02]  /*1440*/  SHF.R.S32.HI R223, RZ, 0x1f, R176 ;  /* 0x0000001fffdf7819 */ /* 0x000fe400000114b0 */
[----:B------:R-:W-:-:S02]  /*1450*/  SHF.R.S32.HI R166, RZ, 0x3, R166 ;  /* 0x00000003ffa67819 */ /* 0x000fc400000114a6 */
[----:B------:R-:W-:Y:S02]  /*1460*/  SHF.R.S32.HI R9, RZ, 0x1f, R207 ;  /* 0x0000001fff097819 */ /* 0x000fe400000114cf */
[----:B------:R-:W-:Y:S02]  /*1470*/  SHF.R.S32.HI R229, RZ, 0x1f, R204 ;  /* 0x0000001fffe57819 */ /* 0x000fe400000114cc */
[----:B------:R-:W-:Y:S02]  /*1480*/  SHF.R.S32.HI R228, RZ, 0x1f, R203 ;  /* 0x0000001fffe47819 */ /* 0x000fe400000114cb */
[----:B0-----:R-:W-:-:S07]  /*1490*/  SHF.R.S32.HI R226, RZ, 0x1f, R202 ;  /* 0x0000001fffe27819 */ /* 0x001fce00000114ca */
.L_x_2896:
[----:B01-34-:R-:W0:Y:S01]  /*14a0*/  LDC.64 R8, c[0x0][0xc88] ;  /* 0x00032200ff087b82 */ /* 0x01be220000000a00 */
[----:B------:R-:W-:Y:S01]  /*14b0*/  ULDC.64 UR10, c[0x0][0x208] ;  /* 0x00008200000a7ab9 */ /* 0x000fe20000000a00 */
[----:B------:R-:W-:Y:S01]  /*14c0*/  ULDC.64 UR4, c[0x0][0xa28] ;  /* 0x00028a0000047ab9 */ /* 0x000fe20000000a00 */
[----:B------:R-:W-:Y:S01]  /*14d0*/  ULDC.64 UR8, c[0x0][0xa18] ;  /* 0x0002860000087ab9 */ /* 0x000fe20000000a00 */
[----:B------:R-:W-:Y:S01]  /*14e0*/  ULDC.64 UR6, c[0x0][0xa08] ;  /* 0x0002820000067ab9 */ /* 0x000fe20000000a00 */
[----:B0-----:R-:W-:-:S05]  /*14f0*/  IMAD.WIDE R8, R7, 0x4, R8 ;  /* 0x0000000407087825 */ /* 0x001fca00078e0208 */
[----:B--2---:R-:W2:Y:S01]  /*1500*/  LDG.E R195, desc[UR10][R8.64] ;  /* 0x0000000a08c37981 */ /* 0x004ea2000c1e1900 */
        /* <DEDUP_REMOVED lines=8> */
[C---:B------:R-:W-:Y:S02]  /*1590*/  LOP3.LUT R3, R6.reuse, 0xff000000, RZ, 0xc0, !PT ;  /* 0xff00000006037812 */ /* 0x040fe400078ec0ff */
[C---:B------:R-:W-:Y:S02]  /*15a0*/  LOP3.LUT R0, R6.reuse, 0xff0000, RZ, 0xc0, !PT ;  /* 0x00ff000006007812 */ /* 0x040fe400078ec0ff */
[----:B------:R-:W-:Y:S02]  /*15b0*/  SHF.R.U32.HI R3, RZ, 0x8, R3 ;  /* 0x00000008ff037819 */ /* 0x000fe40000011603 */
[----:B------:R-:W-:Y:S02]  /*15c0*/  LOP3.LUT R165, R6, 0xffff, RZ, 0xc0, !PT ;  /* 0x0000ffff06a57812 */ /* 0x000fe400078ec0ff */
[----:B------:R-:W-:-:S02]  /*15d0*/  LEA.HI R194, R0, R3, RZ, 0x10 ;  /* 0x0000000300c27211 */ /* 0x000fc400078f80ff */
[----:B--2---:R-:W-:Y:S01]  /*15e0*/  SHF.R.S32.HI R220, RZ, 0x1f, R195 ;  /* 0x0000001fffdc7819 */ /* 0x004fe200000114c3 */
[C---:B------:R-:W-:Y:S01]  /*15f0*/  IMAD.SHL.U32 R196, R195.reuse, 0x4, RZ ;  /* 0x00000004c3c47824 */ /* 0x040fe200078e00ff */
[C---:B------:R-:W-:Y:S01]  /*1600*/  @P2 LEA R8, P3, R195.reuse, UR4, 0x2 ;  /* 0x00000004c3082c11 */ /* 0x040fe2000f8610ff */
[----:B------:R-:W-:Y:S01]  /*1610*/  ULDC UR4, c[0x0][0x288] ;  /* 0x0000a20000047ab9 */ /* 0x000fe20000000800 */
[C-C-:B------:R-:W-:Y:S01]  /*1620*/  SHF.L.U64.HI R197, R195.reuse, 0x2, R220.reuse ;  /* 0x00000002c3c57819 */ /* 0x140fe200000102dc */
[----:B------:R-:W-:Y:S01]  /*1630*/  IMAD.U32 R187, RZ, RZ, UR4 ;  /* 0x00000004ffbb7e24 */ /* 0x000fe2000f8e00ff */
[----:B------:R-:W-:Y:S01]  /*1640*/  @P2 LEA.HI.X R9, R195, UR5, R220, 0x2, P3 ;  /* 0x00000005c3092c11 */ /* 0x000fe200098f14dc */
[----:B------:R-:W-:Y:S01]  /*1650*/  ULDC.64 UR4, c[0x0][0x418] ;  /* 0x0001060000047ab9 */ /* 0x000fe20000000a00 */
[C---:B------:R-:W-:Y:S01]  /*1660*/  IADD3 R12, P4, R196.reuse, UR6, RZ ;  /* 0x00000006c40c7c10 */ /* 0x040fe2000ff9e0ff */
[----:B------:R-:W-:Y:S02]  /*1670*/  UISETP.NE.U32.AND UP0, UPT, UR4, URZ, UPT ;  /* 0x0000003f0400728c */ /* 0x000fe4000bf05070 */
[----:B------:R0:W5:Y:S01]  /*1680*/  @P2 LDG.E R4, desc[UR10][R8.64] ;  /* 0x0000000a08042981 */ /* 0x000162000c1e1900 */
[----:B------:R-:W-:Y:S01]  /*1690*/  @P1 IADD3 R10, P2, R196, UR8, RZ ;  /* 0x00000008c40a1c10 */ /* 0x000fe2000ff5e0ff */
[----:B------:R-:W-:Y:S01]  /*16a0*/  UISETP.NE.AND.EX UP0, UPT, UR5, URZ, UPT, UP0 ;  /* 0x0000003f0500728c */ /* 0x000fe2000bf05300 */
[C---:B------:R-:W-:Y:S01]  /*16b0*/  IADD3.X R13, R197.reuse, UR7, RZ, P4, !PT ;  /* 0x00000007c50d7c10 */ /* 0x040fe2000a7fe4ff */
[----:B------:R-:W-:Y:S01]  /*16c0*/  ULDC UR4, c[0x0][0x424] ;  /* 0x0001090000047ab9 */ /* 0x000fe20000000800 */
[----:B------:R-:W-:Y:S01]  /*16d0*/  @P1 IADD3.X R11, R197, UR9, RZ, P2, !PT ;  /* 0x00000009c50b1c10 */ /* 0x000fe200097fe4ff */
[----:B------:R-:W-:Y:S01]  /*16e0*/  ULDC.64 UR8, c[0x0][0xa20] ;  /* 0x0002880000087ab9 */ /* 0x000fe20000000a00 */
[----:B------:R-:W-:Y:S01]  /*16f0*/  USEL UR4, UR4, 0x1, UP0 ;  /* 0x0000000104047887 */ /* 0x000fe20008000000 */
[----:B------:R-:W-:Y:S01]  /*1700*/  ISETP.NE.U32.AND P2, PT, RZ, UR8, PT ;  /* 0x00000008ff007c0c */ /* 0x000fe2000bf45070 */
[----:B------:R-:W-:Y:S01]  /*1710*/  ULDC UR5, c[0x0][0x2f0] ;  /* 0x0000bc0000057ab9 */ /* 0x000fe20000000800 */
[----:B------:R0:W5:Y:S01]  /*1720*/  @P0 LDG.E R128, desc[UR10][R12.64] ;  /* 0x0000000a0c800981 */ /* 0x000162000c1e1900 */
[----:B------:R-:W-:Y:S01]  /*1730*/  UIMAD UR4, UR4, UR5, URZ ;  /* 0x00000005040472a4 */ /* 0x000fe2000f8e023f */
[----:B------:R-:W-:-:S02]  /*1740*/  ISETP.NE.AND.EX P2, PT, RZ, UR9, PT, P2 ;  /* 0x00000009ff007c0c */ /* 0x000fc4000bf45320 */
[----:B------:R0:W5:Y:S01]  /*1750*/  @P1 LDG.E R187, desc[UR10][R10.64] ;  /* 0x0000000a0abb1981 */ /* 0x000162000c1e1900 */
[----:B------:R-:W-:Y:S01]  /*1760*/  ULDC UR5, c[0x0][0x348] ;  /* 0x0000d20000057ab9 */ /* 0x000fe20000000800 */
[----:B------:R-:W-:Y:S09]  /*1770*/  @P1 BRA `(.L_x_2654) ;  /* 0x0000000000281947 */ /* 0x000ff20003800000 */
[----:B------:R-:W-:Y:S02]  /*1780*/  ULDC.64 UR6, c[0x0][0xa00] ;  /* 0x0002800000067ab9 */ /* 0x000fe40000000a00 */
[----:B------:R-:W-:-:S04]  /*1790*/  ISETP.NE.U32.AND P1, PT, RZ, UR6, PT ;  /* 0x00000006ff007c0c */ /* 0x000fc8000bf25070 */
[----:B------:R-:W-:-:S13]  /*17a0*/  ISETP.NE.AND.EX P1, PT, RZ, UR7, PT, P1 ;  /* 0x00000007ff007c0c */ /* 0x000fda000bf25310 */
[----:B------:R-:W-:Y:S05]  /*17b0*/  @!P1 BRA `(.L_x_2654) ;  /* 0x0000000000189947 */ /* 0x000fea0003800000 */
[----:B------:R-:W1:Y:S01]  /*17c0*/  LDC.64 R6, c[0x0][0xa00] ;  /* 0x00028000ff067b82 */ /* 0x000e620000000a00 */
[----:B------:R-:W-:Y:S01]  /*17d0*/  ULDC.64 UR6, c[0x0][0x208] ;  /* 0x0000820000067ab9 */ /* 0x000fe20000000a00 */
[----:B-1----:R-:W-:-:S05]  /*17e0*/  IMAD.WIDE R6, R195, 0x4, R6 ;  /* 0x00000004c3067825 */ /* 0x002fca00078e0206 */
[----:B-----5:R-:W2:Y:S04]  /*17f0*/  LDG.E R187, desc[UR6][R6.64] ;  /* 0x0000000606bb7981 */ /* 0x020ea8000c1e1900 */
[----:B------:R-:W2:Y:S02]  /*1800*/  LDG.E R0, desc[UR6][R6.64+0x4] ;  /* 0x0000040606007981 */ /* 0x000ea4000c1e1900 */
[----:B--2---:R-:W-:-:S07]  /*1810*/  IMAD.IADD R187, R0, 0x1, -R187 ;  /* 0x0000000100bb7824 */ /* 0x004fce00078e0abb */
.L_x_2654:
[----:B------:R-:W-:Y:S01]  /*1820*/  IMAD.U32 R25, RZ, RZ, UR5 ;  /* 0x00000005ff197e24 */ /* 0x000fe2000f8e00ff */
[----:B------:R-:W-:Y:S01]  /*1830*/  MOV R27, UR4 ;  /* 0x00000004001b7c02 */ /* 0x000fe20008000f00 */
[----:B------:R-:W-:Y:S06]  /*1840*/  @!P2 BRA `(.L_x_2655) ;  /* 0x000000000014a947 */ /* 0x000fec0003800000 */
[----:B------:R-:W-:Y:S01]  /*1850*/  IADD3 R6, P0, R196, UR8, RZ ;  /* 0x00000008c4067c10 */ /* 0x000fe2000ff1e0ff */
[----:B------:R-:W-:-:S03]  /*1860*/  ULDC.64 UR4, c[0x0][0x208] ;  /* 0x0000820000047ab9 */ /* 0x000fc60000000a00 */
[----:B------:R-:W-:-:S05]  /*1870*/  IADD3.X R7, R197, UR9, RZ, P0, !PT ;  /* 0x00000009c5077c10 */ /* 0x000fca00087fe4ff */
[----:B------:R1:W5:Y:S01]  /*1880*/  LDG.E R27, desc[UR4][R6.64] ;  /* 0x00000004061b7981 */ /* 0x000362000c1e1900 */
[----:B------:R-:W-:Y:S05]  /*1890*/  BRA `(.L_x_2656) ;  /* 0x0000000000147947 */ /* 0x000fea0003800000 */
.L_x_2655:
[----:B------:R-:W-:Y:S05]  /*18a0*/  @!P0 BRA `(.L_x_2656) ;  /* 0x0000000000108947 */ /* 0x000fea0003800000 */
[----:B------:R-:W-:Y:S02]  /*18b0*/  ULDC.64 UR4, c[0x0][0x208] ;  /* 0x0000820000047ab9 */ /* 0x000fe40000000a00 */
[----:B------:R-:W2:Y:S04]  /*18c0*/  LDG.E R0, desc[UR4][R12.64] ;  /* 0x000000040c007981 */ /* 0x000ea8000c1e1900 */
[----:B------:R-:W2:Y:S02]  /*18d0*/  LDG.E R27, desc[UR4][R12.64+0x4] ;  /* 0x000004040c1b7981 */ /* 0x000ea4000c1e1900 */
[----:B--2---:R-:W-:-:S07]  /*18e0*/  IMAD.IADD R27, R27, 0x1, -R0 ;  /* 0x000000011b1b7824 */ /* 0x004fce00078e0a00 */
.L_x_2656:
[----:B------:R-:W-:Y:S01]  /*18f0*/  ULDC.64 UR4, c[0x0][0xa10] ;  /* 0x0002840000047ab9 */ /* 0x000fe20000000a00 */
[----:B------:R-:W-:Y:S01]  /*1900*/  ULDC.64 UR6, c[0x0][0x208] ;  /* 0x0000820000067ab9 */ /* 0x000fe20000000a00 */
[----:B------:R-:W-:Y:S01]  /*1910*/  ISETP.NE.U32.AND P0, PT, RZ, UR4, PT ;  /* 0x00000004ff007c0c */ /* 0x000fe2000bf05070 */
[----:B0-----:R-:W0:Y:S03]  /*1920*/  LDC R10, c[0x0][0x448] ;  /* 0x00011200ff0a7b82 */ /* 0x001e260000000800 */
[----:B------:R-:W-:Y:S01]  /*1930*/  ISETP.NE.AND.EX P0, PT, RZ, UR5, PT, P0 ;  /* 0x00000005ff007c0c */ /* 0x000fe2000bf05300 */
[----:B------:R-:W-:-:S12]  /*1940*/  ULDC.64 UR4, c[0x0][0xa30] ;  /* 0x00028c0000047ab9 */ /* 0x000fd80000000a00 */
[----:B-1----:R-:W1:Y:S02]  /*1950*/  @P0 LDC.64 R6, c[0x0][0xa10] ;  /* 0x00028400ff060b82 */ /* 0x002e640000000a00 */
[----:B-1----:R-:W-:-:S05]  /*1960*/  @P0 IMAD.WIDE R6, R195, 0x4, R6 ;  /* 0x00000004c3060825 */ /* 0x002fca00078e0206 */
[----:B------:R-:W2:Y:S04]  /*1970*/  @P0 LDG.E R0, desc[UR6][R6.64] ;  /* 0x0000000606000981 */ /* 0x000ea8000c1e1900 */
[----:B------:R1:W2:Y:S01]  /*1980*/  @P0 LDG.E R3, desc[UR6][R6.64+0x4] ;  /* 0x0000040606030981 */ /* 0x0002a2000c1e1900 */
[----:B------:R-:W-:Y:S01]  /*1990*/  ISETP.NE.U32.AND P1, PT, RZ, UR4, PT ;  /* 0x00000004ff007c0c */ /* 0x000fe2000bf25070 */
[----:B-----5:R-:W-:-:S03]  /*19a0*/  IMAD.MOV.U32 R140, RZ, RZ, R27 ;  /* 0x000000ffff8c7224 */ /* 0x020fc600078e001b */
[----:B------:R-:W-:-:S13]  /*19b0*/  ISETP.NE.AND.EX P1, PT, RZ, UR5, PT, P1 ;  /* 0x00000005ff007c0c */ /* 0x000fda000bf25310 */
[----:B------:R-:W-:-:S04]  /*19c0*/  @P1 IADD3 R8, P2, R196, UR4, RZ ;  /* 0x00000004c4081c10 */ /* 0x000fc8000ff5e0ff */
[----:B------:R-:W-:-:S05]  /*19d0*/  @P1 IADD3.X R9, R197, UR5, RZ, P2, !PT ;  /* 0x00000005c5091c10 */ /* 0x000fca00097fe4ff */
[----:B------:R3:W5:Y:S01]  /*19e0*/  @P1 LDG.E R140, desc[UR6][R8.64] ;  /* 0x00000006088c1981 */ /* 0x000762000c1e1900 */
[----:B0-----:R-:W-:Y:S01]  /*19f0*/  ISETP.NE.AND P1, PT, R10, 0x1, PT ;  /* 0x000000010a00780c */ /* 0x001fe20003f25270 */
[----:B------:R-:W-:Y:S01]  /*1a00*/  IMAD.SHL.U32 R186, R5, 0x80, RZ ;  /* 0x0000008005ba7824 */ /* 0x000fe200078e00ff */
[----:B------:R-:W-:Y:S01]  /*1a10*/  BSSY B0, `(.L_x_2657) ;  /* 0x0000035000007945 */ /* 0x000fe20003800000 */
[----:B------:R-:W-:Y:S01]  /*1a20*/  IMAD.IADD R12, R27, 0x1, -R4 ;  /* 0x000000011b0c7824 */ /* 0x000fe200078e0a04 */
[----:B------:R-:W-:Y:S02]  /*1a30*/  LOP3.LUT R200, R194, 0xff, RZ, 0xc0, !PT ;  /* 0x000000ffc2c87812 */ /* 0x000fe400078ec0ff */
[----:B------:R-:W-:Y:S02]  /*1a40*/  IADD3 R5, R186, 0x7f, RZ ;  /* 0x0000007fba057810 */ /* 0x000fe40007ffe0ff */
[----:B------:R-:W-:-:S05]  /*1a50*/  SHF.R.U32.HI R194, RZ, 0x10, R194 ;  /* 0x00000010ffc27819 */ /* 0x000fca00000116c2 */
[----:B------:R-:W0:Y:S08]  /*1a60*/  @P1 LDC R10, c[0x0][0x44c] ;  /* 0x00011300ff0a1b82 */ /* 0x000e300000000800 */
[----:B-1----:R-:W1:Y:S01]  /*1a70*/  @P1 LDC R7, c[0x0][0x450] ;  /* 0x00011400ff071b82 */ /* 0x002e620000000800 */
[----:B--2---:R-:W-:Y:S02]  /*1a80*/  @P0 IMAD.IADD R25, R3, 0x1, -R0 ;  /* 0x0000000103190824 */ /* 0x004fe400078e0a00 */
[----:B0-----:R-:W-:-:S04]  /*1a90*/  @P1 IMAD.HI.U32 R0, R5, R10, RZ ;  /* 0x0000000a05001227 */ /* 0x001fc800078e00ff */
[----:B------:R-:W-:Y:S01]  /*1aa0*/  IMAD.IADD R188, R12, 0x1, R25 ;  /* 0x000000010cbc7824 */ /* 0x000fe200078e0219 */
[----:B-1----:R-:W-:Y:S01]  /*1ab0*/  @P1 SHF.R.U32.HI R5, RZ, R7, R0 ;  /* 0x00000007ff051219 */ /* 0x002fe20000011600 */
[----:B------:R-:W-:-:S03]  /*1ac0*/  IMAD.MOV.U32 R3, RZ, RZ, RZ ;  /* 0x000000ffff037224 */ /* 0x000fc600078e00ff */
[C---:B------:R-:W-:Y:S02]  /*1ad0*/  IADD3 R218, R188.reuse, 0x60, -R187 ;  /* 0x00000060bcda7810 */ /* 0x040fe40007ffe8bb */
[----:B------:R-:W-:-:S03]  /*1ae0*/  IADD3 R0, R188, 0x5f, RZ ;  /* 0x0000005fbc007810 */ /* 0x000fc60007ffe0ff */
[----:B------:R-:W-:Y:S02]  /*1af0*/  IMAD.IADD R5, R218, 0x1, R5 ;  /* 0x00000001da057824 */ /* 0x000fe400078e0205 */
[----:B------:R-:W-:-:S04]  /*1b00*/  IMAD.HI R0, R0, 0x2aaaaaab, RZ ;  /* 0x2aaaaaab00007827 */ /* 0x000fc800078e02ff */
[----:B------:R-:W-:Y:S01]  /*1b10*/  IMAD.HI R5, R5, 0x2aaaaaab, RZ ;  /* 0x2aaaaaab05057827 */ /* 0x000fe200078e02ff */
[----:B------:R-:W-:-:S04]  /*1b20*/  SHF.R.U32.HI R219, RZ, 0x1f, R0 ;  /* 0x0000001fffdb7819 */ /* 0x000fc80000011600 */
[----:B------:R-:W-:Y:S02]  /*1b30*/  SHF.R.U32.HI R4, RZ, 0x1f, R5 ;  /* 0x0000001fff047819 */ /* 0x000fe40000011605 */
[----:B------:R-:W-:Y:S02]  /*1b40*/  LEA.HI.SX32 R219, R0, R219, 0x1c ;  /* 0x000000db00db7211 */ /* 0x000fe400078fe2ff */
[----:B------:R-:W-:-:S04]  /*1b50*/  LEA.HI.SX32 R4, R5, R4, 0x1c ;  /* 0x0000000405047211 */ /* 0x000fc800078fe2ff */
[----:B---3--:R-:W-:-:S04]  /*1b60*/  VIMNMX R9, R219, R4, PT ;  /* 0x00000004db097248 */ /* 0x008fc80003fe0100 */
[----:B------:R-:W-:-:S13]  /*1b70*/  ISETP.GE.AND P0, PT, R9, 0x1, PT ;  /* 0x000000010900780c */ /* 0x000fda0003f06270 */
        /* <DEDUP_REMOVED lines=27> */
[----:B------:R-:W-:-:S04]  /*1d30*/  IMAD.MOV.U32 R3, RZ, RZ, R5 ;  /* 0x000000ffff037224 */ /* 0x000fc800078e0005 */
[----:B------:R-:W-:Y:S01]  /*1d40*/  @!P2 IMAD.MOV R3, RZ, RZ, -R3 ;  /* 0x000000ffff03a224 */ /* 0x000fe200078e0a03 */
[----:B------:R-:W-:-:S07]  /*1d50*/  @!P1 LOP3.LUT R3, RZ, R10, RZ, 0x33, !PT ;  /* 0x0000000aff039212 */ /* 0x000fce00078e33ff */
.L_x_2658:
[----:B------:R-:W-:Y:S05]  /*1d60*/  BSYNC B0 ;  /* 0x0000000000007941 */ /* 0x000fea0003800000 */
.L_x_2657:
[----:B------:R-:W-:-:S05]  /*1d70*/  IMAD R0, R200, R3, RZ ;  /* 0x00000003c8007224 */ /* 0x000fca00078e02ff */
        /* <DEDUP_REMOVED lines=9> */
[----:B------:R-:W-:-:S05]  /*1e10*/  @P0 IADD3 R0, R3, 0x5f, RZ ;  /* 0x0000005f03000810 */ /* 0x000fca0007ffe0ff */
        /* <DEDUP_REMOVED lines=26> */
.L_x_2661:
[----:B------:R-:W-:Y:S05]  /*1fc0*/  BSYNC B6 ;  /* 0x0000000000067941 */ /* 0x000fea0003800000 */
.L_x_2660:
[----:B------:R-:W-:Y:S01]  /*1fd0*/  IADD3 R120, R2, 0x400, RZ ;  /* 0x0000040002787810 */ /* 0x000fe20007ffe0ff */
[----:B------:R-:W-:Y:S03]  /*1fe0*/  BSSY B6, `(.L_x_2662) ;  /* 0x0000013000067945 */ /* 0x000fe60003800000 */
[----:B------:R-:W-:-:S13]  /*1ff0*/  LOP3.LUT P0, RZ, R120, 0x3ff, RZ, 0xc0, !PT ;  /* 0x000003ff78ff7812 */ /* 0x000fda000780c0ff */
        /* <DEDUP_REMOVED lines=10> */
[----:B------:R-:W-:Y:S01]  /*20a0*/  MOV R12, 0x1 ;  /* 0x00000001000c7802 */ /* 0x000fe20000000f00 */
[----:B------:R-:W-:-:S02]  /*20b0*/  IMAD.U32 R10, RZ, RZ, UR4 ;  /* 0x00000004ff0a7e24 */ /* 0x000fc4000f8e00ff */
[----:B------:R-:W-:Y:S02]  /*20c0*/  IMAD.U32 R11, RZ, RZ, UR5 ;  /* 0x00000005ff0b7e24 */ /* 0x000fe4000f8e00ff */
[----:B------:R-:W-:Y:S02]  /*20d0*/  IMAD.MOV.U32 R8, RZ, RZ, 0x70 ;  /* 0x00000070ff087424 */ /* 0x000fe400078e00ff */
[----:B------:R-:W-:-:S07]  /*20e0*/  IMAD.MOV.U32 R13, RZ, RZ, RZ ;  /* 0x000000ffff0d7224 */ /* 0x000fce00078e00ff */
[----:B------:R-:W-:-:S07]  /*20f0*/  LEPC R20, `(.L_x_2663) ;  /* 0x000000001014794e */ /* 0x000fce0000000000 */
[----:B0----5:R-:W-:Y:S05]  /*2100*/  CALL.ABS.NOINC R14 ;  /* 0x000000000e007343 */ /* 0x021fea0003c00000 */
.L_x_2663:
[----:B------:R-:W-:Y:S05]  /*2110*/  BSYNC B6 ;  /* 0x0000000000067941 */ /* 0x000fea0003800000 */
.L_x_2662:
[----:B------:R-:W-:Y:S01]  /*2120*/  ULDC.64 UR4, c[0x0][0x9f8] ;  /* 0x00027e0000047ab9 */ /* 0x000fe20000000a00 */
[----:B------:R-:W-:Y:S01]  /*2130*/  IMAD.MOV.U32 R100, RZ, RZ, R195 ;  /* 0x000000ffff647224 */ /* 0x000fe200078e00c3 */
[----:B------:R-:W-:Y:S01]  /*2140*/  ISETP.NE.U32.AND P0, PT, RZ, UR4, PT ;  /* 0x00000004ff007c0c */ /* 0x000fe2000bf05070 */
[----:B------:R-:W-:Y:S01]  /*2150*/  ULDC.64 UR6, c[0x0][0x208] ;  /* 0x0000820000067ab9 */ /* 0x000fe20000000a00 */
[----:B------:R-:W0:Y:S02]  /*2160*/  LDC.64 R92, c[0x0][0x3f8] ;  /* 0x0000fe00ff5c7b82 */ /* 0x000e240000000a00 */
[----:B------:R-:W-:-:S06]  /*2170*/  ISETP.NE.AND.EX P0, PT, RZ, UR5, PT, P0 ;  /* 0x00000005ff007c0c */ /* 0x000fcc000bf05300 */
[----:B------:R-:W1:Y:S07]  /*2180*/  LDC R13, c[0x0][0x3f4] ;  /* 0x0000fd00ff0d7b82 */ /* 0x000e6e0000000800 */
[----:B------:R-:W-:Y:S01]  /*2190*/  @P0 IADD3 R4, P1, R196, UR4, RZ ;  /* 0x00000004c4040c10 */ /* 0x000fe2000ff3e0ff */
[----:B------:R-:W-:Y:S01]  /*21a0*/  ULDC UR4, c[0x0][0x2f4] ;  /* 0x0000bd0000047ab9 */ /* 0x000fe20000000800 */
[----:B------:R-:W2:Y:S02]  /*21b0*/  LDC.64 R86, c[0x0][0x408] ;  /* 0x00010200ff567b82 */ /* 0x000ea40000000a00 */
[----:B------:R-:W-:Y:S01]  /*21c0*/  @P0 IADD3.X R5, R197, UR5, RZ, P1, !PT ;  /* 0x00000005c5050c10 */ /* 0x000fe20008ffe4ff */
[----:B------:R-:W-:-:S04]  /*21d0*/  ULDC UR5, c[0x0][0x320] ;  /* 0x0000c80000057ab9 */ /* 0x000fc80000000800 */
[----:B------:R3:W4:Y:S01]  /*21e0*/  @P0 LDG.E R100, desc[UR6][R4.64] ;  /* 0x0000000604640981 */ /* 0x000722000c1e1900 */
[----:B------:R-:W-:Y:S01]  /*21f0*/  ISETP.GE.AND P1, PT, R163, UR4, PT ;  /* 0x00000004a3007c0c */ /* 0x000fe2000bf26270 */
[----:B0-----:R-:W-:Y:S01]  /*2200*/  IMAD.WIDE.U32 R94, R170, R92, R16 ;  /* 0x0000005caa5e7225 */ /* 0x001fe200078e0010 */
[----:B------:R-:W-:Y:S01]  /*2210*/  ISETP.GE.AND P0, PT, R16, UR4, PT ;  /* 0x0000000410007c0c */ /* 0x000fe2000bf06270 */
[----:B------:R-:W0:Y:S01]  /*2220*/  S2R R222, SR_TID.X ;  /* 0x0000000000de7919 */ /* 0x000e220000002100 */
[----:B------:R-:W-:Y:S01]  /*2230*/  SEL R3, RZ, 0xffffffff, P1 ;  /* 0xffffffffff037807 */ /* 0x000fe20000800000 */
[----:B------:R-:W-:Y:S01]  /*2240*/  IMAD.MOV.U32 R126, RZ, RZ, 0x20 ;  /* 0x00000020ff7e7424 */ /* 0x000fe200078e00ff */
[----:B------:R-:W-:Y:S01]  /*2250*/  SEL R0, RZ, 0x1, P0 ;  /* 0x00000001ff007807 */ /* 0x000fe20000000000 */
[----:B------:R-:W-:Y:S01]  /*2260*/  IMAD R129, R93, 0x60, RZ ;  /* 0x000000605d817824 */ /* 0x000fe200078e02ff */
[----:B------:R-:W-:Y:S01]  /*2270*/  ISETP.GE.AND P0, PT, R163, UR5, PT ;  /* 0x00000005a3007c0c */ /* 0x000fe2000bf06270 */
[----:B------:R-:W-:Y:S01]  /*2280*/  IMAD.SHL.U32 R3, R3, 0x2, RZ ;  /* 0x0000000203037824 */ /* 0x000fe200078e00ff */
[----:B------:R-:W-:Y:S01]  /*2290*/  ISETP.GE.AND P1, PT, R19, UR4, PT ;  /* 0x0000000413007c0c */ /* 0x000fe2000bf26270 */
[----:B------:R-:W-:Y:S01]  /*22a0*/  IMAD.SHL.U32 R106, R92, 0x40, RZ ;  /* 0x000000405c6a7824 */ /* 0x000fe200078e00ff */
[----:B------:R-:W-:Y:S01]  /*22b0*/  SHF.R.S32.HI R9, RZ, 0x1f, R170 ;  /* 0x0000001fff097819 */ /* 0x000fe200000114aa */
[----:B------:R-:W-:Y:S01]  /*22c0*/  IMAD.IADD R128, R128, 0x1, R27 ;  /* 0x0000000180807824 */ /* 0x000fe200078e021b */
[----:B------:R-:W-:Y:S01]  /*22d0*/  LOP3.LUT R0, R3, 0x2, R0, 0xe2, !PT ;  /* 0x0000000203007812 */ /* 0x000fe200078ee200 */
[----:B------:R-:W-:Y:S01]  /*22e0*/  IMAD R112, R199, 0x40, R170 ;  /* 0x00000040c7707824 */ /* 0x000fe200078e02aa */
[----:B------:R-:W-:Y:S01]  /*22f0*/  SEL R3, RZ, 0xffffffff, P0 ;  /* 0xffffffffff037807 */ /* 0x000fe20000000000 */
[----:B--2---:R-:W-:Y:S01]  /*2300*/  IMAD.WIDE.U32 R88, R170, R86, R16 ;  /* 0x00000056aa587225 */ /* 0x004fe200078e0010 */
[----:B------:R-:W-:-:S02]  /*2310*/  ISETP.GE.AND P0, PT, R164, UR4, PT ;  /* 0x00000004a4007c0c */ /* 0x000fc4000bf06270 */
[----:B------:R-:W-:Y:S01]  /*2320*/  SHF.L.U32 R6, R3, 0x1, RZ ;  /* 0x0000000103067819 */ /* 0x000fe200000006ff */
[----:B-1----:R-:W-:Y:S01]  /*2330*/  IMAD.SHL.U32 R124, R13, 0x2, RZ ;  /* 0x000000020d7c7824 */ /* 0x002fe200078e00ff */
[----:B------:R-:W-:Y:S02]  /*2340*/  SEL R3, RZ, 0x4, P0 ;  /* 0x00000004ff037807 */ /* 0x000fe40000000000 */
[----:B---3--:R-:W-:Y:S02]  /*2350*/  SEL R4, RZ, 0x8, P1 ;  /* 0x00000008ff047807 */ /* 0x008fe40000800000 */
[----:B------:R-:W-:Y:S02]  /*2360*/  ISETP.GE.AND P2, PT, R16, UR5, PT ;  /* 0x0000000510007c0c */ /* 0x000fe4000bf46270 */
[--C-:B------:R-:W-:Y:S02]  /*2370*/  SHF.R.S32.HI R161, RZ, 0x1f, R160.reuse ;  /* 0x0000001fffa17819 */ /* 0x100fe400000114a0 */
[----:B------:R-:W-:Y:S01]  /*2380*/  LOP3.LUT R0, R4, R0, R3, 0xfe, !PT ;  /* 0x0000000004007212 */ /* 0x000fe200078efe03 */
[-C--:B------:R-:W-:Y:S01]  /*2390*/  IMAD R3, R9, R92.reuse, RZ ;  /* 0x0000005c09037224 */ /* 0x080fe200078e02ff */
[----:B------:R-:W-:Y:S01]  /*23a0*/  SEL R5, RZ, 0x1, P2 ;  /* 0x00000001ff057807 */ /* 0x000fe20001000000 */
[----:B------:R-:W-:Y:S01]  /*23b0*/  IMAD.WIDE.U32 R96, R170, R92, R160 ;  /* 0x0000005caa607225 */ /* 0x000fe200078e00a0 */
[----:B------:R-:W-:-:S02]  /*23c0*/  ISETP.GE.AND P1, PT, R164, UR5, PT ;  /* 0x00000005a4007c0c */ /* 0x000fc4000bf26270 */
        /* <DEDUP_REMOVED lines=14> */
[----:B-----5:R-:W-:Y:S01]  /*24b0*/  IMAD.WIDE.U32 R96, R140, R92, R96 ;  /* 0x0000005c8c607225 */ /* 0x020fe200078e0060 */
        /* <DEDUP_REMOVED lines=11> */
[----:B------:R-:W-:Y:S01]  /*2570*/  IMAD.WIDE.U32 R88, R140, R86, R88 ;  /* 0x000000568c587225 */ /* 0x000fe200078e0058 */
[CC--:B------:R-:W-:Y:S02]  /*2580*/  LEA.HI R6, R0.reuse, R3.reuse, RZ, 0x3 ;  /* 0x0000000300067211 */ /* 0x0c0fe400078f18ff */
[----:B------:R-:W-:Y:S01]  /*2590*/  LEA.HI R0, R0, R3, RZ, 0x6 ;  /* 0x0000000300007211 */ /* 0x000fe200078f30ff */
[----:B------:R-:W-:Y:S01]  /*25a0*/  IMAD.WIDE.U32 R94, R140, R92, R94 ;  /* 0x0000005c8c5e7225 */ /* 0x000fe200078e005e */
[CC--:B------:R-:W-:Y:S02]  /*25b0*/  LEA.HI R3, R8.reuse, R5.reuse, RZ, 0x6 ;  /* 0x0000000508037211 */ /* 0x0c0fe400078f30ff */
[----:B------:R-:W-:Y:S02]  /*25c0*/  LEA.HI R12, R8, R5, RZ, 0x3 ;  /* 0x00000005080c7211 */ /* 0x000fe400078f18ff */
[----:B------:R-:W-:-:S02]  /*25d0*/  SHF.R.S32.HI R0, RZ, 0x6, R0 ;  /* 0x00000006ff007819 */ /* 0x000fc40000011400 */
[----:B------:R-:W-:Y:S02]  /*25e0*/  IADD3 R11, R164, R9, RZ ;  /* 0x00000009a40b7210 */ /* 0x000fe40007ffe0ff */
[----:B------:R-:W-:Y:S01]  /*25f0*/  SHF.R.S32.HI R8, RZ, 0x6, R3 ;  /* 0x00000006ff087819 */ /* 0x000fe20000011403 */
[C---:B------:R-:W-:Y:S01]  /*2600*/  IMAD R139, R0.reuse, 0x1800, R183 ;  /* 0x00001800008b7824 */ /* 0x040fe200078e02b7 */
[----:B------:R-:W-:Y:S01]  /*2610*/  LOP3.LUT R3, R181, 0x38, R6, 0xf8, !PT ;  /* 0x00000038b5037812 */ /* 0x000fe200078ef806 */
[--C-:B------:R-:W-:Y:S01]  /*2620*/  IMAD R137, R0, 0x1800, R184.reuse ;  /* 0x0000180000897824 */ /* 0x100fe200078e02b8 */
[----:B------:R-:W-:Y:S01]  /*2630*/  SHF.R.S32.HI R14, RZ, 0x1f, R11 ;  /* 0x0000001fff0e7819 */ /* 0x000fe2000001140b */
[C---:B------:R-:W-:Y:S01]  /*2640*/  IMAD R138, R8.reuse, 0x1800, R183 ;  /* 0x00001800088a7824 */ /* 0x040fe200078e02b7 */
[----:B------:R-:W-:Y:S01]  /*2650*/  LOP3.LUT R0, R3, R182, RZ, 0x3c, !PT ;  /* 0x000000b603007212 */ /* 0x000fe200078e3cff */
[----:B------:R-:W-:Y:S01]  /*2660*/  IMAD R133, R8, 0x1800, R184 ;  /* 0x0000180008857824 */ /* 0x000fe200078e02b8 */
[----:B------:R-:W-:-:S02]  /*2670*/  LOP3.LUT R9, R177, 0x38, R6, 0xf8, !PT ;  /* 0x00000038b1097812 */ /* 0x000fc400078ef806 */
[----:B------:R-:W-:Y:S01]  /*2680*/  SHF.R.U32.HI R21, RZ, 0x3, R177 ;  /* 0x00000003ff157819 */ /* 0x000fe200000116b1 */
[----:B------:R-:W-:Y:S01]  /*2690*/  IMAD.IADD R139, R139, 0x1, R0 ;  /* 0x000000018b8b7824 */ /* 0x000fe200078e0200 */
[C---:B------:R-:W-:Y:S02]  /*26a0*/  LEA.HI R20, R14.reuse, R11, RZ, 0x3 ;  /* 0x0000000b0e147211 */ /* 0x040fe400078f18ff */
[--C-:B------:R-:W-:Y:S02]  /*26b0*/  LOP3.LUT R5, R181, 0x38, R12.reuse, 0xf8, !PT ;  /* 0x00000038b5057812 */ /* 0x100fe400078ef80c */
[----:B------:R-:W-:Y:S02]  /*26c0*/  LOP3.LUT R10, R9, R21, RZ, 0x3c, !PT ;  /* 0x00000015090a7212 */ /* 0x000fe400078e3cff */
[----:B------:R-:W-:Y:S02]  /*26d0*/  LEA.HI R11, R14, R11, RZ, 0x6 ;  /* 0x0000000b0e0b7211 */ /* 0x000fe400078f30ff */
[----:B------:R-:W-:Y:S01]  /*26e0*/  LOP3.LUT R0, R177, 0x38, R12, 0xf8, !PT ;  /* 0x00000038b1007812 */ /* 0x000fe200078ef80c */
[----:B------:R-:W-:Y:S01]  /*26f0*/  IMAD.IADD R137, R137, 0x1, R10 ;  /* 0x0000000189897824 */ /* 0x000fe200078e020a */
[----:B------:R-:W-:-:S02]  /*2700*/  LOP3.LUT R5, R5, R182, RZ, 0x3c, !PT ;  /* 0x000000b605057212 */ /* 0x000fc400078e3cff */
[----:B------:R-:W-:Y:S02]  /*2710*/  SHF.R.S32.HI R9, RZ, 0x1f, R140 ;  /* 0x0000001fff097819 */ /* 0x000fe4000001148c */
[--C-:B------:R-:W-:Y:S01]  /*2720*/  LOP3.LUT R3, R181, 0x38, R20.reuse, 0xf8, !PT ;  /* 0x00000038b5037812 */ /* 0x100fe200078ef814 */
[----:B------:R-:W-:Y:S01]  /*2730*/  IMAD.IADD R138, R138, 0x1, R5 ;  /* 0x000000018a8a7824 */ /* 0x000fe200078e0205 */
[----:B------:R-:W-:Y:S02]  /*2740*/  SHF.R.S32.HI R11, RZ, 0x6, R11 ;  /* 0x00000006ff0b7819 */ /* 0x000fe4000001140b */
[-C--:B------:R-:W-:Y:S02]  /*2750*/  LOP3.LUT R8, R0, R21.reuse, RZ, 0x3c, !PT ;  /* 0x0000001500087212 */ /* 0x080fe400078e3cff */
[----:B------:R-:W-:Y:S01]  /*2760*/  LOP3.LUT R0, R3, R182, RZ, 0x3c, !PT ;  /* 0x000000b603007212 */ /* 0x000fe200078e3cff */
[----:B------:R-:W-:Y:S01]  /*2770*/  IMAD R3, R9, R92, RZ ;  /* 0x0000005c09037224 */ /* 0x000fe200078e02ff */
[----:B------:R-:W-:Y:S01]  /*2780*/  LOP3.LUT R5, R177, 0x38, R20, 0xf8, !PT ;  /* 0x00000038b1057812 */ /* 0x000fe200078ef814 */
[----:B------:R-:W-:Y:S01]  /*2790*/  IMAD R135, R11, 0x1800, R183 ;  /* 0x000018000b877824 */ /* 0x000fe200078e02b7 */
[----:B------:R-:W-:Y:S01]  /*27a0*/  ISETP.GE.AND P4, PT, R19, UR5, PT ;  /* 0x0000000513007c0c */ /* 0x000fe2000bf86270 */
[----:B------:R-:W-:Y:S01]  /*27b0*/  IMAD R132, R11, 0x1800, R184 ;  /* 0x000018000b847824 */ /* 0x000fe200078e02b8 */
[----:B------:R-:W-:Y:S01]  /*27c0*/  LOP3.LUT R5, R5, R21, RZ, 0x3c, !PT ;  /* 0x0000001505057212 */ /* 0x000fe200078e3cff */
[----:B------:R-:W-:Y:S01]  /*27d0*/  IMAD R11, R140, R93, R3 ;  /* 0x0000005d8c0b7224 */ /* 0x000fe200078e0203 */
[----:B------:R-:W-:Y:S01]  /*27e0*/  LOP3.LUT R3, R181, 0x18, R16, 0xf8, !PT ;  /* 0x00000018b5037812 */ /* 0x000fe200078ef810 */
[----:B------:R-:W-:Y:S01]  /*27f0*/  IMAD R9, R9, R86, RZ ;  /* 0x0000005609097224 */ /* 0x000fe200078e02ff */
[----:B------:R-:W-:Y:S01]  /*2800*/  ISETP.GE.AND P0, PT, R23, UR4, PT ;  /* 0x0000000417007c0c */ /* 0x000fe2000bf06270 */
[----:B------:R-:W-:Y:S01]  /*2810*/  IMAD.IADD R135, R135, 0x1, R0 ;  /* 0x0000000187877824 */ /* 0x000fe200078e0200 */
[----:B------:R-:W-:Y:S01]  /*2820*/  LOP3.LUT R0, R3, R182, RZ, 0x3c, !PT ;  /* 0x000000b603007212 */ /* 0x000fe200078e3cff */
[----:B------:R-:W-:Y:S01]  /*2830*/  IMAD.IADD R132, R132, 0x1, R5 ;  /* 0x0000000184847824 */ /* 0x000fe200078e0205 */
[----:B------:R-:W-:Y:S01]  /*2840*/  SEL R3, RZ, 0x8, P4 ;  /* 0x00000008ff037807 */ /* 0x000fe20002000000 */
[----:B------:R-:W-:Y:S01]  /*2850*/  IMAD R5, R87, 0x60, RZ ;  /* 0x0000006057057824 */ /* 0x000fe200078e02ff */
[----:B------:R-:W-:Y:S01]  /*2860*/  IADD3 R133, R133, R8, RZ ;  /* 0x0000000885857210 */ /* 0x000fe20007ffe0ff */
[----:B------:R-:W-:Y:S01]  /*2870*/  IMAD R9, R140, R87, R9 ;  /* 0x000000578c097224 */ /* 0x000fe200078e0209 */
[C---:B------:R-:W-:Y:S01]  /*2880*/  SHF.L.U64.HI R107, R86.reuse, 0x6, R87 ;  /* 0x00000006566b7819 */ /* 0x040fe20000010257 */
[----:B------:R-:W-:Y:S01]  /*2890*/  IMAD.IADD R102, R11, 0x1, R95 ;  /* 0x000000010b667824 */ /* 0x000fe200078e025f */
[C---:B------:R-:W-:Y:S01]  /*28a0*/  SHF.L.U32 R108, R86.reuse, 0x6, RZ ;  /* 0x00000006566c7819 */ /* 0x040fe200000006ff */
[----:B------:R-:W-:Y:S01]  /*28b0*/  IMAD.WIDE.U32 R86, R86, 0x60, RZ ;  /* 0x0000006056567825 */ /* 0x000fe200078e00ff */
[----:B------:R-:W-:-:S02]  /*28c0*/  LOP3.LUT P5, RZ, R224, 0x4, RZ, 0xc0, !PT ;  /* 0x00000004e0ff7812 */ /* 0x000fc400078ac0ff */
[----:B------:R-:W-:Y:S01]  /*28d0*/  SEL R8, RZ, 0x20, P0 ;  /* 0x00000020ff087807 */ /* 0x000fe20000000000 */
[----:B------:R-:W-:Y:S01]  /*28e0*/  IMAD.IADD R130, R87, 0x1, R5 ;  /* 0x0000000157827824 */ /* 0x000fe200078e0205 */
[C---:B------:R-:W-:Y:S01]  /*28f0*/  LOP3.LUT R10, R4.reuse, R3, RZ, 0xfc, !PT ;  /* 0x00000003040a7212 */ /* 0x040fe200078efcff */
[----:B------:R-:W-:Y:S01]  /*2900*/  IMAD.IADD R103, R91, 0x1, R9 ;  /* 0x000000015b677824 */ /* 0x000fe200078e0209 */
[----:B------:R-:W-:Y:S01]  /*2910*/  LOP3.LUT R3, R4, 0x1, RZ, 0xc0, !PT ;  /* 0x0000000104037812 */ /* 0x000fe200078ec0ff */
[----:B------:R-:W-:Y:S01]  /*2920*/  IMAD.IADD R101, R9, 0x1, R89 ;  /* 0x0000000109657824 */ /* 0x000fe200078e0259 */
[C---:B------:R-:W-:Y:S01]  /*2930*/  SHF.L.U64.HI R105, R92.reuse, 0x6, R93 ;  /* 0x000000065c697819 */ /* 0x040fe2000001025d */
[----:B------:R-:W-:Y:S01]  /*2940*/  IMAD.WIDE.U32 R92, R92, 0x60, RZ ;  /* 0x000000605c5c7825 */ /* 0x000fe200078e00ff */
[----:B------:R-:W-:Y:S02]  /*2950*/  SEL R126, R126, 0xffffffe0, !P5 ;  /* 0xffffffe07e7e7807 */ /* 0x000fe40006800000 */
[----:B------:R-:W-:Y:S01]  /*2960*/  IADD3 R0, R183, R0, RZ ;  /* 0x00000000b7007210 */ /* 0x000fe20007ffe0ff */
[----:B------:R-:W-:Y:S01]  /*2970*/  IMAD.IADD R129, R93, 0x1, R129 ;  /* 0x000000015d817824 */ /* 0x000fe200078e0281 */
[----:B------:R-:W-:-:S02]  /*2980*/  SHF.R.S32.HI R115, RZ, 0x3, R6 ;  /* 0x00000003ff737819 */ /* 0x000fc40000011406 */
[----:B------:R-:W-:Y:S01]  /*2990*/  LOP3.LUT R4, R6, 0xfffffff8, RZ, 0xc0, !PT ;  /* 0xfffffff806047812 */ /* 0x000fe200078ec0ff */
[----:B------:R-:W-:Y:S01]  /*29a0*/  IMAD.IADD R131, R126, 0x1, R0 ;  /* 0x000000017e837824 */ /* 0x000fe200078e0200 */
[----:B------:R-:W-:Y:S02]  /*29b0*/  LOP3.LUT R26, R7, R8, RZ, 0xfc, !PT ;  /* 0x00000008071a7212 */ /* 0x000fe400078efcff */
[----:B------:R-:W-:Y:S02]  /*29c0*/  LOP3.LUT R5, R12, 0xfffffff8, RZ, 0xc0, !PT ;  /* 0xfffffff80c057812 */ /* 0x000fe400078ec0ff */
[----:B------:R-:W-:Y:S02]  /*29d0*/  LOP3.LUT R6, R20, 0xfffffff8, RZ, 0xc0, !PT ;  /* 0xfffffff814067812 */ /* 0x000fe400078ec0ff */
[----:B------:R-:W-:Y:S02]  /*29e0*/  SHF.R.S32.HI R113, RZ, 0x3, R20 ;  /* 0x00000003ff717819 */ /* 0x000fe40000011414 */
[----:B------:R-:W-:-:S02]  /*29f0*/  LOP3.LUT R8, R10, 0x2, RZ, 0xc0, !PT ;  /* 0x000000020a087812 */ /* 0x000fc400078ec0ff */
[----:B------:R-:W-:Y:S02]  /*2a00*/  LOP3.LUT R9, R10, 0x4, RZ, 0xc0, !PT ;  /* 0x000000040a097812 */ /* 0x000fe400078ec0ff */
[C---:B------:R-:W-:Y:S02]  /*2a10*/  LOP3.LUT R20, R26.reuse, 0x2, RZ, 0xc0, !PT ;  /* 0x000000021a147812 */ /* 0x040fe400078ec0ff */
[C---:B------:R-:W-:Y:S02]  /*2a20*/  LOP3.LUT R21, R26.reuse, 0x4, RZ, 0xc0, !PT ;  /* 0x000000041a157812 */ /* 0x040fe400078ec0ff */
[C---:B------:R-:W-:Y:S02]  /*2a30*/  LOP3.LUT R99, R26.reuse, 0x8, RZ, 0xc0, !PT ;  /* 0x000000081a637812 */ /* 0x040fe400078ec0ff */
[----:B------:R-:W-:Y:S02]  /*2a40*/  LOP3.LUT R98, R26, 0x10, RZ, 0xc0, !PT ;  /* 0x000000101a627812 */ /* 0x000fe400078ec0ff */
[----:B0-----:R-:W-:-:S02]  /*2a50*/  LEA.HI R222, R222, 0x8, RZ, 0x19 ;  /* 0x00000008dede7811 */ /* 0x001fc400078fc8ff */
[----:B------:R-:W-:Y:S02]  /*2a60*/  IADD3 R104, R97, R11, RZ ;  /* 0x0000000b61687210 */ /* 0x000fe40007ffe0ff */
[----:B------:R-:W-:Y:S02]  /*2a70*/  SHF.R.S32.HI R114, RZ, 0x3, R12 ;  /* 0x00000003ff727819 */ /* 0x000fe4000001140c */
[----:B------:R-:W-:Y:S02]  /*2a80*/  LOP3.LUT R7, R7, 0x1, RZ, 0xc0, !PT ;  /* 0x0000000107077812 */ /* 0x000fe400078ec0ff */
[----:B------:R-:W-:Y:S02]  /*2a90*/  LOP3.LUT R10, R10, 0x8, RZ, 0xc0, !PT ;  /* 0x000000080a0a7812 */ /* 0x000fe400078ec0ff */
[----:B------:R-:W-:Y:S02]  /*2aa0*/  SHF.R.S32.HI R111, RZ, 0x1f, R4 ;  /* 0x0000001fff6f7819 */ /* 0x000fe40000011404 */
[----:B------:R-:W-:-:S02]  /*2ab0*/  SHF.R.S32.HI R110, RZ, 0x1f, R5 ;  /* 0x0000001fff6e7819 */ /* 0x000fc40000011405 */
[----:B------:R-:W-:Y:S02]  /*2ac0*/  SHF.R.S32.HI R109, RZ, 0x1f, R6 ;  /* 0x0000001fff6d7819 */ /* 0x000fe40000011406 */
[----:B------:R-:W-:Y:S02]  /*2ad0*/  LOP3.LUT R26, R26, 0x20, RZ, 0xc0, !PT ;  /* 0x000000201a1a7812 */ /* 0x000fe400078ec0ff */
[----:B----4-:R-:W-:-:S07]  /*2ae0*/  SHF.R.S32.HI R127, RZ, 0x1f, R100 ;  /* 0x0000001fff7f7819 */ /* 0x010fce0000011464 */
.L_x_2769:
[----:B0-----:R-:W0:Y:S01]  /*2af0*/  LDC R80, c[0x0][0x430] ;  /* 0x00010c00ff507b82 */ /* 0x001e220000000800 */
[----:B------:R-:W-:Y:S01]  /*2b00*/  IADD3 R24, R24, -0x1, RZ ;  /* 0xffffffff18187810 */ /* 0x000fe20007ffe0ff */
[----:B------:R-:W-:Y:S01]  /*2b10*/  ULDC.64 UR4, c[0x0][0x208] ;  /* 0x0000820000047ab9 */ /* 0x000fe20000000a00 */
[----:B------:R-:W-:-:S03]  /*2b20*/  MOV R27, RZ ;  /* 0x000000ff001b7202 */ /* 0x000fc60000000f00 */
[----:B------:R-:W-:Y:S02]  /*2b30*/  IMAD R12, R24, 0x60, R112 ;  /* 0x00000060180c7824 */ /* 0x000fe400078e0270 */
[----:B-1----:R-:W1:Y:S02]  /*2b40*/  LDC R123, c[0x0][0x3f4] ;  /* 0x0000fd00ff7b7b82 */ /* 0x002e640000000800 */
[----:B------:R-:W-:Y:S01]  /*2b50*/  IMAD.IADD R32, R128, 0x1, R12 ;  /* 0x0000000180207824 */ /* 0x000fe200078e020c */
[----:B------:R-:W-:-:S03]  /*2b60*/  ISETP.GE.AND P0, PT, R12, R25, PT ;  /* 0x000000190c00720c */ /* 0x000fc60003f06270 */
[----:B------:R-:W-:Y:S01]  /*2b70*/  IMAD.MOV.U32 R28, RZ, RZ, R32 ;  /* 0x000000ffff1c7224 */ /* 0x000fe200078e0020 */
[----:B------:R-:W-:Y:S02]  /*2b80*/  ISETP.GT.OR P0, PT, R112, 0x5f, P0 ;  /* 0x0000005f7000780c */ /* 0x000fe40000704670 */
[----:B0-----:R-:W-:-:S11]  /*2b90*/  ISETP.NE.AND P4, PT, R80, 0x1, PT ;  /* 0x000000015000780c */ /* 0x001fd60003f85270 */
        /* <DEDUP_REMOVED lines=37> */
[----:B------:R-:W-:Y:S01]  /*2df0*/  IMAD R14, R82, UR4, RZ ;  /* 0x00000004520e7c24 */ /* 0x000fe2000f8e02ff */
[----:B------:R-:W-:Y:S02]  /*2e00*/  IADD3 R13, R13, R11, RZ ;  /* 0x0000000b0d0d7210 */ /* 0x000fe40007ffe0ff */
[----:B------:R-:W-:Y:S01]  /*2e10*/  VIMNMX R83, R83, 0x60, PT ;  /* 0x0000006053537848 */ /* 0x000fe20003fe0100 */
[C---:B------:R-:W-:Y:S02]  /*2e20*/  IMAD R11, R27.reuse, UR5, R14 ;  /* 0x000000051b0b7c24 */ /* 0x040fe4000f8e020e */
[----:B------:R-:W-:Y:S01]  /*2e30*/  IMAD.WIDE.U32 R12, R27, UR4, R12 ;  /* 0x000000041b0c7c25 */ /* 0x000fe2000f8e000c */
[----:B------:R-:W-:-:S03]  /*2e40*/  ULDC.64 UR4, c[0x0][0x308] ;  /* 0x0000c20000047ab9 */ /* 0x000fc60000000a00 */
[----:B------:R-:W-:Y:S01]  /*2e50*/  IMAD.IADD R13, R13, 0x1, R11 ;  /* 0x000000010d0d7824 */ /* 0x000fe200078e020b */
[----:B------:R-:W-:Y:S01]  /*2e60*/  SHF.R.S32.HI R11, RZ, 0x1f, R24 ;  /* 0x0000001fff0b7819 */ /* 0x000fe20000011418 */
[----:B------:R-:W-:Y:S02]  /*2e70*/  IMAD R14, R129, R24, RZ ;  /* 0x00000018810e7224 */ /* 0x000fe400078e02ff */
        /* <DEDUP_REMOVED lines=32> */
[----:B------:R-:W-:Y:S02]  /*3080*/  IADD3.X R34, R11, R104, RZ, P5, !PT ;  /* 0x000000680b227210 */ /* 0x000fe40002ffe4ff */
[----:B------:R-:W-:Y:S02]  /*3090*/  CS2R R74, SRZ ;  /* 0x00000000004a7805 */ /* 0x000fe4000001ff00 */
[----:B------:R-:W-:Y:S01]  /*30a0*/  LEA R32, P5, R33, UR4, 0x1 ;  /* 0x0000000421207c11 */ /* 0x000fe2000f8a08ff */
[----:B------:R-:W-:Y:S01]  /*30b0*/  IMAD.X R36, R78, 0x1, R103, P0 ;  /* 0x000000014e247824 */ /* 0x000fe200000e0667 */
[----:B------:R-:W-:-:S02]  /*30c0*/  ISETP.GE.AND P0, PT, R160, R123, PT ;  /* 0x0000007ba000720c */ /* 0x000fc40003f06270 */
[----:B------:R-:W-:Y:S02]  /*30d0*/  CS2R R70, SRZ ;  /* 0x0000000000467805 */ /* 0x000fe4000001ff00 */
[----:B------:R-:W-:Y:S02]  /*30e0*/  LEA.HI.X R33, R33, UR5, R34, 0x1, P5 ;  /* 0x0000000521217c11 */ /* 0x000fe4000a8f0c22 */
[----:B------:R-:W-:Y:S02]  /*30f0*/  CS2R R76, SRZ ;  /* 0x00000000004c7805 */ /* 0x000fe4000001ff00 */
[C---:B------:R-:W-:Y:S02]  /*3100*/  LEA R34, P5, R35.reuse, UR6, 0x1 ;  /* 0x0000000623227c11 */ /* 0x040fe4000f8a08ff */
[----:B------:R-:W-:Y:S01]  /*3110*/  CS2R R72, SRZ ;  /* 0x0000000000487805 */ /* 0x000fe2000001ff00 */
[----:B------:R-:W-:Y:S01]  /*3120*/  ULDC.64 UR8, c[0x0][0x208] ;  /* 0x0000820000087ab9 */ /* 0x000fe20000000a00 */
[----:B------:R-:W-:-:S02]  /*3130*/  LEA.HI.X R35, R35, UR7, R36, 0x1, P5 ;  /* 0x0000000723237c11 */ /* 0x000fc4000a8f0c24 */
        /* <DEDUP_REMOVED lines=25> */
.L_x_2668:
[----:B------:R-:W-:Y:S05]  /*32d0*/  BSYNC B1 ;  /* 0x0000000000017941 */ /* 0x000fea0003800000 */
.L_x_2667:
        /* <DEDUP_REMOVED lines=21> */
[----:B------:R-:W-:Y:S01]  /*3430*/  IADD3 R13, P0, P6, R90, R12, R108 ;  /* 0x0000000c5a0d7210 */ /* 0x000fe20007e1e06c */
[----:B------:R-:W-:-:S03]  /*3440*/  ULDC.64 UR8, c[0x0][0x208] ;  /* 0x0000820000087ab9 */ /* 0x000fc60000000a00 */
        /* <DEDUP_REMOVED lines=33> */
.L_x_2670:
[----:B------:R-:W-:Y:S05]  /*3660*/  BSYNC B1 ;  /* 0x0000000000017941 */ /* 0x000fea0003800000 */
.L_x_2669:
[----:B0----5:R-:W-:Y:S01]  /*3670*/  IMAD.MOV.U32 R12, RZ, RZ, R54 ;  /* 0x000000ffff0c7224 */ /* 0x021fe200078e0036 */
[----:B------:R-:W-:Y:S01]  /*3680*/  MOV R11, R55 ;  /* 0x00000037000b7202 */ /* 0x000fe20000000f00 */
[----:B------:R-:W-:Y:S01]  /*3690*/  ULOP3.LUT UR4, UR60, 0x1, URZ, 0xfc, !UPT ;  /* 0x000000013c047892 */ /* 0x000fe2000f8efc3f */
[----:B------:R-:W-:Y:S02]  /*36a0*/  IMAD.MOV.U32 R14, RZ, RZ, R58 ;  /* 0x000000ffff0e7224 */ /* 0x000fe400078e003a */
[----:B------:R-:W-:Y:S01]  /*36b0*/  PRMT R151, R12, 0x5410, R11 ;  /* 0x000054100c977816 */ /* 0x000fe2000000000b */
[----:B------:R-:W-:Y:S01]  /*36c0*/  IMAD.MOV.U32 R12, RZ, RZ, R62 ;  /* 0x000000ffff0c7224 */ /* 0x000fe200078e003e */
[----:B------:R-:W-:Y:S01]  /*36d0*/  MOV R11, R63 ;  /* 0x0000003f000b7202 */ /* 0x000fe20000000f00 */
[----:B------:R-:W-:Y:S01]  /*36e0*/  UISETP.NE.AND UP0, UPT, UR4, 0x3, UPT ;  /* 0x000000030400788c */ /* 0x000fe2000bf05270 */
[----:B------:R-:W-:Y:S02]  /*36f0*/  IMAD.MOV.U32 R13, RZ, RZ, R59 ;  /* 0x000000ffff0d7224 */ /* 0x000fe400078e003b */
[----:B------:R-:W-:Y:S01]  /*3700*/  PRMT R156, R12, 0x7610, R156 ;  /* 0x000076100c9c7816 */ /* 0x000fe2000000009c */
[----:B------:R-:W-:Y:S01]  /*3710*/  IMAD.MOV.U32 R12, RZ, RZ, R67 ;  /* 0x000000ffff0c7224 */ /* 0x000fe200078e0043 */
[----:B------:R-:W-:Y:S01]  /*3720*/  PRMT R155, R11, 0x7610, R155 ;  /* 0x000076100b9b7816 */ /* 0x000fe2000000009b */
[----:B------:R-:W-:Y:S01]  /*3730*/  IMAD.MOV.U32 R11, RZ, RZ, R66 ;  /* 0x000000ffff0b7224 */ /* 0x000fe200078e0042 */
[----:B------:R-:W-:-:S02]  /*3740*/  PLOP3.LUT P0, PT, PT, PT, UP0, 0x80, 0x0 ;  /* 0x000000000000781c */ /* 0x000fc40003f0f008 */
[----:B------:R-:W-:Y:S01]  /*3750*/  PRMT R153, R13, 0x5410, R14 ;  /* 0x000054100d997816 */ /* 0x000fe2000000000e */
[----:B------:R-:W-:Y:S01]  /*3760*/  IMAD.MOV.U32 R13, RZ, RZ, R70 ;  /* 0x000000ffff0d7224 */ /* 0x000fe200078e0046 */
[----:B------:R-:W-:Y:S01]  /*3770*/  PRMT R157, R12, 0x5410, R11 ;  /* 0x000054100c9d7816 */ /* 0x000fe2000000000b */
[----:B------:R-:W-:Y:S01]  /*3780*/  IMAD.MOV.U32 R11, RZ, RZ, R74 ;  /* 0x000000ffff0b7224 */ /* 0x000fe200078e004a */
[----:B------:R-:W-:Y:S01]  /*3790*/  MOV R14, R71 ;  /* 0x00000047000e7202 */ /* 0x000fe20000000f00 */
[----:B------:R-:W-:-:S03]  /*37a0*/  IMAD.MOV.U32 R12, RZ, RZ, R75 ;  /* 0x000000ffff0c7224 */ /* 0x000fc600078e004b */
        /* <DEDUP_REMOVED lines=62> */
.L_x_2671:
[----:B------:R-:W-:Y:S01]  /*3b90*/  IMAD R84, R18, 0x8, R2 ;  /* 0x0000000812547824 */ /* 0x000fe200078e0202 */
[----:B------:R-:W-:Y:S01]  /*3ba0*/  SHF.L.U32 R85, R171, 0x1f, RZ ;  /* 0x0000001fab557819 */ /* 0x000fe200000006ff */
[----:B------:R-:W-:Y:S03]  /*3bb0*/  BSSY B1, `(.L_x_2672) ;  /* 0x0000003000017945 */ /* 0x000fe60003800000 */
[----:B------:R-:W0:Y:S02]  /*3bc0*/  SYNCS.PHASECHK.TRANS64.TRYWAIT P6, [R84+URZ+0x2a890], R85 ;  /* 0x02a89055540075a7 */ /* 0x000e2400080c017f */
[----:B0-----:R-:W-:Y:S05]  /*3bd0*/  @!P6 BRA `(.L_x_2673) ;  /* 0x0000020800ace947 */ /* 0x001fea0003800000 */
.L_x_3023:
[----:B------:R-:W-:Y:S05]  /*3be0*/  BSYNC B1 ;  /* 0x0000000000017941 */ /* 0x000fea0003800000 */
.L_x_2672:
[----:B------:R-:W-:-:S03]  /*3bf0*/  UMOV UR4, 0xffffffff ;  /* 0xffffffff00047882 */ /* 0x000fc60000000000 */
[----:B------:R-:W-:Y:S05]  /*3c00*/  BRA.DIV UR4, `(.L_x_2674) ;  /* 0x0000020a04b47947 */ /* 0x000fea000b800000 */
[----:B------:R1:W2:Y:S04]  /*3c10*/  SHFL.IDX PT, R78, R118, RZ, 0x1c1f ;  /* 0x001c1fff764e7589 */ /* 0x0002a800000e0000 */
[----:B------:R1:W3:Y:S02]  /*3c20*/  SHFL.IDX PT, R11, R119, RZ, 0x1c1f ;  /* 0x001c1fff770b7589 */ /* 0x0002e400000e0000 */
.L_x_3027:
        /* <DEDUP_REMOVED lines=10> */
[----:B------:R-:W-:Y:S02]  /*3cd0*/  SHF.R.U32.HI R74, RZ, 0x10, R75 ;  /* 0x00000010ff4a7819 */ /* 0x000fe4000001164b */
[--C-:B------:R-:W-:Y:S01]  /*3ce0*/  SHF.R.U64 R145, R76, 0x10, R77.reuse ;  /* 0x000000104c917819 */ /* 0x100fe2000000124d */
[----:B------:R-:W-:Y:S01]  /*3cf0*/  HADD2.F32 R144, -RZ, R144.H0_H0 ;  /* 0x20000090ff907230 */ /* 0x000fe20000004100 */
[----:B0-----:R-:W-:Y:S02]  /*3d00*/  MOV R75, R13 ;  /* 0x0000000d004b7202 */ /* 0x001fe40000000f00 */
        /* <DEDUP_REMOVED lines=38> */
.L_x_2680:
[----:B------:R-:W-:Y:S05]  /*3f70*/  BSYNC B3 ;  /* 0x0000000000037941 */ /* 0x000fea0003800000 */
.L_x_2679:
[----:B---3--:R-:W-:Y:S01]  /*3f80*/  LEA R74, P4, R16, R11, 0x1 ;  /* 0x0000000b104a7211 */ /* 0x008fe200078808ff */
[----:B------:R-:W-:-:S03]  /*3f90*/  ULDC.64 UR4, c[0x0][0x208] ;  /* 0x0000820000047ab9 */ /* 0x000fc60000000a00 */
[----:B--2---:R-:W-:-:S05]  /*3fa0*/  LEA.HI.X R75, R16, R78, R17, 0x1, P4 ;  /* 0x0000004e104b7211 */ /* 0x004fca00020f0c11 */
[----:B0-----:R4:W-:Y:S04]  /*3fb0*/  ST.E.128 desc[UR4][R74.64], R12 ;  /* 0x0000000c4a007985 */ /* 0x0019e8000c101d04 */
.L_x_2678:
[----:B------:R-:W-:Y:S05]  /*3fc0*/  BSYNC B2 ;  /* 0x0000000000027941 */ /* 0x000fea0003800000 */
.L_x_2677:
        /* <DEDUP_REMOVED lines=50> */
.L_x_2684:
[----:B------:R-:W-:Y:S05]  /*42f0*/  BSYNC B3 ;  /* 0x0000000000037941 */ /* 0x000fea0003800000 */
.L_x_2683:
[----:B--2---:R-:W-:Y:S01]  /*4300*/  MOV R71, R78 ;  /* 0x0000004e00477202 */ /* 0x004fe20000000f00 */
[----:B------:R-:W-:Y:S01]  /*4310*/  IMAD.SHL.U32 R72, R166, 0x8, RZ ;  /* 0x00000008a6487824 */ /* 0x000fe200078e00ff */
[----:B------:R-:W-:Y:S01]  /*4320*/  ULDC.64 UR4, c[0x0][0x208] ;  /* 0x0000820000047ab9 */ /* 0x000fe20000000a00 */
[----:B---3--:R-:W-:-:S04]  /*4330*/  IMAD.MOV.U32 R70, RZ, RZ, R11 ;  /* 0x000000ffff467224 */ /* 0x008fc800078e000b */
[----:B------:R-:W-:-:S05]  /*4340*/  IMAD.WIDE R70, R72, 0x2, R70 ;  /* 0x0000000248467825 */ /* 0x000fca00078e0246 */
[----:B0-----:R0:W-:Y:S02]  /*4350*/  ST.E.128 desc[UR4][R70.64], R12 ;  /* 0x0000000c46007985 */ /* 0x0011e4000c101d04 */
.L_x_2682:
[----:B------:R-:W-:Y:S05]  /*4360*/  BSYNC B2 ;  /* 0x0000000000027941 */ /* 0x000fea0003800000 */
.L_x_2681:
        /* <DEDUP_REMOVED lines=50> */
.L_x_2688:
[----:B------:R-:W-:Y:S05]  /*4690*/  BSYNC B3 ;  /* 0x0000000000037941 */ /* 0x000fea0003800000 */
.L_x_2687:
[----:B------:R-:W-:Y:S01]  /*46a0*/  SHF.L.U32 R68, R167, 0x3, RZ ;  /* 0x00000003a7447819 */ /* 0x000fe200000006ff */
[----:B---3--:R-:W-:Y:S01]  /*46b0*/  IMAD.MOV.U32 R66, RZ, RZ, R11 ;  /* 0x000000ffff427224 */ /* 0x008fe200078e000b */
[----:B------:R-:W-:Y:S01]  /*46c0*/  ULDC.64 UR4, c[0x0][0x208] ;  /* 0x0000820000047ab9 */ /* 0x000fe20000000a00 */
[----:B--2---:R-:W-:Y:S02]  /*46d0*/  IMAD.MOV.U32 R67, RZ, RZ, R78 ;  /* 0x000000ffff437224 */ /* 0x004fe400078e004e */
[----:B------:R-:W-:-:S05]  /*46e0*/  IMAD.WIDE R66, R68, 0x2, R66 ;  /* 0x0000000244427825 */ /* 0x000fca00078e0242 */
[----:B----4-:R0:W-:Y:S02]  /*46f0*/  ST.E.128 desc[UR4][R66.64], R12 ;  /* 0x0000000c42007985 */ /* 0x0101e4000c101d04 */
.L_x_2686:
[----:B------:R-:W-:Y:S05]  /*4700*/  BSYNC B2 ;  /* 0x0000000000027941 */ /* 0x000fea0003800000 */
.L_x_2685:
        /* <DEDUP_REMOVED lines=50> */
.L_x_2692:
[----:B------:R-:W-:Y:S05]  /*4a30*/  BSYNC B3 ;  /* 0x0000000000037941 */ /* 0x000fea0003800000 */
.L_x_2691:
[----:B---3--:R-:W-:Y:S01]  /*4a40*/  LEA R62, P4, R19, R11, 0x1 ;  /* 0x0000000b133e7211 */ /* 0x008fe200078808ff */
[----:B------:R-:W-:-:S03]  /*4a50*/  ULDC.64 UR4, c[0x0][0x208] ;  /* 0x0000820000047ab9 */ /* 0x000fc60000000a00 */
[----:B--2---:R-:W-:-:S05]  /*4a60*/  LEA.HI.X R63, R19, R78, R169, 0x1, P4 ;  /* 0x0000004e133f7211 */ /* 0x004fca00020f0ca9 */
[----:B----4-:R0:W-:Y:S04]  /*4a70*/  ST.E.128 desc[UR4][R62.64], R12 ;  /* 0x0000000c3e007985 */ /* 0x0101e8000c101d04 */
.L_x_2690:
[----:B------:R-:W-:Y:S05]  /*4a80*/  BSYNC B2 ;  /* 0x0000000000027941 */ /* 0x000fea0003800000 */
.L_x_2689:
        /* <DEDUP_REMOVED lines=12> */
[----:B------:R-:W-:Y:S01]  /*4b50*/  SHF.R.U32.HI R59, RZ, 0x10, R59 ;  /* 0x00000010ff3b7819 */ /* 0x000fe2000001163b */
[----:B------:R-:W-:Y:S02]  /*4b60*/  HADD2.F32 R60, -RZ, R60.H0_H0 ;  /* 0x2000003cff3c7230 */ /* 0x000fe40000004100 */
[--C-:B------:R-:W-:Y:S02]  /*4b70*/  HADD2.F32 R13, -RZ, R61.reuse.H1_H1 ;  /* 0x3000003dff0d7230 */ /* 0x100fe40000004100 */
[----:B------:R-:W-:-:S02]  /*4b80*/  HADD2.F32 R61, -RZ, R61.H0_H0 ;  /* 0x2000003dff3d7230 */ /* 0x000fc40000004100 */
[----:B------:R-:W-:Y:S02]  /*4b90*/  HADD2.F32 R58, -RZ, R58.H0_H0 ;  /* 0x2000003aff3a7230 */ /* 0x000fe40000004100 */
[-C--:B------:R-:W-:Y:S01]  /*4ba0*/  FMUL.FTZ R63, R13, R62.reuse ;  /* 0x0000003e0d3f7220 */ /* 0x080fe20000410000 */
[----:B------:R-:W-:Y:S02]  /*4bb0*/  HADD2.F32 R59, -RZ, R59.H0_H0 ;  /* 0x2000003bff3b7230 */ /* 0x000fe40000004100 */
[C---:B------:R-:W-:Y:S01]  /*4bc0*/  FMUL.FTZ R62, R61.reuse, R62 ;  /* 0x0000003e3d3e7220 */ /* 0x040fe20000410000 */
[----:B------:R-:W-:-:S03]  /*4bd0*/  FFMA.FTZ R63, R61, R58, -R63 ;  /* 0x0000003a3d3f7223 */ /* 0x000fc6000001083f */
[----:B------:R-:W-:Y:S01]  /*4be0*/  FFMA.FTZ R62, R13, R58, R62 ;  /* 0x0000003a0d3e7223 */ /* 0x000fe2000001003e */
[--C-:B------:R-:W-:Y:S02]  /*4bf0*/  HADD2.F32 R13, -RZ, R15.reuse.H1_H1 ;  /* 0x3000000fff0d7230 */ /* 0x100fe40000004100 */
[----:B------:R-:W-:Y:S02]  /*4c00*/  HADD2.F32 R15, -RZ, R15.H0_H0 ;  /* 0x2000000fff0f7230 */ /* 0x000fe40000004100 */
[----:B------:R-:W-:Y:S01]  /*4c10*/  F2FP.F16.F32.PACK_AB R62, R62, R63 ;  /* 0x0000003f3e3e723e */ /* 0x000fe200000000ff */
[-C--:B------:R-:W-:Y:S02]  /*4c20*/  FMUL.FTZ R58, R13, R60.reuse ;  /* 0x0000003c0d3a7220 */ /* 0x080fe40000410000 */
[C---:B------:R-:W-:Y:S02]  /*4c30*/  FMUL.FTZ R60, R15.reuse, R60 ;  /* 0x0000003c0f3c7220 */ /* 0x040fe40000410000 */
[----:B------:R-:W-:Y:S01]  /*4c40*/  FFMA.FTZ R58, R15, R59, -R58 ;  /* 0x0000003b0f3a7223 */ /* 0x000fe2000001083a */
[----:B------:R-:W-:-:S02]  /*4c50*/  HADD2.F32 R15, -RZ, R154.H1_H1 ;  /* 0x3000009aff0f7230 */ /* 0x000fc40000004100 */
[----:B------:R-:W-:Y:S01]  /*4c60*/  FFMA.FTZ R60, R13, R59, R60 ;  /* 0x0000003b0d3c7223 */ /* 0x000fe2000001003c */
[--C-:B------:R-:W-:Y:S02]  /*4c70*/  HADD2.F32 R13, -RZ, R12.reuse.H0_H0 ;  /* 0x2000000cff0d7230 */ /* 0x100fe40000004100 */
[----:B------:R-:W-:Y:S02]  /*4c80*/  HADD2.F32 R12, -RZ, R12.H1_H1 ;  /* 0x3000000cff0c7230 */ /* 0x000fe40000004100 */
[--C-:B------:R-:W-:Y:S01]  /*4c90*/  HADD2.F32 R59, -RZ, R153.reuse.H1_H1 ;  /* 0x30000099ff3b7230 */ /* 0x100fe20000004100 */
[----:B------:R-:W-:Y:S01]  /*4ca0*/  F2FP.F16.F32.PACK_AB R58, R60, R58 ;  /* 0x0000003a3c3a723e */ /* 0x000fe200000000ff */
[----:B------:R-:W-:Y:S02]  /*4cb0*/  HADD2.F32 R154, -RZ, R154.H0_H0 ;  /* 0x2000009aff9a7230 */ /* 0x000fe40000004100 */
[-C--:B------:R-:W-:Y:S01]  /*4cc0*/  FMUL.FTZ R61, R12, R15.reuse ;  /* 0x0000000f0c3d7220 */ /* 0x080fe20000410000 */
[----:B------:R-:W-:Y:S01]  /*4cd0*/  FMUL.FTZ R15, R13, R15 ;  /* 0x0000000f0d0f7220 */ /* 0x000fe20000410000 */
[----:B------:R-:W-:-:S02]  /*4ce0*/  HADD2.F32 R153, -RZ, R153.H0_H0 ;  /* 0x20000099ff997230 */ /* 0x000fc40000004100 */
        /* <DEDUP_REMOVED lines=14> */
.L_x_2696:
[----:B------:R-:W-:Y:S05]  /*4dd0*/  BSYNC B3 ;  /* 0x0000000000037941 */ /* 0x000fea0003800000 */
.L_x_2695:
[----:B---3--:R-:W-:Y:S01]  /*4de0*/  LEA R58, P4, R22, R11, 0x1 ;  /* 0x0000000b163a7211 */ /* 0x008fe200078808ff */
[----:B------:R-:W-:-:S03]  /*4df0*/  ULDC.64 UR4, c[0x0][0x208] ;  /* 0x0000820000047ab9 */ /* 0x000fc60000000a00 */
[----:B--2---:R-:W-:-:S05]  /*4e00*/  LEA.HI.X R59, R22, R78, R180, 0x1, P4 ;  /* 0x0000004e163b7211 */ /* 0x004fca00020f0cb4 */
[----:B----4-:R0:W-:Y:S04]  /*4e10*/  ST.E.128 desc[UR4][R58.64], R12 ;  /* 0x0000000c3a007985 */ /* 0x0101e8000c101d04 */
.L_x_2694:
[----:B------:R-:W-:Y:S05]  /*4e20*/  BSYNC B2 ;  /* 0x0000000000027941 */ /* 0x000fea0003800000 */
.L_x_2693:
[----:B------:R-:W-:-:S13]  /*4e30*/  ISETP.NE.AND P4, PT, R26, RZ, PT ;  /* 0x000000ff1a00720c */ /* 0x000fda0003f85270 */
        /* <DEDUP_REMOVED lines=45> */
[----:B------:R-:W-:Y:S01]  /*5110*/  MOV R12, R15 ;  /* 0x0000000f000c7202 */ /* 0x000fe20000000f00 */
[----:B------:R-:W-:-:S03]  /*5120*/  IMAD.MOV.U32 R15, RZ, RZ, R55 ;  /* 0x000000ffff0f7224 */ /* 0x000fc600078e0037 */
[----:B------:R-:W-:Y:S01]  /*5130*/  F2FP.F16.F32.PACK_AB R152, R152, R13 ;  /* 0x0000000d9898723e */ /* 0x000fe200000000ff */
[----:B------:R-:W-:-:S04]  /*5140*/  IMAD.MOV.U32 R13, RZ, RZ, R58 ;  /* 0x000000ffff0d7224 */ /* 0x000fc800078e003a */
[----:B------:R-:W-:-:S07]  /*5150*/  IMAD.MOV.U32 R14, RZ, RZ, R152 ;  /* 0x000000ffff0e7224 */ /* 0x000fce00078e0098 */
.L_x_2698:
[----:B------:R-:W-:Y:S05]  /*5160*/  BSYNC B2 ;  /* 0x0000000000027941 */ /* 0x000fea0003800000 */
.L_x_2697:
[----:B---3--:R-:W-:Y:S01]  /*5170*/  LEA R54, P4, R23, R11, 0x1 ;  /* 0x0000000b17367211 */ /* 0x008fe200078808ff */
[----:B------:R-:W-:-:S03]  /*5180*/  ULDC.64 UR4, c[0x0][0x208] ;  /* 0x0000820000047ab9 */ /* 0x000fc60000000a00 */
[----:B--2---:R-:W-:-:S05]  /*5190*/  LEA.HI.X R55, R23, R78, R179, 0x1, P4 ;  /* 0x0000004e17377211 */ /* 0x004fca00020f0cb3 */
[----:B----4-:R0:W-:Y:S04]  /*51a0*/  ST.E.128 desc[UR4][R54.64], R12 ;  /* 0x0000000c36007985 */ /* 0x0101e8000c101d04 */
.L_x_2676:
[----:B------:R-:W-:Y:S05]  /*51b0*/  BSYNC B1 ;  /* 0x0000000000017941 */ /* 0x000fea0003800000 */
.L_x_2675:
[----:B------:R-:W-:-:S03]  /*51c0*/  UMOV UR4, 0xffffffff ;  /* 0xffffffff00047882 */ /* 0x000fc60000000000 */
[----:B------:R-:W-:Y:S05]  /*51d0*/  BRA.DIV UR4, `(.L_x_2699) ;  /* 0x000001f6048c7947 */ /* 0x000fea000b800000 */
[----:B-1----:R-:W1:Y:S04]  /*51e0*/  SHFL.IDX PT, R118, R118, 0x1, 0x1c1f ;  /* 0x003c1f0076767f89 */ /* 0x002e6800000e0000 */
[----:B------:R-:W0:Y:S02]  /*51f0*/  SHFL.IDX PT, R119, R119, 0x1, 0x1c1f ;  /* 0x003c1f0077777f89 */ /* 0x000e2400000e0000 */
.L_x_3031:
        /* <DEDUP_REMOVED lines=10> */
[----:B------:R-:W-:Y:S02]  /*52a0*/  SHF.R.U64 R56, R52, 0x10, R53 ;  /* 0x0000001034387819 */ /* 0x000fe40000001235 */
[----:B----4-:R-:W-:Y:S02]  /*52b0*/  MOV R52, R13 ;  /* 0x0000000d00347202 */ /* 0x010fe40000000f00 */
[----:B------:R-:W-:Y:S01]  /*52c0*/  SHF.R.U64 R13, R50, 0x10, R51 ;  /* 0x00000010320d7819 */ /* 0x000fe20000001233 */
[----:B------:R-:W-:Y:S01]  /*52d0*/  HADD2.F32 R56, -RZ, R56.H0_H0 ;  /* 0x20000038ff387230 */ /* 0x000fe20000004100 */
[----:B------:R-:W-:Y:S01]  /*52e0*/  SHF.R.U32.HI R53, RZ, 0x10, R53 ;  /* 0x00000010ff357819 */ /* 0x000fe20000011635 */
        /* <DEDUP_REMOVED lines=35> */
[----:B------:R-:W-:-:S03]  /*5520*/  FFMA.FTZ R15, R14, R149, -R15 ;  /* 0x000000950e0f7223 */ /* 0x000fc6000001080f */
[----:B------:R-:W-:Y:S01]  /*5530*/  FFMA.FTZ R150, R13, R149, R150 ;  /* 0x000000950d967223 */ /* 0x000fe20000010096 */
[----:B------:R-:W-:Y:S01]  /*5540*/  IMAD.MOV.U32 R12, RZ, RZ, R11 ;  /* 0x000000ffff0c7224 */ /* 0x000fe200078e000b */
[----:B------:R-:W-:-:S03]  /*5550*/  MOV R13, R52 ;  /* 0x00000034000d7202 */ /* 0x000fc60000000f00 */
[----:B------:R-:W-:-:S05]  /*5560*/  F2FP.F16.F32.PACK_AB R15, R150, R15 ;  /* 0x0000000f960f723e */ /* 0x000fca00000000ff */
[----:B------:R-:W-:Y:S02]  /*5570*/  IMAD.MOV.U32 R14, RZ, RZ, R15 ;  /* 0x000000ffff0e7224 */ /* 0x000fe400078e000f */
[----:B------:R-:W-:-:S07]  /*5580*/  IMAD.MOV.U32 R15, RZ, RZ, R51 ;  /* 0x000000ffff0f7224 */ /* 0x000fce00078e0033 */
.L_x_2704:
[----:B------:R-:W-:Y:S05]  /*5590*/  BSYNC B2 ;  /* 0x0000000000027941 */ /* 0x000fea0003800000 */
.L_x_2703:
[----:B------:R-:W-:Y:S02]  /*55a0*/  ULDC.64 UR4, c[0x0][0x208] ;  /* 0x0000820000047ab9 */ /* 0x000fe40000000a00 */
[----:B----4-:R0:W-:Y:S03]  /*55b0*/  ST.E.128 desc[UR4][R54.64], R12 ;  /* 0x0000000c36007985 */ /* 0x0101e6000c101d04 */
.L_x_2702:
[----:B------:R-:W-:Y:S05]  /*55c0*/  BSYNC B1 ;  /* 0x0000000000017941 */ /* 0x000fea0003800000 */
.L_x_2701:
        /* <DEDUP_REMOVED lines=32> */
[----:B------:R-:W-:Y:S01]  /*57d0*/  HADD2.F32 R13, -RZ, R148.H0_H0 ;  /* 0x20000094ff0d7230 */ /* 0x000fe20000004100 */
        /* <DEDUP_REMOVED lines=19> */
.L_x_2708:
[----:B------:R-:W-:Y:S05]  /*5910*/  BSYNC B2 ;  /* 0x0000000000027941 */ /* 0x000fea0003800000 */
.L_x_2707:
[----:B------:R-:W-:Y:S02]  /*5920*/  ULDC.64 UR4, c[0x0][0x208] ;  /* 0x0000820000047ab9 */ /* 0x000fe40000000a00 */
[----:B----4-:R0:W-:Y:S03]  /*5930*/  ST.E.128 desc[UR4][R50.64], R12 ;  /* 0x0000000c32007985 */ /* 0x0101e6000c101d04 */
.L_x_2706:
[----:B------:R-:W-:Y:S05]  /*5940*/  BSYNC B1 ;  /* 0x0000000000017941 */ /* 0x000fea0003800000 */
.L_x_2705:
        /* <DEDUP_REMOVED lines=12> */
[--C-:B----4-:R-:W-:Y:S01]  /*5a10*/  HADD2.F32 R50, -RZ, R15.reuse.H0_H0 ;  /* 0x2000000fff327230 */ /* 0x110fe20000004100 */
[----:B------:R-:W-:Y:S01]  /*5a20*/  SHF.R.U32.HI R42, RZ, 0x10, R43 ;  /* 0x00000010ff2a7819 */ /* 0x000fe2000001162b */
[----:B------:R-:W-:Y:S01]  /*5a30*/  IMAD.MOV.U32 R43, RZ, RZ, R13 ;  /* 0x000000ffff2b7224 */ /* 0x000fe200078e000d */
[--C-:B------:R-:W-:Y:S01]  /*5a40*/  SHF.R.U64 R52, R44, 0x10, R45.reuse ;  /* 0x000000102c347819 */ /* 0x100fe2000000122d */
[----:B------:R-:W-:Y:S01]  /*5a50*/  HADD2.F32 R44, -RZ, R15.H1_H1 ;  /* 0x3000000fff2c7230 */ /* 0x000fe20000004100 */
[----:B------:R-:W-:Y:S01]  /*5a60*/  SHF.R.U32.HI R11, RZ, 0x10, R45 ;  /* 0x00000010ff0b7819 */ /* 0x000fe2000001162d */
[----:B------:R-:W-:Y:S02]  /*5a70*/  HADD2.F32 R48, -RZ, R48.H0_H0 ;  /* 0x20000030ff307230 */ /* 0x000fe40000004100 */
[----:B------:R-:W-:Y:S02]  /*5a80*/  HADD2.F32 R52, -RZ, R52.H0_H0 ;  /* 0x20000034ff347230 */ /* 0x000fe40000004100 */
[----:B------:R-:W-:-:S02]  /*5a90*/  HADD2.F32 R13, -RZ, R43.H1_H1 ;  /* 0x3000002bff0d7230 */ /* 0x000fc40000004100 */
[----:B------:R-:W-:Y:S02]  /*5aa0*/  HADD2.F32 R43, -RZ, R43.H0_H0 ;  /* 0x2000002bff2b7230 */ /* 0x000fe40000004100 */
[----:B------:R-:W-:Y:S02]  /*5ab0*/  HADD2.F32 R11, -RZ, R11.H0_H0 ;  /* 0x2000000bff0b7230 */ /* 0x000fe40000004100 */
[----:B------:R-:W-:Y:S02]  /*5ac0*/  HADD2.F32 R15, -RZ, R42.H0_H0 ;  /* 0x2000002aff0f7230 */ /* 0x000fe40000004100 */
[-C--:B------:R-:W-:Y:S01]  /*5ad0*/  FMUL.FTZ R42, R13, R52.reuse ;  /* 0x000000340d2a7220 */ /* 0x080fe20000410000 */
[C---:B------:R-:W-:Y:S01]  /*5ae0*/  FMUL.FTZ R52, R43.reuse, R52 ;  /* 0x000000342b347220 */ /* 0x040fe20000410000 */
[-C--:B------:R-:W-:Y:S01]  /*5af0*/  FMUL.FTZ R45, R44, R11.reuse ;  /* 0x0000000b2c2d7220 */ /* 0x080fe20000410000 */
[C---:B------:R-:W-:Y:S01]  /*5b00*/  FMUL.FTZ R49, R50.reuse, R11 ;  /* 0x0000000b32317220 */ /* 0x040fe20000410000 */
[-C--:B------:R-:W-:Y:S01]  /*5b10*/  FFMA.FTZ R11, R43, R48.reuse, -R42 ;  /* 0x000000302b0b7223 */ /* 0x080fe2000001082a */
[----:B------:R-:W-:Y:S01]  /*5b20*/  FFMA.FTZ R42, R13, R48, R52 ;  /* 0x000000300d2a7223 */ /* 0x000fe20000010034 */
[----:B------:R-:W-:Y:S01]  /*5b30*/  FFMA.FTZ R13, R50, R15, -R45 ;  /* 0x0000000f320d7223 */ /* 0x000fe2000001082d */
[----:B------:R-:W-:-:S02]  /*5b40*/  HADD2.F32 R45, -RZ, R143.H0_H0 ;  /* 0x2000008fff2d7230 */ /* 0x000fc40000004100 */
[----:B------:R-:W-:Y:S01]  /*5b50*/  FFMA.FTZ R44, R44, R15, R49 ;  /* 0x0000000f2c2c7223 */ /* 0x000fe20000010031 */
[--C-:B------:R-:W-:Y:S01]  /*5b60*/  HADD2.F32 R48, -RZ, R12.reuse.H1_H1 ;  /* 0x3000000cff307230 */ /* 0x100fe20000004100 */
[----:B------:R-:W-:Y:S01]  /*5b70*/  F2FP.F16.F32.PACK_AB R11, R42, R11 ;  /* 0x0000000b2a0b723e */ /* 0x000fe200000000ff */
[----:B------:R-:W-:Y:S02]  /*5b80*/  HADD2.F32 R50, -RZ, R12.H0_H0 ;  /* 0x2000000cff327230 */ /* 0x000fe40000004100 */
        /* <DEDUP_REMOVED lines=10> */
[----:B------:R-:W-:Y:S01]  /*5c30*/  FMUL.FTZ R143, R14, R143 ;  /* 0x0000008f0e8f7220 */ /* 0x000fe20000410000 */
[----:B------:R-:W-:Y:S01]  /*5c40*/  F2FP.F16.F32.PACK_AB R15, R44, R13 ;  /* 0x0000000d2c0f723e */ /* 0x000fe200000000ff */
[----:B------:R-:W-:Y:S01]  /*5c50*/  FFMA.FTZ R51, R14, R43, -R51 ;  /* 0x0000002b0e337223 */ /* 0x000fe20000010833 */
[----:B------:R-:W-:Y:S01]  /*5c60*/  MOV R13, R11 ;  /* 0x0000000b000d7202 */ /* 0x000fe20000000f00 */
[----:B------:R-:W-:Y:S01]  /*5c70*/  FFMA.FTZ R12, R12, R43, R143 ;  /* 0x0000002b0c0c7223 */ /* 0x000fe2000001008f */
[----:B------:R-:W-:-:S04]  /*5c80*/  F2FP.F16.F32.PACK_AB R48, R48, R49 ;  /* 0x000000313030723e */ /* 0x000fc800000000ff */
[----:B------:R-:W-:Y:S01]  /*5c90*/  F2FP.F16.F32.PACK_AB R14, R12, R51 ;  /* 0x000000330c0e723e */ /* 0x000fe200000000ff */
[----:B------:R-:W-:-:S07]  /*5ca0*/  IMAD.MOV.U32 R12, RZ, RZ, R48 ;  /* 0x000000ffff0c7224 */ /* 0x000fce00078e0030 */
.L_x_2712:
[----:B------:R-:W-:Y:S05]  /*5cb0*/  BSYNC B2 ;  /* 0x0000000000027941 */ /* 0x000fea0003800000 */
.L_x_2711:
[----:B------:R-:W-:Y:S02]  /*5cc0*/  ULDC.64 UR4, c[0x0][0x208] ;  /* 0x0000820000047ab9 */ /* 0x000fe40000000a00 */
[----:B----4-:R0:W-:Y:S03]  /*5cd0*/  ST.E.128 desc[UR4][R46.64], R12 ;  /* 0x0000000c2e007985 */ /* 0x0101e6000c101d04 */
.L_x_2710:
[----:B------:R-:W-:Y:S05]  /*5ce0*/  BSYNC B1 ;  /* 0x0000000000017941 */ /* 0x000fea0003800000 */
.L_x_2709:
        /* <DEDUP_REMOVED lines=9> */
[--C-:B---3--:R-:W-:Y:S02]  /*5d80*/  SHF.R.U64 R11, R40, 0x10, R41.reuse ;  /* 0x00000010280b7819 */ /* 0x108fe40000001229 */
[----:B------:R-:W-:Y:S02]  /*5d90*/  SHF.R.U32.HI R46, RZ, 0x10, R41 ;  /* 0x00000010ff2e7819 */ /* 0x000fe40000011629 */
[--C-:B------:R-:W-:Y:S01]  /*5da0*/  SHF.R.U64 R45, R38, 0x10, R39.reuse ;  /* 0x00000010262d7819 */ /* 0x100fe20000001227 */
[----:B----4-:R-:W-:Y:S01]  /*5db0*/  IMAD.MOV.U32 R38, RZ, RZ, R12 ;  /* 0x000000ffff267224 */ /* 0x010fe200078e000c */
[----:B------:R-:W-:Y:S01]  /*5dc0*/  SHF.R.U32.HI R44, RZ, 0x10, R39 ;  /* 0x00000010ff2c7819 */ /* 0x000fe20000011627 */
[----:B------:R-:W-:Y:S02]  /*5dd0*/  HADD2.F32 R41, -RZ, R11.H0_H0 ;  /* 0x2000000bff297230 */ /* 0x000fe40000004100 */
[----:B------:R-:W-:Y:S02]  /*5de0*/  HADD2.F32 R46, -RZ, R46.H0_H0 ;  /* 0x2000002eff2e7230 */ /* 0x000fe40000004100 */
[----:B------:R-:W-:-:S02]  /*5df0*/  HADD2.F32 R12, -RZ, R13.H1_H1 ;  /* 0x3000000dff0c7230 */ /* 0x000fc40000004100 */
[----:B------:R-:W-:Y:S02]  /*5e00*/  HADD2.F32 R11, -RZ, R13.H0_H0 ;  /* 0x2000000dff0b7230 */ /* 0x000fe40000004100 */
[--C-:B------:R-:W-:Y:S02]  /*5e10*/  HADD2.F32 R39, -RZ, R15.reuse.H1_H1 ;  /* 0x3000000fff277230 */ /* 0x100fe40000004100 */
[-C--:B------:R-:W-:Y:S01]  /*5e20*/  FMUL.FTZ R48, R12, R41.reuse ;  /* 0x000000290c307220 */ /* 0x080fe20000410000 */
[----:B------:R-:W-:Y:S02]  /*5e30*/  HADD2.F32 R13, -RZ, R15.H0_H0 ;  /* 0x2000000fff0d7230 */ /* 0x000fe40000004100 */
[----:B------:R-:W-:Y:S01]  /*5e40*/  FMUL.FTZ R41, R11, R41 ;  /* 0x000000290b297220 */ /* 0x000fe20000410000 */
[----:B------:R-:W-:Y:S02]  /*5e50*/  HADD2.F32 R40, -RZ, R45.H0_H0 ;  /* 0x2000002dff287230 */ /* 0x000fe40000004100 */
[----:B------:R-:W-:Y:S01]  /*5e60*/  FMUL.FTZ R50, R39, R46 ;  /* 0x0000002e27327220 */ /* 0x000fe20000410000 */
[----:B------:R-:W-:-:S02]  /*5e70*/  HADD2.F32 R44, -RZ, R44.H0_H0 ;  /* 0x2000002cff2c7230 */ /* 0x000fc40000004100 */
[----:B------:R-:W-:Y:S01]  /*5e80*/  FMUL.FTZ R46, R13, R46 ;  /* 0x0000002e0d2e7220 */ /* 0x000fe20000410000 */
[--C-:B------:R-:W-:Y:S02]  /*5e90*/  HADD2.F32 R15, -RZ, R38.reuse.H1_H1 ;  /* 0x30000026ff0f7230 */ /* 0x100fe40000004100 */
[-C--:B------:R-:W-:Y:S01]  /*5ea0*/  FFMA.FTZ R11, R11, R40.reuse, -R48 ;  /* 0x000000280b0b7223 */ /* 0x080fe20000010830 */
[----:B------:R-:W-:Y:S01]  /*5eb0*/  FFMA.FTZ R12, R12, R40, R41 ;  /* 0x000000280c0c7223 */ /* 0x000fe20000010029 */
[-C--:B------:R-:W-:Y:S01]  /*5ec0*/  FFMA.FTZ R48, R39, R44.reuse, R46 ;  /* 0x0000002c27307223 */ /* 0x080fe2000001002e */
[----:B------:R-:W-:Y:S02]  /*5ed0*/  HADD2.F32 R41, -RZ, R141.H0_H0 ;  /* 0x2000008dff297230 */ /* 0x000fe40000004100 */
[----:B------:R-:W-:Y:S01]  /*5ee0*/  FFMA.FTZ R13, R13, R44, -R50 ;  /* 0x0000002c0d0d7223 */ /* 0x000fe20000010832 */
[----:B------:R-:W-:Y:S01]  /*5ef0*/  HADD2.F32 R38, -RZ, R38.H0_H0 ;  /* 0x20000026ff267230 */ /* 0x000fe20000004100 */
[----:B------:R-:W-:Y:S01]  /*5f00*/  F2FP.F16.F32.PACK_AB R11, R12, R11 ;  /* 0x0000000b0c0b723e */ /* 0x000fe200000000ff */
[----:B------:R-:W-:-:S02]  /*5f10*/  HADD2.F32 R39, -RZ, R14.H1_H1 ;  /* 0x3000000eff277230 */ /* 0x000fc40000004100 */
[-C--:B------:R-:W-:Y:S01]  /*5f20*/  FMUL.FTZ R45, R15, R41.reuse ;  /* 0x000000290f2d7220 */ /* 0x080fe20000410000 */
[----:B------:R-:W-:Y:S02]  /*5f30*/  HADD2.F32 R141, -RZ, R141.H1_H1 ;  /* 0x3000008dff8d7230 */ /* 0x000fe40000004100 */
[----:B------:R-:W-:Y:S01]  /*5f40*/  FMUL.FTZ R44, R38, R41 ;  /* 0x00000029262c7220 */ /* 0x000fe20000410000 */
[----:B------:R-:W-:Y:S02]  /*5f50*/  HADD2.F32 R14, -RZ, R14.H0_H0 ;  /* 0x2000000eff0e7230 */ /* 0x000fe40000004100 */
        /* <DEDUP_REMOVED lines=12> */
.L_x_2716:
[----:B------:R-:W-:Y:S05]  /*6020*/  BSYNC B2 ;  /* 0x0000000000027941 */ /* 0x000fea0003800000 */
.L_x_2715:
[----:B------:R-:W-:Y:S02]  /*6030*/  ULDC.64 UR4, c[0x0][0x208] ;  /* 0x0000820000047ab9 */ /* 0x000fe40000000a00 */
[----:B----4-:R0:W-:Y:S03]  /*6040*/  ST.E.128 desc[UR4][R42.64], R12 ;  /* 0x0000000c2a007985 */ /* 0x0101e6000c101d04 */
.L_x_2714:
[----:B------:R-:W-:Y:S05]  /*6050*/  BSYNC B1 ;  /* 0x0000000000017941 */ /* 0x000fea0003800000 */
.L_x_2713:
        /* <DEDUP_REMOVED lines=25> */
[----:B------:R-:W-:Y:S01]  /*61f0*/  FFMA.FTZ R37, R11, R34, R40 ;  /* 0x000000220b257223 */ /* 0x000fe20000010028 */
[----:B------:R-:W-:Y:S02]  /*6200*/  HADD2.F32 R11, -RZ, R12.H1_H1 ;  /* 0x3000000cff0b7230 */ /* 0x000fe40000004100 */
[----:B------:R-:W-:Y:S01]  /*6210*/  FFMA.FTZ R41, R29, R36, R42 ;  /* 0x000000241d297223 */ /* 0x000fe2000001002a */
[----:B------:R-:W-:Y:S01]  /*6220*/  FFMA.FTZ R44, R13, R34, -R44 ;  /* 0x000000220d2c7223 */ /* 0x000fe2000001082c */
[----:B------:R-:W-:-:S02]  /*6230*/  HADD2.F32 R29, -RZ, R134.H0_H0 ;  /* 0x20000086ff1d7230 */ /* 0x000fc40000004100 */
[----:B------:R-:W-:Y:S01]  /*6240*/  FFMA.FTZ R46, R15, R36, -R46 ;  /* 0x000000240f2e7223 */ /* 0x000fe2000001082e */
[----:B------:R-:W-:Y:S02]  /*6250*/  HADD2.F32 R12, -RZ, R12.H0_H0 ;  /* 0x2000000cff0c7230 */ /* 0x000fe40000004100 */
[----:B------:R-:W-:Y:S02]  /*6260*/  HADD2.F32 R134, -RZ, R134.H1_H1 ;  /* 0x30000086ff867230 */ /* 0x000fe40000004100 */
[-C--:B------:R-:W-:Y:S01]  /*6270*/  FMUL.FTZ R35, R11, R29.reuse ;  /* 0x0000001d0b237220 */ /* 0x080fe20000410000 */
[--C-:B------:R-:W-:Y:S02]  /*6280*/  HADD2.F32 R13, -RZ, R14.reuse.H1_H1 ;  /* 0x3000000eff0d7230 */ /* 0x100fe40000004100 */
[----:B------:R-:W-:Y:S01]  /*6290*/  FMUL.FTZ R34, R12, R29 ;  /* 0x0000001d0c227220 */ /* 0x000fe20000410000 */
[----:B------:R-:W-:Y:S02]  /*62a0*/  HADD2.F32 R14, -RZ, R14.H0_H0 ;  /* 0x2000000eff0e7230 */ /* 0x000fe40000004100 */
        /* <DEDUP_REMOVED lines=8> */
[----:B------:R-:W-:Y:S02]  /*6330*/  F2FP.F16.F32.PACK_AB R13, R37, R44 ;  /* 0x0000002c250d723e */ /* 0x000fe400000000ff */
[----:B------:R-:W-:-:S02]  /*6340*/  F2FP.F16.F32.PACK_AB R15, R41, R46 ;  /* 0x0000002e290f723e */ /* 0x000fc400000000ff */
[----:B------:R-:W-:Y:S02]  /*6350*/  F2FP.F16.F32.PACK_AB R12, R34, R35 ;  /* 0x00000023220c723e */ /* 0x000fe400000000ff */
[----:B------:R-:W-:-:S07]  /*6360*/  F2FP.F16.F32.PACK_AB R14, R134, R29 ;  /* 0x0000001d860e723e */ /* 0x000fce00000000ff */
.L_x_2720:
[----:B------:R-:W-:Y:S05]  /*6370*/  BSYNC B2 ;  /* 0x0000000000027941 */ /* 0x000fea0003800000 */
.L_x_2719:
[----:B------:R-:W-:Y:S02]  /*6380*/  ULDC.64 UR4, c[0x0][0x208] ;  /* 0x0000820000047ab9 */ /* 0x000fe40000000a00 */
[----:B----4-:R0:W-:Y:S03]  /*6390*/  ST.E.128 desc[UR4][R38.64], R12 ;  /* 0x0000000c26007985 */ /* 0x0101e6000c101d04 */
.L_x_2718:
[----:B------:R-:W-:Y:S05]  /*63a0*/  BSYNC B1 ;  /* 0x0000000000017941 */ /* 0x000fea0003800000 */
.L_x_2717:
        /* <DEDUP_REMOVED lines=48> */
.L_x_2722:
[----:B------:R-:W-:Y:S05]  /*66b0*/  BSYNC B1 ;  /* 0x0000000000017941 */ /* 0x000fea0003800000 */
.L_x_2721:
[----:B------:R-:W-:Y:S02]  /*66c0*/  ULDC.64 UR4, c[0x0][0x208] ;  /* 0x0000820000047ab9 */ /* 0x000fe40000000a00 */
[----:B----4-:R0:W-:Y:S01]  /*66d0*/  ST.E.128 desc[UR4][R34.64], R12 ;  /* 0x0000000c22007985 */ /* 0x0101e2000c101d04 */
[----:B------:R-:W-:Y:S05]  /*66e0*/  BRA `(.L_x_2700) ;  /* 0x00000040007c7947 */ /* 0x000fea0003800000 */
.L_x_2666:
        /* <DEDUP_REMOVED lines=24> */
[----:B------:R-:W-:Y:S01]  /*6870*/  CS2R R48, SRZ ;  /* 0x0000000000307805 */ /* 0x000fe2000001ff00 */
[----:B------:R-:W-:Y:S01]  /*6880*/  ULDC.64 UR6, c[0x0][0x208] ;  /* 0x0000820000067ab9 */ /* 0x000fe20000000a00 */
[----:B------:R-:W-:Y:S01]  /*6890*/  LEA.HI.X R53, R29, UR5, R30, 0x1, P0 ;  /* 0x000000051d357c11 */ /* 0x000fe200080f0c1e */
[----:B------:R-:W-:Y:S01]  /*68a0*/  ULDC.64 UR4, c[0x0][0x400] ;  /* 0x0001000000047ab9 */ /* 0x000fe20000000a00 */
[----:B------:R-:W-:Y:S02]  /*68b0*/  ISETP.GE.AND P0, PT, R16, R123, PT ;  /* 0x0000007b1000720c */ /* 0x000fe40003f06270 */
[----:B------:R-:W-:Y:S02]  /*68c0*/  IADD3.X R29, R78, R101, RZ, P5, !PT ;  /* 0x000000654e1d7210 */ /* 0x000fe40002ffe4ff */
[----:B------:R-:W-:-:S04]  /*68d0*/  LEA R56, P5, R28, UR4, 0x1 ;  /* 0x000000041c387c11 */ /* 0x000fc8000f8a08ff */
[----:B------:R-:W-:Y:S02]  /*68e0*/  LEA.HI.X R57, R28, UR5, R29, 0x1, P5 ;  /* 0x000000051c397c11 */ /* 0x000fe4000a8f0c1d */
[----:B------:R-:W-:-:S03]  /*68f0*/  ISETP.GE.AND P5, PT, R163, R123, PT ;  /* 0x0000007ba300720c */ /* 0x000fc60003fa6270 */
        /* <DEDUP_REMOVED lines=15> */
.L_x_2724:
[----:B------:R-:W-:Y:S05]  /*69f0*/  BSYNC B1 ;  /* 0x0000000000017941 */ /* 0x000fea0003800000 */
.L_x_2723:
        /* <DEDUP_REMOVED lines=24> */
[----:B------:R-:W-:Y:S01]  /*6b80*/  CS2R R72, SRZ ;  /* 0x0000000000487805 */ /* 0x000fe2000001ff00 */
[----:B------:R-:W-:Y:S01]  /*6b90*/  ULDC.64 UR8, c[0x0][0x208] ;  /* 0x0000820000087ab9 */ /* 0x000fe20000000a00 */
        /* <DEDUP_REMOVED lines=22> */
.L_x_2726:
[----:B------:R-:W-:Y:S05]  /*6d00*/  BSYNC B1 ;  /* 0x0000000000017941 */ /* 0x000fea0003800000 */
.L_x_2725:
[----:B0-----:R-:W-:Y:S01]  /*6d10*/  IMAD.MOV.U32 R13, RZ, RZ, R31 ;  /* 0x000000ffff0d7224 */ /* 0x001fe200078e001f */
[----:B------:R-:W-:Y:S01]  /*6d20*/  MOV R12, R28 ;  /* 0x0000001c000c7202 */ /* 0x000fe20000000f00 */
[----:B------:R-:W-:Y:S01]  /*6d30*/  IMAD.MOV.U32 R11, RZ, RZ, R29 ;  /* 0x000000ffff0b7224 */ /* 0x000fe200078e001d */
[----:B------:R-:W-:Y:S01]  /*6d40*/  ULOP3.LUT UR4, UR60, 0x1, URZ, 0xfc, !UPT ;  /* 0x000000013c047892 */ /* 0x000fe2000f8efc3f */
[----:B------:R-:W-:Y:S01]  /*6d50*/  IMAD.MOV.U32 R14, RZ, RZ, R34 ;  /* 0x000000ffff0e7224 */ /* 0x000fe200078e0022 */
[----:B------:R-:W-:Y:S01]  /*6d60*/  PRMT R159, R76, 0x5410, R13 ;  /* 0x000054104c9f7816 */ /* 0x000fe2000000000d */
[----:B------:R-:W-:Y:S01]  /*6d70*/  IMAD.MOV.U32 R13, RZ, RZ, R35 ;  /* 0x000000ffff0d7224 */ /* 0x000fe200078e0023 */
[----:B------:R-:W-:Y:S01]  /*6d80*/  PRMT R185, R12, 0x5410, R11 ;  /* 0x000054100cb97816 */ /* 0x000fe2000000000b */
[----:B------:R-:W-:Y:S01]  /*6d90*/  IMAD.MOV.U32 R11, RZ, RZ, R33 ;  /* 0x000000ffff0b7224 */ /* 0x000fe200078e0021 */
[----:B------:R-:W-:Y:S01]  /*6da0*/  MOV R12, R32 ;  /* 0x00000020000c7202 */ /* 0x000fe20000000f00 */
[----:B------:R-:W-:Y:S01]  /*6db0*/  UISETP.NE.AND UP0, UPT, UR4, 0x3, UPT ;  /* 0x000000030400788c */ /* 0x000fe2000bf05270 */
[----:B------:R0:W-:Y:S01]  /*6dc0*/  STL.S16 [R1+0x38], R13 ;  /* 0x0000380d01007387 */ /* 0x0001e20000100600 */
[----:B------:R-:W-:Y:S01]  /*6dd0*/  PRMT R227, R14, 0x7610, R227 ;  /* 0x000076100ee37816 */ /* 0x000fe200000000e3 */
[----:B------:R-:W-:-:S02]  /*6de0*/  IMAD.MOV.U32 R14, RZ, RZ, R37 ;  /* 0x000000ffff0e7224 */ /* 0x000fc400078e0025 */
[----:B------:R1:W-:Y:S01]  /*6df0*/  STL.S16 [R1+0x30], R12 ;  /* 0x0000300c01007387 */ /* 0x0003e20000100600 */
[----:B------:R-:W-:Y:S02]  /*6e00*/  PLOP3.LUT P0, PT, PT, PT, UP0, 0x80, 0x0 ;  /* 0x000000000000781c */ /* 0x000fe40003f0f008 */
[----:B------:R-:W-:Y:S01]  /*6e10*/  PRMT R152, R14, 0x7610, R152 ;  /* 0x000076100e987816 */ /* 0x000fe20000000098 */
[----:B------:R2:W-:Y:S01]  /*6e20*/  STL.S16 [R1+0x50], R11 ;  /* 0x0000500b01007387 */ /* 0x0005e20000100600 */
[----:B0-----:R-:W-:Y:S01]  /*6e30*/  MOV R13, R36 ;  /* 0x00000024000d7202 */ /* 0x001fe20000000f00 */
[----:B-1----:R-:W-:Y:S02]  /*6e40*/  IMAD.MOV.U32 R12, RZ, RZ, R39 ;  /* 0x000000ffff0c7224 */ /* 0x002fe400078e0027 */
[----:B--2---:R-:W-:-:S05]  /*6e50*/  IMAD.MOV.U32 R11, RZ, RZ, R38 ;  /* 0x000000ffff0b7224 */ /* 0x004fca00078e0026 */
[----:B------:R0:W-:Y:S04]  /*6e60*/  STL.S16 [R1+0x52], R11 ;  /* 0x0000520b01007387 */ /* 0x0001e80000100600 */
[----:B------:R1:W-:Y:S04]  /*6e70*/  STL.S16 [R1+0x5c], R12 ;  /* 0x00005c0c01007387 */ /* 0x0003e80000100600 */
[----:B------:R-:W-:Y:S01]  /*6e80*/  STL.S16 [R1+0x5e], R13 ;  /* 0x00005e0d01007387 */ /* 0x000fe20000100600 */
[----:B0-----:R-:W-:Y:S02]  /*6e90*/  IMAD.MOV.U32 R11, RZ, RZ, R43 ;  /* 0x000000ffff0b7224 */ /* 0x001fe400078e002b */
[----:B-1----:R-:W-:-:S05]  /*6ea0*/  IMAD.MOV.U32 R12, RZ, RZ, R42 ;  /* 0x000000ffff0c7224 */ /* 0x002fca00078e002a */
[----:B------:R-:W-:Y:S01]  /*6eb0*/  PRMT R214, R12, 0x5410, R11 ;  /* 0x000054100cd67816 */ /* 0x000fe2000000000b */
[----:B------:R-:W-:Y:S01]  /*6ec0*/  IMAD.MOV.U32 R11, RZ, RZ, R41 ;  /* 0x000000ffff0b7224 */ /* 0x000fe200078e0029 */
[----:B------:R-:W-:-:S04]  /*6ed0*/  MOV R12, R40 ;  /* 0x00000028000c7202 */ /* 0x000fc80000000f00 */
[----:B------:R-:W-:Y:S01]  /*6ee0*/  PRMT R215, R12, 0x5410, R11 ;  /* 0x000054100cd77816 */ /* 0x000fe2000000000b */
[----:B------:R-:W-:Y:S02]  /*6ef0*/  IMAD.MOV.U32 R12, RZ, RZ, R46 ;  /* 0x000000ffff0c7224 */ /* 0x000fe400078e002e */
[----:B------:R-:W-:-:S03]  /*6f00*/  IMAD.MOV.U32 R11, RZ, RZ, R47 ;  /* 0x000000ffff0b7224 */ /* 0x000fc600078e002f */
[----:B------:R-:W-:Y:S02]  /*6f10*/  PRMT R227, R227, 0x5410, R12 ;  /* 0x00005410e3e37816 */ /* 0x000fe4000000000c */
[----:B------:R0:W-:Y:S01]  /*6f20*/  STL.S16 [R1+0x3a], R11 ;  /* 0x00003a0b01007387 */ /* 0x0001e20000100600 */
[----:B------:R-:W-:-:S05]  /*6f30*/  MOV R12, R44 ;  /* 0x0000002c000c7202 */ /* 0x000fca0000000f00 */
[----:B------:R1:W-:Y:S01]  /*6f40*/  STL.S16 [R1+0x32], R12 ;  /* 0x0000320c01007387 */ /* 0x0003e20000100600 */
[----:B0-----:R-:W-:-:S05]  /*6f50*/  IMAD.MOV.U32 R11, RZ, RZ, R45 ;  /* 0x000000ffff0b7224 */ /* 0x001fca00078e002d */
        /* <DEDUP_REMOVED lines=9> */
[----:B-----5:R-:W-:Y:S02]  /*6ff0*/  IMAD.MOV.U32 R12, RZ, RZ, R54 ;  /* 0x000000ffff0c7224 */ /* 0x020fe400078e0036 */
[----:B0-----:R-:W-:-:S05]  /*7000*/  IMAD.MOV.U32 R11, RZ, RZ, R55 ;  /* 0x000000ffff0b7224 */ /* 0x001fca00078e0037 */
        /* <DEDUP_REMOVED lines=39> */
.L_x_2727:
[----:B------:R-:W-:Y:S01]  /*7280*/  IMAD R84, R18, 0x8, R2 ;  /* 0x0000000812547824 */ /* 0x000fe200078e0202 */
[----:B------:R-:W-:Y:S01]  /*7290*/  SHF.L.U32 R85, R171, 0x1f, RZ ;  /* 0x0000001fab557819 */ /* 0x000fe200000006ff */
[----:B------:R-:W-:Y:S03]  /*72a0*/  BSSY B1, `(.L_x_2728) ;  /* 0x0000003000017945 */ /* 0x000fe60003800000 */
[----:B------:R-:W0:Y:S02]  /*72b0*/  SYNCS.PHASECHK.TRANS64.TRYWAIT P6, [R84+URZ+0x2a890], R85 ;  /* 0x02a89055540075a7 */ /* 0x000e2400080c017f */
[----:B0-----:R-:W-:Y:S05]  /*72c0*/  @!P6 BRA `(.L_x_2729) ;  /* 0x000001d4009ce947 */ /* 0x001fea0003800000 */
.L_x_3032:
[----:B------:R-:W-:Y:S05]  /*72d0*/  BSYNC B1 ;  /* 0x0000000000017941 */ /* 0x000fea0003800000 */
.L_x_2728:
[----:B------:R-:W1:Y:S01]  /*72e0*/  LDC R134, c[0x0][0x2f4] ;  /* 0x0000bd00ff867b82 */ /* 0x000e620000000800 */
[----:B------:R-:W-:Y:S01]  /*72f0*/  UMOV UR4, 0xffffffff ;  /* 0xffffffff00047882 */ /* 0x000fe20000000000 */
[----:B-1----:R-:W-:Y:S02]  /*7300*/  IMAD.IADD R136, R134, 0x1, -R124 ;  /* 0x0000000186887824 */ /* 0x002fe400078e0a7c */
[----:B------:R-:W-:Y:S05]  /*7310*/  BRA.DIV UR4, `(.L_x_2730) ;  /* 0x000001d6049c7947 */ /* 0x000fea000b800000 */
[----:B------:R1:W2:Y:S04]  /*7320*/  SHFL.IDX PT, R117, R118, RZ, 0x1c1f ;  /* 0x001c1fff76757589 */ /* 0x0002a800000e0000 */
[----:B------:R1:W3:Y:S02]  /*7330*/  SHFL.IDX PT, R11, R119, RZ, 0x1c1f ;  /* 0x001c1fff770b7589 */ /* 0x0002e400000e0000 */
.L_x_3036:
[----:B------:R-:W-:Y:S04]  /*7340*/  BSSY B1, `(.L_x_2731) ;  /* 0x0000179000017945 */ /* 0x000fe80003800000 */
[----:B------:R-:W-:Y:S05]  /*7350*/  @P4 BRA `(.L_x_2732) ;  /* 0x0000001400dc4947 */ /* 0x000fea0003800000 */
[----:B------:R-:W-:Y:S01]  /*7360*/  ISETP.NE.AND P4, PT, R7, RZ, PT ;  /* 0x000000ff0700720c */ /* 0x000fe20003f85270 */
[----:B------:R-:W-:Y:S01]  /*7370*/  BSSY B2, `(.L_x_2733) ;  /* 0x000007f000027945 */ /* 0x000fe20003800000 */
[----:B---3--:R-:W-:-:S11]  /*7380*/  MOV R116, R11 ;  /* 0x0000000b00747202 */ /* 0x008fd60000000f00 */
        /* <DEDUP_REMOVED lines=22> */
[----:B---3--:R-:W-:Y:S02]  /*74f0*/  IMAD.MOV.U32 R150, RZ, RZ, R77 ;  /* 0x000000ffff967224 */ /* 0x008fe400078e004d */
[----:B----4-:R-:W-:Y:S02]  /*7500*/  IMAD.MOV.U32 R149, RZ, RZ, R13 ;  /* 0x000000ffff957224 */ /* 0x010fe400078e000d */
[----:B------:R-:W-:Y:S02]  /*7510*/  HADD2.F32 R151, -RZ, R151.H0_H0 ;  /* 0x20000097ff977230 */ /* 0x000fe40000004100 */
[----:B------:R-:W-:Y:S02]  /*7520*/  HADD2.F32 R13, -RZ, R150.H0_H0 ;  /* 0x20000096ff0d7230 */ /* 0x000fe40000004100 */
[----:B------:R-:W-:Y:S02]  /*7530*/  HADD2.F32 R153, -RZ, R149.H0_H0 ;  /* 0x20000095ff997230 */ /* 0x000fe40000004100 */
[----:B------:R-:W-:-:S02]  /*7540*/  HADD2.F32 R152, -RZ, R152.H0_H0 ;  /* 0x20000098ff987230 */ /* 0x000fc40000004100 */
        /* <DEDUP_REMOVED lines=27> */
[----:B------:R-:W4:Y:S01]  /*7700*/  LDL.LU.S16 R150, [R1+0x5e] ;  /* 0x00005e0001967983 */ /* 0x000f220000300600 */
        /* <DEDUP_REMOVED lines=25> */
[----:B------:R-:W3:Y:S01]  /*78a0*/  LDL.S16 R149, [R1+0x62] ;  /* 0x0000620001957983 */ /* 0x000ee20000100600 */
[C---:B------:R-:W-:Y:S02]  /*78b0*/  FMUL.FTZ R49, R12.reuse, R49 ;  /* 0x000000310c317220 */ /* 0x040fe40000410000 */
[-C--:B------:R-:W-:Y:S02]  /*78c0*/  FFMA.FTZ R12, R12, R36.reuse, -R50 ;  /* 0x000000240c0c7223 */ /* 0x080fe40000010832 */
[----:B------:R-:W4:Y:S01]  /*78d0*/  LDL.S16 R50, [R1+0x52] ;  /* 0x0000520001327983 */ /* 0x000f220000100600 */
        /* <DEDUP_REMOVED lines=12> */
[----:B------:R-:W-:Y:S01]  /*79a0*/  F2FP.F16.F32.PACK_AB R12, R12, R150 ;  /* 0x000000960c0c723e */ /* 0x000fe200000000ff */
[----:B------:R-:W-:-:S02]  /*79b0*/  IMAD.MOV.U32 R15, RZ, RZ, R79 ;  /* 0x000000ffff0f7224 */ /* 0x000fc400078e004f */
[----:B------:R-:W-:Y:S02]  /*79c0*/  IMAD.MOV.U32 R13, RZ, RZ, R48 ;  /* 0x000000ffff0d7224 */ /* 0x000fe400078e0030 */
[----:B------:R-:W-:Y:S02]  /*79d0*/  IMAD.MOV.U32 R77, RZ, RZ, R37 ;  /* 0x000000ffff4d7224 */ /* 0x000fe400078e0025 */
        /* <DEDUP_REMOVED lines=14> */
[----:B------:R-:W-:Y:S01]  /*7ac0*/  IMAD.MOV.U32 R14, RZ, RZ, R49 ;  /* 0x000000ffff0e7224 */ /* 0x000fe200078e0031 */
[----:B------:R-:W-:-:S07]  /*7ad0*/  MOV R78, R39 ;  /* 0x00000027004e7202 */ /* 0x000fce0000000f00 */
.L_x_2736:
[----:B------:R-:W-:Y:S05]  /*7ae0*/  BSYNC B3 ;  /* 0x0000000000037941 */ /* 0x000fea0003800000 */
.L_x_2735:
[----:B------:R-:W-:Y:S01]  /*7af0*/  LEA R36, P4, R4, R11, 0x1 ;  /* 0x0000000b04247211 */ /* 0x000fe200078808ff */
[----:B------:R-:W-:-:S03]  /*7b00*/  ULDC.64 UR4, c[0x0][0x208] ;  /* 0x0000820000047ab9 */ /* 0x000fc60000000a00 */
[----:B--2---:R-:W-:Y:S02]  /*7b10*/  LEA.HI.X R37, R4, R117, R111, 0x1, P4 ;  /* 0x0000007504257211 */ /* 0x004fe400020f0c6f */
[----:B------:R-:W-:-:S03]  /*7b20*/  ISETP.GE.AND P4, PT, R148, R134, PT ;  /* 0x000000869400720c */ /* 0x000fc60003f86270 */
[----:B----4-:R2:W-:Y:S10]  /*7b30*/  ST.E.128 desc[UR4][R36.64], R12 ;  /* 0x0000000c24007985 */ /* 0x0105f4000c101d04 */
[----:B--2---:R-:W-:-:S05]  /*7b40*/  @!P4 IMAD.WIDE R12, R148, 0x2, R116 ;  /* 0x00000002940cc825 */ /* 0x004fca00078e0274 */
[----:B---3--:R3:W-:Y:S02]  /*7b50*/  @!P4 ST.E.128 desc[UR4][R12.64], R76 ;  /* 0x0000004c0c00c985 */ /* 0x0087e4000c101d04 */
.L_x_2734:
[----:B------:R-:W-:Y:S05]  /*7b60*/  BSYNC B2 ;  /* 0x0000000000027941 */ /* 0x000fea0003800000 */
.L_x_2733:
        /* <DEDUP_REMOVED lines=24> */
[----:B------:R-:W5:Y:S04]  /*7cf0*/  LDL.LU.S16 R49, [R1+0x60] ;  /* 0x0000600001317983 */ /* 0x000f680000300600 */
        /* <DEDUP_REMOVED lines=92> */
[----:B------:R-:W-:-:S02]  /*82c0*/  IMAD.MOV.U32 R38, RZ, RZ, R35 ;  /* 0x000000ffff267224 */ /* 0x000fc400078e0023 */
[----:B------:R-:W-:-:S07]  /*82d0*/  IMAD.MOV.U32 R39, RZ, RZ, R51 ;  /* 0x000000ffff277224 */ /* 0x000fce00078e0033 */
.L_x_2740:
[----:B------:R-:W-:Y:S05]  /*82e0*/  BSYNC B3 ;  /* 0x0000000000037941 */ /* 0x000fea0003800000 */
.L_x_2739:
[----:B------:R-:W-:Y:S01]  /*82f0*/  LEA R32, P4, R5, R11, 0x1 ;  /* 0x0000000b05207211 */ /* 0x000fe200078808ff */
[----:B------:R-:W-:-:S03]  /*8300*/  ULDC.64 UR4, c[0x0][0x208] ;  /* 0x0000820000047ab9 */ /* 0x000fc60000000a00 */
[----:B--2---:R-:W-:Y:S02]  /*8310*/  LEA.HI.X R33, R5, R117, R110, 0x1, P4 ;  /* 0x0000007505217211 */ /* 0x004fe400020f0c6e */
[----:B------:R-:W-:-:S03]  /*8320*/  ISETP.GE.AND P4, PT, R48, R134, PT ;  /* 0x000000863000720c */ /* 0x000fc60003f86270 */
[----:B----4-:R2:W-:Y:S10]  /*8330*/  ST.E.128 desc[UR4][R32.64], R12 ;  /* 0x0000000c20007985 */ /* 0x0105f4000c101d04 */
[----:B--2---:R-:W-:-:S05]  /*8340*/  @!P4 IMAD.WIDE R12, R48, 0x2, R116 ;  /* 0x00000002300cc825 */ /* 0x004fca00078e0274 */
[----:B---3--:R4:W-:Y:S02]  /*8350*/  @!P4 ST.E.128 desc[UR4][R12.64], R36 ;  /* 0x000000240c00c985 */ /* 0x0089e4000c101d04 */
.L_x_2738:
[----:B------:R-:W-:Y:S05]  /*8360*/  BSYNC B2 ;  /* 0x0000000000027941 */ /* 0x000fea0003800000 */
.L_x_2737:
        /* <DEDUP_REMOVED lines=84> */
[----:B------:R-:W-:Y:S01]  /*88b0*/  MOV R15, R39 ;  /* 0x00000027000f7202 */ /* 0x000fe20000000f00 */
        /* <DEDUP_REMOVED lines=22> */
[----:B------:R-:W-:Y:S01]  /*8a20*/  MOV R12, R33 ;  /* 0x00000021000c7202 */ /* 0x000fe20000000f00 */
[----:B------:R-:W-:Y:S02]  /*8a30*/  IMAD.MOV.U32 R33, RZ, RZ, R37 ;  /* 0x000000ffff217224 */ /* 0x000fe400078e0025 */
[----:B------:R-:W-:-:S07]  /*8a40*/  IMAD.MOV.U32 R34, RZ, RZ, R31 ;  /* 0x000000ffff227224 */ /* 0x000fce00078e001f */
.L_x_2742:
[----:B------:R-:W-:Y:S05]  /*8a50*/  BSYNC B2 ;  /* 0x0000000000027941 */ /* 0x000fea0003800000 */
.L_x_2741:
[----:B------:R-:W-:Y:S01]  /*8a60*/  LEA R28, P4, R6, R11, 0x1 ;  /* 0x0000000b061c7211 */ /* 0x000fe200078808ff */
[----:B------:R-:W-:-:S03]  /*8a70*/  ULDC.64 UR4, c[0x0][0x208] ;  /* 0x0000820000047ab9 */ /* 0x000fc60000000a00 */
[----:B--2---:R-:W-:Y:S02]  /*8a80*/  LEA.HI.X R29, R6, R117, R109, 0x1, P4 ;  /* 0x00000075061d7211 */ /* 0x004fe400020f0c6d */
[----:B------:R-:W-:-:S03]  /*8a90*/  ISETP.GE.AND P4, PT, R36, R134, PT ;  /* 0x000000862400720c */ /* 0x000fc60003f86270 */
[----:B----4-:R2:W-:Y:S10]  /*8aa0*/  ST.E.128 desc[UR4][R28.64], R12 ;  /* 0x0000000c1c007985 */ /* 0x0105f4000c101d04 */
[----:B------:R-:W-:-:S05]  /*8ab0*/  @!P4 IMAD.WIDE R116, R36, 0x2, R116 ;  /* 0x000000022474c825 */ /* 0x000fca00078e0274 */
[----:B---3--:R2:W-:Y:S02]  /*8ac0*/  @!P4 ST.E.128 desc[UR4][R116.64], R32 ;  /* 0x000000207400c985 */ /* 0x0085e4000c101d04 */
.L_x_2732:
[----:B------:R-:W-:Y:S05]  /*8ad0*/  BSYNC B1 ;  /* 0x0000000000017941 */ /* 0x000fea0003800000 */
.L_x_2731:
[----:B------:R-:W-:-:S03]  /*8ae0*/  UMOV UR4, 0xffffffff ;  /* 0xffffffff00047882 */ /* 0x000fc60000000000 */
[----:B------:R-:W-:Y:S05]  /*8af0*/  BRA.DIV UR4, `(.L_x_2743) ;  /* 0x000001be04f07947 */ /* 0x000fea000b800000 */
[----:B-1----:R-:W1:Y:S04]  /*8b00*/  SHFL.IDX PT, R118, R118, 0x1, 0x1c1f ;  /* 0x003c1f0076767f89 */ /* 0x002e6800000e0000 */
[----:B------:R-:W0:Y:S02]  /*8b10*/  SHFL.IDX PT, R119, R119, 0x1, 0x1c1f ;  /* 0x003c1f0077777f89 */ /* 0x000e2400000e0000 */
.L_x_3040:
[----:B------:R-:W-:Y:S05]  /*8b20*/  @P5 BRA `(.L_x_2700) ;  /* 0x0000001c006c5947 */ /* 0x000fea0003800000 */
[----:B------:R-:W-:Y:S01]  /*8b30*/  ISETP.NE.AND P4, PT, R7, RZ, PT ;  /* 0x000000ff0700720c */ /* 0x000fe20003f85270 */
[----:B------:R-:W-:Y:S01]  /*8b40*/  BSSY B1, `(.L_x_2744) ;  /* 0x000007a000017945 */ /* 0x000fe20003800000 */
[----:B0-2---:R-:W-:Y:S02]  /*8b50*/  IMAD.MOV.U32 R32, RZ, RZ, R119 ;  /* 0x000000ffff207224 */ /* 0x005fe400078e0077 */
[----:B-1----:R-:W-:-:S09]  /*8b60*/  IMAD.MOV.U32 R33, RZ, RZ, R118 ;  /* 0x000000ffff217224 */ /* 0x002fd200078e0076 */
        /* <DEDUP_REMOVED lines=15> */
[----:B------:R-:W-:Y:S02]  /*8c60*/  IMAD.IADD R11, R12, 0x1, R11 ;  /* 0x000000010c0b7824 */ /* 0x000fe400078e020b */
[C---:B------:R-:W-:Y:S02]  /*8c70*/  IMAD R12, R18.reuse, 0x4800, R137 ;  /* 0x00004800120c7824 */ /* 0x040fe400078e0289 */
[----:B------:R-:W-:Y:S02]  /*8c80*/  IMAD R28, R18, 0x4800, R11 ;  /* 0x00004800121c7824 */ /* 0x000fe400078e020b */
[--C-:B------:R-:W-:Y:S02]  /*8c90*/  IMAD R12, R12, 0x2, R2.reuse ;  /* 0x000000020c0c7824 */ /* 0x100fe400078e0202 */
[----:B------:R-:W-:-:S04]  /*8ca0*/  IMAD R28, R28, 0x2, R2 ;  /* 0x000000021c1c7824 */ /* 0x000fc800078e0202 */
[----:B------:R-:W0:Y:S04]  /*8cb0*/  LDS.128 R12, [R12+0x18400] ;  /* 0x018400000c0c7984 */ /* 0x000e280000000c00 */
[----:B------:R-:W1:Y:S01]  /*8cc0*/  LDS.128 R28, [R28+0x18400] ;  /* 0x018400001c1c7984 */ /* 0x000e620000000c00 */
[----:B------:R-:W-:Y:S05]  /*8cd0*/  @P4 BRA `(.L_x_2747) ;  /* 0x0000000400604947 */ /* 0x000fea0003800000 */
[----:B0-----:R-:W-:Y:S01]  /*8ce0*/  MOV R11, R13 ;  /* 0x0000000d000b7202 */ /* 0x001fe20000000f00 */
        /* <DEDUP_REMOVED lines=15> */
[----:B------:R-:W-:Y:S01]  /*8de0*/  HADD2.F32 R13, -RZ, R29.H1_H1 ;  /* 0x3000001dff0d7230 */ /* 0x000fe20000004100 */
[----:B------:R-:W-:Y:S01]  /*8df0*/  SHF.R.U64 R62, R62, 0x10, R63 ;  /* 0x000000103e3e7819 */ /* 0x000fe2000000123f */
        /* <DEDUP_REMOVED lines=65> */
[----:B------:R-:W-:Y:S01]  /*9210*/  F2FP.F16.F32.PACK_AB R74, R74, R157 ;  /* 0x0000009d4a4a723e */ /* 0x000fe200000000ff */
[----:B------:R-:W-:Y:S01]  /*9220*/  IMAD.MOV.U32 R13, RZ, RZ, R29 ;  /* 0x000000ffff0d7224 */ /* 0x000fe200078e001d */
[----:B------:R-:W-:Y:S01]  /*9230*/  MOV R28, R72 ;  /* 0x00000048001c7202 */ /* 0x000fe20000000f00 */
[----:B------:R-:W-:Y:S02]  /*9240*/  IMAD.MOV.U32 R29, RZ, RZ, R11 ;  /* 0x000000ffff1d7224 */ /* 0x000fe400078e000b */
[----:B------:R-:W-:-:S07]  /*9250*/  IMAD.MOV.U32 R30, RZ, RZ, R74 ;  /* 0x000000ffff1e7224 */ /* 0x000fce00078e004a */
.L_x_2747:
[----:B------:R-:W-:Y:S05]  /*9260*/  BSYNC B2 ;  /* 0x0000000000027941 */ /* 0x000fea0003800000 */
.L_x_2746:
[----:B------:R-:W-:Y:S01]  /*9270*/  ISETP.GE.AND P5, PT, R36, R134, PT ;  /* 0x000000862400720c */ /* 0x000fe20003fa6270 */
[----:B------:R-:W-:Y:S01]  /*9280*/  ULDC.64 UR4, c[0x0][0x208] ;  /* 0x0000820000047ab9 */ /* 0x000fe20000000a00 */
[----:B------:R-:W-:-:S04]  /*9290*/  LEA R34, P4, R4, R119, 0x1 ;  /* 0x0000007704227211 */ /* 0x000fc800078808ff */
[----:B------:R-:W-:-:S05]  /*92a0*/  LEA.HI.X R35, R4, R118, R111, 0x1, P4 ;  /* 0x0000007604237211 */ /* 0x000fca00020f0c6f */
[----:B0-----:R0:W-:Y:S02]  /*92b0*/  ST.E.128 desc[UR4][R34.64], R12 ;  /* 0x0000000c22007985 */ /* 0x0011e4000c101d04 */
[----:B------:R-:W-:-:S05]  /*92c0*/  @!P5 IMAD.WIDE R36, R36, 0x2, R32 ;  /* 0x000000022424d825 */ /* 0x000fca00078e0220 */
[----:B-1----:R0:W-:Y:S02]  /*92d0*/  @!P5 ST.E.128 desc[UR4][R36.64], R28 ;  /* 0x0000001c2400d985 */ /* 0x0021e4000c101d04 */
.L_x_2745:
[----:B------:R-:W-:Y:S05]  /*92e0*/  BSYNC B1 ;  /* 0x0000000000017941 */ /* 0x000fea0003800000 */
.L_x_2744:
[----:B------:R-:W-:Y:S01]  /*92f0*/  ISETP.NE.AND P4, PT, R20, RZ, PT ;  /* 0x000000ff1400720c */ /* 0x000fe20003f85270 */
[----:B------:R-:W-:-:S12]  /*9300*/  BSSY B1, `(.L_x_2748) ;  /* 0x0000071000017945 */ /* 0x000fd80003800000 */
[----:B------:R-:W-:Y:S05]  /*9310*/  @!P4 BRA `(.L_x_2749) ;  /* 0x0000000400bcc947 */ /* 0x000fea0003800000 */
[----:B---3--:R-:W-:Y:S01]  /*9320*/  SEL R11, R124, R136, !P2 ;  /* 0x000000887c0b7207 */ /* 0x008fe20005000000 */
[----:B------:R-:W-:Y:S01]  /*9330*/  BSSY B2, `(.L_x_2750) ;  /* 0x000006a000027945 */ /* 0x000fe20003800000 */
[----:B0-----:R-:W-:Y:S02]  /*9340*/  SHF.R.U32.HI R14, RZ, 0x3, R177 ;  /* 0x00000003ff0e7819 */ /* 0x001fe400000116b1 */
[----:B----4-:R-:W-:Y:S02]  /*9350*/  SHF.R.S32.HI R12, RZ, 0x1f, R11 ;  /* 0x0000001fff0c7819 */ /* 0x010fe4000001140b */
[C---:B------:R-:W-:Y:S02]  /*9360*/  LEA R34, P5, R5.reuse, R119, 0x1 ;  /* 0x0000007705227211 */ /* 0x040fe400078a08ff */
[----:B------:R-:W-:Y:S02]  /*9370*/  LEA.HI R11, R12, R11, RZ, 0x4 ;  /* 0x0000000b0c0b7211 */ /* 0x000fe400078f20ff */
[----:B------:R-:W-:-:S02]  /*9380*/  LEA.HI.X R35, R5, R118, R110, 0x1, P5 ;  /* 0x0000007605237211 */ /* 0x000fc400028f0c6e */
[----:B------:R-:W-:Y:S02]  /*9390*/  LEA.HI.SX32 R11, R11, R114, 0x1c ;  /* 0x000000720b0b7211 */ /* 0x000fe400078fe2ff */
[----:B------:R-:W-:Y:S02]  /*93a0*/  ISETP.GE.AND P5, PT, R163, R123, PT ;  /* 0x0000007ba300720c */ /* 0x000fe40003fa6270 */
[----:B------:R-:W-:Y:S02]  /*93b0*/  SHF.R.S32.HI R12, RZ, 0x1f, R11 ;  /* 0x0000001fff0c7819 */ /* 0x000fe4000001140b */
[----:B------:R-:W-:Y:S02]  /*93c0*/  SHF.L.U32 R37, R11, 0x3, RZ ;  /* 0x000000030b257819 */ /* 0x000fe400000006ff */
[----:B------:R-:W-:Y:S02]  /*93d0*/  LEA.HI R12, R12, R11, RZ, 0x3 ;  /* 0x0000000b0c0c7211 */ /* 0x000fe400078f18ff */
[----:B------:R-:W-:-:S02]  /*93e0*/  LOP3.LUT R11, R177, 0x38, R37, 0xf8, !PT ;  /* 0x00000038b10b7812 */ /* 0x000fc400078ef825 */
[----:B------:R-:W-:Y:S02]  /*93f0*/  SHF.R.S32.HI R13, RZ, 0x3, R12 ;  /* 0x00000003ff0d7819 */ /* 0x000fe4000001140c */
[----:B------:R-:W-:Y:S02]  /*9400*/  LOP3.LUT R11, R11, R14, RZ, 0x3c, !PT ;  /* 0x0000000e0b0b7212 */ /* 0x000fe400078e3cff */
[----:B------:R-:W-:Y:S01]  /*9410*/  ISETP.GE.AND P4, PT, R37, R134, PT ;  /* 0x000000862500720c */ /* 0x000fe20003f86270 */
[----:B------:R-:W-:-:S04]  /*9420*/  IMAD R12, R13, 0x1800, R184 ;  /* 0x000018000d0c7824 */ /* 0x000fc800078e02b8 */
[----:B------:R-:W-:Y:S02]  /*9430*/  IMAD.IADD R13, R12, 0x1, R11 ;  /* 0x000000010c0d7824 */ /* 0x000fe400078e020b */
[C---:B------:R-:W-:Y:S02]  /*9440*/  IMAD R11, R18.reuse, 0x4800, R133 ;  /* 0x00004800120b7824 */ /* 0x040fe400078e0285 */
[----:B------:R-:W-:Y:S02]  /*9450*/  IMAD R13, R18, 0x4800, R13 ;  /* 0x00004800120d7824 */ /* 0x000fe400078e020d */
[--C-:B------:R-:W-:Y:S02]  /*9460*/  IMAD R11, R11, 0x2, R2.reuse ;  /* 0x000000020b0b7824 */ /* 0x100fe400078e0202 */
[----:B------:R-:W-:Y:S02]  /*9470*/  IMAD R28, R13, 0x2, R2 ;  /* 0x000000020d1c7824 */ /* 0x000fe400078e0202 */
[----:B------:R-:W-:Y:S01]  /*9480*/  @!P4 IMAD.WIDE R36, R37, 0x2, R32 ;  /* 0x000000022524c825 */ /* 0x000fe200078e0220 */
[----:B------:R0:W1:Y:S04]  /*9490*/  LDS.128 R12, [R11+0x18400] ;  /* 0x018400000b0c7984 */ /* 0x0000680000000c00 */
[----:B------:R-:W2:Y:S01]  /*94a0*/  LDS.128 R28, [R28+0x18400] ;  /* 0x018400001c1c7984 */ /* 0x000ea20000000c00 */
[----:B------:R-:W-:Y:S05]  /*94b0*/  @P5 BRA `(.L_x_2751) ;  /* 0x0000000400445947 */ /* 0x000fea0003800000 */
[--C-:B------:R-:W-:Y:S01]  /*94c0*/  SHF.R.U64 R38, R68, 0x10, R69.reuse ;  /* 0x0000001044267819 */ /* 0x100fe20000001245 */
[----:B------:R-:W-:Y:S01]  /*94d0*/  HADD2.F32 R41, -RZ, R154.H1_H1 ;  /* 0x3000009aff297230 */ /* 0x000fe20000004100 */
[----:B------:R-:W-:Y:S01]  /*94e0*/  SHF.R.U32.HI R68, RZ, 0x10, R69 ;  /* 0x00000010ff447819 */ /* 0x000fe20000011645 */
[----:B--2---:R-:W-:Y:S01]  /*94f0*/  HADD2.F32 R42, -RZ, R29.H0_H0 ;  /* 0x2000001dff2a7230 */ /* 0x004fe20000004100 */
[--C-:B0-----:R-:W-:Y:S01]  /*9500*/  SHF.R.U64 R11, R56, 0x10, R57.reuse ;  /* 0x00000010380b7819 */ /* 0x101fe20000001239 */
[----:B------:R-:W-:Y:S01]  /*9510*/  HADD2.F32 R43, -RZ, R146.H1_H1 ;  /* 0x30000092ff2b7230 */ /* 0x000fe20000004100 */
[----:B------:R-:W-:Y:S01]  /*9520*/  SHF.R.U32.HI R56, RZ, 0x10, R57 ;  /* 0x00000010ff387819 */ /* 0x000fe20000011639 */
[----:B-1----:R-:W-:Y:S01]  /*9530*/  HADD2.F32 R44, -RZ, R13.H0_H0 ;  /* 0x2000000dff2c7230 */ /* 0x002fe20000004100 */
[----:B------:R-:W-:Y:S01]  /*9540*/  SHF.R.U64 R40, R70, 0x10, R71 ;  /* 0x0000001046287819 */ /* 0x000fe20000001247 */
[----:B------:R-:W-:Y:S02]  /*9550*/  HADD2.F32 R45, -RZ, R29.H1_H1 ;  /* 0x3000001dff2d7230 */ /* 0x000fe40000004100 */
[----:B------:R-:W-:Y:S01]  /*9560*/  FMUL.FTZ R29, R42, R41 ;  /* 0x000000292a1d7220 */ /* 0x000fe20000410000 */
[----:B------:R-:W-:-:S02]  /*9570*/  HADD2.F32 R68, -RZ, R68.H0_H0 ;  /* 0x20000044ff447230 */ /* 0x000fc40000004100 */
[C---:B------:R-:W-:Y:S01]  /*9580*/  FMUL.FTZ R41, R44.reuse, R41 ;  /* 0x000000292c297220 */ /* 0x040fe20000410000 */
[----:B------:R-:W-:Y:S02]  /*9590*/  HADD2.F32 R13, -RZ, R13.H1_H1 ;  /* 0x3000000dff0d7230 */ /* 0x000fe40000004100 */
[-C--:B------:R-:W-:Y:S01]  /*95a0*/  FFMA.FTZ R29, R44, R43.reuse, -R29 ;  /* 0x0000002b2c1d7223 */ /* 0x080fe2000001081d */
[----:B------:R-:W-:Y:S02]  /*95b0*/  HADD2.F32 R56, -RZ, R56.H0_H0 ;  /* 0x20000038ff387230 */ /* 0x000fe40000004100 */
[-C--:B------:R-:W-:Y:S01]  /*95c0*/  FMUL.FTZ R44, R45, R68.reuse ;  /* 0x000000442d2c7220 */ /* 0x080fe20000410000 */
[----:B------:R-:W-:Y:S01]  /*95d0*/  SHF.R.U32.HI R70, RZ, 0x10, R71 ;  /* 0x00000010ff467819 */ /* 0x000fe20000011647 */
[----:B------:R-:W-:Y:S01]  /*95e0*/  FMUL.FTZ R68, R13, R68 ;  /* 0x000000440d447220 */ /* 0x000fe20000410000 */
[----:B------:R-:W-:Y:S01]  /*95f0*/  FFMA.FTZ R41, R42, R43, R41 ;  /* 0x0000002b2a297223 */ /* 0x000fe20000010029 */
[----:B------:R-:W-:Y:S01]  /*9600*/  SHF.R.U64 R39, R58, 0x10, R59 ;  /* 0x000000103a277819 */ /* 0x000fe2000000123b */
[----:B------:R-:W-:-:S02]  /*9610*/  HADD2.F32 R43, -RZ, R31.H0_H0 ;  /* 0x2000001fff2b7230 */ /* 0x000fc40000004100 */
[-C--:B------:R-:W-:Y:S01]  /*9620*/  FFMA.FTZ R68, R45, R56.reuse, R68 ;  /* 0x000000382d447223 */ /* 0x080fe20000010044 */
[----:B------:R-:W-:Y:S01]  /*9630*/  HADD2.F32 R45, -RZ, R31.H1_H1 ;  /* 0x3000001fff2d7230 */ /* 0x000fe20000004100 */
[----:B------:R-:W-:Y:S01]  /*9640*/  SHF.R.U32.HI R58, RZ, 0x10, R59 ;  /* 0x00000010ff3a7819 */ /* 0x000fe2000001163b */
[----:B------:R-:W-:Y:S02]  /*9650*/  HADD2.F32 R42, -RZ, R147.H1_H1 ;  /* 0x30000093ff2a7230 */ /* 0x000fe40000004100 */
[----:B------:R-:W-:Y:S01]  /*9660*/  FFMA.FTZ R44, R13, R56, -R44 ;  /* 0x000000380d2c7223 */ /* 0x000fe2000001082c */
[--C-:B------:R-:W-:Y:S02]  /*9670*/  HADD2.F32 R31, -RZ, R15.reuse.H0_H0 ;  /* 0x2000000fff1f7230 */ /* 0x100fe40000004100 */
[----:B------:R-:W-:Y:S02]  /*9680*/  HADD2.F32 R70, -RZ, R70.H0_H0 ;  /* 0x20000046ff467230 */ /* 0x000fe40000004100 */
[----:B------:R-:W-:Y:S01]  /*9690*/  FMUL.FTZ R46, R43, R42 ;  /* 0x0000002a2b2e7220 */ /* 0x000fe20000410000 */
[----:B------:R-:W-:-:S02]  /*96a0*/  HADD2.F32 R15, -RZ, R15.H1_H1 ;  /* 0x3000000fff0f7230 */ /* 0x000fc40000004100 */
[----:B------:R-:W-:Y:S01]  /*96b0*/  FMUL.FTZ R47, R31, R42 ;  /* 0x0000002a1f2f7220 */ /* 0x000fe20000410000 */
[----:B------:R-:W-:Y:S02]  /*96c0*/  HADD2.F32 R58, -RZ, R58.H0_H0 ;  /* 0x2000003aff3a7230 */ /* 0x000fe40000004100 */
[-C--:B------:R-:W-:Y:S01]  /*96d0*/  FMUL.FTZ R42, R45, R70.reuse ;  /* 0x000000462d2a7220 */ /* 0x080fe20000410000 */
[----:B------:R-:W-:Y:S02]  /*96e0*/  HADD2.F32 R13, -RZ, R145.H1_H1 ;  /* 0x30000091ff0d7230 */ /* 0x000fe40000004100 */
[C---:B------:R-:W-:Y:S01]  /*96f0*/  FMUL.FTZ R70, R15.reuse, R70 ;  /* 0x000000460f467220 */ /* 0x040fe20000410000 */
[----:B------:R-:W-:Y:S02]  /*9700*/  HADD2.F32 R38, -RZ, R38.H0_H0 ;  /* 0x20000026ff267230 */ /* 0x000fe40000004100 */
[----:B------:R-:W-:Y:S01]  /*9710*/  FFMA.FTZ R42, R15, R58, -R42 ;  /* 0x0000003a0f2a7223 */ /* 0x000fe2000001082a */
[----:B------:R-:W-:-:S02]  /*9720*/  HADD2.F32 R15, -RZ, R28.H0_H0 ;  /* 0x2000001cff0f7230 */ /* 0x000fc40000004100 */
[-C--:B------:R-:W-:Y:S01]  /*9730*/  FFMA.FTZ R46, R31, R13.reuse, -R46 ;  /* 0x0000000d1f2e7223 */ /* 0x080fe2000001082e */
[----:B------:R-:W-:Y:S01]  /*9740*/  FFMA.FTZ R47, R43, R13, R47 ;  /* 0x0000000d2b2f7223 */ /* 0x000fe2000001002f */
[----:B------:R-:W-:Y:S02]  /*9750*/  HADD2.F32 R13, -RZ, R12.H0_H0 ;  /* 0x2000000cff0d7230 */ /* 0x000fe40000004100 */
[----:B------:R-:W-:Y:S01]  /*9760*/  FFMA.FTZ R70, R45, R58, R70 ;  /* 0x0000003a2d467223 */ /* 0x000fe20000010046 */
[----:B------:R-:W-:Y:S02]  /*9770*/  HADD2.F32 R28, -RZ, R28.H1_H1 ;  /* 0x3000001cff1c7230 */ /* 0x000fe40000004100 */
[----:B------:R-:W-:Y:S02]  /*9780*/  HADD2.F32 R154, -RZ, R154.H0_H0 ;  /* 0x2000009aff9a7230 */ /* 0x000fe40000004100 */
[----:B------:R-:W-:Y:S02]  /*9790*/  HADD2.F32 R12, -RZ, R12.H1_H1 ;  /* 0x3000000cff0c7230 */ /* 0x000fe40000004100 */
[----:B------:R-:W-:Y:S01]  /*97a0*/  FMUL.FTZ R43, R28, R38 ;  /* 0x000000261c2b7220 */ /* 0x000fe20000410000 */
[----:B------:R-:W-:-:S02]  /*97b0*/  HADD2.F32 R31, -RZ, R11.H0_H0 ;  /* 0x2000000bff1f7230 */ /* 0x000fc40000004100 */
[----:B------:R-:W-:Y:S01]  /*97c0*/  FMUL.FTZ R11, R15, R154 ;  /* 0x0000009a0f0b7220 */ /* 0x000fe20000410000 */
[----:B------:R-:W-:Y:S02]  /*97d0*/  HADD2.F32 R146, -RZ, R146.H0_H0 ;  /* 0x20000092ff927230 */ /* 0x000fe40000004100 */
[C---:B------:R-:W-:Y:S01]  /*97e0*/  FMUL.FTZ R38, R12.reuse, R38 ;  /* 0x000000260c267220 */ /* 0x040fe20000410000 */
[C---:B------:R-:W-:Y:S01]  /*97f0*/  FMUL.FTZ R154, R13.reuse, R154 ;  /* 0x0000009a0d9a7220 */ /* 0x040fe20000410000 */
[-C--:B------:R-:W-:Y:S01]  /*9800*/  FFMA.FTZ R12, R12, R31.reuse, -R43 ;  /* 0x0000001f0c0c7223 */ /* 0x080fe2000001082b */
[----:B------:R-:W-:Y:S02]  /*9810*/  HADD2.F32 R147, -RZ, R147.H0_H0 ;  /* 0x20000093ff937230 */ /* 0x000fe40000004100 */
[-C--:B------:R-:W-:Y:S01]  /*9820*/  FFMA.FTZ R11, R13, R146.reuse, -R11 ;  /* 0x000000920d0b7223 */ /* 0x080fe2000001080b */
[----:B------:R-:W-:Y:S01]  /*9830*/  FFMA.FTZ R31, R28, R31, R38 ;  /* 0x0000001f1c1f7223 */ /* 0x000fe20000010026 */
[----:B------:R-:W-:Y:S01]  /*9840*/  FFMA.FTZ R154, R15, R146, R154 ;  /* 0x000000920f9a7223 */ /* 0x000fe2000001009a */
[----:B------:R-:W-:Y:S01]  /*9850*/  HADD2.F32 R40, -RZ, R40.H0_H0 ;  /* 0x20000028ff287230 */ /* 0x000fe20000004100 */
[----:B------:R-:W-:Y:S01]  /*9860*/  F2FP.F16.F32.PACK_AB R47, R70, R47 ;  /* 0x0000002f462f723e */ /* 0x000fe200000000ff */
[--C-:B------:R-:W-:Y:S01]  /*9870*/  HADD2.F32 R38, -RZ, R30.reuse.H0_H0 ;  /* 0x2000001eff267230 */ /* 0x100fe20000004100 */
[----:B------:R-:W-:Y:S01]  /*9880*/  F2FP.F16.F32.PACK_AB R12, R12, R11 ;  /* 0x0000000b0c0c723e */ /* 0x000fe200000000ff */
[----:B------:R-:W-:-:S02]  /*9890*/  HADD2.F32 R13, -RZ, R30.H1_H1 ;  /* 0x3000001eff0d7230 */ /* 0x000fc40000004100 */
[--C-:B------:R-:W-:Y:S02]  /*98a0*/  HADD2.F32 R28, -RZ, R14.reuse.H0_H0 ;  /* 0x2000000eff1c7230 */ /* 0x100fe40000004100 */
[----:B------:R-:W-:Y:S02]  /*98b0*/  HADD2.F32 R15, -RZ, R14.H1_H1 ;  /* 0x3000000eff0f7230 */ /* 0x000fe40000004100 */
[-C--:B------:R-:W-:Y:S01]  /*98c0*/  FMUL.FTZ R30, R13, R40.reuse ;  /* 0x000000280d1e7220 */ /* 0x080fe20000410000 */
[----:B------:R-:W-:Y:S02]  /*98d0*/  HADD2.F32 R145, -RZ, R145.H0_H0 ;  /* 0x20000091ff917230 */ /* 0x000fe40000004100 */
[----:B------:R-:W-:Y:S02]  /*98e0*/  HADD2.F32 R14, -RZ, R39.H0_H0 ;  /* 0x20000027ff0e7230 */ /* 0x000fe40000004100 */
[-C--:B------:R-:W-:Y:S01]  /*98f0*/  FMUL.FTZ R39, R38, R147.reuse ;  /* 0x0000009326277220 */ /* 0x080fe20000410000 */
[----:B------:R-:W-:Y:S01]  /*9900*/  FMUL.FTZ R147, R28, R147 ;  /* 0x000000931c937220 */ /* 0x000fe20000410000 */
[----:B------:R-:W-:-:S02]  /*9910*/  FMUL.FTZ R40, R15, R40 ;  /* 0x000000280f287220 */ /* 0x000fc40000410000 */
[-C--:B------:R-:W-:Y:S01]  /*9920*/  FFMA.FTZ R39, R28, R145.reuse, -R39 ;  /* 0x000000911c277223 */ /* 0x080fe20000010827 */
[-C--:B------:R-:W-:Y:S01]  /*9930*/  FFMA.FTZ R30, R15, R14.reuse, -R30 ;  /* 0x0000000e0f1e7223 */ /* 0x080fe2000001081e */
[----:B------:R-:W-:Y:S01]  /*9940*/  FFMA.FTZ R147, R38, R145, R147 ;  /* 0x0000009126937223 */ /* 0x000fe20000010093 */
[----:B------:R-:W-:Y:S01]  /*9950*/  FFMA.FTZ R40, R13, R14, R40 ;  /* 0x0000000e0d287223 */ /* 0x000fe20000010028 */
[----:B------:R-:W-:Y:S02]  /*9960*/  F2FP.F16.F32.PACK_AB R13, R44, R29 ;  /* 0x0000001d2c0d723e */ /* 0x000fe400000000ff */
[----:B------:R-:W-:Y:S02]  /*9970*/  F2FP.F16.F32.PACK_AB R28, R31, R154 ;  /* 0x0000009a1f1c723e */ /* 0x000fe400000000ff */
[----:B------:R-:W-:Y:S02]  /*9980*/  F2FP.F16.F32.PACK_AB R14, R30, R39 ;  /* 0x000000271e0e723e */ /* 0x000fe400000000ff */
[----:B------:R-:W-:-:S02]  /*9990*/  F2FP.F16.F32.PACK_AB R15, R42, R46 ;  /* 0x0000002e2a0f723e */ /* 0x000fc400000000ff */
[----:B------:R-:W-:Y:S02]  /*99a0*/  F2FP.F16.F32.PACK_AB R29, R68, R41 ;  /* 0x00000029441d723e */ /* 0x000fe400000000ff */
[----:B------:R-:W-:Y:S02]  /*99b0*/  F2FP.F16.F32.PACK_AB R30, R40, R147 ;  /* 0x00000093281e723e */ /* 0x000fe400000000ff */
[----:B------:R-:W-:-:S07]  /*99c0*/  MOV R31, R47 ;  /* 0x0000002f001f7202 */ /* 0x000fce0000000f00 */
.L_x_2751:
[----:B------:R-:W-:Y:S05]  /*99d0*/  BSYNC B2 ;  /* 0x0000000000027941 */ /* 0x000fea0003800000 */
.L_x_2750:
[----:B------:R-:W-:Y:S02]  /*99e0*/  ULDC.64 UR4, c[0x0][0x208] ;  /* 0x0000820000047ab9 */ /* 0x000fe40000000a00 */
[----:B-1----:R1:W-:Y:S04]  /*99f0*/  ST.E.128 desc[UR4][R34.64], R12 ;  /* 0x0000000c22007985 */ /* 0x0023e8000c101d04 */
[----:B--2---:R1:W-:Y:S02]  /*9a00*/  @!P4 ST.E.128 desc[UR4][R36.64], R28 ;  /* 0x0000001c2400c985 */ /* 0x0043e4000c101d04 */
.L_x_2749:
[----:B------:R-:W-:Y:S05]  /*9a10*/  BSYNC B1 ;  /* 0x0000000000017941 */ /* 0x000fea0003800000 */
.L_x_2748:
[----:B------:R-:W-:-:S13]  /*9a20*/  ISETP.NE.AND P4, PT, R21, RZ, PT ;  /* 0x000000ff1500720c */ /* 0x000fda0003f85270 */
[----:B------:R-:W-:Y:S05]  /*9a30*/  @!P4 BRA `(.L_x_2700) ;  /* 0x0000000c00a8c947 */ /* 0x000fea0003800000 */
[----:B------:R-:W-:Y:S01]  /*9a40*/  SEL R136, R124, R136, !P1 ;  /* 0x000000887c887207 */ /* 0x000fe20004800000 */
[----:B------:R-:W-:Y:S01]  /*9a50*/  BSSY B1, `(.L_x_2752) ;  /* 0x000006a000017945 */ /* 0x000fe20003800000 */
[----:B01----:R-:W-:Y:S02]  /*9a60*/  SHF.R.U32.HI R14, RZ, 0x3, R177 ;  /* 0x00000003ff0e7819 */ /* 0x003fe400000116b1 */
[----:B---3--:R-:W-:Y:S02]  /*9a70*/  SHF.R.S32.HI R11, RZ, 0x1f, R136 ;  /* 0x0000001fff0b7819 */ /* 0x008fe40000011488 */
[----:B------:R-:W-:Y:S02]  /*9a80*/  ISETP.GE.AND P5, PT, R164, R123, PT ;  /* 0x0000007ba400720c */ /* 0x000fe40003fa6270 */
[----:B------:R-:W-:Y:S02]  /*9a90*/  LEA.HI R136, R11, R136, RZ, 0x4 ;  /* 0x000000880b887211 */ /* 0x000fe400078f20ff */
[----:B------:R-:W-:-:S02]  /*9aa0*/  LEA R34, P4, R6, R119, 0x1 ;  /* 0x0000007706227211 */ /* 0x000fc400078808ff */
[----:B------:R-:W-:Y:S02]  /*9ab0*/  LEA.HI.SX32 R136, R136, R113, 0x1c ;  /* 0x0000007188887211 */ /* 0x000fe400078fe2ff */
[----:B------:R-:W-:Y:S02]  /*9ac0*/  LEA.HI.X R35, R6, R118, R109, 0x1, P4 ;  /* 0x0000007606237211 */ /* 0x000fe400020f0c6d */
[----:B------:R-:W-:-:S04]  /*9ad0*/  SHF.R.S32.HI R11, RZ, 0x1f, R136 ;  /* 0x0000001fff0b7819 */ /* 0x000fc80000011488 */
[----:B----4-:R-:W-:Y:S01]  /*9ae0*/  LEA.HI R12, R11, R136, RZ, 0x3 ;  /* 0x000000880b0c7211 */ /* 0x010fe200078f18ff */
[----:B------:R-:W-:-:S03]  /*9af0*/  IMAD.SHL.U32 R11, R136, 0x8, RZ ;  /* 0x00000008880b7824 */ /* 0x000fc600078e00ff */
[----:B------:R-:W-:Y:S02]  /*9b00*/  SHF.R.S32.HI R13, RZ, 0x3, R12 ;  /* 0x00000003ff0d7819 */ /* 0x000fe4000001140c */
[----:B------:R-:W-:-:S03]  /*9b10*/  LOP3.LUT R12, R177, 0x38, R11, 0xf8, !PT ;  /* 0x00000038b10c7812 */ /* 0x000fc600078ef80b */
[----:B------:R-:W-:Y:S01]  /*9b20*/  IMAD R13, R13, 0x1800, R184 ;  /* 0x000018000d0d7824 */ /* 0x000fe200078e02b8 */
[----:B------:R-:W-:-:S05]  /*9b30*/  LOP3.LUT R12, R12, R14, RZ, 0x3c, !PT ;  /* 0x0000000e0c0c7212 */ /* 0x000fca00078e3cff */
[----:B------:R-:W-:Y:S02]  /*9b40*/  IMAD.IADD R15, R13, 0x1, R12 ;  /* 0x000000010d0f7824 */ /* 0x000fe400078e020c */
[C---:B------:R-:W-:Y:S02]  /*9b50*/  IMAD R13, R18.reuse, 0x4800, R132 ;  /* 0x00004800120d7824 */ /* 0x040fe400078e0284 */
[----:B------:R-:W-:Y:S02]  /*9b60*/  IMAD R15, R18, 0x4800, R15 ;  /* 0x00004800120f7824 */ /* 0x000fe400078e020f */
[----:B------:R-:W-:-:S03]  /*9b70*/  IMAD R13, R13, 0x2, R2 ;  /* 0x000000020d0d7824 */ /* 0x000fc600078e0202 */
[----:B------:R-:W-:-:S03]  /*9b80*/  LEA R28, R15, R2, 0x1 ;  /* 0x000000020f1c7211 */ /* 0x000fc600078e08ff */
[----:B------:R-:W0:Y:S04]  /*9b90*/  LDS.128 R12, [R13+0x18400] ;  /* 0x018400000d0c7984 */ /* 0x000e280000000c00 */
[----:B------:R-:W1:Y:S01]  /*9ba0*/  LDS.128 R28, [R28+0x18400] ;  /* 0x018400001c1c7984 */ /* 0x000e620000000c00 */
[----:B------:R-:W-:Y:S05]  /*9bb0*/  @P5 BRA `(.L_x_2753) ;  /* 0x00000004004c5947 */ /* 0x000fea0003800000 */
[----:B------:R-:W-:Y:S01]  /*9bc0*/  SHF.R.U32.HI R45, RZ, 0x10, R65 ;  /* 0x00000010ff2d7819 */ /* 0x000fe20000011641 */
[----:B-1----:R-:W-:Y:S01]  /*9bd0*/  IMAD.MOV.U32 R40, RZ, RZ, R29 ;  /* 0x000000ffff287224 */ /* 0x002fe200078e001d */
[----:B------:R-:W-:Y:S01]  /*9be0*/  SHF.R.U64 R36, R52, 0x10, R53 ;  /* 0x0000001034247819 */ /* 0x000fe20000001235 */
[----:B0-----:R-:W-:Y:S01]  /*9bf0*/  IMAD.MOV.U32 R29, RZ, RZ, R15 ;  /* 0x000000ffff1d7224 */ /* 0x001fe200078e000f */
[----:B------:R-:W-:Y:S01]  /*9c00*/  SHF.R.U32.HI R52, RZ, 0x10, R53 ;  /* 0x00000010ff347819 */ /* 0x000fe20000011635 */
[----:B------:R-:W-:Y:S01]  /*9c10*/  HADD2.F32 R46, -RZ, R144.H1_H1 ;  /* 0x30000090ff2e7230 */ /* 0x000fe20000004100 */
[--C-:B------:R-:W-:Y:S01]  /*9c20*/  SHF.R.U64 R39, R66, 0x10, R67.reuse ;  /* 0x0000001042277819 */ /* 0x100fe20000001243 */
[--C-:B------:R-:W-:Y:S01]  /*9c30*/  HADD2.F32 R41, -RZ, R40.reuse.H0_H0 ;  /* 0x20000028ff297230 */ /* 0x100fe20000004100 */
[----:B------:R-:W-:Y:S01]  /*9c40*/  SHF.R.U32.HI R66, RZ, 0x10, R67 ;  /* 0x00000010ff427819 */ /* 0x000fe20000011643 */
[----:B------:R-:W-:Y:S01]  /*9c50*/  HADD2.F32 R42, -RZ, R40.H1_H1 ;  /* 0x30000028ff2a7230 */ /* 0x000fe20000004100 */
[----:B------:R-:W-:Y:S01]  /*9c60*/  SHF.R.U64 R37, R54, 0x10, R55 ;  /* 0x0000001036257819 */ /* 0x000fe20000001237 */
[----:B------:R-:W-:-:S02]  /*9c70*/  HADD2.F32 R45, -RZ, R45.H0_H0 ;  /* 0x2000002dff2d7230 */ /* 0x000fc40000004100 */
[-C--:B------:R-:W-:Y:S01]  /*9c80*/  FMUL.FTZ R48, R41, R46.reuse ;  /* 0x0000002e29307220 */ /* 0x080fe20000410000 */
[--C-:B------:R-:W-:Y:S01]  /*9c90*/  HADD2.F32 R15, -RZ, R13.reuse.H0_H0 ;  /* 0x2000000dff0f7230 */ /* 0x100fe20000004100 */
[----:B------:R-:W-:Y:S01]  /*9ca0*/  SHF.R.U32.HI R54, RZ, 0x10, R55 ;  /* 0x00000010ff367819 */ /* 0x000fe20000011637 */
[----:B------:R-:W-:Y:S02]  /*9cb0*/  HADD2.F32 R40, -RZ, R13.H1_H1 ;  /* 0x3000000dff287230 */ /* 0x000fe40000004100 */
[-C--:B------:R-:W-:Y:S01]  /*9cc0*/  FMUL.FTZ R47, R42, R45.reuse ;  /* 0x0000002d2a2f7220 */ /* 0x080fe20000410000 */
[----:B------:R-:W-:Y:S02]  /*9cd0*/  HADD2.F32 R44, -RZ, R142.H1_H1 ;  /* 0x3000008eff2c7230 */ /* 0x000fe40000004100 */
[----:B------:R-:W-:Y:S01]  /*9ce0*/  FMUL.FTZ R46, R15, R46 ;  /* 0x0000002e0f2e7220 */ /* 0x000fe20000410000 */
[----:B------:R-:W-:Y:S02]  /*9cf0*/  HADD2.F32 R43, -RZ, R52.H0_H0 ;  /* 0x20000034ff2b7230 */ /* 0x000fe40000004100 */
[----:B------:R-:W-:Y:S01]  /*9d00*/  FMUL.FTZ R45, R40, R45 ;  /* 0x0000002d282d7220 */ /* 0x000fe20000410000 */
[----:B------:R-:W-:-:S02]  /*9d10*/  HADD2.F32 R50, -RZ, R143.H1_H1 ;  /* 0x3000008fff327230 */ /* 0x000fc40000004100 */
[-C--:B------:R-:W-:Y:S01]  /*9d20*/  FFMA.FTZ R13, R15, R44.reuse, -R48 ;  /* 0x0000002c0f0d7223 */ /* 0x080fe20000010830 */
[----:B------:R-:W-:Y:S01]  /*9d30*/  FFMA.FTZ R15, R41, R44, R46 ;  /* 0x0000002c290f7223 */ /* 0x000fe2000001002e */
[-C--:B------:R-:W-:Y:S01]  /*9d40*/  FFMA.FTZ R42, R42, R43.reuse, R45 ;  /* 0x0000002b2a2a7223 */ /* 0x080fe2000001002d */
[--C-:B------:R-:W-:Y:S02]  /*9d50*/  HADD2.F32 R41, -RZ, R31.reuse.H0_H0 ;  /* 0x2000001fff297230 */ /* 0x100fe40000004100 */
[----:B------:R-:W-:Y:S01]  /*9d60*/  FFMA.FTZ R40, R40, R43, -R47 ;  /* 0x0000002b28287223 */ /* 0x000fe2000001082f */
[----:B------:R-:W-:Y:S01]  /*9d70*/  HADD2.F32 R46, -RZ, R31.H1_H1 ;  /* 0x3000001fff2e7230 */ /* 0x000fe20000004100 */
[----:B------:R-:W-:Y:S01]  /*9d80*/  SHF.R.U64 R38, R64, 0x10, R65 ;  /* 0x0000001040267819 */ /* 0x000fe20000001241 */
[----:B------:R-:W-:Y:S02]  /*9d90*/  HADD2.F32 R45, -RZ, R66.H0_H0 ;  /* 0x20000042ff2d7230 */ /* 0x000fe40000004100 */
[----:B------:R-:W-:Y:S01]  /*9da0*/  FMUL.FTZ R52, R41, R50 ;  /* 0x0000003229347220 */ /* 0x000fe20000410000 */
[--C-:B------:R-:W-:Y:S01]  /*9db0*/  HADD2.F32 R31, -RZ, R29.reuse.H0_H0 ;  /* 0x2000001dff1f7230 */ /* 0x100fe20000004100 */
[----:B------:R-:W-:Y:S01]  /*9dc0*/  F2FP.F16.F32.PACK_AB R13, R40, R13 ;  /* 0x0000000d280d723e */ /* 0x000fe200000000ff */
[----:B------:R-:W-:-:S02]  /*9dd0*/  HADD2.F32 R44, -RZ, R29.H1_H1 ;  /* 0x3000001dff2c7230 */ /* 0x000fc40000004100 */
[-C--:B------:R-:W-:Y:S01]  /*9de0*/  FMUL.FTZ R47, R46, R45.reuse ;  /* 0x0000002d2e2f7220 */ /* 0x080fe20000410000 */
[----:B------:R-:W-:Y:S02]  /*9df0*/  HADD2.F32 R48, -RZ, R141.H1_H1 ;  /* 0x3000008dff307230 */ /* 0x000fe40000004100 */
[C---:B------:R-:W-:Y:S01]  /*9e00*/  FMUL.FTZ R50, R31.reuse, R50 ;  /* 0x000000321f327220 */ /* 0x040fe20000410000 */
[----:B------:R-:W-:Y:S02]  /*9e10*/  HADD2.F32 R43, -RZ, R54.H0_H0 ;  /* 0x20000036ff2b7230 */ /* 0x000fe40000004100 */
[C---:B------:R-:W-:Y:S01]  /*9e20*/  FMUL.FTZ R45, R44.reuse, R45 ;  /* 0x0000002d2c2d7220 */ /* 0x040fe20000410000 */
[----:B------:R-:W-:Y:S02]  /*9e30*/  HADD2.F32 R36, -RZ, R36.H0_H0 ;  /* 0x20000024ff247230 */ /* 0x000fe40000004100 */
[-C--:B------:R-:W-:Y:S01]  /*9e40*/  FFMA.FTZ R29, R31, R48.reuse, -R52 ;  /* 0x000000301f1d7223 */ /* 0x080fe20000010834 */
[----:B------:R-:W-:Y:S01]  /*9e50*/  FFMA.FTZ R31, R41, R48, R50 ;  /* 0x00000030291f7223 */ /* 0x000fe20000010032 */
[-C--:B------:R-:W-:Y:S01]  /*9e60*/  FFMA.FTZ R44, R44, R43.reuse, -R47 ;  /* 0x0000002b2c2c7223 */ /* 0x080fe2000001082f */
[----:B------:R-:W-:Y:S01]  /*9e70*/  FFMA.FTZ R46, R46, R43, R45 ;  /* 0x0000002b2e2e7223 */ /* 0x000fe2000001002d */
[----:B------:R-:W-:-:S02]  /*9e80*/  HADD2.F32 R41, -RZ, R28.H0_H0 ;  /* 0x2000001cff297230 */ /* 0x000fc40000004100 */
[----:B------:R-:W-:Y:S01]  /*9e90*/  HADD2.F32 R43, -RZ, R28.H1_H1 ;  /* 0x3000001cff2b7230 */ /* 0x000fe20000004100 */
[----:B------:R-:W-:Y:S01]  /*9ea0*/  F2FP.F16.F32.PACK_AB R44, R44, R29 ;  /* 0x0000001d2c2c723e */ /* 0x000fe200000000ff */
[----:B------:R-:W-:Y:S01]  /*9eb0*/  HADD2.F32 R45, -RZ, R38.H0_H0 ;  /* 0x20000026ff2d7230 */ /* 0x000fe20000004100 */
[----:B------:R-:W-:Y:S01]  /*9ec0*/  F2FP.F16.F32.PACK_AB R29, R42, R15 ;  /* 0x0000000f2a1d723e */ /* 0x000fe200000000ff */
[----:B------:R-:W-:Y:S01]  /*9ed0*/  HADD2.F32 R28, -RZ, R12.H1_H1 ;  /* 0x3000000cff1c7230 */ /* 0x000fe20000004100 */
[----:B------:R-:W-:Y:S01]  /*9ee0*/  F2FP.F16.F32.PACK_AB R31, R46, R31 ;  /* 0x0000001f2e1f723e */ /* 0x000fe200000000ff */
[----:B------:R-:W-:Y:S02]  /*9ef0*/  HADD2.F32 R144, -RZ, R144.H0_H0 ;  /* 0x20000090ff907230 */ /* 0x000fe40000004100 */
[-C--:B------:R-:W-:Y:S01]  /*9f00*/  FMUL.FTZ R49, R43, R45.reuse ;  /* 0x0000002d2b317220 */ /* 0x080fe20000410000 */
[----:B------:R-:W-:Y:S02]  /*9f10*/  HADD2.F32 R38, -RZ, R12.H0_H0 ;  /* 0x2000000cff267230 */ /* 0x000fe40000004100 */
[----:B------:R-:W-:Y:S01]  /*9f20*/  FMUL.FTZ R48, R28, R45 ;  /* 0x0000002d1c307220 */ /* 0x000fe20000410000 */
[----:B------:R-:W-:-:S02]  /*9f30*/  HADD2.F32 R142, -RZ, R142.H0_H0 ;  /* 0x2000008eff8e7230 */ /* 0x000fc40000004100 */
[----:B------:R-:W-:Y:S01]  /*9f40*/  FFMA.FTZ R49, R28, R36, -R49 ;  /* 0x000000241c317223 */ /* 0x000fe20000010831 */
[----:B------:R-:W-:Y:S01]  /*9f50*/  FMUL.FTZ R47, R41, R144 ;  /* 0x00000090292f7220 */ /* 0x000fe20000410000 */
[----:B------:R-:W-:Y:S01]  /*9f60*/  FFMA.FTZ R43, R43, R36, R48 ;  /* 0x000000242b2b7223 */ /* 0x000fe20000010030 */
[----:B------:R-:W-:Y:S02]  /*9f70*/  HADD2.F32 R36, -RZ, R30.H0_H0 ;  /* 0x2000001eff247230 */ /* 0x000fe40000004100 */
[C---:B------:R-:W-:Y:S01]  /*9f80*/  FMUL.FTZ R144, R38.reuse, R144 ;  /* 0x0000009026907220 */ /* 0x040fe20000410000 */
[----:B------:R-:W-:Y:S02]  /*9f90*/  HADD2.F32 R143, -RZ, R143.H0_H0 ;  /* 0x2000008fff8f7230 */ /* 0x000fe40000004100 */
[-C--:B------:R-:W-:Y:S01]  /*9fa0*/  FFMA.FTZ R12, R38, R142.reuse, -R47 ;  /* 0x0000008e260c7223 */ /* 0x080fe2000001082f */
[----:B------:R-:W-:Y:S02]  /*9fb0*/  HADD2.F32 R39, -RZ, R39.H0_H0 ;  /* 0x20000027ff277230 */ /* 0x000fe40000004100 */
[----:B------:R-:W-:Y:S01]  /*9fc0*/  FFMA.FTZ R144, R41, R142, R144 ;  /* 0x0000008e29907223 */ /* 0x000fe20000010090 */
[----:B------:R-:W-:-:S02]  /*9fd0*/  HADD2.F32 R28, -RZ, R14.H0_H0 ;  /* 0x2000000eff1c7230 */ /* 0x000fc40000004100 */
[-C--:B------:R-:W-:Y:S01]  /*9fe0*/  FMUL.FTZ R41, R36, R143.reuse ;  /* 0x0000008f24297220 */ /* 0x080fe20000410000 */
[----:B------:R-:W-:Y:S01]  /*9ff0*/  HADD2.F32 R30, -RZ, R30.H1_H1 ;  /* 0x3000001eff1e7230 */ /* 0x000fe20000004100 */
[----:B------:R-:W-:Y:S01]  /*a000*/  F2FP.F16.F32.PACK_AB R12, R49, R12 ;  /* 0x0000000c310c723e */ /* 0x000fe200000000ff */
[----:B------:R-:W-:Y:S02]  /*a010*/  HADD2.F32 R14, -RZ, R14.H1_H1 ;  /* 0x3000000eff0e7230 */ /* 0x000fe40000004100 */
[----:B------:R-:W-:Y:S01]  /*a020*/  FMUL.FTZ R143, R28, R143 ;  /* 0x0000008f1c8f7220 */ /* 0x000fe20000410000 */
[----:B------:R-:W-:Y:S02]  /*a030*/  HADD2.F32 R141, -RZ, R141.H0_H0 ;  /* 0x2000008dff8d7230 */ /* 0x000fe40000004100 */
[-C--:B------:R-:W-:Y:S01]  /*a040*/  FMUL.FTZ R45, R30, R39.reuse ;  /* 0x000000271e2d7220 */ /* 0x080fe20000410000 */
[----:B------:R-:W-:Y:S02]  /*a050*/  HADD2.F32 R37, -RZ, R37.H0_H0 ;  /* 0x20000025ff257230 */ /* 0x000fe40000004100 */
[----:B------:R-:W-:Y:S01]  /*a060*/  FMUL.FTZ R39, R14, R39 ;  /* 0x000000270e277220 */ /* 0x000fe20000410000 */
[----:B------:R-:W-:-:S02]  /*a070*/  IMAD.MOV.U32 R15, RZ, RZ, R44 ;  /* 0x000000ffff0f7224 */ /* 0x000fc400078e002c */
[-C--:B------:R-:W-:Y:S01]  /*a080*/  FFMA.FTZ R41, R28, R141.reuse, -R41 ;  /* 0x0000008d1c297223 */ /* 0x080fe20000010829 */
[----:B------:R-:W-:Y:S01]  /*a090*/  FFMA.FTZ R143, R36, R141, R143 ;  /* 0x0000008d248f7223 */ /* 0x000fe2000001008f */
[-C--:B------:R-:W-:Y:S01]  /*a0a0*/  FFMA.FTZ R14, R14, R37.reuse, -R45 ;  /* 0x000000250e0e7223 */ /* 0x080fe2000001082d */
[----:B------:R-:W-:Y:S01]  /*a0b0*/  FFMA.FTZ R30, R30, R37, R39 ;  /* 0x000000251e1e7223 */ /* 0x000fe20000010027 */
[----:B------:R-:W-:-:S03]  /*a0c0*/  F2FP.F16.F32.PACK_AB R28, R43, R144 ;  /* 0x000000902b1c723e */ /* 0x000fc600000000ff */
[----:B------:R-:W-:Y:S02]  /*a0d0*/  F2FP.F16.F32.PACK_AB R14, R14, R41 ;  /* 0x000000290e0e723e */ /* 0x000fe400000000ff */
[----:B------:R-:W-:-:S07]  /*a0e0*/  F2FP.F16.F32.PACK_AB R30, R30, R143 ;  /* 0x0000008f1e1e723e */ /* 0x000fce00000000ff */
.L_x_2753:
[----:B------:R-:W-:Y:S05]  /*a0f0*/  BSYNC B1 ;  /* 0x0000000000017941 */ /* 0x000fea0003800000 */
.L_x_2752:
[----:B------:R-:W-:Y:S01]  /*a100*/  ISETP.GE.AND P4, PT, R11, R134, PT ;  /* 0x000000860b00720c */ /* 0x000fe20003f86270 */
[----:B------:R-:W-:Y:S02]  /*a110*/  ULDC.64 UR4, c[0x0][0x208] ;  /* 0x0000820000047ab9 */ /* 0x000fe40000000a00 */
[----:B0-----:R0:W-:Y:S10]  /*a120*/  ST.E.128 desc[UR4][R34.64], R12 ;  /* 0x0000000c22007985 */ /* 0x0011f4000c101d04 */
[----:B------:R-:W-:Y:S05]  /*a130*/  @P4 BRA `(.L_x_2700) ;  /* 0x0000000400e84947 */ /* 0x000fea0003800000 */
[----:B------:R-:W-:Y:S01]  /*a140*/  IMAD.WIDE R32, R11, 0x2, R32 ;  /* 0x000000020b207825 */ /* 0x000fe200078e0220 */
[----:B------:R-:W-:-:S04]  /*a150*/  ULDC.64 UR4, c[0x0][0x208] ;  /* 0x0000820000047ab9 */ /* 0x000fc80000000a00 */
[----:B-1----:R1:W-:Y:S01]  /*a160*/  ST.E.128 desc[UR4][R32.64], R28 ;  /* 0x0000001c20007985 */ /* 0x0023e2000c101d04 */
[----:B------:R-:W-:Y:S05]  /*a170*/  BRA `(.L_x_2700) ;  /* 0x0000000400d87947 */ /* 0x000fea0003800000 */
.L_x_2665:
[----:B------:R-:W-:-:S04]  /*a180*/  ULOP3.LUT UR4, UR60, 0x1, URZ, 0xfc, !UPT ;  /* 0x000000013c047892 */ /* 0x000fc8000f8efc3f */
[----:B------:R-:W-:-:S06]  /*a190*/  UISETP.NE.AND UP0, UPT, UR4, 0x3, UPT ;  /* 0x000000030400788c */ /* 0x000fcc000bf05270 */
[----:B------:R-:W-:-:S13]  /*a1a0*/  PLOP3.LUT P0, PT, PT, PT, UP0, 0x80, 0x0 ;  /* 0x000000000000781c */ /* 0x000fda0003f0f008 */
[----:B------:R-:W-:Y:S05]  /*a1b0*/  @!P0 BRA `(.L_x_2754) ;  /* 0x0000000000048947 */ /* 0x000fea0003800000 */
[----:B------:R-:W-:Y:S01]  /*a1c0*/  BPT.TRAP 0x1 ;  /* 0x000000040000795c */ /* 0x000fe20000300000 */
.L_x_2754:
[----:B------:R-:W-:Y:S01]  /*a1d0*/  LEA R84, R18, R2, 0x3 ;  /* 0x0000000212547211 */ /* 0x000fe200078e18ff */
[----:B------:R-:W-:Y:S01]  /*a1e0*/  BSSY B1, `(.L_x_2755) ;  /* 0x0000005000017945 */ /* 0x000fe20003800000 */
[----:B------:R-:W-:Y:S02]  /*a1f0*/  SHF.L.U32 R85, R171, 0x1f, RZ ;  /* 0x0000001fab557819 */ /* 0x000fe400000006ff */
[----:B------:R-:W-:Y:S02]  /*a200*/  SHF.R.S32.HI R81, RZ, 0x1f, R80 ;  /* 0x0000001fff517819 */ /* 0x000fe40000011450 */
[----:B------:R-:W0:Y:S02]  /*a210*/  SYNCS.PHASECHK.TRANS64.TRYWAIT P4, [R84+URZ+0x2a890], R85 ;  /* 0x02a89055540075a7 */ /* 0x000e24000808017f */
[----:B0-----:R-:W-:Y:S05]  /*a220*/  @!P4 BRA `(.L_x_2756) ;  /* 0x000001a80070c947 */ /* 0x001fea0003800000 */
.L_x_3041:
[----:B------:R-:W-:Y:S05]  /*a230*/  BSYNC B1 ;  /* 0x0000000000017941 */ /* 0x000fea0003800000 */
.L_x_2755:
        /* <DEDUP_REMOVED lines=25> */
.L_x_3045:
[----:B------:R-:W-:Y:S04]  /*a3d0*/  BSSY B1, `(.L_x_2758) ;  /* 0x0000026000017945 */ /* 0x000fe80003800000 */
[----:B------:R-:W-:Y:S05]  /*a3e0*/  @!P4 BRA `(.L_x_2759) ;  /* 0x000000000090c947 */ /* 0x000fea0003800000 */
[----:B------:R-:W-:Y:S01]  /*a3f0*/  ULDC UR4, c[0x0][0x2f4] ;  /* 0x0000bd0000047ab9 */ /* 0x000fe20000000800 */
[----:B------:R-:W-:Y:S01]  /*a400*/  ULDC.64 UR6, c[0x0][0x208] ;  /* 0x0000820000067ab9 */ /* 0x000fe20000000a00 */
[----:B------:R-:W-:-:S13]  /*a410*/  ISETP.GE.AND P4, PT, R16, UR4, PT ;  /* 0x0000000410007c0c */ /* 0x000fda000bf86270 */
[----:B------:R-:W4:Y:S01]  /*a420*/  @!P4 LDS.128 R12, [R29] ;  /* 0x000000001d0cc984 */ /* 0x000f220000000c00 */
[----:B---3--:R-:W-:-:S04]  /*a430*/  @!P4 LEA R30, P5, R16, R37, 0x1 ;  /* 0x00000025101ec211 */ /* 0x008fc800078a08ff */
[----:B--2---:R-:W-:Y:S02]  /*a440*/  @!P4 LEA.HI.X R31, R16, R34, R17, 0x1, P5 ;  /* 0x00000022101fc211 */ /* 0x004fe400028f0c11 */
[----:B------:R-:W-:-:S13]  /*a450*/  ISETP.GE.AND P5, PT, R163, UR4, PT ;  /* 0x00000004a3007c0c */ /* 0x000fda000bfa6270 */
[----:B------:R-:W-:Y:S01]  /*a460*/  @!P5 SHF.L.U32 R11, R166, 0x3, RZ ;  /* 0x00000003a60bd819 */ /* 0x000fe200000006ff */
        /* <DEDUP_REMOVED lines=28> */
.L_x_2759:
[----:B------:R-:W-:Y:S05]  /*a630*/  BSYNC B1 ;  /* 0x0000000000017941 */ /* 0x000fea0003800000 */
.L_x_2758:
[----:B------:R-:W-:-:S03]  /*a640*/  UMOV UR4, 0xffffffff ;  /* 0xffffffff00047882 */ /* 0x000fc60000000000 */
[----:B------:R-:W-:Y:S05]  /*a650*/  BRA.DIV UR4, `(.L_x_2760) ;  /* 0x000001a604c47947 */ /* 0x000fea000b800000 */
[----:B--2---:R2:W0:Y:S04]  /*a660*/  SHFL.IDX PT, R34, R33, 0x1, 0x1c1f ;  /* 0x003c1f0021227f89 */ /* 0x00442800000e0000 */
[----:B---3--:R2:W3:Y:S02]  /*a670*/  SHFL.IDX PT, R37, R32, 0x1, 0x1c1f ;  /* 0x003c1f0020257f89 */ /* 0x0084e400000e0000 */
.L_x_3049:
[----:B------:R-:W-:-:S13]  /*a680*/  ISETP.GE.AND P4, PT, R35, 0x41, PT ;  /* 0x000000412300780c */ /* 0x000fda0003f86270 */
[----:B------:R-:W-:Y:S05]  /*a690*/  @!P4 BRA `(.L_x_2700) ;  /* 0x000000000090c947 */ /* 0x000fea0003800000 */
[----:B------:R-:W-:Y:S01]  /*a6a0*/  ULDC UR4, c[0x0][0x2f4] ;  /* 0x0000bd0000047ab9 */ /* 0x000fe20000000800 */
[----:B------:R-:W-:Y:S01]  /*a6b0*/  ULDC.64 UR6, c[0x0][0x208] ;  /* 0x0000820000067ab9 */ /* 0x000fe20000000a00 */
[----:B------:R-:W-:-:S13]  /*a6c0*/  ISETP.GE.AND P4, PT, R16, UR4, PT ;  /* 0x0000000410007c0c */ /* 0x000fda000bf86270 */
[----:B----4-:R-:W4:Y:S01]  /*a6d0*/  @!P4 LDS.128 R12, [R29+0x2000] ;  /* 0x002000001d0cc984 */ /* 0x010f220000000c00 */
[----:B---3--:R-:W-:-:S04]  /*a6e0*/  @!P4 LEA R30, P5, R16, R37, 0x1 ;  /* 0x00000025101ec211 */ /* 0x008fc800078a08ff */
[----:B0-----:R-:W-:Y:S02]  /*a6f0*/  @!P4 LEA.HI.X R31, R16, R34, R17, 0x1, P5 ;  /* 0x00000022101fc211 */ /* 0x001fe400028f0c11 */
[----:B------:R-:W-:-:S13]  /*a700*/  ISETP.GE.AND P5, PT, R163, UR4, PT ;  /* 0x00000004a3007c0c */ /* 0x000fda000bfa6270 */
[----:B------:R-:W-:Y:S01]  /*a710*/  @!P5 IMAD.SHL.U32 R11, R166, 0x8, RZ ;  /* 0x00000008a60bd824 */ /* 0x000fe200078e00ff */
[----:B----4-:R0:W-:Y:S01]  /*a720*/  @!P4 ST.E.128 desc[UR6][R30.64], R12 ;  /* 0x0000000c1e00c985 */ /* 0x0101e2000c101d06 */
[----:B------:R-:W-:-:S03]  /*a730*/  ISETP.GE.AND P4, PT, R164, UR4, PT ;  /* 0x00000004a4007c0c */ /* 0x000fc6000bf86270 */
[----:B------:R-:W3:Y:S01]  /*a740*/  @!P5 LDS.128 R12, [R28+0x2000] ;  /* 0x002000001c0cd984 */ /* 0x000ee20000000c00 */
[----:B0-----:R-:W-:Y:S01]  /*a750*/  @!P5 MOV R31, R34 ;  /* 0x00000022001fd202 */ /* 0x001fe20000000f00 */
[----:B------:R-:W-:-:S04]  /*a760*/  @!P5 IMAD.MOV.U32 R30, RZ, RZ, R37 ;  /* 0x000000ffff1ed224 */ /* 0x000fc800078e0025 */
[----:B------:R-:W-:-:S04]  /*a770*/  @!P5 IMAD.WIDE R30, R11, 0x2, R30 ;  /* 0x000000020b1ed825 */ /* 0x000fc800078e021e */
[----:B------:R-:W-:Y:S01]  /*a780*/  @!P4 IMAD.SHL.U32 R11, R167, 0x8, RZ ;  /* 0x00000008a70bc824 */ /* 0x000fe200078e00ff */
[----:B---3--:R0:W-:Y:S01]  /*a790*/  @!P5 ST.E.128 desc[UR6][R30.64], R12 ;  /* 0x0000000c1e00d985 */ /* 0x0081e2000c101d06 */
[----:B------:R-:W-:-:S03]  /*a7a0*/  ISETP.GE.AND P5, PT, R19, UR4, PT ;  /* 0x0000000413007c0c */ /* 0x000fc6000bfa6270 */
[----:B------:R-:W3:Y:S01]  /*a7b0*/  @!P4 LDS.128 R12, [R29+0x5000] ;  /* 0x005000001d0cc984 */ /* 0x000ee20000000c00 */
[----:B0-----:R-:W-:Y:S02]  /*a7c0*/  @!P4 IMAD.MOV.U32 R30, RZ, RZ, R37 ;  /* 0x000000ffff1ec224 */ /* 0x001fe400078e0025 */
[----:B------:R-:W-:Y:S02]  /*a7d0*/  @!P4 IMAD.MOV.U32 R31, RZ, RZ, R34 ;  /* 0x000000ffff1fc224 */ /* 0x000fe400078e0022 */
[----:B------:R-:W-:-:S05]  /*a7e0*/  @!P4 IMAD.WIDE R30, R11, 0x2, R30 ;  /* 0x000000020b1ec825 */ /* 0x000fca00078e021e */
[----:B---3--:R0:W-:Y:S04]  /*a7f0*/  @!P4 ST.E.128 desc[UR6][R30.64], R12 ;  /* 0x0000000c1e00c985 */ /* 0x0081e8000c101d06 */
[----:B------:R-:W3:Y:S01]  /*a800*/  @!P5 LDS.128 R12, [R28+0x5000] ;  /* 0x005000001c0cd984 */ /* 0x000ee20000000c00 */
[----:B0-----:R-:W-:-:S04]  /*a810*/  @!P5 LEA R30, P4, R19, R37, 0x1 ;  /* 0x00000025131ed211 */ /* 0x001fc800078808ff */
[----:B------:R-:W-:Y:S02]  /*a820*/  @!P5 LEA.HI.X R31, R19, R34, R169, 0x1, P4 ;  /* 0x00000022131fd211 */ /* 0x000fe400020f0ca9 */
[----:B------:R-:W-:-:S03]  /*a830*/  ISETP.GE.AND P4, PT, R22, UR4, PT ;  /* 0x0000000416007c0c */ /* 0x000fc6000bf86270 */
[----:B---3--:R0:W-:Y:S10]  /*a840*/  @!P5 ST.E.128 desc[UR6][R30.64], R12 ;  /* 0x0000000c1e00d985 */ /* 0x0081f4000c101d06 */
[----:B------:R-:W3:Y:S01]  /*a850*/  @!P4 LDS.128 R12, [R29+0x8000] ;  /* 0x008000001d0cc984 */ /* 0x000ee20000000c00 */
[----:B0-----:R-:W-:-:S04]  /*a860*/  @!P4 LEA R30, P5, R22, R37, 0x1 ;  /* 0x00000025161ec211 */ /* 0x001fc800078a08ff */
[----:B------:R-:W-:Y:S02]  /*a870*/  @!P4 LEA.HI.X R31, R22, R34, R180, 0x1, P5 ;  /* 0x00000022161fc211 */ /* 0x000fe400028f0cb4 */
[----:B------:R-:W-:-:S03]  /*a880*/  ISETP.GE.AND P5, PT, R23, UR4, PT ;  /* 0x0000000417007c0c */ /* 0x000fc6000bfa6270 */
[----:B---3--:R-:W-:Y:S10]  /*a890*/  @!P4 ST.E.128 desc[UR6][R30.64], R12 ;  /* 0x0000000c1e00c985 */ /* 0x008ff4000c101d06 */
[----:B------:R0:W3:Y:S02]  /*a8a0*/  @!P5 LDS.128 R12, [R28+0x8000] ;  /* 0x008000001c0cd984 */ /* 0x0000e40000000c00 */
[----:B0-----:R-:W-:-:S04]  /*a8b0*/  @!P5 LEA R28, P4, R23, R37, 0x1 ;  /* 0x00000025171cd211 */ /* 0x001fc800078808ff */
[----:B------:R-:W-:-:S05]  /*a8c0*/  @!P5 LEA.HI.X R29, R23, R34, R179, 0x1, P4 ;  /* 0x00000022171dd211 */ /* 0x000fca00020f0cb3 */
[----:B---3--:R0:W-:Y:S04]  /*a8d0*/  @!P5 ST.E.128 desc[UR6][R28.64], R12 ;  /* 0x0000000c1c00d985 */ /* 0x0081e8000c101d06 */
.L_x_2700:
[----:B------:R-:W-:Y:S05]  /*a8e0*/  BSYNC B0 ;  /* 0x0000000000007941 */ /* 0x000fea0003800000 */
.L_x_2664:
        /* <DEDUP_REMOVED lines=12> */
[----:B------:R-:W-:-:S04]  /*a9b0*/  @!P4 IADD3 R11, R84, 0x2a8a0, RZ ;  /* 0x0002a8a0540bc810 */ /* 0x000fc80007ffe0ff */
[----:B------:R-:W-:-:S04]  /*a9c0*/  @!P4 PRMT R11, RZ, 0x654, R11 ;  /* 0x00000654ff0bc816 */ /* 0x000fc8000000000b */
[----:B------:R0:W-:Y:S01]  /*a9d0*/  @!P4 SYNCS.ARRIVE.TRANS64.RED.A1T0 RZ, [R11+URZ], RZ ;  /* 0x000000ff0bffc9a7 */ /* 0x0001e2000810043f */
[----:B------:R-:W-:Y:S05]  /*a9e0*/  @!P0 BRA `(.L_x_2762) ;  /* 0x0000000000048947 */ /* 0x000fea0003800000 */
[----:B------:R-:W-:Y:S01]  /*a9f0*/  BPT.TRAP 0x1 ;  /* 0x000000040000795c */ /* 0x000fe20000300000 */
.L_x_2762:
[----:B------:R-:W-:Y:S05]  /*aa00*/  BSYNC B0 ;  /* 0x0000000000007941 */ /* 0x000fea0003800000 */
.L_x_2761:
[----:B------:R-:W3:Y:S01]  /*aa10*/  SYNCS.PHASECHK.TRANS64.TRYWAIT P0, [R84+URZ+0x2a8b0], R85 ;  /* 0x02a8b055540075a7 */ /* 0x000ee2000800017f */
[----:B------:R-:W-:Y:S04]  /*aa20*/  BSSY B0, `(.L_x_2763) ;  /* 0x0000002000007945 */ /* 0x000fe80003800000 */
[----:B---3--:R-:W-:Y:S05]  /*aa30*/  @!P0 BRA `(.L_x_2764) ;  /* 0x000001a400188947 */ /* 0x008fea0003800000 */
.L_x_3050:
[----:B------:R-:W-:Y:S05]  /*aa40*/  BSYNC B0 ;  /* 0x0000000000007941 */ /* 0x000fea0003800000 */
.L_x_2763:
        /* <DEDUP_REMOVED lines=10> */
[----:B------:R-:W-:Y:S02]  /*aaf0*/  IMAD.IADD R13, R13, 0x1, R81 ;  /* 0x000000010d0d7824 */ /* 0x000fe400078e0251 */
[C---:B0-----:R-:W-:Y:S02]  /*ab00*/  IMAD R11, R27.reuse, UR5, R82 ;  /* 0x000000051b0b7c24 */ /* 0x041fe4000f8e0252 */
[----:B------:R-:W-:Y:S01]  /*ab10*/  IMAD.WIDE.U32 R12, R27, UR4, R12 ;  /* 0x000000041b0c7c25 */ /* 0x000fe2000f8e000c */
[----:B------:R-:W-:-:S03]  /*ab20*/  ULDC.64 UR4, c[0x0][0x330] ;  /* 0x0000cc0000047ab9 */ /* 0x000fc60000000a00 */
[----:B------:R-:W-:Y:S02]  /*ab30*/  IMAD.IADD R13, R13, 0x1, R11 ;  /* 0x000000010d0d7824 */ /* 0x000fe400078e020b */
[----:B------:R-:W-:Y:S02]  /*ab40*/  IMAD R11, R18, 0x3000, R0 ;  /* 0x00003000120b7824 */ /* 0x000fe400078e0200 */
[----:B------:R-:W-:-:S04]  /*ab50*/  IMAD.WIDE.U32 R12, R165, UR4, R12 ;  /* 0x00000004a50c7c25 */ /* 0x000fc8000f8e000c */
[----:B------:R-:W-:Y:S01]  /*ab60*/  IMAD R15, R165, UR5, R13 ;  /* 0x00000005a50f7c24 */ /* 0x000fe2000f8e020d */
[----:B------:R-:W-:Y:S02]  /*ab70*/  LEA R27, P5, R12, UR6, 0x1 ;  /* 0x000000060c1b7c11 */ /* 0x000fe4000f8a08ff */
[----:B------:R-:W-:Y:S01]  /*ab80*/  IADD3 R13, R126, R11, RZ ;  /* 0x0000000b7e0d7210 */ /* 0x000fe20007ffe0ff */
[--C-:B------:R-:W-:Y:S01]  /*ab90*/  IMAD R11, R11, 0x2, R120.reuse ;  /* 0x000000020b0b7824 */ /* 0x100fe200078e0278 */
[----:B------:R-:W-:Y:S01]  /*aba0*/  LEA.HI.X R32, R12, UR7, R15, 0x1, P5 ;  /* 0x000000070c207c11 */ /* 0x000fe2000a8f0c0f */
[----:B------:R0:W1:Y:S02]  /*abb0*/  SHFL.IDX PT, R28, R27, RZ, 0x1c1f ;  /* 0x001c1fff1b1c7589 */ /* 0x00006400000e0000 */
[----:B------:R-:W-:Y:S02]  /*abc0*/  IMAD R33, R13, 0x2, R120 ;  /* 0x000000020d217824 */ /* 0x000fe400078e0278 */
[----:B------:R0:W2:Y:S01]  /*abd0*/  SHFL.IDX PT, R29, R32, RZ, 0x1c1f ;  /* 0x001c1fff201d7589 */ /* 0x0000a200000e0000 */
[----:B------:R-:W-:Y:S05]  /*abe0*/  @!P0 BRA `(.L_x_2766) ;  /* 0x0000000000548947 */ /* 0x000fea0003800000 */
[----:B------:R-:W-:Y:S01]  /*abf0*/  ISETP.NE.AND P5, PT, R3, RZ, PT ;  /* 0x000000ff0300720c */ /* 0x000fe20003fa5270 */
[----:B------:R-:W-:-:S12]  /*ac00*/  ULDC.64 UR4, c[0x0][0x208] ;  /* 0x0000820000047ab9 */ /* 0x000fd80000000a00 */
        /* <DEDUP_REMOVED lines=9> */
[----:B------:R-:W-:Y:S01]  /*aca0*/  @P5 SHF.L.U32 R35, R167, 0x3, RZ ;  /* 0x00000003a7235819 */ /* 0x000fe200000006ff */
        /* <DEDUP_REMOVED lines=9> */
.L_x_2766:
[----:B------:R-:W-:Y:S05]  /*ad40*/  BSYNC B0 ;  /* 0x0000000000007941 */ /* 0x000fea0003800000 */
.L_x_2765:
[----:B------:R-:W-:Y:S01]  /*ad50*/  ISETP.GE.AND P0, PT, R83, 0x41, PT ;  /* 0x000000415300780c */ /* 0x000fe20003f06270 */
[----:B--2-4-:R2:W4:Y:S01]  /*ad60*/  SHFL.IDX PT, R29, R32, 0x1, 0x1c1f ;  /* 0x003c1f00201d7f89 */ /* 0x01452200000e0000 */
[----:B------:R-:W-:Y:S03]  /*ad70*/  BSSY B0, `(.L_x_2767) ;  /* 0x0000018000007945 */ /* 0x000fe60003800000 */
[----:B-1----:R2:W1:Y:S08]  /*ad80*/  SHFL.IDX PT, R28, R27, 0x1, 0x1c1f ;  /* 0x003c1f001b1c7f89 */ /* 0x00247000000e0000 */
[----:B--2---:R-:W-:Y:S05]  /*ad90*/  @!P0 BRA `(.L_x_2768) ;  /* 0x0000000000548947 */ /* 0x004fea0003800000 */
[----:B------:R-:W-:Y:S01]  /*ada0*/  ISETP.NE.AND P5, PT, R3, RZ, PT ;  /* 0x000000ff0300720c */ /* 0x000fe20003fa5270 */
[----:B------:R-:W-:-:S12]  /*adb0*/  ULDC.64 UR4, c[0x0][0x208] ;  /* 0x0000820000047ab9 */ /* 0x000fd80000000a00 */
[----:B------:R-:W2:Y:S01]  /*adc0*/  @P5 LDS.128 R12, [R11+0x2000] ;  /* 0x002000000b0c5984 */ /* 0x000ea20000000c00 */
[----:B-1----:R-:W-:-:S04]  /*add0*/  @P5 LEA R30, P0, R16, R28, 0x1 ;  /* 0x0000001c101e5211 */ /* 0x002fc800078008ff */
[----:B----4-:R-:W-:Y:S02]  /*ade0*/  @P5 LEA.HI.X R31, R16, R29, R17, 0x1, P0 ;  /* 0x0000001d101f5211 */ /* 0x010fe400000f0c11 */
[----:B------:R-:W-:-:S13]  /*adf0*/  ISETP.NE.AND P0, PT, R8, RZ, PT ;  /* 0x000000ff0800720c */ /* 0x000fda0003f05270 */
[----:B0-----:R-:W-:Y:S01]  /*ae00*/  @P0 IMAD.SHL.U32 R27, R166, 0x8, RZ ;  /* 0x00000008a61b0824 */ /* 0x001fe200078e00ff */
        /* <DEDUP_REMOVED lines=14> */
.L_x_2768:
[----:B------:R-:W-:Y:S05]  /*aef0*/  BSYNC B0 ;  /* 0x0000000000007941 */ /* 0x000fea0003800000 */
.L_x_2767:
        /* <DEDUP_REMOVED lines=8> */
[----:B------:R-:W-:-:S03]  /*af80*/  ISETP.NE.AND P5, PT, R122, RZ, PT ;  /* 0x000000ff7a00720c */ /* 0x000fc60003fa5270 */
[----:B------:R-:W-:Y:S02]  /*af90*/  @!P4 PRMT R84, RZ, 0x654, R84 ;  /* 0x00000654ff54c816 */ /* 0x000fe40000000054 */
[----:B------:R-:W-:Y:S02]  /*afa0*/  IADD3 R18, R18, 0x1, RZ ;  /* 0x0000000112127810 */ /* 0x000fe40007ffe0ff */
[----:B------:R-:W-:Y:S01]  /*afb0*/  PLOP3.LUT P0, PT, PT, PT, PT, 0x8, 0x0 ;  /* 0x000000000000781c */ /* 0x000fe20003f0e170 */
[----:B------:R3:W-:Y:S01]  /*afc0*/  @!P4 SYNCS.ARRIVE.TRANS64.RED.A1T0 RZ, [R84+URZ], RZ ;  /* 0x000000ff54ffc9a7 */ /* 0x0007e2000810043f */
[----:B------:R-:W-:-:S04]  /*afd0*/  ISETP.NE.AND P4, PT, R18, 0x2, PT ;  /* 0x000000021200780c */ /* 0x000fc80003f85270 */
[----:B--2---:R-:W-:Y:S02]  /*afe0*/  SEL R12, RZ, 0x1, P4 ;  /* 0x00000001ff0c7807 */ /* 0x004fe40002000000 */
[----:B------:R-:W-:Y:S02]  /*aff0*/  SEL R18, R18, RZ, P4 ;  /* 0x000000ff12127207 */ /* 0x000fe40002000000 */
[----:B------:R-:W-:Y:S01]  /*b000*/  LOP3.LUT R171, R171, R12, RZ, 0x3c, !PT ;  /* 0x0000000cabab7212 */ /* 0x000fe200078e3cff */
[----:B---3--:R-:W-:Y:S06]  /*b010*/  @P5 BRA `(.L_x_2769) ;  /* 0xffffff7800b45947 */ /* 0x008fec000383ffff */
.L_x_2659:
[----:B------:R-:W2:Y:S01]  /*b020*/  LDC R0, c[0x0][0x448] ;  /* 0x00011200ff007b82 */ /* 0x000ea20000000800 */
[----:B------:R-:W-:Y:S01]  /*b030*/  VIADD R3, R186, 0x7f ;  /* 0x0000007fba037836 */ /* 0x000fe20000000000 */
[----:B------:R-:W-:Y:S01]  /*b040*/  BSSY B0, `(.L_x_2770) ;  /* 0x0000010000007945 */ /* 0x000fe20003800000 */
[----:B------:R-:W-:Y:S01]  /*b050*/  IMAD.MOV.U32 R72, RZ, RZ, RZ ;  /* 0x000000ffff487224 */ /* 0x000fe200078e00ff */
[----:B--2---:R-:W-:-:S13]  /*b060*/  ISETP.NE.AND P1, PT, R0, 0x1, PT ;  /* 0x000000010000780c */ /* 0x004fda0003f25270 */
[----:B------:R-:W2:Y:S08]  /*b070*/  @P1 LDC R0, c[0x0][0x44c] ;  /* 0x00011300ff001b82 */ /* 0x000eb00000000800 */
[----:B------:R-:W3:Y:S01]  /*b080*/  @P1 LDC R5, c[0x0][0x450] ;  /* 0x00011400ff051b82 */ /* 0x000ee20000000800 */
[----:B--2---:R-:W-:-:S05]  /*b090*/  @P1 IMAD.HI.U32 R0, R3, R0, RZ ;  /* 0x0000000003001227 */ /* 0x004fca00078e00ff */
[----:B---3--:R-:W-:-:S05]  /*b0a0*/  @P1 SHF.R.U32.HI R3, RZ, R5, R0 ;  /* 0x00000005ff031219 */ /* 0x008fca0000011600 */
[----:B------:R-:W-:-:S04]  /*b0b0*/  IMAD.IADD R3, R218, 0x1, R3 ;  /* 0x00000001da037824 */ /* 0x000fc800078e0203 */
[----:B------:R-:W-:-:S05]  /*b0c0*/  IMAD.HI R3, R3, 0x2aaaaaab, RZ ;  /* 0x2aaaaaab03037827 */ /* 0x000fca00078e02ff */
[----:B------:R-:W-:-:S04]  /*b0d0*/  SHF.R.U32.HI R0, RZ, 0x1f, R3 ;  /* 0x0000001fff007819 */ /* 0x000fc80000011603 */
[----:B------:R-:W-:-:S04]  /*b0e0*/  LEA.HI.SX32 R0, R3, R0, 0x1c ;  /* 0x0000000003007211 */ /* 0x000fc800078fe2ff */
[----:B------:R-:W-:-:S04]  /*b0f0*/  VIMNMX R219, R219, R0, PT ;  /* 0x00000000dbdb7248 */ /* 0x000fc80003fe0100 */
[----:B------:R-:W-:Y:S01]  /*b100*/  ISETP.GE.AND P1, PT, R219, 0x1, PT ;  /* 0x00000001db00780c */ /* 0x000fe20003f26270 */
[----:B------:R-:W-:-:S12]  /*b110*/  @P0 BRA `(.L_x_2771) ;  /* 0x0000000000080947 */ /* 0x000fd80003800000 */
[----:B------:R-:W2:Y:S02]  /*b120*/  FENCE.VIEW.ASYNC.G ;  /* 0x00000000000073c6 */ /* 0x000ea40000000100 */
[----:B--2---:R-:W-:Y:S06]  /*b130*/  BAR.ARV 0xc, 0x180 ;  /* 0x0306000000007b1d */ /* 0x004fec0000002000 */
.L_x_2771:
[----:B------:R-:W-:Y:S05]  /*b140*/  BSYNC B0 ;  /* 0x0000000000007941 */ /* 0x000fea0003800000 */
.L_x_2770:
[----:B------:R-:W-:Y:S04]  /*b150*/  BSSY B0, `(.L_x_2772) ;  /* 0x000001f000007945 */ /* 0x000fe80003800000 */
[----:B------:R-:W-:Y:S05]  /*b160*/  @!P1 BRA `(.L_x_2773) ;  /* 0x0000000000749947 */ /* 0x000fea0003800000 */
[----:B------:R-:W-:Y:S01]  /*b170*/  ISETP.NE.AND P0, PT, R194, RZ, PT ;  /* 0x000000ffc200720c */ /* 0x000fe20003f05270 */
[----:B------:R-:W-:-:S03]  /*b180*/  ULDC UR4, c[0x0][0x9f0] ;  /* 0x00027c0000047ab9 */ /* 0x000fc60000000800 */
[----:B------:R-:W-:-:S04]  /*b190*/  SEL R9, R194, UR4, P0 ;  /* 0x00000004c2097c07 */ /* 0x000fc80008000000 */
[-C--:B------:R-:W-:Y:S02]  /*b1a0*/  IABS R6, R9.reuse ;  /* 0x0000000900067213 */ /* 0x080fe40000000000 */
[----:B------:R-:W-:Y:S02]  /*b1b0*/  IADD3 R0, R9, -0x1, R219 ;  /* 0xffffffff09007810 */ /* 0x000fe40007ffe0db */
[----:B------:R-:W2:Y:S01]  /*b1c0*/  I2F.RP R3, R6 ;  /* 0x0000000600037306 */ /* 0x000ea20000209400 */
[-C--:B------:R-:W-:Y:S02]  /*b1d0*/  IABS R10, R9.reuse ;  /* 0x00000009000a7213 */ /* 0x080fe40000000000 */
[----:B------:R-:W-:Y:S02]  /*b1e0*/  IABS R8, R0 ;  /* 0x0000000000087213 */ /* 0x000fe40000000000 */
[----:B------:R-:W-:-:S04]  /*b1f0*/  LOP3.LUT R0, R0, R9, RZ, 0x3c, !PT ;  /* 0x0000000900007212 */ /* 0x000fc800078e3cff */
[----:B------:R-:W-:Y:S01]  /*b200*/  ISETP.GE.AND P2, PT, R0, RZ, PT ;  /* 0x000000ff0000720c */ /* 0x000fe20003f46270 */
[----:B--2---:R-:W2:Y:S02]  /*b210*/  MUFU.RCP R3, R3 ;  /* 0x0000000300037308 */ /* 0x004ea40000001000 */
[----:B--2---:R-:W-:Y:S01]  /*b220*/  IADD3 R4, R3, 0xffffffe, RZ ;  /* 0x0ffffffe03047810 */ /* 0x004fe20007ffe0ff */
[----:B------:R-:W-:-:S05]  /*b230*/  IMAD.MOV R3, RZ, RZ, -R10 ;  /* 0x000000ffff037224 */ /* 0x000fca00078e0a0a */
[----:B------:R2:W3:Y:S02]  /*b240*/  F2I.FTZ.U32.TRUNC.NTZ R5, R4 ;  /* 0x0000000400057305 */ /* 0x0004e4000021f000 */
[----:B--2---:R-:W-:Y:S02]  /*b250*/  IMAD.MOV.U32 R4, RZ, RZ, RZ ;  /* 0x000000ffff047224 */ /* 0x004fe400078e00ff */
[----:B---3--:R-:W-:-:S04]  /*b260*/  IMAD.MOV R7, RZ, RZ, -R5 ;  /* 0x000000ffff077224 */ /* 0x008fc800078e0a05 */
        /* <DEDUP_REMOVED lines=9> */
[----:B------:R-:W-:-:S04]  /*b300*/  @P0 VIADD R5, R5, 0x1 ;  /* 0x0000000105050836 */ /* 0x000fc80000000000 */
[----:B------:R-:W-:Y:S01]  /*b310*/  @!P2 IMAD.MOV R5, RZ, RZ, -R5 ;  /* 0x000000ffff05a224 */ /* 0x000fe200078e0a05 */
[----:B------:R-:W-:-:S04]  /*b320*/  @!P1 LOP3.LUT R5, RZ, R9, RZ, 0x33, !PT ;  /* 0x00000009ff059212 */ /* 0x000fc800078e33ff */
[----:B------:R-:W-:-:S07]  /*b330*/  MOV R72, R5 ;  /* 0x0000000500487202 */ /* 0x000fce0000000f00 */
.L_x_2773:
[----:B------:R-:W-:Y:S05]  /*b340*/  BSYNC B0 ;  /* 0x0000000000007941 */ /* 0x000fea0003800000 */
.L_x_2772:
        /* <DEDUP_REMOVED lines=41> */
[----:B--2---:R-:W2:Y:S02]  /*b5e0*/  SHFL.IDX PT, R0, R0, RZ, 0x1f ;  /* 0x00001fff00007589 */ /* 0x004ea400000e0000 */
[----:B--2---:R-:W-:-:S04]  /*b5f0*/  LEA.HI R3, R0, R0, RZ, 0x1 ;  /* 0x0000000000037211 */ /* 0x004fc800078f08ff */
[----:B------:R-:W-:-:S05]  /*b600*/  LOP3.LUT R3, R3, 0x1e, RZ, 0xc0, !PT ;  /* 0x0000001e03037812 */ /* 0x000fca00078ec0ff */
        /* <DEDUP_REMOVED lines=20> */
[----:B012-45:R-:W-:Y:S05]  /*b750*/  CALL.ABS.NOINC R14 ;  /* 0x000000000e007343 */ /* 0x037fea0003c00000 */
.L_x_2775:
        /* <DEDUP_REMOVED lines=12> */
.L_x_2779:
[----:B---3--:R3:W0:Y:S02]  /*b820*/  SYNCS.PHASECHK.TRANS64.TRYWAIT P0, [R2+URZ+0x2a800], R3 ;  /* 0x02a80003020075a7 */ /* 0x008624000800017f */
[----:B0-----:R-:W-:Y:S05]  /*b830*/  @!P0 NANOSLEEP.SYNCS 0x989680 ;  /* 0x009896800000895d */ /* 0x001fea0003900000 */
[----:B------:R-:W0:Y:S02]  /*b840*/  @!P0 SYNCS.PHASECHK.TRANS64 P0, [R2+URZ+0x2a800], R3 ;  /* 0x02a80003020085a7 */ /* 0x000e24000800007f */
[----:B0-----:R-:W-:Y:S05]  /*b850*/  @!P0 BRA `(.L_x_2779) ;  /* 0xfffffffc00f08947 */ /* 0x001fea000383ffff */
.L_x_2778:
[----:B------:R-:W-:Y:S05]  /*b860*/  BSYNC B0 ;  /* 0x0000000000007941 */ /* 0x000fea0003800000 */
.L_x_2777:
[----:B------:R-:W-:Y:S05]  /*b870*/  BRA `(.L_x_2780) ;  /* 0x0000006c005c7947 */ /* 0x000fea0003800000 */
.L_x_2776:
[----:B------:R-:W-:Y:S01]  /*b880*/  ULOP3.LUT UP0, URZ, UR61, 0x3ff, URZ, 0xc0, !UPT ;  /* 0x000003ff3d3f7892 */ /* 0x000fe2000f80c03f */
[----:B-----5:R-:W-:Y:S01]  /*b890*/  SHF.R.S32.HI R0, RZ, 0x1f, R140 ;  /* 0x0000001fff007819 */ /* 0x020fe2000001148c */
[----:B------:R-:W-:Y:S01]  /*b8a0*/  ULDC.64 UR4, c[0x0][0x3f8] ;  /* 0x0000fe0000047ab9 */ /* 0x000fe20000000a00 */
[----:B------:R-:W-:Y:S01]  /*b8b0*/  ULDC.64 UR6, c[0x0][0x408] ;  /* 0x0001020000067ab9 */ /* 0x000fe20000000a00 */
[----:B------:R-:W-:Y:S02]  /*b8c0*/  IMAD.WIDE.U32 R24, R140, UR4, RZ ;  /* 0x000000048c187c25 */ /* 0x000fe4000f8e00ff */
[----:B------:R-:W-:Y:S02]  /*b8d0*/  PLOP3.LUT P0, PT, PT, PT, UP0, 0x80, 0x0 ;  /* 0x000000000000781c */ /* 0x000fe40003f0f008 */
[C---:B------:R-:W-:Y:S02]  /*b8e0*/  IMAD R3, R0.reuse, UR4, RZ ;  /* 0x0000000400037c24 */ /* 0x040fe4000f8e02ff */
[----:B------:R-:W-:-:S02]  /*b8f0*/  IMAD R5, R0, UR6, RZ ;  /* 0x0000000600057c24 */ /* 0x000fc4000f8e02ff */
[C---:B------:R-:W-:Y:S02]  /*b900*/  IMAD R3, R140.reuse, UR5, R3 ;  /* 0x000000058c037c24 */ /* 0x040fe4000f8e0203 */
[C---:B------:R-:W-:Y:S02]  /*b910*/  IMAD R5, R140.reuse, UR7, R5 ;  /* 0x000000078c057c24 */ /* 0x040fe4000f8e0205 */
[----:B------:R-:W-:Y:S01]  /*b920*/  IMAD.WIDE.U32 R140, R140, UR6, RZ ;  /* 0x000000068c8c7c25 */ /* 0x000fe2000f8e00ff */
[----:B------:R-:W-:-:S03]  /*b930*/  IADD3 R49, R3, R25, RZ ;  /* 0x0000001903317210 */ /* 0x000fc60007ffe0ff */
[----:B0-----:R-:W-:Y:S01]  /*b940*/  IMAD.IADD R27, R5, 0x1, R141 ;  /* 0x00000001051b7824 */ /* 0x001fe200078e028d */
[----:B------:R-:W-:Y:S06]  /*b950*/  @!P0 BRA `(.L_x_2781) ;  /* 0x0000000000408947 */ /* 0x000fec0003800000 */
        /* <DEDUP_REMOVED lines=15> */
[----:B01--4-:R-:W-:Y:S05]  /*ba50*/  CALL.ABS.NOINC R14 ;  /* 0x000000000e007343 */ /* 0x013fea0003c00000 */
.L_x_2781:
[----:B------:R-:W-:Y:S01]  /*ba60*/  ULDC.U8 UR4, c[0x0][0x410] ;  /* 0x0001040000047ab9 */ /* 0x000fe20000000000 */
[----:B------:R-:W-:Y:S01]  /*ba70*/  BSSY B0, `(.L_x_2782) ;  /* 0x00006af000007945 */ /* 0x000fe20003800000 */
[----:B------:R-:W-:Y:S01]  /*ba80*/  ISETP.NE.AND P0, PT, RZ, UR4, PT ;  /* 0x00000004ff007c0c */ /* 0x000fe2000bf05270 */
[----:B------:R-:W-:-:S12]  /*ba90*/  IMAD.IADD R64, R170, 0x1, R186 ;  /* 0x00000001aa407824 */ /* 0x000fd800078e02ba */
[----:B------:R-:W-:Y:S05]  /*baa0*/  @!P0 BRA `(.L_x_2783) ;  /* 0x00000034008c8947 */ /* 0x000fea0003800000 */
[----:B------:R-:W0:Y:S01]  /*bab0*/  LDC R10, c[0x0][0x448] ;  /* 0x00011200ff0a7b82 */ /* 0x000e220000000800 */
[----:B------:R-:W-:Y:S01]  /*bac0*/  LEA R3, R199, R64, 0x6 ;  /* 0x00000040c7037211 */ /* 0x000fe200078e30ff */
[----:B------:R-:W-:Y:S01]  /*bad0*/  ULDC.64 UR4, c[0x0][0x3f8] ;  /* 0x0000fe0000047ab9 */ /* 0x000fe20000000a00 */
[----:B------:R-:W-:Y:S01]  /*bae0*/  ULDC.64 UR6, c[0x0][0x408] ;  /* 0x0001020000067ab9 */ /* 0x000fe20000000a00 */
[----:B------:R-:W-:Y:S01]  /*baf0*/  MOV R7, R27 ;  /* 0x0000001b00077202 */ /* 0x000fe20000000f00 */
[----:B------:R-:W-:Y:S01]  /*bb00*/  IMAD.MOV.U32 R4, RZ, RZ, R24 ;  /* 0x000000ffff047224 */ /* 0x000fe200078e0018 */
[----:B------:R-:W-:Y:S01]  /*bb10*/  SHF.R.S32.HI R78, RZ, 0x1f, R175 ;  /* 0x0000001fff4e7819 */ /* 0x000fe200000114af */
[----:B------:R-:W-:Y:S01]  /*bb20*/  IMAD.MOV.U32 R6, RZ, RZ, R140 ;  /* 0x000000ffff067224 */ /* 0x000fe200078e008c */
[----:B------:R-:W-:Y:S02]  /*bb30*/  SHF.R.S32.HI R74, RZ, 0x1f, R173 ;  /* 0x0000001fff4a7819 */ /* 0x000fe400000114ad */
[----:B------:R-:W-:-:S02]  /*bb40*/  SHF.R.S32.HI R73, RZ, 0x1f, R172 ;  /* 0x0000001fff497819 */ /* 0x000fc400000114ac */
[----:B------:R-:W-:Y:S02]  /*bb50*/  SHF.R.S32.HI R77, RZ, 0x1f, R174 ;  /* 0x0000001fff4d7819 */ /* 0x000fe400000114ae */
[----:B0-----:R-:W-:-:S13]  /*bb60*/  ISETP.NE.AND P0, PT, R10, 0x1, PT ;  /* 0x000000010a00780c */ /* 0x001fda0003f05270 */
[----:B------:R-:W0:Y:S08]  /*bb70*/  @P0 LDC R0, c[0x0][0x44c] ;  /* 0x00011300ff000b82 */ /* 0x000e300000000800 */
[----:B------:R-:W2:Y:S01]  /*bb80*/  @P0 LDC R5, c[0x0][0x450] ;  /* 0x00011400ff050b82 */ /* 0x000ea20000000800 */
[----:B0-----:R-:W-:-:S05]  /*bb90*/  @P0 IMAD.HI.U32 R0, R3, R0, RZ ;  /* 0x0000000003000227 */ /* 0x001fca00078e00ff */
[----:B--2---:R-:W-:Y:S01]  /*bba0*/  @P0 SHF.R.U32.HI R3, RZ, R5, R0 ;  /* 0x00000005ff030219 */ /* 0x004fe20000011600 */
        /* <DEDUP_REMOVED lines=18> */
[----:B------:R0:W2:Y:S04]  /*bcd0*/  SHFL.IDX PT, R3, R0, RZ, 0x1c1f ;  /* 0x001c1fff00037589 */ /* 0x0000a800000e0000 */
[----:B------:R0:W3:Y:S04]  /*bce0*/  SHFL.IDX PT, R6, R65, RZ, 0x1c1f ;  /* 0x001c1fff41067589 */ /* 0x0000e800000e0000 */
[----:B------:R0:W0:Y:S04]  /*bcf0*/  SHFL.IDX PT, R9, R63, RZ, 0x1c1f ;  /* 0x001c1fff3f097589 */ /* 0x00002800000e0000 */
[----:B------:R0:W0:Y:S02]  /*bd00*/  SHFL.IDX PT, R8, R62, RZ, 0x1c1f ;  /* 0x001c1fff3e087589 */ /* 0x00002400000e0000 */
.L_x_3056:
        /* <DEDUP_REMOVED lines=20> */
[----:B------:R-:W-:Y:S01]  /*be50*/  ISETP.GE.AND P2, PT, R173, UR4, PT ;  /* 0x00000004ad007c0c */ /* 0x000fe2000bf46270 */
[----:B------:R-:W-:Y:S01]  /*be60*/  ULDC.64 UR6, c[0x0][0x208] ;  /* 0x0000820000067ab9 */ /* 0x000fe20000000a00 */
[----:B------:R-:W-:Y:S02]  /*be70*/  ISETP.GE.AND P1, PT, R174, UR4, PT ;  /* 0x00000004ae007c0c */ /* 0x000fe4000bf26270 */
[----:B------:R-:W-:-:S02]  /*be80*/  ISETP.GE.AND P4, PT, R160, UR4, PT ;  /* 0x00000004a0007c0c */ /* 0x000fc4000bf86270 */
[----:B------:R-:W-:-:S03]  /*be90*/  ISETP.GE.AND P0, PT, R172, UR4, PT ;  /* 0x00000004ac007c0c */ /* 0x000fc6000bf06270 */
[C---:B------:R-:W-:Y:S01]  /*bea0*/  @!P3 IMAD.SHL.U32 R27, R175.reuse, 0x2, RZ ;  /* 0x00000002af1bb824 */ /* 0x040fe200078e00ff */
[----:B------:R-:W-:-:S03]  /*beb0*/  @!P3 SHF.L.U64.HI R10, R175, 0x1, R78 ;  /* 0x00000001af0ab819 */ /* 0x000fc6000001024e */
[C---:B------:R-:W-:Y:S02]  /*bec0*/  @!P2 SHF.L.U32 R21, R173.reuse, 0x1, RZ ;  /* 0x00000001ad15a819 */ /* 0x040fe400000006ff */
[----:B------:R-:W-:Y:S01]  /*bed0*/  @!P1 IMAD.SHL.U32 R13, R174, 0x2, RZ ;  /* 0x00000002ae0d9824 */ /* 0x000fe200078e00ff */
[-C--:B-1-3--:R-:W-:Y:S01]  /*bee0*/  @!P3 IADD3 R28, P6, R6, R27.reuse, RZ ;  /* 0x0000001b061cb210 */ /* 0x08afe20007fde0ff */
[----:B--2---:R-:W-:Y:S01]  /*bef0*/  @!P4 IMAD.MOV.U32 R5, RZ, RZ, R3 ;  /* 0x000000ffff05c224 */ /* 0x004fe200078e0003 */
[----:B0-----:R-:W-:Y:S01]  /*bf00*/  @!P3 IADD3 R26, P5, R8, R27, RZ ;  /* 0x0000001b081ab210 */ /* 0x001fe20007fbe0ff */
[----:B------:R-:W-:Y:S01]  /*bf10*/  @!P0 IMAD.SHL.U32 R7, R172, 0x2, RZ ;  /* 0x00000002ac078824 */ /* 0x000fe200078e00ff */
[----:B------:R-:W-:Y:S01]  /*bf20*/  @!P2 SHF.L.U64.HI R4, R173, 0x1, R74 ;  /* 0x00000001ad04a819 */ /* 0x000fe2000001024a */
[--C-:B----4-:R-:W-:Y:S01]  /*bf30*/  @!P3 IMAD.X R29, R3, 0x1, R10.reuse, P6 ;  /* 0x00000001031db824 */ /* 0x110fe200030e060a */
[-C--:B------:R-:W-:Y:S01]  /*bf40*/  @!P2 IADD3 R24, P6, R6, R21.reuse, RZ ;  /* 0x000000150618a210 */ /* 0x080fe20007fde0ff */
[----:B------:R-:W-:Y:S01]  /*bf50*/  @!P3 IMAD.X R27, R9, 0x1, R10, P5 ;  /* 0x00000001091bb824 */ /* 0x000fe200028e060a */
[----:B------:R-:W-:-:S02]  /*bf60*/  @!P2 IADD3 R20, P5, R8, R21, RZ ;  /* 0x000000150814a210 */ /* 0x000fc40007fbe0ff */
[----:B------:R-:W-:Y:S02]  /*bf70*/  @!P2 IADD3.X R25, R3, R4, RZ, P6, !PT ;  /* 0x000000040319a210 */ /* 0x000fe400037fe4ff */
[----:B------:R-:W-:Y:S01]  /*bf80*/  @!P1 SHF.L.U64.HI R10, R174, 0x1, R77 ;  /* 0x00000001ae0a9819 */ /* 0x000fe2000001024d */
[----:B------:R-:W-:Y:S01]  /*bf90*/  @!P2 IMAD.X R21, R9, 0x1, R4, P5 ;  /* 0x000000010915a824 */ /* 0x000fe200028e0604 */
[-C--:B------:R-:W-:Y:S02]  /*bfa0*/  @!P1 IADD3 R14, P6, R6, R13.reuse, RZ ;  /* 0x0000000d060e9210 */ /* 0x080fe40007fde0ff */
[----:B------:R-:W-:Y:S02]  /*bfb0*/  ISETP.GE.AND P5, PT, R176, UR4, PT ;  /* 0x00000004b0007c0c */ /* 0x000fe4000bfa6270 */
[----:B------:R-:W-:Y:S01]  /*bfc0*/  @!P4 MOV R4, R6 ;  /* 0x000000060004c202 */ /* 0x000fe20000000f00 */
[----:B------:R-:W-:Y:S01]  /*bfd0*/  @!P1 IMAD.X R15, R3, 0x1, R10, P6 ;  /* 0x00000001030f9824 */ /* 0x000fe200030e060a */
[----:B------:R-:W-:-:S02]  /*bfe0*/  @!P1 IADD3 R12, P6, R8, R13, RZ ;  /* 0x0000000d080c9210 */ /* 0x000fc40007fde0ff */
[----:B------:R-:W-:Y:S01]  /*bff0*/  @!P0 SHF.L.U64.HI R36, R172, 0x1, R73 ;  /* 0x00000001ac248819 */ /* 0x000fe20000010249 */
[----:B------:R-:W-:Y:S01]  /*c000*/  @!P4 IMAD.WIDE R32, R160, 0x2, R4 ;  /* 0x00000002a020c825 */ /* 0x000fe200078e0204 */
[----:B------:R-:W-:-:S03]  /*c010*/  @!P4 MOV R5, R9 ;  /* 0x000000090005c202 */ /* 0x000fc60000000f00 */
[----:B------:R-:W-:Y:S01]  /*c020*/  @!P1 IMAD.X R13, R9, 0x1, R10, P6 ;  /* 0x00000001090d9824 */ /* 0x000fe200030e060a */
[----:B------:R-:W-:Y:S01]  /*c030*/  @!P0 IADD3 R10, P6, R6, R7, RZ ;  /* 0x00000007060a8210 */ /* 0x000fe20007fde0ff */
[----:B------:R-:W-:Y:S01]  /*c040*/  @!P4 IMAD.MOV.U32 R4, RZ, RZ, R8 ;  /* 0x000000ffff04c224 */ /* 0x000fe200078e0008 */
[----:B------:R0:W5:Y:S03]  /*c050*/  @!P4 LD.E.64 R60, desc[UR6][R32.64] ;  /* 0x00000006203cc980 */ /* 0x000166000c101b00 */
[----:B------:R-:W-:-:S04]  /*c060*/  @!P4 IMAD.WIDE R30, R160, 0x2, R4 ;  /* 0x00000002a01ec825 */ /* 0x000fc800078e0204 */
[--C-:B------:R-:W-:Y:S01]  /*c070*/  @!P0 IMAD.X R11, R3, 0x1, R36.reuse, P6 ;  /* 0x00000001030b8824 */ /* 0x100fe200030e0624 */
[----:B------:R-:W-:Y:S01]  /*c080*/  @!P0 IADD3 R4, P6, R8, R7, RZ ;  /* 0x0000000708048210 */ /* 0x000fe20007fde0ff */
[C---:B------:R-:W-:Y:S01]  /*c090*/  @!P5 IMAD.SHL.U32 R7, R176.reuse, 0x2, RZ ;  /* 0x00000002b007d824 */ /* 0x040fe200078e00ff */
[----:B------:R0:W5:Y:S01]  /*c0a0*/  @!P4 LD.E.64 R58, desc[UR6][R30.64] ;  /* 0x000000061e3ac980 */ /* 0x000162000c101b00 */
[----:B------:R-:W-:Y:S02]  /*c0b0*/  @!P5 SHF.L.U64.HI R34, R176, 0x1, R223 ;  /* 0x00000001b022d819 */ /* 0x000fe400000102df */
[----:B------:R-:W-:Y:S01]  /*c0c0*/  @!P0 IMAD.X R5, R9, 0x1, R36, P6 ;  /* 0x0000000109058824 */ /* 0x000fe200030e0624 */
[-C--:B------:R-:W-:Y:S02]  /*c0d0*/  @!P5 IADD3 R8, P6, R8, R7.reuse, RZ ;  /* 0x000000070808d210 */ /* 0x080fe40007fde0ff */
[----:B------:R-:W-:Y:S02]  /*c0e0*/  @!P5 IADD3 R6, P4, R6, R7, RZ ;  /* 0x000000070606d210 */ /* 0x000fe40007f9e0ff */
        /* <DEDUP_REMOVED lines=10> */
[----:B------:R-:W-:Y:S01]  /*c190*/  @!P5 IADD3.X R7, R3, R34, RZ, P4, !PT ;  /* 0x000000220307d210 */ /* 0x000fe200027fe4ff */
[----:B------:R-:W-:Y:S01]  /*c1a0*/  @!P5 IMAD.X R9, R9, 0x1, R34, P6 ;  /* 0x000000010909d824 */ /* 0x000fe200030e0622 */
        /* <DEDUP_REMOVED lines=10> */
.L_x_2786:
[----:B------:R-:W-:Y:S05]  /*c250*/  BSYNC B1 ;  /* 0x0000000000017941 */ /* 0x000fea0003800000 */
.L_x_2785:
[----:B--2--5:R-:W-:Y:S01]  /*c260*/  IMAD.MOV.U32 R3, RZ, RZ, R58 ;  /* 0x000000ffff037224 */ /* 0x024fe200078e003a */
[----:B0-----:R-:W-:Y:S01]  /*c270*/  MOV R5, R54 ;  /* 0x0000003600057202 */ /* 0x001fe20000000f00 */
[----:B------:R-:W-:Y:S01]  /*c280*/  IMAD.MOV.U32 R4, RZ, RZ, R59 ;  /* 0x000000ffff047224 */ /* 0x000fe200078e003b */
[----:B------:R-:W-:Y:S01]  /*c290*/  UMOV UR4, 0xffffffff ;  /* 0xffffffff00047882 */ /* 0x000fe20000000000 */
[----:B---3--:R-:W-:Y:S01]  /*c2a0*/  IMAD.MOV.U32 R6, RZ, RZ, R55 ;  /* 0x000000ffff067224 */ /* 0x008fe200078e0037 */
[----:B------:R-:W-:Y:S01]  /*c2b0*/  PRMT R88, R3, 0x7610, R88 ;  /* 0x0000761003587816 */ /* 0x000fe20000000058 */
[----:B------:R-:W-:Y:S01]  /*c2c0*/  IMAD.MOV.U32 R3, RZ, RZ, R50 ;  /* 0x000000ffff037224 */ /* 0x000fe200078e0032 */
[----:B------:R-:W-:Y:S01]  /*c2d0*/  PRMT R87, R87, 0x5410, R4 ;  /* 0x0000541057577816 */ /* 0x000fe20000000004 */
[----:B------:R-:W-:Y:S01]  /*c2e0*/  IMAD.MOV.U32 R4, RZ, RZ, R51 ;  /* 0x000000ffff047224 */ /* 0x000fe200078e0033 */
[----:B------:R-:W-:Y:S01]  /*c2f0*/  PRMT R83, R5, 0x5410, R6 ;  /* 0x0000541005537816 */ /* 0x000fe20000000006 */
[----:B------:R-:W-:Y:S01]  /*c300*/  IMAD.MOV.U32 R6, RZ, RZ, R47 ;  /* 0x000000ffff067224 */ /* 0x000fe200078e002f */
[----:B------:R-:W-:-:S02]  /*c310*/  MOV R5, R46 ;  /* 0x0000002e00057202 */ /* 0x000fc40000000f00 */
[----:B------:R-:W-:Y:S02]  /*c320*/  CS2R R30, SRZ ;  /* 0x00000000001e7805 */ /* 0x000fe4000001ff00 */
[----:B------:R-:W-:Y:S01]  /*c330*/  PRMT R79, R3, 0x5410, R4 ;  /* 0x00005410034f7816 */ /* 0x000fe20000000004 */
[----:B------:R-:W-:Y:S01]  /*c340*/  IMAD.MOV.U32 R3, RZ, RZ, R42 ;  /* 0x000000ffff037224 */ /* 0x000fe200078e002a */
[----:B------:R-:W-:Y:S01]  /*c350*/  PRMT R75, R5, 0x5410, R6 ;  /* 0x00005410054b7816 */ /* 0x000fe20000000006 */
[----:B------:R-:W-:Y:S01]  /*c360*/  IMAD.MOV.U32 R4, RZ, RZ, R43 ;  /* 0x000000ffff047224 */ /* 0x000fe200078e002b */
[----:B------:R-:W-:Y:S01]  /*c370*/  MOV R5, R38 ;  /* 0x0000002600057202 */ /* 0x000fe20000000f00 */
        /* <DEDUP_REMOVED lines=22> */
[----:B------:R-:W-:Y:S06]  /*c4e0*/  BRA.DIV UR4, `(.L_x_2787) ;  /* 0x0000018a04f47947 */ /* 0x000fec000b800000 */
[----:B------:R-:W0:Y:S04]  /*c4f0*/  SHFL.IDX PT, R0, R0, 0x1, 0x1c1f ;  /* 0x003c1f0000007f89 */ /* 0x000e2800000e0000 */
[----:B------:R-:W2:Y:S04]  /*c500*/  SHFL.IDX PT, R65, R65, 0x1, 0x1c1f ;  /* 0x003c1f0041417f89 */ /* 0x000ea800000e0000 */
[----:B------:R-:W3:Y:S04]  /*c510*/  SHFL.IDX PT, R63, R63, 0x1, 0x1c1f ;  /* 0x003c1f003f3f7f89 */ /* 0x000ee800000e0000 */
[----:B------:R-:W0:Y:S02]  /*c520*/  SHFL.IDX PT, R62, R62, 0x1, 0x1c1f ;  /* 0x003c1f003e3e7f89 */ /* 0x000e2400000e0000 */
.L_x_3062:
        /* <DEDUP_REMOVED lines=14> */
[----:B-1--4-:R-:W-:-:S02]  /*c610*/  CS2R R28, SRZ ;  /* 0x00000000001c7805 */ /* 0x012fc4000001ff00 */
[----:B------:R-:W-:Y:S02]  /*c620*/  CS2R R24, SRZ ;  /* 0x0000000000187805 */ /* 0x000fe4000001ff00 */
[----:B------:R-:W-:Y:S02]  /*c630*/  CS2R R14, SRZ ;  /* 0x00000000000e7805 */ /* 0x000fe4000001ff00 */
[----:B------:R-:W-:Y:S02]  /*c640*/  LEA R3, R3, R2, 0x1 ;  /* 0x0000000203037211 */ /* 0x000fe400078e08ff */
        /* <DEDUP_REMOVED lines=9> */
[----:B------:R-:W-:-:S05]  /*c6e0*/  ISETP.GE.AND P1, PT, R172, UR4, PT ;  /* 0x00000004ac007c0c */ /* 0x000fca000bf26270 */
[C---:B------:R-:W-:Y:S01]  /*c6f0*/  @!P4 IMAD.SHL.U32 R24, R175.reuse, 0x2, RZ ;  /* 0x00000002af18c824 */ /* 0x040fe200078e00ff */
[----:B------:R-:W-:-:S03]  /*c700*/  @!P4 SHF.L.U64.HI R78, R175, 0x1, R78 ;  /* 0x00000001af4ec819 */ /* 0x000fc6000001024e */
[C---:B------:R-:W-:Y:S01]  /*c710*/  @!P3 IMAD.SHL.U32 R14, R173.reuse, 0x2, RZ ;  /* 0x00000002ad0eb824 */ /* 0x040fe200078e00ff */
[----:B------:R-:W-:Y:S02]  /*c720*/  @!P3 SHF.L.U64.HI R74, R173, 0x1, R74 ;  /* 0x00000001ad4ab819 */ /* 0x000fe4000001024a */
[CC--:B--2---:R-:W-:Y:S01]  /*c730*/  @!P4 IADD3 R26, P5, R65.reuse, R24.reuse, RZ ;  /* 0x00000018411ac210 */ /* 0x0c4fe20007fbe0ff */
[----:B------:R-:W-:Y:S01]  /*c740*/  @!P1 IMAD.SHL.U32 R4, R172, 0x2, RZ ;  /* 0x00000002ac049824 */ /* 0x000fe200078e00ff */
[----:B0-----:R-:W-:Y:S02]  /*c750*/  @!P4 IADD3 R24, P6, R62, R24, RZ ;  /* 0x000000183e18c210 */ /* 0x001fe40007fde0ff */
[----:B------:R-:W-:Y:S01]  /*c760*/  @!P2 SHF.L.U32 R10, R174, 0x1, RZ ;  /* 0x00000001ae0aa819 */ /* 0x000fe200000006ff */
[--C-:B------:R-:W-:Y:S01]  /*c770*/  @!P4 IMAD.X R27, R0, 0x1, R78.reuse, P5 ;  /* 0x00000001001bc824 */ /* 0x100fe200028e064e */
[----:B------:R-:W-:Y:S01]  /*c780*/  @!P3 IADD3 R20, P5, R65, R14, RZ ;  /* 0x0000000e4114b210 */ /* 0x000fe20007fbe0ff */
[----:B---3--:R-:W-:Y:S01]  /*c790*/  @!P4 IMAD.X R25, R63, 0x1, R78, P6 ;  /* 0x000000013f19c824 */ /* 0x008fe200030e064e */
[----:B------:R-:W-:-:S02]  /*c7a0*/  @!P2 SHF.L.U64.HI R77, R174, 0x1, R77 ;  /* 0x00000001ae4da819 */ /* 0x000fc4000001024d */
[----:B------:R-:W-:Y:S01]  /*c7b0*/  @!P3 IADD3 R14, P6, R62, R14, RZ ;  /* 0x0000000e3e0eb210 */ /* 0x000fe20007fde0ff */
[----:B------:R-:W-:Y:S01]  /*c7c0*/  @!P3 IMAD.X R21, R0, 0x1, R74, P5 ;  /* 0x000000010015b824 */ /* 0x000fe200028e064a */
[----:B------:R-:W-:Y:S02]  /*c7d0*/  @!P2 IADD3 R12, P5, R65, R10, RZ ;  /* 0x0000000a410ca210 */ /* 0x000fe40007fbe0ff */
[----:B------:R-:W-:Y:S02]  /*c7e0*/  @!P3 IADD3.X R15, R63, R74, RZ, P6, !PT ;  /* 0x0000004a3f0fb210 */ /* 0x000fe400037fe4ff */
[----:B------:R-:W-:Y:S01]  /*c7f0*/  @!P2 IADD3 R10, P6, R62, R10, RZ ;  /* 0x0000000a3e0aa210 */ /* 0x000fe20007fde0ff */
[----:B------:R-:W-:Y:S01]  /*c800*/  @!P2 IMAD.X R13, R0, 0x1, R77, P5 ;  /* 0x00000001000da824 */ /* 0x000fe200028e064d */
[----:B------:R-:W-:Y:S02]  /*c810*/  @!P1 SHF.L.U64.HI R73, R172, 0x1, R73 ;  /* 0x00000001ac499819 */ /* 0x000fe40000010249 */
[----:B------:R-:W-:Y:S01]  /*c820*/  @!P1 IADD3 R8, P5, R65, R4, RZ ;  /* 0x0000000441089210 */ /* 0x000fe20007fbe0ff */
[----:B------:R-:W-:Y:S01]  /*c830*/  @!P2 IMAD.X R11, R63, 0x1, R77, P6 ;  /* 0x000000013f0ba824 */ /* 0x000fe200030e064d */
[----:B------:R-:W-:-:S03]  /*c840*/  ISETP.GE.AND P6, PT, R160, UR4, PT ;  /* 0x00000004a0007c0c */ /* 0x000fc6000bfc6270 */
[----:B------:R-:W-:Y:S01]  /*c850*/  @!P1 IMAD.X R9, R0, 0x1, R73, P5 ;  /* 0x0000000100099824 */ /* 0x000fe200028e0649 */
[----:B------:R-:W-:-:S04]  /*c860*/  @!P1 IADD3 R4, P5, R62, R4, RZ ;  /* 0x000000043e049210 */ /* 0x000fc80007fbe0ff */
[----:B------:R-:W-:Y:S02]  /*c870*/  @!P1 IADD3.X R5, R63, R73, RZ, P5, !PT ;  /* 0x000000493f059210 */ /* 0x000fe40002ffe4ff */
[----:B------:R-:W-:-:S03]  /*c880*/  ISETP.GE.AND P5, PT, R176, UR4, PT ;  /* 0x00000004b0007c0c */ /* 0x000fc6000bfa6270 */
        /* <DEDUP_REMOVED lines=15> */
[----:B------:R-:W-:Y:S01]  /*c980*/  @!P5 IMAD.X R7, R0, 0x1, R32, P6 ;  /* 0x000000010007d824 */ /* 0x000fe200030e0620 */
[----:B------:R-:W-:Y:S02]  /*c990*/  @!P5 IADD3 R62, P6, R62, R33, RZ ;  /* 0x000000213e3ed210 */ /* 0x000fe40007fde0ff */
[----:B0-----:R-:W-:-:S03]  /*c9a0*/  CS2R R26, SRZ ;  /* 0x00000000001a7805 */ /* 0x001fc6000001ff00 */
[----:B------:R-:W-:Y:S01]  /*c9b0*/  @!P5 IMAD.X R63, R63, 0x1, R32, P6 ;  /* 0x000000013f3fd824 */ /* 0x000fe200030e0620 */
[----:B------:R-:W-:Y:S02]  /*c9c0*/  CS2R R32, SRZ ;  /* 0x0000000000207805 */ /* 0x000fe4000001ff00 */
[----:B-1----:R-:W-:Y:S01]  /*c9d0*/  CS2R R20, SRZ ;  /* 0x0000000000147805 */ /* 0x002fe2000001ff00 */
[----:B------:R0:W5:Y:S04]  /*c9e0*/  @!P3 LD.E.64 R26, desc[UR6][R14.64] ;  /* 0x000000060e1ab980 */ /* 0x000168000c101b00 */
[----:B------:R1:W5:Y:S04]  /*c9f0*/  @!P4 LD.E.64 R32, desc[UR6][R24.64] ;  /* 0x000000061820c980 */ /* 0x000368000c101b00 */
[----:B------:R2:W5:Y:S01]  /*ca00*/  @!P2 LD.E.64 R20, desc[UR6][R10.64] ;  /* 0x000000060a14a980 */ /* 0x000562000c101b00 */
[----:B0-----:R-:W-:-:S02]  /*ca10*/  CS2R R14, SRZ ;  /* 0x00000000000e7805 */ /* 0x001fc4000001ff00 */
        /* <DEDUP_REMOVED lines=9> */
.L_x_2789:
[----:B------:R-:W-:Y:S05]  /*cab0*/  BSYNC B1 ;  /* 0x0000000000017941 */ /* 0x000fea0003800000 */
.L_x_2788:
[----:B----45:R-:W-:Y:S01]  /*cac0*/  IMAD.MOV.U32 R5, RZ, RZ, R30 ;  /* 0x000000ffff057224 */ /* 0x030fe200078e001e */
[----:B------:R-:W-:Y:S01]  /*cad0*/  LEA.HI R4, R198, R198, RZ, 0x1 ;  /* 0x000000c6c6047211 */ /* 0x000fe200078f08ff */
[C---:B0-----:R-:W-:Y:S01]  /*cae0*/  VIADD R0, R3.reuse, 0xc440 ;  /* 0x0000c44003007836 */ /* 0x041fe20000000000 */
[----:B------:R-:W-:Y:S01]  /*caf0*/  IADD3 R6, R3, 0xc400, RZ ;  /* 0x0000c40003067810 */ /* 0x000fe20007ffe0ff */
[----:B------:R-:W-:Y:S01]  /*cb00*/  IMAD.MOV.U32 R7, RZ, RZ, R32 ;  /* 0x000000ffff077224 */ /* 0x000fe200078e0020 */
[----:B------:R-:W-:Y:S01]  /*cb10*/  PRMT R85, R5, 0x7610, R85 ;  /* 0x0000761005557816 */ /* 0x000fe20000000055 */
[----:B------:R-:W-:Y:S01]  /*cb20*/  IMAD.MOV.U32 R62, RZ, RZ, R33 ;  /* 0x000000ffff3e7224 */ /* 0x000fe200078e0021 */
[----:B------:R-:W-:Y:S01]  /*cb30*/  LOP3.LUT R5, R4, 0xfffffffe, RZ, 0xc0, !PT ;  /* 0xfffffffe04057812 */ /* 0x000fe200078ec0ff */
[----:B------:R-:W-:Y:S01]  /*cb40*/  @P0 VIADD R0, R6, 0xffffffc0 ;  /* 0xffffffc006000836 */ /* 0x000fe20000000000 */
[----:B------:R-:W-:Y:S01]  /*cb50*/  MOV R6, R31 ;  /* 0x0000001f00067202 */ /* 0x000fe20000000f00 */
[----:B---3--:R-:W-:Y:S01]  /*cb60*/  IMAD.MOV.U32 R63, RZ, RZ, R34 ;  /* 0x000000ffff3f7224 */ /* 0x008fe200078e0022 */
[----:B------:R-:W-:Y:S01]  /*cb70*/  PRMT R81, R7, 0x5410, R62 ;  /* 0x0000541007517816 */ /* 0x000fe2000000003e */
[----:B------:R-:W-:Y:S01]  /*cb80*/  IMAD.IADD R5, R198, 0x1, -R5 ;  /* 0x00000001c6057824 */ /* 0x000fe200078e0a05 */
[----:B------:R-:W-:Y:S01]  /*cb90*/  PRMT R85, R85, 0x5410, R6 ;  /* 0x0000541055557816 */ /* 0x000fe20000000006 */
[----:B------:R-:W-:Y:S01]  /*cba0*/  IMAD.MOV.U32 R6, RZ, RZ, R27 ;  /* 0x000000ffff067224 */ /* 0x000fe200078e001b */
[----:B------:R-:W-:Y:S01]  /*cbb0*/  MOV R4, R26 ;  /* 0x0000001a00047202 */ /* 0x000fe20000000f00 */
[----:B------:R-:W-:Y:S01]  /*cbc0*/  IMAD.MOV.U32 R7, RZ, RZ, R20 ;  /* 0x000000ffff077224 */ /* 0x000fe200078e0014 */
[----:B------:R-:W-:Y:S01]  /*cbd0*/  SHF.L.U32 R5, R5, 0x1f, RZ ;  /* 0x0000001f05057819 */ /* 0x000fe200000006ff */
[----:B------:R-:W-:Y:S01]  /*cbe0*/  IMAD.MOV.U32 R62, RZ, RZ, R8 ;  /* 0x000000ffff3e7224 */ /* 0x000fe200078e0008 */
[----:B------:R-:W-:Y:S01]  /*cbf0*/  PRMT R77, R6, 0x5410, R4 ;  /* 0x00005410064d7816 */ /* 0x000fe20000000004 */
[----:B------:R-:W-:Y:S01]  /*cc00*/  IMAD.MOV.U32 R4, RZ, RZ, R21 ;  /* 0x000000ffff047224 */ /* 0x000fe200078e0015 */
[----:B------:R-:W0:Y:S01]  /*cc10*/  SYNCS.PHASECHK.TRANS64.TRYWAIT P0, [R2+URZ+0x2a800], R5 ;  /* 0x02a80005020075a7 */ /* 0x000e22000800017f */
[----:B------:R-:W-:Y:S01]  /*cc20*/  PRMT R73, R73, 0x5410, R7 ;  /* 0x0000541049497816 */ /* 0x000fe20000000007 */
[----:B------:R-:W-:Y:S01]  /*cc30*/  IMAD.MOV.U32 R7, RZ, RZ, R13 ;  /* 0x000000ffff077224 */ /* 0x000fe200078e000d */
[----:B------:R-:W-:Y:S01]  /*cc40*/  MOV R6, R12 ;  /* 0x0000000c00067202 */ /* 0x000fe20000000f00 */
[----:B------:R-:W-:Y:S01]  /*cc50*/  BSSY B1, `(.L_x_2790) ;  /* 0x000001a000017945 */ /* 0x000fe20003800000 */
        /* <DEDUP_REMOVED lines=9> */
[----:B------:R-:W-:Y:S01]  /*ccf0*/  IMAD.MOV.U32 R7, RZ, RZ, R29 ;  /* 0x000000ffff077224 */ /* 0x000fe200078e001d */
[----:B------:R-:W-:Y:S01]  /*cd00*/  PRMT R82, R63, 0x7610, R82 ;  /* 0x000076103f527816 */ /* 0x000fe20000000052 */
[----:B------:R-:W-:Y:S01]  /*cd10*/  IMAD.MOV.U32 R63, RZ, RZ, R15 ;  /* 0x000000ffff3f7224 */ /* 0x000fe200078e000f */
[----:B------:R-:W-:Y:S02]  /*cd20*/  MOV R6, R28 ;  /* 0x0000001c00067202 */ /* 0x000fe40000000f00 */
[----:B------:R-:W-:Y:S01]  /*cd30*/  PRMT R82, R82, 0x5410, R4 ;  /* 0x0000541052527816 */ /* 0x000fe20000000004 */
[----:B------:R-:W-:Y:S01]  /*cd40*/  IMAD.MOV.U32 R4, RZ, RZ, R24 ;  /* 0x000000ffff047224 */ /* 0x000fe200078e0018 */
[----:B------:R-:W-:Y:S01]  /*cd50*/  PRMT R78, R6, 0x5410, R7 ;  /* 0x00005410064e7816 */ /* 0x000fe20000000007 */
[----:B------:R-:W-:Y:S01]  /*cd60*/  IMAD.MOV.U32 R6, RZ, RZ, R25 ;  /* 0x000000ffff067224 */ /* 0x000fe200078e0019 */
[----:B------:R-:W-:-:S02]  /*cd70*/  VIADDMNMX R67, R67, -R186, 0x80, PT ;  /* 0x0000008043437446 */ /* 0x000fc400038009ba */
[----:B------:R-:W-:Y:S02]  /*cd80*/  MOV R7, R14 ;  /* 0x0000000e00077202 */ /* 0x000fe40000000f00 */
[----:B------:R-:W-:Y:S01]  /*cd90*/  PRMT R74, R4, 0x5410, R6 ;  /* 0x00005410044a7816 */ /* 0x000fe20000000006 */
[----:B------:R-:W-:Y:S01]  /*cda0*/  IMAD.MOV.U32 R4, RZ, RZ, R10 ;  /* 0x000000ffff047224 */ /* 0x000fe200078e000a */
[----:B------:R-:W-:Y:S01]  /*cdb0*/  ISETP.GE.AND P1, PT, R170, R67, PT ;  /* 0x00000043aa00720c */ /* 0x000fe20003f26270 */
[----:B------:R-:W-:Y:S01]  /*cdc0*/  IMAD.MOV.U32 R6, RZ, RZ, R11 ;  /* 0x000000ffff067224 */ /* 0x000fe200078e000b */
[----:B--2---:R-:W-:Y:S01]  /*cdd0*/  PRMT R65, R7, 0x5410, R63 ;  /* 0x0000541007417816 */ /* 0x004fe2000000003f */
[----:B0-----:R-:W-:Y:S10]  /*cde0*/  @!P0 BRA `(.L_x_2791) ;  /* 0x0000018400288947 */ /* 0x001ff40003800000 */
.L_x_3063:
[----:B------:R-:W-:Y:S05]  /*cdf0*/  BSYNC B1 ;  /* 0x0000000000017941 */ /* 0x000fea0003800000 */
.L_x_2790:
        /* <DEDUP_REMOVED lines=13> */
[--C-:B------:R-:W-:Y:S01]  /*ced0*/  SHF.R.U32.HI R94, RZ, 0x10, R59.reuse ;  /* 0x00000010ff5e7819 */ /* 0x100fe2000001163b */
[----:B------:R-:W-:Y:S01]  /*cee0*/  HADD2.F32 R91, -RZ, R91.H0_H0 ;  /* 0x2000005bff5b7230 */ /* 0x000fe20000004100 */
[----:B------:R-:W-:Y:S01]  /*cef0*/  SHF.R.U64 R58, R58, 0x10, R59 ;  /* 0x000000103a3a7819 */ /* 0x000fe2000000123b */
[----:B------:R-:W-:Y:S01]  /*cf00*/  HADD2.F32 R59, -RZ, R88.H0_H0 ;  /* 0x20000058ff3b7230 */ /* 0x000fe20000004100 */
[--C-:B------:R-:W-:Y:S01]  /*cf10*/  SHF.R.U32.HI R93, RZ, 0x10, R61.reuse ;  /* 0x00000010ff5d7819 */ /* 0x100fe2000001163d */
[----:B------:R-:W-:Y:S01]  /*cf20*/  HADD2.F32 R94, -RZ, R94.H0_H0 ;  /* 0x2000005eff5e7230 */ /* 0x000fe20000004100 */
[----:B------:R-:W-:Y:S01]  /*cf30*/  SHF.R.U64 R60, R60, 0x10, R61 ;  /* 0x000000103c3c7819 */ /* 0x000fe2000000123d */
[----:B------:R-:W-:Y:S02]  /*cf40*/  HADD2.F32 R58, -RZ, R58.H0_H0 ;  /* 0x2000003aff3a7230 */ /* 0x000fe40000004100 */
[----:B------:R-:W-:-:S02]  /*cf50*/  HADD2.F32 R93, -RZ, R93.H0_H0 ;  /* 0x2000005dff5d7230 */ /* 0x000fc40000004100 */
[----:B------:R-:W-:Y:S02]  /*cf60*/  HADD2.F32 R60, -RZ, R60.H0_H0 ;  /* 0x2000003cff3c7230 */ /* 0x000fe40000004100 */
[--C-:B0-----:R-:W-:Y:S02]  /*cf70*/  HADD2.F32 R88, -RZ, R7.reuse.H0_H0 ;  /* 0x20000007ff587230 */ /* 0x101fe40000004100 */
[----:B------:R-:W-:Y:S02]  /*cf80*/  HADD2.F32 R7, -RZ, R7.H1_H1 ;  /* 0x30000007ff077230 */ /* 0x000fe40000004100 */
[--C-:B------:R-:W-:Y:S02]  /*cf90*/  HADD2.F32 R92, -RZ, R4.reuse.H1_H1 ;  /* 0x30000004ff5c7230 */ /* 0x100fe40000004100 */
[----:B------:R-:W-:Y:S02]  /*cfa0*/  HADD2.F32 R90, -RZ, R4.H0_H0 ;  /* 0x20000004ff5a7230 */ /* 0x000fe40000004100 */
[----:B------:R-:W-:Y:S01]  /*cfb0*/  FMUL.FTZ R95, R7, R94 ;  /* 0x0000005e075f7220 */ /* 0x000fe20000410000 */
[----:B------:R-:W-:-:S02]  /*cfc0*/  HADD2.F32 R4, -RZ, R6.H0_H0 ;  /* 0x20000006ff047230 */ /* 0x000fc40000004100 */
[-C--:B------:R-:W-:Y:S01]  /*cfd0*/  FMUL.FTZ R97, R7, R93.reuse ;  /* 0x0000005d07617220 */ /* 0x080fe20000410000 */
[----:B------:R-:W-:Y:S02]  /*cfe0*/  HADD2.F32 R61, -RZ, R6.H1_H1 ;  /* 0x30000006ff3d7230 */ /* 0x000fe40000004100 */
[----:B------:R-:W-:Y:S01]  /*cff0*/  FFMA.FTZ R7, R88, R93, -R95 ;  /* 0x0000005d58077223 */ /* 0x000fe2000001085f */
[--C-:B------:R-:W-:Y:S02]  /*d000*/  HADD2.F32 R6, -RZ, R5.reuse.H0_H0 ;  /* 0x20000005ff067230 */ /* 0x100fe40000004100 */
[C---:B------:R-:W-:Y:S01]  /*d010*/  FMUL.FTZ R93, R92.reuse, R91 ;  /* 0x0000005b5c5d7220 */ /* 0x040fe20000410000 */
[----:B------:R-:W-:Y:S02]  /*d020*/  HADD2.F32 R89, -RZ, R5.H1_H1 ;  /* 0x30000005ff597230 */ /* 0x000fe40000004100 */
[----:B------:R-:W-:Y:S01]  /*d030*/  FMUL.FTZ R5, R92, R59 ;  /* 0x0000003b5c057220 */ /* 0x000fe20000410000 */
[----:B------:R-:W-:-:S03]  /*d040*/  FFMA.FTZ R88, R88, R94, R97 ;  /* 0x0000005e58587223 */ /* 0x000fc60000010061 */
[C---:B------:R-:W-:Y:S01]  /*d050*/  FFMA.FTZ R5, R90.reuse, R91, -R5 ;  /* 0x0000005b5a057223 */ /* 0x040fe20000010805 */
[--C-:B------:R-:W-:Y:S02]  /*d060*/  HADD2.F32 R91, -RZ, R87.reuse.H1_H1 ;  /* 0x30000057ff5b7230 */ /* 0x100fe40000004100 */
[----:B------:R-:W-:Y:S01]  /*d070*/  FFMA.FTZ R90, R90, R59, R93 ;  /* 0x0000003b5a5a7223 */ /* 0x000fe2000001005d */
[----:B------:R-:W-:Y:S02]  /*d080*/  HADD2.F32 R87, -RZ, R87.H0_H0 ;  /* 0x20000057ff577230 */ /* 0x000fe40000004100 */
[C---:B------:R-:W-:Y:S01]  /*d090*/  FMUL.FTZ R59, R89.reuse, R58 ;  /* 0x0000003a593b7220 */ /* 0x040fe20000410000 */
[-C--:B------:R-:W-:Y:S01]  /*d0a0*/  FMUL.FTZ R89, R89, R60.reuse ;  /* 0x0000003c59597220 */ /* 0x080fe20000410000 */
[C---:B------:R-:W-:Y:S01]  /*d0b0*/  FMUL.FTZ R93, R61.reuse, R91 ;  /* 0x0000005b3d5d7220 */ /* 0x040fe20000410000 */
[----:B------:R-:W-:Y:S01]  /*d0c0*/  F2FP.F16.F32.PACK_AB R7, R88, R7 ;  /* 0x000000075807723e */ /* 0x000fe200000000ff */
[-C--:B------:R-:W-:Y:S01]  /*d0d0*/  FMUL.FTZ R92, R61, R87.reuse ;  /* 0x000000573d5c7220 */ /* 0x080fe20000410000 */
[----:B------:R-:W-:Y:S01]  /*d0e0*/  FFMA.FTZ R59, R6, R60, -R59 ;  /* 0x0000003c063b7223 */ /* 0x000fe2000001083b */
[----:B------:R-:W-:Y:S01]  /*d0f0*/  FFMA.FTZ R93, R4, R87, -R93 ;  /* 0x00000057045d7223 */ /* 0x000fe2000001085d */
[----:B------:R-:W-:Y:S01]  /*d100*/  FFMA.FTZ R58, R6, R58, R89 ;  /* 0x0000003a063a7223 */ /* 0x000fe20000010059 */
[----:B------:R-:W-:Y:S01]  /*d110*/  FFMA.FTZ R92, R4, R91, R92 ;  /* 0x0000005b045c7223 */ /* 0x000fe2000001005c */
[----:B------:R-:W-:-:S03]  /*d120*/  F2FP.F16.F32.PACK_AB R4, R90, R5 ;  /* 0x000000055a04723e */ /* 0x000fc600000000ff */
[----:B------:R-:W-:Y:S02]  /*d130*/  F2FP.F16.F32.PACK_AB R5, R58, R59 ;  /* 0x0000003b3a05723e */ /* 0x000fe400000000ff */
[----:B------:R-:W-:-:S05]  /*d140*/  F2FP.F16.F32.PACK_AB R6, R92, R93 ;  /* 0x0000005d5c06723e */ /* 0x000fca00000000ff */
[----:B------:R0:W-:Y:S02]  /*d150*/  STS.128 [R3+0xc400], R4 ;  /* 0x00c4000403007388 */ /* 0x0001e40000000c00 */
.L_x_2795:
[----:B------:R-:W-:Y:S05]  /*d160*/  BSYNC B2 ;  /* 0x0000000000027941 */ /* 0x000fea0003800000 */
.L_x_2794:
[----:B------:R-:W-:Y:S04]  /*d170*/  BSSY B2, `(.L_x_2796) ;  /* 0x000002c000027945 */ /* 0x000fe80003800000 */
[----:B------:R-:W-:Y:S05]  /*d180*/  @P1 BRA `(.L_x_2797) ;  /* 0x0000000000a81947 */ /* 0x000fea0003800000 */
[----:B0-----:R-:W0:Y:S01]  /*d190*/  LDS.128 R4, [R0] ;  /* 0x0000000000047984 */ /* 0x001e220000000c00 */
[----:B------:R-:W-:Y:S01]  /*d1a0*/  SHF.R.U32.HI R87, RZ, 0x10, R55 ;  /* 0x00000010ff577819 */ /* 0x000fe20000011637 */
[----:B------:R-:W-:Y:S01]  /*d1b0*/  HADD2.F32 R59, -RZ, R84.H0_H0 ;  /* 0x20000054ff3b7230 */ /* 0x000fe20000004100 */
[--C-:B------:R-:W-:Y:S01]  /*d1c0*/  SHF.R.U32.HI R60, RZ, 0x10, R57.reuse ;  /* 0x00000010ff3c7819 */ /* 0x100fe20000011639 */
[----:B------:R-:W-:Y:S01]  /*d1d0*/  HADD2.F32 R61, -RZ, R83.H0_H0 ;  /* 0x20000053ff3d7230 */ /* 0x000fe20000004100 */
[----:B------:R-:W-:Y:S01]  /*d1e0*/  SHF.R.U64 R56, R56, 0x10, R57 ;  /* 0x0000001038387819 */ /* 0x000fe20000001239 */
[----:B------:R-:W-:Y:S01]  /*d1f0*/  HADD2.F32 R87, -RZ, R87.H0_H0 ;  /* 0x20000057ff577230 */ /* 0x000fe20000004100 */
[----:B------:R-:W-:Y:S01]  /*d200*/  SHF.R.U64 R89, R54, 0x10, R55 ;  /* 0x0000001036597819 */ /* 0x000fe20000001237 */
[----:B------:R-:W-:Y:S02]  /*d210*/  HADD2.F32 R60, -RZ, R60.H0_H0 ;  /* 0x2000003cff3c7230 */ /* 0x000fe40000004100 */
[----:B------:R-:W-:-:S02]  /*d220*/  HADD2.F32 R83, -RZ, R83.H1_H1 ;  /* 0x30000053ff537230 */ /* 0x000fc40000004100 */
[----:B------:R-:W-:Y:S02]  /*d230*/  HADD2.F32 R84, -RZ, R84.H1_H1 ;  /* 0x30000054ff547230 */ /* 0x000fe40000004100 */
[----:B------:R-:W-:Y:S02]  /*d240*/  HADD2.F32 R56, -RZ, R56.H0_H0 ;  /* 0x20000038ff387230 */ /* 0x000fe40000004100 */
[--C-:B0-----:R-:W-:Y:S02]  /*d250*/  HADD2.F32 R58, -RZ, R7.reuse.H1_H1 ;  /* 0x30000007ff3a7230 */ /* 0x101fe40000004100 */
[----:B------:R-:W-:Y:S02]  /*d260*/  HADD2.F32 R57, -RZ, R7.H0_H0 ;  /* 0x20000007ff397230 */ /* 0x000fe40000004100 */
[--C-:B------:R-:W-:Y:S02]  /*d270*/  HADD2.F32 R7, -RZ, R4.reuse.H0_H0 ;  /* 0x20000004ff077230 */ /* 0x100fe40000004100 */
[----:B------:R-:W-:Y:S01]  /*d280*/  FMUL.FTZ R88, R58, R87 ;  /* 0x000000573a587220 */ /* 0x000fe20000410000 */
[----:B------:R-:W-:-:S02]  /*d290*/  HADD2.F32 R4, -RZ, R4.H1_H1 ;  /* 0x30000004ff047230 */ /* 0x000fc40000004100 */
[-C--:B------:R-:W-:Y:S01]  /*d2a0*/  FMUL.FTZ R90, R58, R60.reuse ;  /* 0x0000003c3a5a7220 */ /* 0x080fe20000410000 */
[--C-:B------:R-:W-:Y:S02]  /*d2b0*/  HADD2.F32 R54, -RZ, R6.reuse.H0_H0 ;  /* 0x20000006ff367230 */ /* 0x100fe40000004100 */
[----:B------:R-:W-:Y:S01]  /*d2c0*/  FFMA.FTZ R88, R57, R60, -R88 ;  /* 0x0000003c39587223 */ /* 0x000fe20000010858 */
[----:B------:R-:W-:Y:S02]  /*d2d0*/  HADD2.F32 R55, -RZ, R6.H1_H1 ;  /* 0x30000006ff377230 */ /* 0x000fe40000004100 */
[C---:B------:R-:W-:Y:S01]  /*d2e0*/  FMUL.FTZ R58, R4.reuse, R61 ;  /* 0x0000003d043a7220 */ /* 0x040fe20000410000 */
[--C-:B------:R-:W-:Y:S02]  /*d2f0*/  HADD2.F32 R6, -RZ, R5.reuse.H0_H0 ;  /* 0x20000005ff067230 */ /* 0x100fe40000004100 */
[----:B------:R-:W-:Y:S01]  /*d300*/  FMUL.FTZ R60, R4, R59 ;  /* 0x0000003b043c7220 */ /* 0x000fe20000410000 */
[----:B------:R-:W-:-:S02]  /*d310*/  HADD2.F32 R5, -RZ, R5.H1_H1 ;  /* 0x30000005ff057230 */ /* 0x000fc40000004100 */
[----:B------:R-:W-:Y:S01]  /*d320*/  FFMA.FTZ R87, R57, R87, R90 ;  /* 0x0000005739577223 */ /* 0x000fe2000001005a */
[----:B------:R-:W-:Y:S02]  /*d330*/  HADD2.F32 R4, -RZ, R89.H0_H0 ;  /* 0x20000059ff047230 */ /* 0x000fe40000004100 */
[C---:B------:R-:W-:Y:S01]  /*d340*/  FFMA.FTZ R61, R7.reuse, R61, R60 ;  /* 0x0000003d073d7223 */ /* 0x040fe2000001003c */
[----:B------:R-:W-:Y:S01]  /*d350*/  FFMA.FTZ R58, R7, R59, -R58 ;  /* 0x0000003b073a7223 */ /* 0x000fe2000001083a */
        /* <DEDUP_REMOVED lines=12> */
[----:B------:R1:W-:Y:S02]  /*d420*/  STS.128 [R0], R4 ;  /* 0x0000000400007388 */ /* 0x0003e40000000c00 */
.L_x_2797:
[----:B------:R-:W-:Y:S05]  /*d430*/  BSYNC B2 ;  /* 0x0000000000027941 */ /* 0x000fea0003800000 */
.L_x_2796:
[----:B------:R-:W-:Y:S04]  /*d440*/  BSSY B2, `(.L_x_2798) ;  /* 0x000002c000027945 */ /* 0x000fe80003800000 */
[----:B------:R-:W-:Y:S05]  /*d450*/  @P2 BRA `(.L_x_2799) ;  /* 0x0000000000a82947 */ /* 0x000fea0003800000 */
[----:B01----:R-:W0:Y:S01]  /*d460*/  LDS.128 R4, [R3+0x10400] ;  /* 0x0104000003047984 */ /* 0x003e220000000c00 */
        /* <DEDUP_REMOVED lines=41> */
.L_x_2799:
[----:B------:R-:W-:Y:S05]  /*d700*/  BSYNC B2 ;  /* 0x0000000000027941 */ /* 0x000fea0003800000 */
.L_x_2798:
[----:B------:R-:W-:Y:S04]  /*d710*/  BSSY B2, `(.L_x_2800) ;  /* 0x000002c000027945 */ /* 0x000fe80003800000 */
[----:B------:R-:W-:Y:S05]  /*d720*/  @P3 BRA `(.L_x_2801) ;  /* 0x0000000000a83947 */ /* 0x000fea0003800000 */
[----:B012---:R-:W0:Y:S01]  /*d730*/  LDS.128 R4, [R0+0x4000] ;  /* 0x0040000000047984 */ /* 0x007e220000000c00 */
        /* <DEDUP_REMOVED lines=41> */
.L_x_2801:
[----:B------:R-:W-:Y:S05]  /*d9d0*/  BSYNC B2 ;  /* 0x0000000000027941 */ /* 0x000fea0003800000 */
.L_x_2800:
[----:B------:R-:W-:Y:S04]  /*d9e0*/  BSSY B2, `(.L_x_2802) ;  /* 0x000002c000027945 */ /* 0x000fe80003800000 */
[----:B------:R-:W-:Y:S05]  /*d9f0*/  @P4 BRA `(.L_x_2803) ;  /* 0x0000000000a84947 */ /* 0x000fea0003800000 */
[----:B0123--:R-:W0:Y:S01]  /*da00*/  LDS.128 R4, [R3+0x14400] ;  /* 0x0144000003047984 */ /* 0x00fe220000000c00 */
        /* <DEDUP_REMOVED lines=41> */
.L_x_2803:
[----:B------:R-:W-:Y:S05]  /*dca0*/  BSYNC B2 ;  /* 0x0000000000027941 */ /* 0x000fea0003800000 */
.L_x_2802:
[----:B------:R-:W-:Y:S05]  /*dcb0*/  @P5 BRA `(.L_x_2793) ;  /* 0x0000000000a85947 */ /* 0x000fea0003800000 */
[----:B01234-:R-:W0:Y:S01]  /*dcc0*/  LDS.128 R4, [R0+0x8000] ;  /* 0x0080000000047984 */ /* 0x01fe220000000c00 */
[----:B------:R-:W-:Y:S01]  /*dcd0*/  SHF.R.U32.HI R43, RZ, 0x10, R37 ;  /* 0x00000010ff2b7819 */ /* 0x000fe20000011625 */
[----:B------:R-:W-:Y:S01]  /*dce0*/  HADD2.F32 R42, -RZ, R69.H0_H0 ;  /* 0x20000045ff2a7230 */ /* 0x000fe20000004100 */
[--C-:B------:R-:W-:Y:S01]  /*dcf0*/  SHF.R.U32.HI R45, RZ, 0x10, R39.reuse ;  /* 0x00000010ff2d7819 */ /* 0x100fe20000011627 */
        /* <DEDUP_REMOVED lines=38> */
.L_x_2793:
[----:B------:R-:W-:Y:S05]  /*df60*/  BSYNC B1 ;  /* 0x0000000000017941 */ /* 0x000fea0003800000 */
.L_x_2792:
[----:B01234-:R-:W-:-:S04]  /*df70*/  IADD3 R4, R170, 0x40, RZ ;  /* 0x00000040aa047810 */ /* 0x01ffc80007ffe0ff */
        /* <DEDUP_REMOVED lines=53> */
.L_x_2806:
[----:B------:R-:W-:Y:S05]  /*e2d0*/  BSYNC B1 ;  /* 0x0000000000017941 */ /* 0x000fea0003800000 */
.L_x_2805:
[----:B------:R-:W-:Y:S04]  /*e2e0*/  BSSY B1, `(.L_x_2807) ;  /* 0x000002c000017945 */ /* 0x000fe80003800000 */
[----:B------:R-:W-:Y:S05]  /*e2f0*/  @P1 BRA `(.L_x_2808) ;  /* 0x0000000000a81947 */ /* 0x000fea0003800000 */
[----:B0-----:R-:W0:Y:S01]  /*e300*/  LDS.128 R4, [R0+0x2000] ;  /* 0x0020000000047984 */ /* 0x001e220000000c00 */
        /* <DEDUP_REMOVED lines=41> */
.L_x_2808:
[----:B------:R-:W-:Y:S05]  /*e5a0*/  BSYNC B1 ;  /* 0x0000000000017941 */ /* 0x000fea0003800000 */
.L_x_2807:
        /* <DEDUP_REMOVED lines=44> */
.L_x_2810:
[----:B------:R-:W-:Y:S05]  /*e870*/  BSYNC B1 ;  /* 0x0000000000017941 */ /* 0x000fea0003800000 */
.L_x_2809:
        /* <DEDUP_REMOVED lines=44> */
.L_x_2812:
[----:B------:R-:W-:Y:S05]  /*eb40*/  BSYNC B1 ;  /* 0x0000000000017941 */ /* 0x000fea0003800000 */
.L_x_2811:
[----:B------:R-:W-:Y:S04]  /*eb50*/  BSSY B1, `(.L_x_2813) ;  /* 0x000002c000017945 */ /* 0x000fe80003800000 */
[----:B------:R-:W-:Y:S05]  /*eb60*/  @P4 BRA `(.L_x_2814) ;  /* 0x0000000000a84947 */ /* 0x000fea0003800000 */
[----:B0123--:R-:W0:Y:S01]  /*eb70*/  LDS.128 R4, [R3+0x16400] ;  /* 0x0164000003047984 */ /* 0x00fe220000000c00 */
[----:B------:R-:W-:Y:S01]  /*eb80*/  SHF.R.U32.HI R21, RZ, 0x10, R15 ;  /* 0x00000010ff157819 */ /* 0x000fe2000001160f */
[----:B------:R-:W-:Y:S01]  /*eb90*/  HADD2.F32 R20, -RZ, R65.H0_H0 ;  /* 0x20000041ff147230 */ /* 0x000fe20000004100 */
[----:B------:R-:W-:Y:S01]  /*eba0*/  SHF.R.U32.HI R25, RZ, 0x10, R13 ;  /* 0x00000010ff197819 */ /* 0x000fe2000001160d */
[--C-:B------:R-:W-:Y:S01]  /*ebb0*/  HADD2.F32 R24, -RZ, R64.reuse.H1_H1 ;  /* 0x30000040ff187230 */ /* 0x100fe20000004100 */
        /* <DEDUP_REMOVED lines=37> */
.L_x_2814:
[----:B------:R-:W-:Y:S05]  /*ee10*/  BSYNC B1 ;  /* 0x0000000000017941 */ /* 0x000fea0003800000 */
.L_x_2813:
[----:B------:R-:W-:Y:S05]  /*ee20*/  @P5 BRA `(.L_x_2804) ;  /* 0x0000003400cc5947 */ /* 0x000fea0003800000 */
[----:B01234-:R-:W0:Y:S01]  /*ee30*/  LDS.128 R4, [R0+0xa000] ;  /* 0x00a0000000047984 */ /* 0x01fe220000000c00 */
[----:B------:R-:W-:Y:S01]  /*ee40*/  SHF.R.U32.HI R14, RZ, 0x10, R9 ;  /* 0x00000010ff0e7819 */ /* 0x000fe20000011609 */
[--C-:B------:R-:W-:Y:S01]  /*ee50*/  HADD2.F32 R13, -RZ, R62.reuse.H1_H1 ;  /* 0x3000003eff0d7230 */ /* 0x100fe20000004100 */
[--C-:B------:R-:W-:Y:S01]  /*ee60*/  SHF.R.U32.HI R12, RZ, 0x10, R11.reuse ;  /* 0x00000010ff0c7819 */ /* 0x100fe2000001160b */
[----:B------:R-:W-:Y:S01]  /*ee70*/  HADD2.F32 R62, -RZ, R62.H0_H0 ;  /* 0x2000003eff3e7230 */ /* 0x000fe20000004100 */
        /* <DEDUP_REMOVED lines=38> */
.L_x_2783:
[----:B------:R-:W0:Y:S01]  /*f0e0*/  LDC R8, c[0x0][0x448] ;  /* 0x00011200ff087b82 */ /* 0x000e220000000800 */
[----:B------:R-:W-:Y:S01]  /*f0f0*/  IMAD R3, R199, 0x40, R64 ;  /* 0x00000040c7037824 */ /* 0x000fe200078e0240 */
[----:B------:R-:W-:Y:S01]  /*f100*/  ULDC.64 UR4, c[0x0][0x3f8] ;  /* 0x0000fe0000047ab9 */ /* 0x000fe20000000a00 */
[----:B------:R-:W-:Y:S01]  /*f110*/  ULDC.64 UR6, c[0x0][0x408] ;  /* 0x0001020000067ab9 */ /* 0x000fe20000000a00 */
[----:B------:R-:W-:Y:S02]  /*f120*/  IMAD.MOV.U32 R48, RZ, RZ, R24 ;  /* 0x000000ffff307224 */ /* 0x000fe400078e0018 */
[----:B------:R-:W-:Y:S01]  /*f130*/  IMAD.MOV.U32 R4, RZ, RZ, R140 ;  /* 0x000000ffff047224 */ /* 0x000fe200078e008c */
[----:B0-----:R-:W-:-:S13]  /*f140*/  ISETP.NE.AND P0, PT, R8, 0x1, PT ;  /* 0x000000010800780c */ /* 0x001fda0003f05270 */
[----:B------:R-:W0:Y:S08]  /*f150*/  @P0 LDC R0, c[0x0][0x44c] ;  /* 0x00011300ff000b82 */ /* 0x000e300000000800 */
[----:B------:R-:W2:Y:S01]  /*f160*/  @P0 LDC R5, c[0x0][0x450] ;  /* 0x00011400ff050b82 */ /* 0x000ea20000000800 */
[----:B0-----:R-:W-:-:S05]  /*f170*/  @P0 IMAD.HI.U32 R0, R3, R0, RZ ;  /* 0x0000000003000227 */ /* 0x001fca00078e00ff */
[----:B--2---:R-:W-:Y:S02]  /*f180*/  @P0 SHF.R.U32.HI R3, RZ, R5, R0 ;  /* 0x00000005ff030219 */ /* 0x004fe40000011600 */
[----:B------:R-:W-:Y:S02]  /*f190*/  MOV R5, R27 ;  /* 0x0000001b00057202 */ /* 0x000fe40000000f00 */
[----:B------:R-:W-:Y:S01]  /*f1a0*/  SHF.R.S32.HI R0, RZ, 0x1f, R3 ;  /* 0x0000001fff007819 */ /* 0x000fe20000011403 */
[----:B------:R-:W-:-:S04]  /*f1b0*/  IMAD.WIDE.U32 R48, R3, UR4, R48 ;  /* 0x0000000403307c25 */ /* 0x000fc8000f8e0030 */
[C---:B------:R-:W-:Y:S02]  /*f1c0*/  IMAD R6, R0.reuse, UR4, RZ ;  /* 0x0000000400067c24 */ /* 0x040fe4000f8e02ff */
[----:B------:R-:W-:Y:S02]  /*f1d0*/  IMAD R0, R0, UR6, RZ ;  /* 0x0000000600007c24 */ /* 0x000fe4000f8e02ff */
[C---:B------:R-:W-:Y:S01]  /*f1e0*/  IMAD R7, R3.reuse, UR5, R6 ;  /* 0x0000000503077c24 */ /* 0x040fe2000f8e0206 */
[----:B------:R-:W-:Y:S01]  /*f1f0*/  ULDC.64 UR4, c[0x0][0x3e8] ;  /* 0x0000fa0000047ab9 */ /* 0x000fe20000000a00 */
[----:B------:R-:W-:-:S04]  /*f200*/  IMAD.WIDE.U32 R4, R3, UR6, R4 ;  /* 0x0000000603047c25 */ /* 0x000fc8000f8e0004 */
        /* <DEDUP_REMOVED lines=10> */
[----:B------:R0:W2:Y:S04]  /*f2b0*/  SHFL.IDX PT, R5, R48, RZ, 0x1c1f ;  /* 0x001c1fff30057589 */ /* 0x0000a800000e0000 */
[----:B------:R0:W3:Y:S04]  /*f2c0*/  SHFL.IDX PT, R4, R3, RZ, 0x1c1f ;  /* 0x001c1fff03047589 */ /* 0x0000e800000e0000 */
[----:B------:R0:W0:Y:S04]  /*f2d0*/  SHFL.IDX PT, R7, R61, RZ, 0x1c1f ;  /* 0x001c1fff3d077589 */ /* 0x00002800000e0000 */
[----:B------:R0:W0:Y:S02]  /*f2e0*/  SHFL.IDX PT, R14, R0, RZ, 0x1c1f ;  /* 0x001c1fff000e7589 */ /* 0x00002400000e0000 */
.L_x_3069:
        /* <DEDUP_REMOVED lines=11> */
[----:B-1--4-:R-:W-:Y:S02]  /*f3a0*/  CS2R R28, SRZ ;  /* 0x00000000001c7805 */ /* 0x012fe4000001ff00 */
[----:B------:R-:W-:-:S02]  /*f3b0*/  CS2R R30, SRZ ;  /* 0x00000000001e7805 */ /* 0x000fc4000001ff00 */
[----:B------:R-:W-:Y:S02]  /*f3c0*/  CS2R R24, SRZ ;  /* 0x0000000000187805 */ /* 0x000fe4000001ff00 */
[----:B------:R-:W-:Y:S01]  /*f3d0*/  CS2R R26, SRZ ;  /* 0x00000000001a7805 */ /* 0x000fe2000001ff00 */
[----:B------:R-:W-:Y:S06]  /*f3e0*/  @P0 BRA `(.L_x_2817) ;  /* 0x00000000009c0947 */ /* 0x000fec0003800000 */
[----:B------:R-:W-:Y:S01]  /*f3f0*/  ULDC UR4, c[0x0][0x3f4] ;  /* 0x0000fd0000047ab9 */ /* 0x000fe20000000800 */
[----:B---3--:R-:W-:Y:S01]  /*f400*/  MOV R8, R4 ;  /* 0x0000000400087202 */ /* 0x008fe20000000f00 */
[----:B--2---:R-:W-:Y:S01]  /*f410*/  IMAD.MOV.U32 R9, RZ, RZ, R5 ;  /* 0x000000ffff097224 */ /* 0x004fe200078e0005 */
[----:B------:R-:W-:Y:S01]  /*f420*/  ISETP.GE.AND P2, PT, R16, UR4, PT ;  /* 0x0000000410007c0c */ /* 0x000fe2000bf46270 */
[----:B0-----:R-:W-:Y:S01]  /*f430*/  IMAD.MOV.U32 R21, RZ, RZ, R7 ;  /* 0x000000ffff157224 */ /* 0x001fe200078e0007 */
[----:B------:R-:W-:Y:S02]  /*f440*/  ISETP.GE.AND P3, PT, R163, UR4, PT ;  /* 0x00000004a3007c0c */ /* 0x000fe4000bf66270 */
[----:B------:R-:W-:Y:S02]  /*f450*/  CS2R R28, SRZ ;  /* 0x00000000001c7805 */ /* 0x000fe4000001ff00 */
[----:B------:R-:W-:Y:S02]  /*f460*/  ISETP.GE.AND P4, PT, R164, UR4, PT ;  /* 0x00000004a4007c0c */ /* 0x000fe4000bf86270 */
[----:B------:R-:W-:-:S02]  /*f470*/  CS2R R30, SRZ ;  /* 0x00000000001e7805 */ /* 0x000fc4000001ff00 */
[----:B------:R-:W-:Y:S02]  /*f480*/  MOV R20, R14 ;  /* 0x0000000e00147202 */ /* 0x000fe40000000f00 */
[----:B------:R-:W-:Y:S02]  /*f490*/  CS2R R40, SRZ ;  /* 0x0000000000287805 */ /* 0x000fe4000001ff00 */
[----:B------:R-:W-:Y:S02]  /*f4a0*/  CS2R R42, SRZ ;  /* 0x00000000002a7805 */ /* 0x000fe4000001ff00 */
[----:B------:R-:W-:Y:S01]  /*f4b0*/  CS2R R26, SRZ ;  /* 0x00000000001a7805 */ /* 0x000fe2000001ff00 */
[----:B------:R-:W-:Y:S01]  /*f4c0*/  ULDC.64 UR6, c[0x0][0x208] ;  /* 0x0000820000067ab9 */ /* 0x000fe20000000a00 */
[----:B------:R-:W-:Y:S02]  /*f4d0*/  @!P2 IMAD.SHL.U32 R11, R16, 0x2, RZ ;  /* 0x00000002100ba824 */ /* 0x000fe400078e00ff */
[----:B------:R-:W-:-:S02]  /*f4e0*/  @!P3 IMAD.SHL.U32 R15, R166, 0x8, RZ ;  /* 0x00000008a60fb824 */ /* 0x000fc400078e00ff */
[----:B------:R-:W-:Y:S01]  /*f4f0*/  @!P4 IMAD.SHL.U32 R25, R167, 0x8, RZ ;  /* 0x00000008a719c824 */ /* 0x000fe200078e00ff */
[-C--:B------:R-:W-:Y:S02]  /*f500*/  @!P2 IADD3 R4, P0, R4, R11.reuse, RZ ;  /* 0x0000000b0404a210 */ /* 0x080fe40007f1e0ff */
[----:B------:R-:W-:Y:S01]  /*f510*/  @!P2 IADD3 R6, P1, R14, R11, RZ ;  /* 0x0000000b0e06a210 */ /* 0x000fe20007f3e0ff */
[----:B------:R-:W-:-:S04]  /*f520*/  @!P3 IMAD.WIDE R10, R15, 0x2, R8 ;  /* 0x000000020f0ab825 */ /* 0x000fc800078e0208 */
[----:B------:R-:W-:Y:S01]  /*f530*/  @!P4 IMAD.WIDE R12, R25, 0x2, R8 ;  /* 0x00000002190cc825 */ /* 0x000fe200078e0208 */
[----:B------:R-:W-:Y:S02]  /*f540*/  CS2R R36, SRZ ;  /* 0x0000000000247805 */ /* 0x000fe4000001ff00 */
[----:B------:R-:W-:Y:S02]  /*f550*/  CS2R R38, SRZ ;  /* 0x0000000000267805 */ /* 0x000fe4000001ff00 */
[----:B------:R-:W-:Y:S01]  /*f560*/  CS2R R32, SRZ ;  /* 0x0000000000207805 */ /* 0x000fe2000001ff00 */
[--C-:B------:R-:W-:Y:S01]  /*f570*/  @!P3 IMAD.WIDE R14, R15, 0x2, R20.reuse ;  /* 0x000000020f0eb825 */ /* 0x100fe200078e0214 */
[----:B------:R-:W-:Y:S02]  /*f580*/  CS2R R34, SRZ ;  /* 0x0000000000227805 */ /* 0x000fe4000001ff00 */
[----:B------:R-:W-:Y:S02]  /*f590*/  CS2R R44, SRZ ;  /* 0x00000000002c7805 */ /* 0x000fe4000001ff00 */
[----:B------:R-:W-:Y:S01]  /*f5a0*/  CS2R R46, SRZ ;  /* 0x00000000002e7805 */ /* 0x000fe2000001ff00 */
[----:B------:R-:W-:Y:S01]  /*f5b0*/  @!P4 IMAD.WIDE R8, R25, 0x2, R20 ;  /* 0x000000021908c825 */ /* 0x000fe200078e0214 */
[----:B------:R-:W-:-:S02]  /*f5c0*/  @!P2 SHF.L.U64.HI R20, R16, 0x1, R17 ;  /* 0x000000011014a819 */ /* 0x000fc40000010211 */
[----:B------:R-:W-:Y:S01]  /*f5d0*/  CS2R R24, SRZ ;  /* 0x0000000000187805 */ /* 0x000fe2000001ff00 */
[----:B------:R1:W5:Y:S02]  /*f5e0*/  @!P3 LD.E.128 R28, desc[UR6][R10.64] ;  /* 0x000000060a1cb980 */ /* 0x000364000c101d00 */
[--C-:B------:R-:W-:Y:S02]  /*f5f0*/  @!P2 IMAD.X R5, R5, 0x1, R20.reuse, P0 ;  /* 0x000000010505a824 */ /* 0x100fe400000e0614 */
[----:B------:R1:W5:Y:S01]  /*f600*/  @!P3 LD.E.128 R40, desc[UR6][R14.64] ;  /* 0x000000060e28b980 */ /* 0x000362000c101d00 */
[----:B------:R-:W-:-:S03]  /*f610*/  @!P2 IMAD.X R7, R7, 0x1, R20, P1 ;  /* 0x000000010707a824 */ /* 0x000fc600008e0614 */
[----:B------:R1:W5:Y:S04]  /*f620*/  @!P4 LD.E.128 R24, desc[UR6][R12.64] ;  /* 0x000000060c18c980 */ /* 0x000368000c101d00 */
[----:B------:R1:W5:Y:S04]  /*f630*/  @!P4 LD.E.128 R36, desc[UR6][R8.64] ;  /* 0x000000060824c980 */ /* 0x000368000c101d00 */
[----:B------:R1:W5:Y:S04]  /*f640*/  @!P2 LD.E.128 R32, desc[UR6][R4.64] ;  /* 0x000000060420a980 */ /* 0x000368000c101d00 */
[----:B------:R1:W5:Y:S02]  /*f650*/  @!P2 LD.E.128 R44, desc[UR6][R6.64] ;  /* 0x00000006062ca980 */ /* 0x000364000c101d00 */
.L_x_2817:
[----:B------:R-:W-:Y:S05]  /*f660*/  BSYNC B1 ;  /* 0x0000000000017941 */ /* 0x000fea0003800000 */
.L_x_2816:
[----:B-12--5:R-:W-:Y:S01]  /*f670*/  IMAD.MOV.U32 R5, RZ, RZ, R45 ;  /* 0x000000ffff057224 */ /* 0x026fe200078e002d */
[----:B---3--:R-:W-:Y:S01]  /*f680*/  MOV R4, R44 ;  /* 0x0000002c00047202 */ /* 0x008fe20000000f00 */
[----:B------:R-:W-:Y:S01]  /*f690*/  IMAD.MOV.U32 R6, RZ, RZ, R46 ;  /* 0x000000ffff067224 */ /* 0x000fe200078e002e */
[----:B------:R-:W-:Y:S01]  /*f6a0*/  UMOV UR4, 0xffffffff ;  /* 0xffffffff00047882 */ /* 0x000fe20000000000 */
[----:B0-----:R-:W-:Y:S01]  /*f6b0*/  IMAD.MOV.U32 R7, RZ, RZ, R47 ;  /* 0x000000ffff077224 */ /* 0x001fe200078e002f */
[----:B------:R-:W-:Y:S01]  /*f6c0*/  PRMT R95, R5, 0x7610, R95 ;  /* 0x00007610055f7816 */ /* 0x000fe2000000005f */
[----:B------:R-:W-:Y:S01]  /*f6d0*/  IMAD.MOV.U32 R5, RZ, RZ, R41 ;  /* 0x000000ffff057224 */ /* 0x000fe200078e0029 */
[----:B------:R-:W-:Y:S02]  /*f6e0*/  PRMT R99, R99, 0x5410, R4 ;  /* 0x0000541063637816 */ /* 0x000fe40000000004 */
        /* <DEDUP_REMOVED lines=22> */
[----:B------:R-:W-:-:S04]  /*f850*/  MOV R4, R28 ;  /* 0x0000001c00047202 */ /* 0x000fc80000000f00 */
[----:B------:R-:W-:Y:S01]  /*f860*/  PRMT R88, R4, 0x5410, R5 ;  /* 0x0000541004587816 */ /* 0x000fe20000000005 */
[----:B------:R-:W-:Y:S01]  /*f870*/  IMAD.MOV.U32 R5, RZ, RZ, R25 ;  /* 0x000000ffff057224 */ /* 0x000fe200078e0019 */
[----:B------:R-:W-:Y:S01]  /*f880*/  PRMT R89, R6, 0x5410, R7 ;  /* 0x0000541006597816 */ /* 0x000fe20000000007 */
[----:B------:R-:W-:Y:S01]  /*f890*/  IMAD.MOV.U32 R6, RZ, RZ, R26 ;  /* 0x000000ffff067224 */ /* 0x000fe200078e001a */
[----:B------:R-:W-:Y:S01]  /*f8a0*/  MOV R4, R24 ;  /* 0x0000001800047202 */ /* 0x000fe20000000f00 */
[----:B------:R-:W-:-:S03]  /*f8b0*/  IMAD.MOV.U32 R7, RZ, RZ, R27 ;  /* 0x000000ffff077224 */ /* 0x000fc600078e001b */
[----:B------:R-:W-:Y:S02]  /*f8c0*/  PRMT R78, R4, 0x5410, R5 ;  /* 0x00005410044e7816 */ /* 0x000fe40000000005 */
[----:B------:R-:W-:Y:S02]  /*f8d0*/  CS2R R4, SRZ ;  /* 0x0000000000047805 */ /* 0x000fe4000001ff00 */
[----:B------:R-:W-:Y:S01]  /*f8e0*/  PRMT R79, R6, 0x5410, R7 ;  /* 0x00005410064f7816 */ /* 0x000fe20000000007 */
[----:B------:R-:W-:Y:S06]  /*f8f0*/  BRA.DIV UR4, `(.L_x_2818) ;  /* 0x0000015a04e87947 */ /* 0x000fec000b800000 */
[----:B------:R0:W1:Y:S04]  /*f900*/  SHFL.IDX PT, R21, R48, 0x1, 0x1c1f ;  /* 0x003c1f0030157f89 */ /* 0x00006800000e0000 */
[----:B------:R0:W2:Y:S04]  /*f910*/  SHFL.IDX PT, R20, R3, 0x1, 0x1c1f ;  /* 0x003c1f0003147f89 */ /* 0x0000a800000e0000 */
[----:B------:R-:W3:Y:S04]  /*f920*/  SHFL.IDX PT, R61, R61, 0x1, 0x1c1f ;  /* 0x003c1f003d3d7f89 */ /* 0x000ee800000e0000 */
[----:B0-----:R-:W4:Y:S02]  /*f930*/  SHFL.IDX PT, R0, R0, 0x1, 0x1c1f ;  /* 0x003c1f0000007f89 */ /* 0x001f2400000e0000 */
.L_x_3075:
[----:B------:R-:W-:Y:S01]  /*f940*/  IADD3 R64, R64, 0x40, RZ ;  /* 0x0000004040407810 */ /* 0x000fe20007ffe0ff */
[----:B------:R-:W-:Y:S01]  /*f950*/  BSSY B1, `(.L_x_2819) ;  /* 0x0000035000017945 */ /* 0x000fe20003800000 */
[----:B------:R-:W-:Y:S02]  /*f960*/  CS2R R6, SRZ ;  /* 0x0000000000067805 */ /* 0x000fe4000001ff00 */
[----:B------:R-:W-:Y:S02]  /*f970*/  CS2R R8, SRZ ;  /* 0x0000000000087805 */ /* 0x000fe4000001ff00 */
[----:B------:R-:W-:Y:S02]  /*f980*/  ISETP.GE.AND P0, PT, R64, R65, PT ;  /* 0x000000414000720c */ /* 0x000fe40003f06270 */
        /* <DEDUP_REMOVED lines=11> */
[----:B--2---:R-:W-:Y:S01]  /*fa40*/  IMAD.MOV.U32 R6, RZ, RZ, R20 ;  /* 0x000000ffff067224 */ /* 0x004fe200078e0014 */
[----:B------:R-:W-:Y:S01]  /*fa50*/  ISETP.GE.AND P3, PT, R163, UR4, PT ;  /* 0x00000004a3007c0c */ /* 0x000fe2000bf66270 */
[----:B-1----:R-:W-:Y:S01]  /*fa60*/  IMAD.MOV.U32 R7, RZ, RZ, R21 ;  /* 0x000000ffff077224 */ /* 0x002fe200078e0015 */
[----:B------:R-:W-:Y:S01]  /*fa70*/  ISETP.GE.AND P4, PT, R164, UR4, PT ;  /* 0x00000004a4007c0c */ /* 0x000fe2000bf86270 */
[----:B----4-:R-:W-:Y:S01]  /*fa80*/  IMAD.MOV.U32 R8, RZ, RZ, R0 ;  /* 0x000000ffff087224 */ /* 0x010fe200078e0000 */
[----:B------:R-:W-:Y:S01]  /*fa90*/  ISETP.GE.AND P2, PT, R16, UR4, PT ;  /* 0x0000000410007c0c */ /* 0x000fe2000bf46270 */
[----:B---3--:R-:W-:Y:S01]  /*faa0*/  IMAD.MOV.U32 R9, RZ, RZ, R61 ;  /* 0x000000ffff097224 */ /* 0x008fe200078e003d */
[----:B------:R-:W-:Y:S02]  /*fab0*/  CS2R R52, SRZ ;  /* 0x0000000000347805 */ /* 0x000fe4000001ff00 */
[----:B------:R-:W-:-:S02]  /*fac0*/  CS2R R54, SRZ ;  /* 0x0000000000367805 */ /* 0x000fc4000001ff00 */
[----:B------:R-:W-:Y:S02]  /*fad0*/  CS2R R10, SRZ ;  /* 0x00000000000a7805 */ /* 0x000fe4000001ff00 */
[----:B------:R-:W-:Y:S02]  /*fae0*/  CS2R R56, SRZ ;  /* 0x0000000000387805 */ /* 0x000fe4000001ff00 */
[----:B------:R-:W-:Y:S01]  /*faf0*/  CS2R R58, SRZ ;  /* 0x00000000003a7805 */ /* 0x000fe2000001ff00 */
[----:B------:R-:W-:Y:S01]  /*fb00*/  ULDC.64 UR6, c[0x0][0x208] ;  /* 0x0000820000067ab9 */ /* 0x000fe20000000a00 */
[----:B------:R-:W-:Y:S01]  /*fb10*/  @!P3 SHF.L.U32 R13, R166, 0x3, RZ ;  /* 0x00000003a60db819 */ /* 0x000fe200000006ff */
[----:B------:R-:W-:Y:S02]  /*fb20*/  @!P4 IMAD.SHL.U32 R63, R167, 0x8, RZ ;  /* 0x00000008a73fc824 */ /* 0x000fe400078e00ff */
[----:B------:R-:W-:Y:S02]  /*fb30*/  @!P2 IMAD.SHL.U32 R3, R16, 0x2, RZ ;  /* 0x000000021003a824 */ /* 0x000fe400078e00ff */
[----:B------:R-:W-:-:S03]  /*fb40*/  @!P3 IMAD.WIDE R4, R13, 0x2, R6 ;  /* 0x000000020d04b825 */ /* 0x000fc600078e0206 */
[-C--:B------:R-:W-:Y:S01]  /*fb50*/  @!P2 IADD3 R60, P1, R0, R3.reuse, RZ ;  /* 0x00000003003ca210 */ /* 0x080fe20007f3e0ff */
[----:B------:R-:W-:Y:S01]  /*fb60*/  @!P4 IMAD.WIDE R6, R63, 0x2, R6 ;  /* 0x000000023f06c825 */ /* 0x000fe200078e0206 */
[----:B------:R-:W-:Y:S01]  /*fb70*/  @!P2 SHF.L.U64.HI R0, R16, 0x1, R17 ;  /* 0x000000011000a819 */ /* 0x000fe20000010211 */
[----:B------:R0:W5:Y:S01]  /*fb80*/  @!P3 LD.E.128 R52, desc[UR6][R4.64] ;  /* 0x000000060434b980 */ /* 0x000162000c101d00 */
[----:B------:R-:W-:Y:S01]  /*fb90*/  @!P2 IADD3 R20, P0, R20, R3, RZ ;  /* 0x000000031414a210 */ /* 0x000fe20007f1e0ff */
[--C-:B------:R-:W-:Y:S01]  /*fba0*/  @!P3 IMAD.WIDE R12, R13, 0x2, R8.reuse ;  /* 0x000000020d0cb825 */ /* 0x100fe200078e0208 */
[----:B------:R-:W-:Y:S01]  /*fbb0*/  CS2R R14, SRZ ;  /* 0x00000000000e7805 */ /* 0x000fe2000001ff00 */
[----:B------:R1:W5:Y:S01]  /*fbc0*/  @!P4 LD.E.128 R56, desc[UR6][R6.64] ;  /* 0x000000060638c980 */ /* 0x000362000c101d00 */
[----:B------:R-:W-:Y:S01]  /*fbd0*/  CS2R R48, SRZ ;  /* 0x0000000000307805 */ /* 0x000fe2000001ff00 */
[----:B------:R-:W-:Y:S01]  /*fbe0*/  @!P4 IMAD.WIDE R62, R63, 0x2, R8 ;  /* 0x000000023f3ec825 */ /* 0x000fe200078e0208 */
[----:B------:R-:W-:-:S02]  /*fbf0*/  CS2R R8, SRZ ;  /* 0x0000000000087805 */ /* 0x000fc4000001ff00 */
[----:B------:R-:W-:Y:S02]  /*fc00*/  CS2R R50, SRZ ;  /* 0x0000000000327805 */ /* 0x000fe4000001ff00 */
[----:B------:R-:W-:Y:S02]  /*fc10*/  @!P2 IADD3.X R21, R21, R0, RZ, P0, !PT ;  /* 0x000000001515a210 */ /* 0x000fe400007fe4ff */
[----:B0-----:R-:W-:Y:S01]  /*fc20*/  CS2R R4, SRZ ;  /* 0x0000000000047805 */ /* 0x001fe2000001ff00 */
[----:B------:R-:W-:Y:S01]  /*fc30*/  @!P2 IMAD.X R61, R61, 0x1, R0, P1 ;  /* 0x000000013d3da824 */ /* 0x000fe200008e0600 */
[----:B------:R0:W5:Y:S01]  /*fc40*/  @!P3 LD.E.128 R8, desc[UR6][R12.64] ;  /* 0x000000060c08b980 */ /* 0x000162000c101d00 */
[----:B-1----:R-:W-:-:S03]  /*fc50*/  CS2R R6, SRZ ;  /* 0x0000000000067805 */ /* 0x002fc6000001ff00 */
[----:B------:R1:W5:Y:S04]  /*fc60*/  @!P2 LD.E.128 R48, desc[UR6][R20.64] ;  /* 0x000000061430a980 */ /* 0x000368000c101d00 */
[----:B------:R1:W5:Y:S01]  /*fc70*/  @!P2 LD.E.128 R4, desc[UR6][R60.64] ;  /* 0x000000063c04a980 */ /* 0x000362000c101d00 */
[----:B0-----:R-:W-:-:S06]  /*fc80*/  CS2R R12, SRZ ;  /* 0x00000000000c7805 */ /* 0x001fcc000001ff00 */
[----:B------:R1:W5:Y:S02]  /*fc90*/  @!P4 LD.E.128 R12, desc[UR6][R62.64] ;  /* 0x000000063e0cc980 */ /* 0x000364000c101d00 */
.L_x_2820:
[----:B------:R-:W-:Y:S05]  /*fca0*/  BSYNC B1 ;  /* 0x0000000000017941 */ /* 0x000fea0003800000 */
.L_x_2819:
[----:B-----5:R-:W-:Y:S01]  /*fcb0*/  IMAD.MOV.U32 R3, RZ, RZ, R4 ;  /* 0x000000ffff037224 */ /* 0x020fe200078e0004 */
[----:B----4-:R-:W-:Y:S01]  /*fcc0*/  LEA.HI R0, R198, R198, RZ, 0x1 ;  /* 0x000000c6c6007211 */ /* 0x010fe200078f08ff */
[----:B-12---:R-:W-:Y:S01]  /*fcd0*/  IMAD.MOV.U32 R20, RZ, RZ, R5 ;  /* 0x000000ffff147224 */ /* 0x006fe200078e0005 */
[----:B------:R-:W-:Y:S01]  /*fce0*/  MOV R21, R6 ;  /* 0x0000000600157202 */ /* 0x000fe20000000f00 */
[----:B------:R-:W-:Y:S01]  /*fcf0*/  IMAD.MOV.U32 R60, RZ, RZ, R7 ;  /* 0x000000ffff3c7224 */ /* 0x000fe200078e0007 */
[----:B------:R-:W-:Y:S01]  /*fd00*/  MOV R63, R57 ;  /* 0x00000039003f7202 */ /* 0x000fe20000000f00 */
[----:B------:R-:W-:Y:S01]  /*fd10*/  IMAD.MOV.U32 R62, RZ, RZ, R50 ;  /* 0x000000ffff3e7224 */ /* 0x000fe200078e0032 */
[----:B------:R-:W-:Y:S01]  /*fd20*/  PRMT R82, R3, 0x5410, R20 ;  /* 0x0000541003527816 */ /* 0x000fe20000000014 */
[----:B------:R-:W-:Y:S01]  /*fd30*/  BSSY B1, `(.L_x_2821) ;  /* 0x0000027000017945 */ /* 0x000fe20003800000 */
[----:B------:R-:W-:Y:S01]  /*fd40*/  LOP3.LUT R3, R0, 0xfffffffe, RZ, 0xc0, !PT ;  /* 0xfffffffe00037812 */ /* 0x000fe200078ec0ff */
[----:B------:R-:W-:Y:S01]  /*fd50*/  IMAD.MOV.U32 R0, RZ, RZ, R8 ;  /* 0x000000ffff007224 */ /* 0x000fe200078e0008 */
[----:B------:R-:W-:Y:S01]  /*fd60*/  PRMT R83, R21, 0x5410, R60 ;  /* 0x0000541015537816 */ /* 0x000fe2000000003c */
[----:B------:R-:W-:Y:S01]  /*fd70*/  IMAD.MOV.U32 R21, RZ, RZ, R10 ;  /* 0x000000ffff157224 */ /* 0x000fe200078e000a */
[----:B------:R-:W-:Y:S01]  /*fd80*/  MOV R20, R9 ;  /* 0x0000000900147202 */ /* 0x000fe20000000f00 */
[----:B------:R-:W-:Y:S01]  /*fd90*/  IMAD.IADD R3, R198, 0x1, -R3 ;  /* 0x00000001c6037824 */ /* 0x000fe200078e0a03 */
[----:B------:R-:W-:-:S02]  /*fda0*/  MOV R60, R49 ;  /* 0x00000031003c7202 */ /* 0x000fc40000000f00 */
[----:B------:R-:W-:Y:S01]  /*fdb0*/  PRMT R71, R0, 0x5410, R20 ;  /* 0x0000541000477816 */ /* 0x000fe20000000014 */
[----:B------:R-:W-:Y:S01]  /*fdc0*/  IMAD.MOV.U32 R0, RZ, RZ, R11 ;  /* 0x000000ffff007224 */ /* 0x000fe200078e000b */
[----:B---3--:R-:W-:Y:S01]  /*fdd0*/  SHF.L.U32 R61, R3, 0x1f, RZ ;  /* 0x0000001f033d7819 */ /* 0x008fe200000006ff */
[----:B------:R-:W-:Y:S01]  /*fde0*/  IMAD.MOV.U32 R3, RZ, RZ, R12 ;  /* 0x000000ffff037224 */ /* 0x000fe200078e000c */
[----:B------:R-:W-:Y:S01]  /*fdf0*/  PRMT R73, R21, 0x7610, R73 ;  /* 0x0000761015497816 */ /* 0x000fe20000000049 */
[----:B------:R-:W-:Y:S01]  /*fe00*/  IMAD.MOV.U32 R21, RZ, RZ, R14 ;  /* 0x000000ffff157224 */ /* 0x000fe200078e000e */
[----:B------:R-:W0:Y:S01]  /*fe10*/  SYNCS.PHASECHK.TRANS64.TRYWAIT P0, [R2+URZ+0x2a800], R61 ;  /* 0x02a8003d020075a7 */ /* 0x000e22000800017f */
[----:B------:R-:W-:Y:S02]  /*fe20*/  MOV R20, R13 ;  /* 0x0000000d00147202 */ /* 0x000fe40000000f00 */
[----:B------:R-:W-:Y:S02]  /*fe30*/  PRMT R73, R73, 0x5410, R0 ;  /* 0x0000541049497816 */ /* 0x000fe40000000000 */
[--C-:B------:R-:W-:Y:S01]  /*fe40*/  PRMT R0, R3, 0x5410, R20.reuse ;  /* 0x0000541003007816 */ /* 0x100fe20000000014 */
        /* <DEDUP_REMOVED lines=21> */
.L_x_3076:
[----:B------:R-:W-:Y:S05]  /*ffa0*/  BSYNC B1 ;  /* 0x0000000000017941 */ /* 0x000fea0003800000 */
.L_x_2821:
        /* <DEDUP_REMOVED lines=16> */
[--C-:B------:R-:W-:Y:S01]  /*100b0*/  HADD2.F32 R104, -RZ, R98.reuse.H1_H1 ;  /* 0x30000062ff687230 */ /* 0x100fe20000004100 */
[----:B------:R-:W-:Y:S01]  /*100c0*/  LEA.HI R62, R63, R62, RZ, 0x3 ;  /* 0x0000003e3f3e7211 */ /* 0x000fe200078f18ff */
[----:B------:R-:W-:Y:S01]  /*100d0*/  HADD2.F32 R98, -RZ, R98.H0_H0 ;  /* 0x20000062ff627230 */ /* 0x000fe20000004100 */
[----:B------:R-:W-:-:S02]  /*100e0*/  LOP3.LUT R63, R181, 0x38, R64, 0xf8, !PT ;  /* 0x00000038b53f7812 */ /* 0x000fc400078ef840 */
[----:B------:R-:W-:Y:S01]  /*100f0*/  IADD3 R61, R183, R60, RZ ;  /* 0x0000003cb73d7210 */ /* 0x000fe20007ffe0ff */
[----:B------:R-:W-:Y:S01]  /*10100*/  IMAD.SHL.U32 R62, R62, 0x400, RZ ;  /* 0x000004003e3e7824 */ /* 0x000fe200078e00ff */
[----:B------:R-:W-:Y:S02]  /*10110*/  LOP3.LUT R65, R63, R182, RZ, 0x3c, !PT ;  /* 0x000000b63f417212 */ /* 0x000fe400078e3cff */
[--C-:B------:R-:W-:Y:S01]  /*10120*/  SHF.R.U64 R44, R44, 0x10, R45.reuse ;  /* 0x000000102c2c7819 */ /* 0x100fe2000000122d */
[--C-:B------:R-:W-:Y:S01]  /*10130*/  IMAD R80, R61, 0x2, R2.reuse ;  /* 0x000000023d507824 */ /* 0x100fe200078e0202 */
[----:B------:R-:W-:Y:S02]  /*10140*/  LOP3.LUT R64, R62, 0x7fffe000, RZ, 0xc0, !PT ;  /* 0x7fffe0003e407812 */ /* 0x000fe400078ec0ff */
[----:B------:R-:W-:Y:S02]  /*10150*/  SHF.R.U32.HI R45, RZ, 0x10, R45 ;  /* 0x00000010ff2d7819 */ /* 0x000fe4000001162d */
[----:B------:R-:W-:Y:S01]  /*10160*/  IADD3 R65, R65, R64, R183 ;  /* 0x0000004041417210 */ /* 0x000fe20007ffe0b7 */
[----:B------:R-:W0:Y:S01]  /*10170*/  LDS.128 R60, [R80+0xc400] ;  /* 0x00c40000503c7984 */ /* 0x000e220000000c00 */
[--C-:B------:R-:W-:Y:S01]  /*10180*/  SHF.R.U64 R34, R34, 0x10, R35.reuse ;  /* 0x0000001022227819 */ /* 0x100fe20000001223 */
[----:B------:R-:W-:Y:S01]  /*10190*/  HADD2.F32 R45, -RZ, R45.H0_H0 ;  /* 0x2000002dff2d7230 */ /* 0x000fe20000004100 */
[----:B------:R-:W-:Y:S01]  /*101a0*/  SHF.R.U32.HI R90, RZ, 0x10, R35 ;  /* 0x00000010ff5a7819 */ /* 0x000fe20000011623 */
[----:B------:R-:W-:Y:S01]  /*101b0*/  IMAD R81, R65, 0x2, R2 ;  /* 0x0000000241517824 */ /* 0x000fe200078e0202 */
[----:B------:R-:W-:-:S02]  /*101c0*/  SHF.R.U64 R32, R32, 0x10, R33 ;  /* 0x0000001020207819 */ /* 0x000fc40000001221 */
[----:B------:R-:W-:Y:S01]  /*101d0*/  SHF.R.U64 R35, R46, 0x10, R47 ;  /* 0x000000102e237819 */ /* 0x000fe2000000122f */
[----:B------:R-:W-:Y:S01]  /*101e0*/  HADD2.F32 R90, -RZ, R90.H0_H0 ;  /* 0x2000005aff5a7230 */ /* 0x000fe20000004100 */
[----:B------:R-:W1:Y:S01]  /*101f0*/  LDS.128 R64, [R81+0xc400] ;  /* 0x00c4000051407984 */ /* 0x000e620000000c00 */
[----:B------:R-:W-:Y:S02]  /*10200*/  SHF.R.U32.HI R33, RZ, 0x10, R33 ;  /* 0x00000010ff217819 */ /* 0x000fe40000011621 */
[----:B------:R-:W-:-:S03]  /*10210*/  SHF.R.U32.HI R47, RZ, 0x10, R47 ;  /* 0x00000010ff2f7819 */ /* 0x000fc6000001162f */
[----:B------:R-:W-:Y:S02]  /*10220*/  HADD2.F32 R33, -RZ, R33.H0_H0 ;  /* 0x20000021ff217230 */ /* 0x000fe40000004100 */
[--C-:B0-----:R-:W-:Y:S02]  /*10230*/  HADD2.F32 R93, -RZ, R63.reuse.H0_H0 ;  /* 0x2000003fff5d7230 */ /* 0x101fe40000004100 */
[----:B------:R-:W-:Y:S02]  /*10240*/  HADD2.F32 R94, -RZ, R63.H1_H1 ;  /* 0x3000003fff5e7230 */ /* 0x000fe40000004100 */
[--C-:B------:R-:W-:Y:S02]  /*10250*/  HADD2.F32 R46, -RZ, R61.reuse.H0_H0 ;  /* 0x2000003dff2e7230 */ /* 0x100fe40000004100 */
[----:B------:R-:W-:Y:S02]  /*10260*/  HADD2.F32 R91, -RZ, R61.H1_H1 ;  /* 0x3000003dff5b7230 */ /* 0x000fe40000004100 */
[----:B------:R-:W-:-:S02]  /*10270*/  HADD2.F32 R61, -RZ, R60.H0_H0 ;  /* 0x2000003cff3d7230 */ /* 0x000fc40000004100 */
[--C-:B-1----:R-:W-:Y:S02]  /*10280*/  HADD2.F32 R63, -RZ, R65.reuse.H0_H0 ;  /* 0x20000041ff3f7230 */ /* 0x102fe40000004100 */
[----:B------:R-:W-:Y:S02]  /*10290*/  HADD2.F32 R100, -RZ, R65.H1_H1 ;  /* 0x30000041ff647230 */ /* 0x000fe40000004100 */
[----:B------:R-:W-:Y:S02]  /*102a0*/  HADD2.F32 R65, -RZ, R64.H0_H0 ;  /* 0x20000040ff417230 */ /* 0x000fe40000004100 */
[C---:B------:R-:W-:Y:S01]  /*102b0*/  FMUL.FTZ R103, R63.reuse, R95 ;  /* 0x0000005f3f677220 */ /* 0x040fe20000410000 */
[-C--:B------:R-:W-:Y:S01]  /*102c0*/  FMUL.FTZ R63, R63, R96.reuse ;  /* 0x000000603f3f7220 */ /* 0x080fe20000410000 */
[C---:B------:R-:W-:Y:S01]  /*102d0*/  FMUL.FTZ R106, R100.reuse, R45 ;  /* 0x0000002d646a7220 */ /* 0x040fe20000410000 */
[----:B------:R-:W-:Y:S01]  /*102e0*/  FMUL.FTZ R100, R100, R33 ;  /* 0x0000002164647220 */ /* 0x000fe20000410000 */
[----:B------:R-:W-:Y:S01]  /*102f0*/  FFMA.FTZ R103, R46, R96, -R103 ;  /* 0x000000602e677223 */ /* 0x000fe20000010867 */
[----:B------:R-:W-:-:S02]  /*10300*/  HADD2.F32 R96, -RZ, R99.H1_H1 ;  /* 0x30000063ff607230 */ /* 0x000fc40000004100 */
[----:B------:R-:W-:Y:S01]  /*10310*/  FFMA.FTZ R63, R46, R95, R63 ;  /* 0x0000005f2e3f7223 */ /* 0x000fe2000001003f */
[----:B------:R-:W-:Y:S01]  /*10320*/  FFMA.FTZ R46, R91, R33, -R106 ;  /* 0x000000215b2e7223 */ /* 0x000fe2000001086a */
[----:B------:R-:W-:Y:S02]  /*10330*/  HADD2.F32 R33, -RZ, R97.H0_H0 ;  /* 0x20000061ff217230 */ /* 0x000fe40000004100 */
[C---:B------:R-:W-:Y:S01]  /*10340*/  FMUL.FTZ R95, R65.reuse, R104 ;  /* 0x00000068415f7220 */ /* 0x040fe20000410000 */
[----:B------:R-:W-:Y:S01]  /*10350*/  FMUL.FTZ R106, R65, R96 ;  /* 0x00000060416a7220 */ /* 0x000fe20000410000 */
[----:B------:R-:W-:Y:S02]  /*10360*/  HADD2.F32 R102, -RZ, R67.H0_H0 ;  /* 0x20000043ff667230 */ /* 0x000fe40000004100 */
[----:B------:R-:W-:Y:S01]  /*10370*/  FFMA.FTZ R100, R91, R45, R100 ;  /* 0x0000002d5b647223 */ /* 0x000fe20000010064 */
[----:B------:R-:W-:Y:S02]  /*10380*/  HADD2.F32 R97, -RZ, R97.H1_H1 ;  /* 0x30000061ff617230 */ /* 0x000fe40000004100 */
[----:B------:R-:W-:Y:S01]  /*10390*/  FFMA.FTZ R65, R61, R104, -R106 ;  /* 0x000000683d417223 */ /* 0x000fe2000001086a */
[----:B------:R-:W-:-:S02]  /*103a0*/  HADD2.F32 R101, -RZ, R66.H0_H0 ;  /* 0x20000042ff657230 */ /* 0x000fc40000004100 */
[----:B------:R-:W-:Y:S01]  /*103b0*/  FFMA.FTZ R61, R61, R96, R95 ;  /* 0x000000603d3d7223 */ /* 0x000fe2000001005f */
[----:B------:R-:W-:Y:S02]  /*103c0*/  HADD2.F32 R99, -RZ, R99.H0_H0 ;  /* 0x20000063ff637230 */ /* 0x000fe40000004100 */
[C---:B------:R-:W-:Y:S01]  /*103d0*/  FMUL.FTZ R96, R102.reuse, R97 ;  /* 0x0000006166607220 */ /* 0x040fe20000410000 */
[----:B------:R-:W-:Y:S02]  /*103e0*/  HADD2.F32 R67, -RZ, R67.H1_H1 ;  /* 0x30000043ff437230 */ /* 0x000fe40000004100 */
[----:B------:R-:W-:Y:S01]  /*103f0*/  FMUL.FTZ R91, R101, R33 ;  /* 0x00000021655b7220 */ /* 0x000fe20000410000 */
[----:B------:R-:W-:Y:S02]  /*10400*/  HADD2.F32 R45, -RZ, R47.H0_H0 ;  /* 0x2000002fff2d7230 */ /* 0x000fe40000004100 */
[----:B------:R-:W-:Y:S01]  /*10410*/  FMUL.FTZ R102, R102, R99 ;  /* 0x0000006366667220 */ /* 0x000fe20000410000 */
[----:B------:R-:W-:-:S02]  /*10420*/  HADD2.F32 R92, -RZ, R62.H0_H0 ;  /* 0x2000003eff5c7230 */ /* 0x000fc40000004100 */
[-C--:B------:R-:W-:Y:S01]  /*10430*/  FMUL.FTZ R101, R101, R98.reuse ;  /* 0x0000006265657220 */ /* 0x080fe20000410000 */
[----:B------:R-:W-:Y:S02]  /*10440*/  HADD2.F32 R64, -RZ, R64.H1_H1 ;  /* 0x30000040ff407230 */ /* 0x000fe40000004100 */
[----:B------:R-:W-:Y:S01]  /*10450*/  FMUL.FTZ R95, R67, R45 ;  /* 0x0000002d435f7220 */ /* 0x000fe20000410000 */
[----:B------:R-:W-:Y:S01]  /*10460*/  FFMA.FTZ R47, R93, R97, R102 ;  /* 0x000000615d2f7223 */ /* 0x000fe20000010066 */
[C---:B------:R-:W-:Y:S01]  /*10470*/  FFMA.FTZ R91, R92.reuse, R98, -R91 ;  /* 0x000000625c5b7223 */ /* 0x040fe2000001085b */
[----:B------:R-:W-:Y:S01]  /*10480*/  FFMA.FTZ R92, R92, R33, R101 ;  /* 0x000000215c5c7223 */ /* 0x000fe20000010065 */
[-C--:B------:R-:W-:Y:S01]  /*10490*/  FMUL.FTZ R97, R67, R90.reuse ;  /* 0x0000005a43617220 */ /* 0x080fe20000410000 */
[----:B------:R-:W-:Y:S01]  /*104a0*/  FFMA.FTZ R33, R93, R99, -R96 ;  /* 0x000000635d217223 */ /* 0x000fe20000010860 */
[----:B------:R-:W-:Y:S01]  /*104b0*/  FFMA.FTZ R90, R94, R90, -R95 ;  /* 0x0000005a5e5a7223 */ /* 0x000fe2000001085f */
[----:B------:R-:W-:-:S02]  /*104c0*/  HADD2.F32 R66, -RZ, R66.H1_H1 ;  /* 0x30000042ff427230 */ /* 0x000fc40000004100 */
[----:B------:R-:W-:Y:S01]  /*104d0*/  FFMA.FTZ R94, R94, R45, R97 ;  /* 0x0000002d5e5e7223 */ /* 0x000fe20000010061 */
[----:B------:R-:W-:Y:S02]  /*104e0*/  HADD2.F32 R93, -RZ, R44.H0_H0 ;  /* 0x2000002cff5d7230 */ /* 0x000fe40000004100 */
[----:B------:R-:W-:Y:S02]  /*104f0*/  HADD2.F32 R95, -RZ, R35.H0_H0 ;  /* 0x20000023ff5f7230 */ /* 0x000fe40000004100 */
[----:B------:R-:W-:Y:S02]  /*10500*/  HADD2.F32 R67, -RZ, R32.H0_H0 ;  /* 0x20000020ff437230 */ /* 0x000fe40000004100 */
[----:B------:R-:W-:Y:S01]  /*10510*/  FMUL.FTZ R45, R64, R93 ;  /* 0x0000005d402d7220 */ /* 0x000fe20000410000 */
[----:B------:R-:W-:Y:S02]  /*10520*/  HADD2.F32 R35, -RZ, R34.H0_H0 ;  /* 0x20000022ff237230 */ /* 0x000fe40000004100 */
[----:B------:R-:W-:Y:S01]  /*10530*/  FMUL.FTZ R97, R66, R95 ;  /* 0x0000005f42617220 */ /* 0x000fe20000410000 */
[----:B------:R-:W-:-:S02]  /*10540*/  HADD2.F32 R60, -RZ, R60.H1_H1 ;  /* 0x3000003cff3c7230 */ /* 0x000fc40000004100 */
[----:B------:R-:W-:Y:S01]  /*10550*/  FMUL.FTZ R64, R64, R67 ;  /* 0x0000004340407220 */ /* 0x000fe20000410000 */
[----:B------:R-:W-:Y:S02]  /*10560*/  HADD2.F32 R62, -RZ, R62.H1_H1 ;  /* 0x3000003eff3e7230 */ /* 0x000fe40000004100 */
[----:B------:R-:W-:Y:S01]  /*10570*/  FMUL.FTZ R66, R66, R35 ;  /* 0x0000002342427220 */ /* 0x000fe20000410000 */
[----:B------:R-:W-:Y:S01]  /*10580*/  F2FP.F16.F32.PACK_AB R47, R94, R47 ;  /* 0x0000002f5e2f723e */ /* 0x000fe200000000ff */
[C---:B------:R-:W-:Y:S01]  /*10590*/  FFMA.FTZ R32, R60.reuse, R67, -R45 ;  /* 0x000000433c207223 */ /* 0x040fe2000001082d */
[----:B------:R-:W-:Y:S01]  /*105a0*/  FFMA.FTZ R44, R60, R93, R64 ;  /* 0x0000005d3c2c7223 */ /* 0x000fe20000010040 */
[C---:B------:R-:W-:Y:S01]  /*105b0*/  FFMA.FTZ R34, R62.reuse, R35, -R97 ;  /* 0x000000233e227223 */ /* 0x040fe20000010861 */
[----:B------:R-:W-:Y:S01]  /*105c0*/  FFMA.FTZ R95, R62, R95, R66 ;  /* 0x0000005f3e5f7223 */ /* 0x000fe20000010042 */
[----:B------:R-:W-:Y:S02]  /*105d0*/  F2FP.F16.F32.PACK_AB R35, R90, R33 ;  /* 0x000000215a23723e */ /* 0x000fe400000000ff */
[----:B------:R-:W-:-:S02]  /*105e0*/  F2FP.F16.F32.PACK_AB R33, R46, R103 ;  /* 0x000000672e21723e */ /* 0x000fc400000000ff */
[----:B------:R-:W-:Y:S02]  /*105f0*/  F2FP.F16.F32.PACK_AB R32, R32, R65 ;  /* 0x000000412020723e */ /* 0x000fe400000000ff */
[----:B------:R-:W-:Y:S02]  /*10600*/  F2FP.F16.F32.PACK_AB R34, R34, R91 ;  /* 0x0000005b2222723e */ /* 0x000fe400000000ff */
[----:B------:R-:W-:Y:S02]  /*10610*/  F2FP.F16.F32.PACK_AB R45, R100, R63 ;  /* 0x0000003f642d723e */ /* 0x000fe400000000ff */
[----:B------:R-:W-:Y:S01]  /*10620*/  F2FP.F16.F32.PACK_AB R44, R44, R61 ;  /* 0x0000003d2c2c723e */ /* 0x000fe200000000ff */
[----:B------:R1:W-:Y:S01]  /*10630*/  STS.128 [R80+0xc400], R32 ;  /* 0x00c4002050007388 */ /* 0x0003e20000000c00 */
[----:B------:R-:W-:-:S05]  /*10640*/  F2FP.F16.F32.PACK_AB R46, R95, R92 ;  /* 0x0000005c5f2e723e */ /* 0x000fca00000000ff */
[----:B------:R1:W-:Y:S02]  /*10650*/  STS.128 [R81+0xc400], R44 ;  /* 0x00c4002c51007388 */ /* 0x0003e40000000c00 */
.L_x_2826:
[----:B------:R-:W-:Y:S05]  /*10660*/  BSYNC B2 ;  /* 0x0000000000027941 */ /* 0x000fea0003800000 */
.L_x_2825:
[----:B------:R-:W-:Y:S04]  /*10670*/  BSSY B2, `(.L_x_2827) ;  /* 0x0000061000027945 */ /* 0x000fe80003800000 */
[----:B------:R-:W-:Y:S05]  /*10680*/  @P1 BRA `(.L_x_2828) ;  /* 0x00000004007c1947 */ /* 0x000fea0003800000 */
[----:B------:R-:W2:Y:S01]  /*10690*/  LDL R93, [R1+0x48] ;  /* 0x00004800015d7983 */ /* 0x000ea20000100800 */
[----:B-1----:R-:W-:Y:S01]  /*106a0*/  LEA.HI R32, R70, R166, RZ, 0x1d ;  /* 0x000000a646207211 */ /* 0x002fe200078fe8ff */
[----:B------:R-:W-:Y:S01]  /*106b0*/  HADD2.F32 R90, -RZ, R86.H1_H1 ;  /* 0x30000056ff5a7230 */ /* 0x000fe20000004100 */
[----:B------:R-:W-:Y:S01]  /*106c0*/  SHF.R.U64 R28, R28, 0x10, R29 ;  /* 0x000000101c1c7819 */ /* 0x000fe2000000121d */
[----:B------:R-:W-:Y:S01]  /*106d0*/  HADD2.F32 R80, -RZ, R88.H1_H1 ;  /* 0x30000058ff507230 */ /* 0x000fe20000004100 */
[----:B------:R-:W-:Y:S01]  /*106e0*/  SHF.R.S32.HI R33, RZ, 0x1f, R32 ;  /* 0x0000001fff217819 */ /* 0x000fe20000011420 */
        /* <DEDUP_REMOVED lines=15> */
[----:B------:R-:W-:Y:S01]  /*107e0*/  SHF.R.U32.HI R42, RZ, 0x10, R43 ;  /* 0x00000010ff2a7819 */ /* 0x000fe2000001162b */
[----:B------:R-:W-:Y:S01]  /*107f0*/  HADD2.F32 R40, -RZ, R40.H0_H0 ;  /* 0x20000028ff287230 */ /* 0x000fe20000004100 */
[----:B------:R-:W-:Y:S02]  /*10800*/  SHF.R.U32.HI R81, RZ, 0x10, R41 ;  /* 0x00000010ff517819 */ /* 0x000fe40000011629 */
[----:B------:R-:W1:Y:S01]  /*10810*/  LDS.128 R44, [R60+0xc400] ;  /* 0x00c400003c2c7984 */ /* 0x000e620000000c00 */
[----:B------:R-:W-:Y:S02]  /*10820*/  HADD2.F32 R42, -RZ, R42.H0_H0 ;  /* 0x2000002aff2a7230 */ /* 0x000fe40000004100 */
[----:B------:R-:W-:-:S02]  /*10830*/  HADD2.F32 R81, -RZ, R81.H0_H0 ;  /* 0x20000051ff517230 */ /* 0x000fc40000004100 */
[--C-:B-1----:R-:W-:Y:S02]  /*10840*/  HADD2.F32 R43, -RZ, R45.reuse.H0_H0 ;  /* 0x2000002dff2b7230 */ /* 0x102fe40000004100 */
[----:B------:R-:W-:Y:S02]  /*10850*/  HADD2.F32 R66, -RZ, R45.H1_H1 ;  /* 0x3000002dff427230 */ /* 0x000fe40000004100 */
[----:B------:R-:W-:Y:S02]  /*10860*/  HADD2.F32 R67, -RZ, R44.H0_H0 ;  /* 0x2000002cff437230 */ /* 0x000fe40000004100 */
[C---:B------:R-:W-:Y:S01]  /*10870*/  FMUL.FTZ R92, R43.reuse, R90 ;  /* 0x0000005a2b5c7220 */ /* 0x040fe20000410000 */
[----:B------:R-:W-:Y:S01]  /*10880*/  FMUL.FTZ R94, R43, R80 ;  /* 0x000000502b5e7220 */ /* 0x000fe20000410000 */
[----:B------:R-:W-:Y:S02]  /*10890*/  HADD2.F32 R64, -RZ, R46.H0_H0 ;  /* 0x2000002eff407230 */ /* 0x000fe40000004100 */
[----:B------:R-:W-:-:S02]  /*108a0*/  HADD2.F32 R62, -RZ, R47.H0_H0 ;  /* 0x2000002fff3e7230 */ /* 0x000fc40000004100 */
[----:B------:R-:W-:Y:S02]  /*108b0*/  HADD2.F32 R47, -RZ, R47.H1_H1 ;  /* 0x3000002fff2f7230 */ /* 0x000fe40000004100 */
[----:B------:R-:W-:Y:S02]  /*108c0*/  HADD2.F32 R44, -RZ, R44.H1_H1 ;  /* 0x3000002cff2c7230 */ /* 0x000fe40000004100 */
[----:B------:R-:W-:Y:S01]  /*108d0*/  HADD2.F32 R46, -RZ, R46.H1_H1 ;  /* 0x3000002eff2e7230 */ /* 0x000fe20000004100 */
[----:B--2---:R-:W1:Y:S02]  /*108e0*/  LDS.128 R32, [R93] ;  /* 0x000000005d207984 */ /* 0x004e640000000c00 */
[--C-:B-1----:R-:W-:Y:S02]  /*108f0*/  HADD2.F32 R65, -RZ, R33.reuse.H0_H0 ;  /* 0x20000021ff417230 */ /* 0x102fe40000004100 */
[----:B------:R-:W-:Y:S02]  /*10900*/  HADD2.F32 R63, -RZ, R33.H1_H1 ;  /* 0x30000021ff3f7230 */ /* 0x000fe40000004100 */
[----:B0-----:R-:W-:-:S02]  /*10910*/  HADD2.F32 R61, -RZ, R32.H0_H0 ;  /* 0x20000020ff3d7230 */ /* 0x001fc40000004100 */
[C---:B------:R-:W-:Y:S01]  /*10920*/  FFMA.FTZ R43, R65.reuse, R80, -R92 ;  /* 0x00000050412b7223 */ /* 0x040fe2000001085c */
[----:B------:R-:W-:Y:S02]  /*10930*/  HADD2.F32 R80, -RZ, R91.H0_H0 ;  /* 0x2000005bff507230 */ /* 0x000fe40000004100 */
[CC--:B------:R-:W-:Y:S01]  /*10940*/  FMUL.FTZ R92, R66.reuse, R81.reuse ;  /* 0x00000051425c7220 */ /* 0x0c0fe20000410000 */
[----:B------:R-:W-:Y:S01]  /*10950*/  FFMA.FTZ R45, R65, R90, R94 ;  /* 0x0000005a412d7223 */ /* 0x000fe2000001005e */
[----:B------:R-:W-:Y:S02]  /*10960*/  HADD2.F32 R90, -RZ, R87.H0_H0 ;  /* 0x20000057ff5a7230 */ /* 0x000fe40000004100 */
[-C--:B------:R-:W-:Y:S01]  /*10970*/  FMUL.FTZ R94, R66, R80.reuse ;  /* 0x00000050425e7220 */ /* 0x080fe20000410000 */
[----:B------:R-:W-:Y:S01]  /*10980*/  FFMA.FTZ R66, R63, R80, -R92 ;  /* 0x000000503f427223 */ /* 0x000fe2000001085c */
[C---:B------:R-:W-:Y:S01]  /*10990*/  FMUL.FTZ R92, R67.reuse, R86 ;  /* 0x00000056435c7220 */ /* 0x040fe20000410000 */
[----:B------:R-:W-:Y:S01]  /*109a0*/  FMUL.FTZ R67, R67, R88 ;  /* 0x0000005843437220 */ /* 0x000fe20000410000 */
[----:B------:R-:W-:Y:S01]  /*109b0*/  FFMA.FTZ R80, R63, R81, R94 ;  /* 0x000000513f507223 */ /* 0x000fe2000001005e */
[----:B------:R-:W-:-:S02]  /*109c0*/  HADD2.F32 R65, -RZ, R89.H0_H0 ;  /* 0x20000059ff417230 */ /* 0x000fc40000004100 */
[C---:B------:R-:W-:Y:S01]  /*109d0*/  FFMA.FTZ R63, R61.reuse, R88, -R92 ;  /* 0x000000583d3f7223 */ /* 0x040fe2000001085c */
[----:B------:R-:W-:Y:S02]  /*109e0*/  HADD2.F32 R33, -RZ, R34.H0_H0 ;  /* 0x20000022ff217230 */ /* 0x000fe40000004100 */
[----:B------:R-:W-:Y:S01]  /*109f0*/  FFMA.FTZ R61, R61, R86, R67 ;  /* 0x000000563d3d7223 */ /* 0x000fe20000010043 */
[C---:B------:R-:W-:Y:S01]  /*10a00*/  FMUL.FTZ R86, R64.reuse, R90 ;  /* 0x0000005a40567220 */ /* 0x040fe20000410000 */
[----:B------:R-:W-:Y:S02]  /*10a10*/  HADD2.F32 R87, -RZ, R87.H1_H1 ;  /* 0x30000057ff577230 */ /* 0x000fe40000004100 */
[-C--:B------:R-:W-:Y:S01]  /*10a20*/  FMUL.FTZ R88, R64, R65.reuse ;  /* 0x0000004140587220 */ /* 0x080fe20000410000 */
[----:B------:R-:W-:Y:S02]  /*10a30*/  HADD2.F32 R89, -RZ, R89.H1_H1 ;  /* 0x30000059ff597230 */ /* 0x000fe40000004100 */
[----:B------:R-:W-:Y:S01]  /*10a40*/  FFMA.FTZ R64, R33, R65, -R86 ;  /* 0x0000004121407223 */ /* 0x000fe20000010856 */
[----:B------:R-:W-:-:S02]  /*10a50*/  HADD2.F32 R41, -RZ, R35.H0_H0 ;  /* 0x20000023ff297230 */ /* 0x000fc40000004100 */
[C---:B------:R-:W-:Y:S01]  /*10a60*/  FMUL.FTZ R86, R62.reuse, R87 ;  /* 0x000000573e567220 */ /* 0x040fe20000410000 */
[----:B------:R-:W-:Y:S02]  /*10a70*/  HADD2.F32 R35, -RZ, R35.H1_H1 ;  /* 0x30000023ff237230 */ /* 0x000fe40000004100 */
[-C--:B------:R-:W-:Y:S01]  /*10a80*/  FMUL.FTZ R62, R62, R89.reuse ;  /* 0x000000593e3e7220 */ /* 0x080fe20000410000 */
[----:B------:R-:W-:Y:S01]  /*10a90*/  FFMA.FTZ R88, R33, R90, R88 ;  /* 0x0000005a21587223 */ /* 0x000fe20000010058 */
[----:B------:R-:W-:Y:S01]  /*10aa0*/  FFMA.FTZ R86, R41, R89, -R86 ;  /* 0x0000005929567223 */ /* 0x000fe20000010856 */
[----:B------:R-:W-:Y:S01]  /*10ab0*/  FMUL.FTZ R90, R47, R42 ;  /* 0x0000002a2f5a7220 */ /* 0x000fe20000410000 */
[----:B------:R-:W-:Y:S01]  /*10ac0*/  FFMA.FTZ R62, R41, R87, R62 ;  /* 0x00000057293e7223 */ /* 0x000fe2000001003e */
[-C--:B------:R-:W-:Y:S01]  /*10ad0*/  FMUL.FTZ R92, R47, R40.reuse ;  /* 0x000000282f5c7220 */ /* 0x080fe20000410000 */
[----:B------:R-:W-:Y:S02]  /*10ae0*/  HADD2.F32 R33, -RZ, R29.H0_H0 ;  /* 0x2000001dff217230 */ /* 0x000fe40000004100 */
[----:B------:R-:W-:Y:S01]  /*10af0*/  FFMA.FTZ R65, R35, R40, -R90 ;  /* 0x0000002823417223 */ /* 0x000fe2000001085a */
[----:B------:R-:W-:-:S02]  /*10b00*/  HADD2.F32 R41, -RZ, R31.H0_H0 ;  /* 0x2000001fff297230 */ /* 0x000fc40000004100 */
[----:B------:R-:W-:Y:S01]  /*10b10*/  FFMA.FTZ R67, R35, R42, R92 ;  /* 0x0000002a23437223 */ /* 0x000fe2000001005c */
        /* <DEDUP_REMOVED lines=22> */
.L_x_2828:
[----:B------:R-:W-:Y:S05]  /*10c80*/  BSYNC B2 ;  /* 0x0000000000027941 */ /* 0x000fea0003800000 */
.L_x_2827:
[----:B------:R-:W-:Y:S05]  /*10c90*/  @P2 BRA `(.L_x_2824) ;  /* 0x00000004007c2947 */ /* 0x000fea0003800000 */
[----:B------:R-:W3:Y:S01]  /*10ca0*/  LDL R67, [R1+0x40] ;  /* 0x0000400001437983 */ /* 0x000ee20000100800 */
[----:B------:R-:W-:Y:S01]  /*10cb0*/  LEA.HI R70, R70, R167, RZ, 0x1d ;  /* 0x000000a746467211 */ /* 0x000fe200078fe8ff */
[----:B-1----:R-:W-:Y:S01]  /*10cc0*/  HADD2.F32 R47, -RZ, R76.H1_H1 ;  /* 0x3000004cff2f7230 */ /* 0x002fe20000004100 */
[--C-:B------:R-:W-:Y:S01]  /*10cd0*/  SHF.R.U64 R24, R24, 0x10, R25.reuse ;  /* 0x0000001018187819 */ /* 0x100fe20000001219 */
[----:B------:R-:W-:Y:S01]  /*10ce0*/  HADD2.F32 R46, -RZ, R78.H1_H1 ;  /* 0x3000004eff2e7230 */ /* 0x000fe20000004100 */
[----:B--2---:R-:W-:Y:S01]  /*10cf0*/  SHF.R.S32.HI R29, RZ, 0x1f, R70 ;  /* 0x0000001fff1d7819 */ /* 0x004fe20000011446 */
[----:B------:R-:W-:Y:S01]  /*10d00*/  IMAD.SHL.U32 R28, R70, 0x8, RZ ;  /* 0x00000008461c7824 */ /* 0x000fe200078e00ff */
[----:B------:R-:W-:Y:S01]  /*10d10*/  SHF.R.U32.HI R62, RZ, 0x10, R25 ;  /* 0x00000010ff3e7819 */ /* 0x000fe20000011619 */
[----:B------:R-:W-:Y:S01]  /*10d20*/  HADD2.F32 R76, -RZ, R76.H0_H0 ;  /* 0x2000004cff4c7230 */ /* 0x000fe20000004100 */
[----:B------:R-:W-:Y:S01]  /*10d30*/  LEA.HI R70, R29, R70, RZ, 0x3 ;  /* 0x000000461d467211 */ /* 0x000fe200078f18ff */
[----:B------:R-:W-:Y:S01]  /*10d40*/  HADD2.F32 R78, -RZ, R78.H0_H0 ;  /* 0x2000004eff4e7230 */ /* 0x000fe20000004100 */
[----:B------:R-:W-:Y:S01]  /*10d50*/  LOP3.LUT R29, R181, 0x38, R28, 0xf8, !PT ;  /* 0x00000038b51d7812 */ /* 0x000fe200078ef81c */
[----:B------:R-:W-:Y:S01]  /*10d60*/  HADD2.F32 R24, -RZ, R24.H0_H0 ;  /* 0x20000018ff187230 */ /* 0x000fe20000004100 */
[----:B------:R-:W-:-:S02]  /*10d70*/  SHF.L.U32 R70, R70, 0xa, RZ ;  /* 0x0000000a46467819 */ /* 0x000fc400000006ff */
[----:B------:R-:W-:Y:S02]  /*10d80*/  LOP3.LUT R32, R29, R182, RZ, 0x3c, !PT ;  /* 0x000000b61d207212 */ /* 0x000fe400078e3cff */
[----:B------:R-:W-:Y:S02]  /*10d90*/  LOP3.LUT R70, R70, 0x7fffe000, RZ, 0xc0, !PT ;  /* 0x7fffe00046467812 */ /* 0x000fe400078ec0ff */
[----:B------:R-:W-:Y:S02]  /*10da0*/  SHF.R.U64 R25, R26, 0x10, R27 ;  /* 0x000000101a197819 */ /* 0x000fe4000000121b */
[----:B------:R-:W-:Y:S02]  /*10db0*/  IADD3 R33, R32, R70, R183 ;  /* 0x0000004620217210 */ /* 0x000fe40007ffe0b7 */
[--C-:B------:R-:W-:Y:S01]  /*10dc0*/  SHF.R.U64 R26, R38, 0x10, R39.reuse ;  /* 0x00000010261a7819 */ /* 0x100fe20000001227 */
[----:B------:R-:W-:Y:S01]  /*10dd0*/  HADD2.F32 R25, -RZ, R25.H0_H0 ;  /* 0x20000019ff197230 */ /* 0x000fe20000004100 */
[----:B------:R-:W-:Y:S01]  /*10de0*/  SHF.R.U32.HI R65, RZ, 0x10, R39 ;  /* 0x00000010ff417819 */ /* 0x000fe20000011627 */
[----:B------:R-:W-:Y:S01]  /*10df0*/  IMAD R40, R33, 0x2, R2 ;  /* 0x0000000221287824 */ /* 0x000fe200078e0202 */
[----:B------:R-:W-:-:S02]  /*10e00*/  SHF.R.U32.HI R60, RZ, 0x10, R37 ;  /* 0x00000010ff3c7819 */ /* 0x000fc40000011625 */
[----:B------:R-:W-:Y:S02]  /*10e10*/  SHF.R.U32.HI R66, RZ, 0x10, R27 ;  /* 0x00000010ff427819 */ /* 0x000fe4000001161b */
[----:B------:R-:W1:Y:S01]  /*10e20*/  LDS.128 R32, [R40+0xc400] ;  /* 0x00c4000028207984 */ /* 0x000e620000000c00 */
[----:B------:R-:W-:Y:S01]  /*10e30*/  HADD2.F32 R60, -RZ, R60.H0_H0 ;  /* 0x2000003cff3c7230 */ /* 0x000fe20000004100 */
[----:B------:R-:W-:-:S05]  /*10e40*/  SHF.R.U64 R36, R36, 0x10, R37 ;  /* 0x0000001024247819 */ /* 0x000fca0000001225 */
[----:B------:R-:W-:Y:S02]  /*10e50*/  HADD2.F32 R36, -RZ, R36.H0_H0 ;  /* 0x20000024ff247230 */ /* 0x000fe40000004100 */
[----:B-1----:R-:W-:Y:S02]  /*10e60*/  HADD2.F32 R43, -RZ, R33.H1_H1 ;  /* 0x30000021ff2b7230 */ /* 0x002fe40000004100 */
[----:B------:R-:W-:Y:S02]  /*10e70*/  HADD2.F32 R27, -RZ, R32.H1_H1 ;  /* 0x30000020ff1b7230 */ /* 0x000fe40000004100 */
[----:B------:R-:W-:Y:S02]  /*10e80*/  HADD2.F32 R44, -RZ, R34.H0_H0 ;  /* 0x20000022ff2c7230 */ /* 0x000fe40000004100 */
[--C-:B------:R-:W-:Y:S02]  /*10e90*/  HADD2.F32 R45, -RZ, R35.reuse.H0_H0 ;  /* 0x20000023ff2d7230 */ /* 0x100fe40000004100 */
[----:B------:R-:W-:-:S02]  /*10ea0*/  HADD2.F32 R35, -RZ, R35.H1_H1 ;  /* 0x30000023ff237230 */ /* 0x000fc40000004100 */
[----:B------:R-:W-:Y:S01]  /*10eb0*/  HADD2.F32 R34, -RZ, R34.H1_H1 ;  /* 0x30000022ff227230 */ /* 0x000fe20000004100 */
[----:B---3--:R-:W1:Y:S02]  /*10ec0*/  LDS.128 R28, [R67] ;  /* 0x00000000431c7984 */ /* 0x008e640000000c00 */
[--C-:B-1----:R-:W-:Y:S02]  /*10ed0*/  HADD2.F32 R38, -RZ, R29.reuse.H0_H0 ;  /* 0x2000001dff267230 */ /* 0x102fe40000004100 */
[----:B------:R-:W-:Y:S02]  /*10ee0*/  HADD2.F32 R39, -RZ, R29.H1_H1 ;  /* 0x3000001dff277230 */ /* 0x000fe40000004100 */
[----:B------:R-:W-:Y:S02]  /*10ef0*/  HADD2.F32 R29, -RZ, R33.H0_H0 ;  /* 0x20000021ff1d7230 */ /* 0x000fe40000004100 */
[----:B------:R-:W-:Y:S02]  /*10f00*/  HADD2.F32 R33, -RZ, R32.H0_H0 ;  /* 0x20000020ff217230 */ /* 0x000fe40000004100 */
[----:B------:R-:W-:-:S02]  /*10f10*/  HADD2.F32 R37, -RZ, R28.H0_H0 ;  /* 0x2000001cff257230 */ /* 0x000fc40000004100 */
[CC--:B0-----:R-:W-:Y:S01]  /*10f20*/  FMUL.FTZ R61, R29.reuse, R47.reuse ;  /* 0x0000002f1d3d7220 */ /* 0x0c1fe20000410000 */
[-C--:B------:R-:W-:Y:S01]  /*10f30*/  FMUL.FTZ R63, R29, R46.reuse ;  /* 0x0000002e1d3f7220 */ /* 0x080fe20000410000 */
[----:B------:R-:W-:Y:S02]  /*10f40*/  HADD2.F32 R41, -RZ, R30.H0_H0 ;  /* 0x2000001eff297230 */ /* 0x000fe40000004100 */
[C---:B------:R-:W-:Y:S01]  /*10f50*/  FFMA.FTZ R29, R38.reuse, R46, -R61 ;  /* 0x0000002e261d7223 */ /* 0x040fe2000001083d */
[----:B------:R-:W-:Y:S02]  /*10f60*/  HADD2.F32 R46, -RZ, R62.H0_H0 ;  /* 0x2000003eff2e7230 */ /* 0x000fe40000004100 */
[----:B------:R-:W-:Y:S01]  /*10f70*/  FMUL.FTZ R62, R43, R60 ;  /* 0x0000003c2b3e7220 */ /* 0x000fe20000410000 */
[----:B------:R-:W-:Y:S01]  /*10f80*/  FFMA.FTZ R32, R38, R47, R63 ;  /* 0x0000002f26207223 */ /* 0x000fe2000001003f */
[C---:B------:R-:W-:Y:S01]  /*10f90*/  FMUL.FTZ R38, R33.reuse, R76 ;  /* 0x0000004c21267220 */ /* 0x040fe20000410000 */
[----:B------:R-:W-:Y:S01]  /*10fa0*/  FMUL.FTZ R47, R33, R78 ;  /* 0x0000004e212f7220 */ /* 0x000fe20000410000 */
[----:B------:R-:W-:Y:S01]  /*10fb0*/  FMUL.FTZ R64, R43, R46 ;  /* 0x0000002e2b407220 */ /* 0x000fe20000410000 */
[----:B------:R-:W-:-:S02]  /*10fc0*/  HADD2.F32 R43, -RZ, R77.H0_H0 ;  /* 0x2000004dff2b7230 */ /* 0x000fc40000004100 */
[----:B------:R-:W-:Y:S01]  /*10fd0*/  FFMA.FTZ R78, R37, R78, -R38 ;  /* 0x0000004e254e7223 */ /* 0x000fe20000010826 */
[--C-:B------:R-:W-:Y:S02]  /*10fe0*/  HADD2.F32 R33, -RZ, R79.reuse.H0_H0 ;  /* 0x2000004fff217230 */ /* 0x100fe40000004100 */
[----:B------:R-:W-:Y:S01]  /*10ff0*/  FFMA.FTZ R62, R39, R46, -R62 ;  /* 0x0000002e273e7223 */ /* 0x000fe2000001083e */
[----:B------:R-:W-:Y:S02]  /*11000*/  HADD2.F32 R79, -RZ, R79.H1_H1 ;  /* 0x3000004fff4f7230 */ /* 0x000fe40000004100 */
[----:B------:R-:W-:Y:S01]  /*11010*/  FMUL.FTZ R38, R44, R43 ;  /* 0x0000002b2c267220 */ /* 0x000fe20000410000 */
[----:B------:R-:W-:Y:S02]  /*11020*/  HADD2.F32 R77, -RZ, R77.H1_H1 ;  /* 0x3000004dff4d7230 */ /* 0x000fe40000004100 */
[----:B------:R-:W-:Y:S01]  /*11030*/  FFMA.FTZ R47, R37, R76, R47 ;  /* 0x0000004c252f7223 */ /* 0x000fe2000001002f */
[----:B------:R-:W-:-:S02]  /*11040*/  HADD2.F32 R42, -RZ, R31.H0_H0 ;  /* 0x2000001fff2a7230 */ /* 0x000fc40000004100 */
[----:B------:R-:W-:Y:S01]  /*11050*/  FFMA.FTZ R39, R39, R60, R64 ;  /* 0x0000003c27277223 */ /* 0x000fe20000010040 */
[-C--:B------:R-:W-:Y:S01]  /*11060*/  FMUL.FTZ R46, R44, R33.reuse ;  /* 0x000000212c2e7220 */ /* 0x080fe20000410000 */
[----:B------:R-:W-:Y:S01]  /*11070*/  FFMA.FTZ R37, R41, R33, -R38 ;  /* 0x0000002129257223 */ /* 0x000fe20000010826 */
[----:B------:R-:W-:Y:S02]  /*11080*/  HADD2.F32 R44, -RZ, R65.H0_H0 ;  /* 0x20000041ff2c7230 */ /* 0x000fe40000004100 */
[C---:B------:R-:W-:Y:S01]  /*11090*/  FMUL.FTZ R33, R45.reuse, R77 ;  /* 0x0000004d2d217220 */ /* 0x040fe20000410000 */
[----:B------:R-:W-:Y:S02]  /*110a0*/  HADD2.F32 R38, -RZ, R66.H0_H0 ;  /* 0x20000042ff267230 */ /* 0x000fe40000004100 */
[-C--:B------:R-:W-:Y:S01]  /*110b0*/  FMUL.FTZ R60, R45, R79.reuse ;  /* 0x0000004f2d3c7220 */ /* 0x080fe20000410000 */
[----:B------:R-:W-:Y:S02]  /*110c0*/  HADD2.F32 R31, -RZ, R31.H1_H1 ;  /* 0x3000001fff1f7230 */ /* 0x000fe40000004100 */
[C---:B------:R-:W-:Y:S01]  /*110d0*/  FFMA.FTZ R79, R42.reuse, R79, -R33 ;  /* 0x0000004f2a4f7223 */ /* 0x040fe20000010821 */
[C---:B------:R-:W-:Y:S01]  /*110e0*/  FMUL.FTZ R64, R35.reuse, R44 ;  /* 0x0000002c23407220 */ /* 0x040fe20000410000 */
[----:B------:R-:W-:Y:S01]  /*110f0*/  FFMA.FTZ R60, R42, R77, R60 ;  /* 0x0000004d2a3c7223 */ /* 0x000fe2000001003c */
[----:B------:R-:W-:Y:S01]  /*11100*/  FMUL.FTZ R42, R35, R38 ;  /* 0x00000026232a7220 */ /* 0x000fe20000410000 */
[----:B------:R-:W-:-:S02]  /*11110*/  HADD2.F32 R33, -RZ, R26.H0_H0 ;  /* 0x2000001aff217230 */ /* 0x000fc40000004100 */
[----:B------:R-:W-:Y:S01]  /*11120*/  FFMA.FTZ R46, R41, R43, R46 ;  /* 0x0000002b292e7223 */ /* 0x000fe2000001002e */
[----:B------:R-:W-:Y:S02]  /*11130*/  HADD2.F32 R28, -RZ, R28.H1_H1 ;  /* 0x3000001cff1c7230 */ /* 0x000fe40000004100 */
[C---:B------:R-:W-:Y:S01]  /*11140*/  FFMA.FTZ R64, R31.reuse, R38, -R64 ;  /* 0x000000261f407223 */ /* 0x040fe20000010840 */
[----:B------:R-:W-:Y:S02]  /*11150*/  HADD2.F32 R30, -RZ, R30.H1_H1 ;  /* 0x3000001eff1e7230 */ /* 0x000fe40000004100 */
[----:B------:R-:W-:Y:S01]  /*11160*/  FFMA.FTZ R43, R31, R44, R42 ;  /* 0x0000002c1f2b7223 */ /* 0x000fe2000001002a */
[C---:B------:R-:W-:Y:S01]  /*11170*/  FMUL.FTZ R31, R27.reuse, R36 ;  /* 0x000000241b1f7220 */ /* 0x040fe20000410000 */
[C---:B------:R-:W-:Y:S01]  /*11180*/  FMUL.FTZ R41, R34.reuse, R33 ;  /* 0x0000002122297220 */ /* 0x040fe20000410000 */
[-C--:B------:R-:W-:Y:S01]  /*11190*/  FMUL.FTZ R27, R27, R24.reuse ;  /* 0x000000181b1b7220 */ /* 0x080fe20000410000 */
[-C--:B------:R-:W-:Y:S01]  /*111a0*/  FMUL.FTZ R34, R34, R25.reuse ;  /* 0x0000001922227220 */ /* 0x080fe20000410000 */
[----:B------:R-:W-:Y:S01]  /*111b0*/  FFMA.FTZ R35, R28, R24, -R31 ;  /* 0x000000181c237223 */ /* 0x000fe2000001081f */
[----:B------:R-:W-:Y:S01]  /*111c0*/  FFMA.FTZ R26, R30, R25, -R41 ;  /* 0x000000191e1a7223 */ /* 0x000fe20000010829 */
        /* <DEDUP_REMOVED lines=12> */
.L_x_2824:
[----:B------:R-:W-:Y:S05]  /*11290*/  BSYNC B1 ;  /* 0x0000000000017941 */ /* 0x000fea0003800000 */
.L_x_2823:
[----:B---3--:R-:W-:-:S05]  /*112a0*/  VIADD R24, R170, 0x40 ;  /* 0x00000040aa187836 */ /* 0x008fca0000000000 */
        /* <DEDUP_REMOVED lines=25> */
[----:B-1----:R-:W-:Y:S02]  /*11440*/  SHF.R.U64 R47, R4, 0x10, R5 ;  /* 0x00000010042f7819 */ /* 0x002fe40000001205 */
[----:B------:R-:W-:Y:S02]  /*11450*/  IADD3 R29, R29, R28, R184 ;  /* 0x0000001c1d1d7210 */ /* 0x000fe40007ffe0b8 */
[----:B------:R-:W-:Y:S02]  /*11460*/  SHF.R.U32.HI R49, RZ, 0x10, R49 ;  /* 0x00000010ff317819 */ /* 0x000fe40000011631 */
[--C-:B------:R-:W-:Y:S01]  /*11470*/  SHF.R.U64 R48, R50, 0x10, R51.reuse ;  /* 0x0000001032307819 */ /* 0x100fe20000001233 */
[----:B------:R-:W-:Y:S01]  /*11480*/  IMAD R32, R29, 0x2, R2 ;  /* 0x000000021d207824 */ /* 0x000fe200078e0202 */
[----:B------:R-:W-:-:S02]  /*11490*/  SHF.R.U32.HI R50, RZ, 0x10, R51 ;  /* 0x00000010ff327819 */ /* 0x000fc40000011633 */
[--C-:B------:R-:W-:Y:S02]  /*114a0*/  SHF.R.U32.HI R41, RZ, 0x10, R7.reuse ;  /* 0x00000010ff297819 */ /* 0x100fe40000011607 */
[----:B------:R-:W0:Y:S01]  /*114b0*/  LDS.128 R28, [R32+0xc400] ;  /* 0x00c40000201c7984 */ /* 0x000e220000000c00 */
[----:B------:R-:W-:Y:S01]  /*114c0*/  SHF.R.U64 R45, R6, 0x10, R7 ;  /* 0x00000010062d7819 */ /* 0x000fe20000001207 */
        /* <DEDUP_REMOVED lines=70> */
.L_x_2830:
[----:B------:R-:W-:Y:S05]  /*11930*/  BSYNC B1 ;  /* 0x0000000000017941 */ /* 0x000fea0003800000 */
.L_x_2829:
        /* <DEDUP_REMOVED lines=9> */
[--C-:B------:R-:W-:Y:S01]  /*119d0*/  SHF.R.U64 R46, R52, 0x10, R53.reuse ;  /* 0x00000010342e7819 */ /* 0x100fe20000001235 */
[----:B------:R-:W-:Y:S01]  /*119e0*/  HADD2.F32 R36, -RZ, R36.H0_H0 ;  /* 0x20000024ff247230 */ /* 0x000fe20000004100 */
[----:B------:R-:W-:Y:S01]  /*119f0*/  LEA.HI R5, R5, R4, RZ, 0x3 ;  /* 0x0000000405057211 */ /* 0x000fe200078f18ff */
[----:B------:R-:W-:Y:S01]  /*11a00*/  HADD2.F32 R34, -RZ, R71.H0_H0 ;  /* 0x20000047ff227230 */ /* 0x000fe20000004100 */
[----:B------:R-:W-:Y:S01]  /*11a10*/  LOP3.LUT R4, R177, 0x38, R6, 0xf8, !PT ;  /* 0x00000038b1047812 */ /* 0x000fe200078ef806 */
[----:B------:R-:W-:Y:S01]  /*11a20*/  HADD2.F32 R74, -RZ, R74.H0_H0 ;  /* 0x2000004aff4a7230 */ /* 0x000fe20000004100 */
[----:B------:R-:W-:Y:S01]  /*11a30*/  SHF.R.U32.HI R52, RZ, 0x10, R53 ;  /* 0x00000010ff347819 */ /* 0x000fe20000011635 */
[----:B------:R-:W-:Y:S01]  /*11a40*/  IMAD.SHL.U32 R5, R5, 0x400, RZ ;  /* 0x0000040005057824 */ /* 0x000fe200078e00ff */
[----:B------:R-:W-:-:S02]  /*11a50*/  LOP3.LUT R25, R4, R61, RZ, 0x3c, !PT ;  /* 0x0000003d04197212 */ /* 0x000fc400078e3cff */
[----:B------:R-:W-:Y:S02]  /*11a60*/  SHF.R.U64 R43, R8, 0x10, R9 ;  /* 0x00000010082b7819 */ /* 0x000fe40000001209 */
[----:B------:R-:W-:Y:S02]  /*11a70*/  LOP3.LUT R24, R5, 0x7fffe000, RZ, 0xc0, !PT ;  /* 0x7fffe00005187812 */ /* 0x000fe400078ec0ff */
[--C-:B------:R-:W-:Y:S02]  /*11a80*/  SHF.R.U64 R41, R10, 0x10, R11.reuse ;  /* 0x000000100a297819 */ /* 0x100fe4000000120b */
[----:B------:R-:W-:Y:S02]  /*11a90*/  IADD3 R25, R25, R24, R184 ;  /* 0x0000001819197210 */ /* 0x000fe40007ffe0b8 */
[----:B------:R-:W-:Y:S02]  /*11aa0*/  SHF.R.U32.HI R40, RZ, 0x10, R11 ;  /* 0x00000010ff287819 */ /* 0x000fe4000001160b */
[----:B------:R-:W-:-:S02]  /*11ab0*/  LEA R28, R25, R2, 0x1 ;  /* 0x00000002191c7211 */ /* 0x000fc400078e08ff */
[--C-:B------:R-:W-:Y:S02]  /*11ac0*/  SHF.R.U64 R45, R54, 0x10, R55.reuse ;  /* 0x00000010362d7819 */ /* 0x100fe40000001237 */
[----:B------:R-:W-:Y:S01]  /*11ad0*/  SHF.R.U32.HI R54, RZ, 0x10, R55 ;  /* 0x00000010ff367819 */ /* 0x000fe20000011637 */
        /* <DEDUP_REMOVED lines=8> */
[----:B------:R-:W-:Y:S02]  /*11b60*/  HADD2.F32 R31, -RZ, R26.H0_H0 ;  /* 0x2000001aff1f7230 */ /* 0x000fe40000004100 */
[--C-:B------:R-:W-:Y:S02]  /*11b70*/  HADD2.F32 R32, -RZ, R27.reuse.H0_H0 ;  /* 0x2000001bff207230 */ /* 0x100fe40000004100 */
[----:B------:R-:W-:Y:S01]  /*11b80*/  FMUL.FTZ R30, R30, R29 ;  /* 0x0000001d1e1e7220 */ /* 0x000fe20000410000 */
        /* <DEDUP_REMOVED lines=9> */
[----:B------:R-:W-:Y:S01]  /*11c20*/  FMUL.FTZ R8, R25, R34 ;  /* 0x0000002219087220 */ /* 0x000fe20000410000 */
[----:B------:R-:W-:Y:S01]  /*11c30*/  FFMA.FTZ R38, R9, R29, -R38 ;  /* 0x0000001d09267223 */ /* 0x000fe20000010826 */
[----:B------:R-:W-:Y:S02]  /*11c40*/  HADD2.F32 R29, -RZ, R73.H0_H0 ;  /* 0x20000049ff1d7230 */ /* 0x000fe40000004100 */
[-C--:B------:R-:W-:Y:S01]  /*11c50*/  FMUL.FTZ R25, R25, R74.reuse ;  /* 0x0000004a19197220 */ /* 0x080fe20000410000 */
[----:B------:R-:W-:Y:S01]  /*11c60*/  FFMA.FTZ R74, R5, R74, -R8 ;  /* 0x0000004a054a7223 */ /* 0x000fe20000010808 */
[----:B------:R-:W-:-:S02]  /*11c70*/  HADD2.F32 R8, -RZ, R75.H0_H0 ;  /* 0x2000004bff087230 */ /* 0x000fc40000004100 */
[----:B------:R-:W-:Y:S01]  /*11c80*/  FFMA.FTZ R36, R9, R36, R30 ;  /* 0x0000002409247223 */ /* 0x000fe2000001001e */
[----:B------:R-:W-:Y:S02]  /*11c90*/  HADD2.F32 R10, -RZ, R6.H0_H0 ;  /* 0x20000006ff0a7230 */ /* 0x000fe40000004100 */
[----:B------:R-:W-:Y:S01]  /*11ca0*/  FFMA.FTZ R34, R5, R34, R25 ;  /* 0x0000002205227223 */ /* 0x000fe20000010019 */
[----:B------:R-:W-:Y:S02]  /*11cb0*/  HADD2.F32 R73, -RZ, R73.H1_H1 ;  /* 0x30000049ff497230 */ /* 0x000fe40000004100 */
[C---:B------:R-:W-:Y:S01]  /*11cc0*/  FMUL.FTZ R5, R31.reuse, R29 ;  /* 0x0000001d1f057220 */ /* 0x040fe20000410000 */
[----:B------:R-:W-:Y:S02]  /*11cd0*/  HADD2.F32 R75, -RZ, R75.H1_H1 ;  /* 0x3000004bff4b7230 */ /* 0x000fe40000004100 */
[----:B------:R-:W-:Y:S01]  /*11ce0*/  FMUL.FTZ R9, R31, R8 ;  /* 0x000000081f097220 */ /* 0x000fe20000410000 */
[----:B------:R-:W-:-:S02]  /*11cf0*/  HADD2.F32 R30, -RZ, R40.H0_H0 ;  /* 0x20000028ff1e7230 */ /* 0x000fc40000004100 */
[----:B------:R-:W-:Y:S01]  /*11d00*/  FFMA.FTZ R31, R10, R8, -R5 ;  /* 0x000000080a1f7223 */ /* 0x000fe20000010805 */
[--C-:B------:R-:W-:Y:S02]  /*11d10*/  HADD2.F32 R11, -RZ, R7.reuse.H0_H0 ;  /* 0x20000007ff0b7230 */ /* 0x100fe40000004100 */
[C---:B------:R-:W-:Y:S01]  /*11d20*/  FMUL.FTZ R40, R32.reuse, R73 ;  /* 0x0000004920287220 */ /* 0x040fe20000410000 */
[----:B------:R-:W-:Y:S02]  /*11d30*/  HADD2.F32 R8, -RZ, R54.H0_H0 ;  /* 0x20000036ff087230 */ /* 0x000fe40000004100 */
[-C--:B------:R-:W-:Y:S01]  /*11d40*/  FMUL.FTZ R32, R32, R75.reuse ;  /* 0x0000004b20207220 */ /* 0x080fe20000410000 */
[----:B------:R-:W-:Y:S02]  /*11d50*/  HADD2.F32 R7, -RZ, R7.H1_H1 ;  /* 0x30000007ff077230 */ /* 0x000fe40000004100 */
[----:B------:R-:W-:Y:S01]  /*11d60*/  FFMA.FTZ R40, R11, R75, -R40 ;  /* 0x0000004b0b287223 */ /* 0x000fe20000010828 */
[----:B------:R-:W-:Y:S01]  /*11d70*/  FMUL.FTZ R42, R27, R30 ;  /* 0x0000001e1b2a7220 */ /* 0x000fe20000410000 */
[----:B------:R-:W-:Y:S01]  /*11d80*/  FFMA.FTZ R32, R11, R73, R32 ;  /* 0x000000490b207223 */ /* 0x000fe20000010020 */
[----:B------:R-:W-:Y:S01]  /*11d90*/  FMUL.FTZ R44, R27, R8 ;  /* 0x000000081b2c7220 */ /* 0x000fe20000410000 */
        /* <DEDUP_REMOVED lines=27> */
.L_x_2832:
[----:B------:R-:W-:Y:S05]  /*11f50*/  BSYNC B1 ;  /* 0x0000000000017941 */ /* 0x000fea0003800000 */
.L_x_2831:
[----:B------:R-:W-:Y:S05]  /*11f60*/  @P2 BRA `(.L_x_2804) ;  /* 0x00000004007c2947 */ /* 0x000fea0003800000 */
[----:B------:R-:W4:Y:S01]  /*11f70*/  LDL R41, [R1+0x34] ;  /* 0x0000340001297983 */ /* 0x000f220000100800 */
[----:B------:R-:W-:Y:S01]  /*11f80*/  LEA.HI R3, R3, R167, RZ, 0x1d ;  /* 0x000000a703037211 */ /* 0x000fe200078fe8ff */
[--C-:B--2---:R-:W-:Y:S01]  /*11f90*/  HADD2.F32 R29, -RZ, R21.reuse.H1_H1 ;  /* 0x30000015ff1d7230 */ /* 0x104fe20000004100 */
[----:B------:R-:W-:Y:S01]  /*11fa0*/  SHF.R.U64 R40, R56, 0x10, R57 ;  /* 0x0000001038287819 */ /* 0x000fe20000001239 */
[--C-:B------:R-:W-:Y:S01]  /*11fb0*/  HADD2.F32 R31, -RZ, R0.reuse.H1_H1 ;  /* 0x30000000ff1f7230 */ /* 0x100fe20000004100 */
[----:B0--3--:R-:W-:Y:S01]  /*11fc0*/  SHF.R.S32.HI R6, RZ, 0x1f, R3 ;  /* 0x0000001fff067819 */ /* 0x009fe20000011403 */
[----:B------:R-:W-:Y:S01]  /*11fd0*/  IMAD.SHL.U32 R4, R3, 0x8, RZ ;  /* 0x0000000803047824 */ /* 0x000fe200078e00ff */
[----:B------:R-:W-:Y:S01]  /*11fe0*/  SHF.R.U32.HI R30, RZ, 0x10, R13 ;  /* 0x00000010ff1e7819 */ /* 0x000fe2000001160d */
[----:B------:R-:W-:Y:S01]  /*11ff0*/  HADD2.F32 R28, -RZ, R0.H0_H0 ;  /* 0x20000000ff1c7230 */ /* 0x000fe20000004100 */
[----:B------:R-:W-:Y:S01]  /*12000*/  LEA.HI R6, R6, R3, RZ, 0x3 ;  /* 0x0000000306067211 */ /* 0x000fe200078f18ff */
[----:B------:R-:W-:Y:S01]  /*12010*/  HADD2.F32 R0, -RZ, R21.H0_H0 ;  /* 0x20000015ff007230 */ /* 0x000fe20000004100 */
[----:B------:R-:W-:Y:S01]  /*12020*/  LOP3.LUT R3, R177, 0x38, R4, 0xf8, !PT ;  /* 0x00000038b1037812 */ /* 0x000fe200078ef804 */
[----:B------:R-:W-:Y:S01]  /*12030*/  HADD2.F32 R30, -RZ, R30.H0_H0 ;  /* 0x2000001eff1e7230 */ /* 0x000fe20000004100 */
[----:B------:R-:W-:Y:S01]  /*12040*/  SHF.R.U32.HI R56, RZ, 0x10, R57 ;  /* 0x00000010ff387819 */ /* 0x000fe20000011639 */
[----:B------:R-:W-:Y:S01]  /*12050*/  IMAD.SHL.U32 R6, R6, 0x400, RZ ;  /* 0x0000040006067824 */ /* 0x000fe200078e00ff */
[----:B------:R-:W-:Y:S01]  /*12060*/  LOP3.LUT R3, R3, R61, RZ, 0x3c, !PT ;  /* 0x0000003d03037212 */ /* 0x000fe200078e3cff */
[--C-:B------:R-:W-:Y:S01]  /*12070*/  HADD2.F32 R21, -RZ, R20.reuse.H0_H0 ;  /* 0x20000014ff157230 */ /* 0x100fe20000004100 */
[----:B------:R-:W-:Y:S01]  /*12080*/  SHF.R.U64 R38, R12, 0x10, R13 ;  /* 0x000000100c267819 */ /* 0x000fe2000000120d */
[----:B------:R-:W-:Y:S01]  /*12090*/  HADD2.F32 R20, -RZ, R20.H1_H1 ;  /* 0x30000014ff147230 */ /* 0x000fe20000004100 */
[----:B------:R-:W-:-:S02]  /*120a0*/  LOP3.LUT R8, R6, 0x7fffe000, RZ, 0xc0, !PT ;  /* 0x7fffe00006087812 */ /* 0x000fc400078ec0ff */
[--C-:B------:R-:W-:Y:S02]  /*120b0*/  SHF.R.U64 R39, R58, 0x10, R59.reuse ;  /* 0x000000103a277819 */ /* 0x100fe4000000123b */
        /* <DEDUP_REMOVED lines=9> */
[C---:B-1----:R-:W-:Y:S01]  /*12150*/  FMUL.FTZ R33, R24.reuse, R31 ;  /* 0x0000001f18217220 */ /* 0x042fe20000410000 */
        /* <DEDUP_REMOVED lines=15> */
[C---:B------:R-:W-:Y:S01]  /*12250*/  FMUL.FTZ R12, R9.reuse, R28 ;  /* 0x0000001c090c7220 */ /* 0x040fe20000410000 */
[----:B------:R-:W-:Y:S01]  /*12260*/  FMUL.FTZ R29, R9, R0 ;  /* 0x00000000091d7220 */ /* 0x000fe20000410000 */
[----:B------:R-:W-:Y:S02]  /*12270*/  HADD2.F32 R9, -RZ, R69.H0_H0 ;  /* 0x20000045ff097230 */ /* 0x000fe40000004100 */
[----:B------:R-:W-:Y:S01]  /*12280*/  FFMA.FTZ R32, R13, R24, -R32 ;  /* 0x000000180d207223 */ /* 0x000fe20000010820 */
[----:B------:R-:W-:Y:S01]  /*12290*/  FFMA.FTZ R25, R5, R0, -R12 ;  /* 0x0000000005197223 */ /* 0x000fe2000001080c */
[----:B------:R-:W-:-:S02]  /*122a0*/  HADD2.F32 R14, -RZ, R6.H0_H0 ;  /* 0x20000006ff0e7230 */ /* 0x000fc40000004100 */
[----:B------:R-:W-:Y:S01]  /*122b0*/  FFMA.FTZ R29, R5, R28, R29 ;  /* 0x0000001c051d7223 */ /* 0x000fe2000001001d */
[----:B------:R-:W-:Y:S02]  /*122c0*/  HADD2.F32 R15, -RZ, R7.H0_H0 ;  /* 0x20000007ff0f7230 */ /* 0x000fe40000004100 */
[----:B------:R-:W-:Y:S01]  /*122d0*/  FFMA.FTZ R34, R13, R30, R34 ;  /* 0x0000001e0d227223 */ /* 0x000fe20000010022 */
[----:B------:R-:W-:Y:S02]  /*122e0*/  HADD2.F32 R0, -RZ, R69.H1_H1 ;  /* 0x30000045ff007230 */ /* 0x000fe40000004100 */
[----:B------:R-:W-:Y:S01]  /*122f0*/  FMUL.FTZ R5, R26, R21 ;  /* 0x000000151a057220 */ /* 0x000fe20000410000 */
[----:B------:R-:W-:Y:S02]  /*12300*/  HADD2.F32 R24, -RZ, R36.H0_H0 ;  /* 0x20000024ff187230 */ /* 0x000fe40000004100 */
[----:B------:R-:W-:Y:S01]  /*12310*/  FMUL.FTZ R28, R27, R20 ;  /* 0x000000141b1c7220 */ /* 0x000fe20000410000 */
[----:B------:R-:W-:-:S02]  /*12320*/  HADD2.F32 R12, -RZ, R58.H0_H0 ;  /* 0x2000003aff0c7230 */ /* 0x000fc40000004100 */
[-C--:B------:R-:W-:Y:S01]  /*12330*/  FMUL.FTZ R13, R26, R9.reuse ;  /* 0x000000091a0d7220 */ /* 0x080fe20000410000 */
[C---:B------:R-:W-:Y:S01]  /*12340*/  FFMA.FTZ R26, R14.reuse, R9, -R5 ;  /* 0x000000090e1a7223 */ /* 0x040fe20000010805 */
[-C--:B------:R-:W-:Y:S01]  /*12350*/  FMUL.FTZ R27, R27, R0.reuse ;  /* 0x000000001b1b7220 */ /* 0x080fe20000410000 */
[----:B------:R-:W-:Y:S01]  /*12360*/  FFMA.FTZ R28, R15, R0, -R28 ;  /* 0x000000000f1c7223 */ /* 0x000fe2000001081c */
[----:B------:R-:W-:Y:S02]  /*12370*/  HADD2.F32 R7, -RZ, R7.H1_H1 ;  /* 0x30000007ff077230 */ /* 0x000fe40000004100 */
[----:B------:R-:W-:Y:S01]  /*12380*/  FFMA.FTZ R14, R14, R21, R13 ;  /* 0x000000150e0e7223 */ /* 0x000fe2000001000d */
[C---:B------:R-:W-:Y:S01]  /*12390*/  FMUL.FTZ R30, R11.reuse, R24 ;  /* 0x000000180b1e7220 */ /* 0x040fe20000410000 */
[----:B------:R-:W-:Y:S01]  /*123a0*/  FMUL.FTZ R0, R11, R12 ;  /* 0x0000000c0b007220 */ /* 0x000fe20000410000 */
[----:B------:R-:W-:Y:S02]  /*123b0*/  HADD2.F32 R11, -RZ, R38.H0_H0 ;  /* 0x20000026ff0b7230 */ /* 0x000fe40000004100 */
[----:B------:R-:W-:Y:S01]  /*123c0*/  FFMA.FTZ R27, R15, R20, R27 ;  /* 0x000000140f1b7223 */ /* 0x000fe2000001001b */
[----:B------:R-:W-:-:S02]  /*123d0*/  HADD2.F32 R13, -RZ, R37.H0_H0 ;  /* 0x20000025ff0d7230 */ /* 0x000fc40000004100 */
[C---:B------:R-:W-:Y:S01]  /*123e0*/  FFMA.FTZ R21, R7.reuse, R12, -R30 ;  /* 0x0000000c07157223 */ /* 0x040fe2000001081e */
[----:B------:R-:W-:Y:S02]  /*123f0*/  HADD2.F32 R5, -RZ, R40.H0_H0 ;  /* 0x20000028ff057230 */ /* 0x000fe40000004100 */
[----:B------:R-:W-:Y:S01]  /*12400*/  FFMA.FTZ R24, R7, R24, R0 ;  /* 0x0000001807187223 */ /* 0x000fe20000010000 */
[----:B------:R-:W-:Y:S02]  /*12410*/  HADD2.F32 R9, -RZ, R39.H0_H0 ;  /* 0x20000027ff097230 */ /* 0x000fe40000004100 */
[----:B------:R-:W-:Y:S01]  /*12420*/  FMUL.FTZ R7, R8, R11 ;  /* 0x0000000b08077220 */ /* 0x000fe20000410000 */
[----:B------:R-:W-:Y:S02]  /*12430*/  HADD2.F32 R4, -RZ, R4.H1_H1 ;  /* 0x30000004ff047230 */ /* 0x000fe40000004100 */
[----:B------:R-:W-:Y:S01]  /*12440*/  FMUL.FTZ R15, R10, R13 ;  /* 0x0000000d0a0f7220 */ /* 0x000fe20000410000 */
[----:B------:R-:W-:-:S02]  /*12450*/  HADD2.F32 R6, -RZ, R6.H1_H1 ;  /* 0x30000006ff067230 */ /* 0x000fc40000004100 */
[----:B------:R-:W-:Y:S01]  /*12460*/  FMUL.FTZ R8, R8, R5 ;  /* 0x0000000508087220 */ /* 0x000fe20000410000 */
[----:B------:R-:W-:Y:S01]  /*12470*/  FMUL.FTZ R10, R10, R9 ;  /* 0x000000090a0a7220 */ /* 0x000fe20000410000 */
[----:B------:R-:W-:Y:S01]  /*12480*/  FFMA.FTZ R0, R4, R5, -R7 ;  /* 0x0000000504007223 */ /* 0x000fe20000010807 */
[----:B------:R-:W-:Y:S01]  /*12490*/  F2FP.F16.F32.PACK_AB R7, R21, R28 ;  /* 0x0000001c1507723e */ /* 0x000fe200000000ff */
[----:B------:R-:W-:Y:S01]  /*124a0*/  FFMA.FTZ R15, R6, R9, -R15 ;  /* 0x00000009060f7223 */ /* 0x000fe2000001080f */
        /* <DEDUP_REMOVED lines=11> */
.L_x_2804:
[----:B------:R-:W-:Y:S05]  /*12560*/  BSYNC B0 ;  /* 0x0000000000007941 */ /* 0x000fea0003800000 */
.L_x_2782:
        /* <DEDUP_REMOVED lines=8> */
.L_x_2780:
[----:B------:R-:W-:-:S06]  /*125f0*/  ULOP3.LUT UR4, UR60, 0x1, URZ, 0xfc, !UPT ;  /* 0x000000013c047892 */ /* 0x000fcc000f8efc3f */
[----:B01-3--:R-:W-:-:S04]  /*12600*/  MOV R0, UR4 ;  /* 0x0000000400007c02 */ /* 0x00bfc80008000f00 */
[----:B------:R-:W-:-:S13]  /*12610*/  ISETP.NE.AND P0, PT, R0, 0x3, PT ;  /* 0x000000030000780c */ /* 0x000fda0003f05270 */
[----:B------:R-:W-:Y:S05]  /*12620*/  @!P0 BRA `(.L_x_2833) ;  /* 0x0000000000048947 */ /* 0x000fea0003800000 */
[----:B------:R-:W-:Y:S01]  /*12630*/  BPT.TRAP 0x1 ;  /* 0x000000040000795c */ /* 0x000fe20000300000 */
.L_x_2833:
[----:B----4-:R-:W-:Y:S01]  /*12640*/  IMAD R9, R162, 0x8, R2 ;  /* 0x00000008a2097824 */ /* 0x010fe200078e0202 */
[----:B------:R-:W-:-:S04]  /*12650*/  SHF.L.U32 R0, R168, 0x1f, RZ ;  /* 0x0000001fa8007819 */ /* 0x000fc800000006ff */
[----:B------:R0:W1:Y:S01]  /*12660*/  SYNCS.PHASECHK.TRANS64.TRYWAIT P1, [R9+URZ+0x2a830], R0 ;  /* 0x02a83000090075a7 */ /* 0x000062000802017f */
[----:B------:R-:W-:Y:S05]  /*12670*/  @!P0 BRA `(.L_x_2834) ;  /* 0x0000000000048947 */ /* 0x000fea0003800000 */
[----:B------:R-:W-:Y:S01]  /*12680*/  BPT.TRAP 0x1 ;  /* 0x000000040000795c */ /* 0x000fe20000300000 */
.L_x_2834:
[----:B-1----:R-:W-:Y:S05]  /*12690*/  @P1 BRA `(.L_x_2835) ;  /* 0x0000000000081947 */ /* 0x002fea0003800000 */
[----:B------:R-:W1:Y:S02]  /*126a0*/  SYNCS.PHASECHK.TRANS64.TRYWAIT P1, [R9+URZ+0x2a830], R0 ;  /* 0x02a83000090075a7 */ /* 0x000e64000802017f */
[----:B-1----:R-:W-:Y:S05]  /*126b0*/  @!P1 BRA `(.L_x_2836) ;  /* 0x0000013000009947 */ /* 0x002fea0003800000 */
.L_x_2835:
[----:B------:R-:W-:Y:S05]  /*126c0*/  WARPSYNC.ALL ;  /* 0x0000000000007948 */ /* 0x000fea0003800000 */
[----:B01----:R-:W-:Y:S01]  /*126d0*/  VIADD R0, R2, 0x18400 ;  /* 0x0001840002007836 */ /* 0x003fe20000000000 */
[----:B------:R-:W-:Y:S01]  /*126e0*/  R2UR UR4, R68 ;  /* 0x00000000440472ca */ /* 0x000fe200000e0000 */
[----:B--2---:R-:W-:Y:S01]  /*126f0*/  IMAD.MOV.U32 R5, RZ, RZ, 0x40000040 ;  /* 0x40000040ff057424 */ /* 0x004fe200078e00ff */
[----:B------:R-:W-:Y:S01]  /*12700*/  WARPGROUP.ARRIVE ;  /* 0x00000000000079c5 */ /* 0x000fe20000000000 */
[----:B------:R-:W-:Y:S01]  /*12710*/  UMOV UR9, 0x40000040 ;  /* 0x4000004000097882 */ /* 0x000fe20000000000 */
[----:B------:R-:W-:Y:S01]  /*12720*/  SHF.R.U32.HI R0, RZ, 0x4, R0 ;  /* 0x00000004ff007819 */ /* 0x000fe20000011600 */
[----:B------:R-:W-:Y:S01]  /*12730*/  IMAD.U32 R11, RZ, RZ, UR9 ;  /* 0x00000009ff0b7e24 */ /* 0x000fe2000f8e00ff */
[----:B------:R-:W-:Y:S01]  /*12740*/  R2UR UR11, R5 ;  /* 0x00000000050b72ca */ /* 0x000fe200000e0000 */
[----:B------:R-:W-:Y:S01]  /*12750*/  UMOV UR57, 0x40000040 ;  /* 0x4000004000397882 */ /* 0x000fe20000000000 */
[----:B------:R-:W-:Y:S01]  /*12760*/  LOP3.LUT R0, R0, 0x3fff, RZ, 0xc0, !PT ;  /* 0x00003fff00007812 */ /* 0x000fe200078ec0ff */
[----:B------:R-:W-:Y:S01]  /*12770*/  UMOV UR53, 0x40000040 ;  /* 0x4000004000357882 */ /* 0x000fe20000000000 */
[----:B------:R-:W-:Y:S01]  /*12780*/  MOV R7, 0x40000040 ;  /* 0x4000004000077802 */ /* 0x000fe20000000f00 */
[----:B------:R-:W-:Y:S01]  /*12790*/  UMOV UR49, 0x40000040 ;  /* 0x4000004000317882 */ /* 0x000fe20000000000 */
[----:B------:R-:W-:Y:S01]  /*127a0*/  LOP3.LUT R8, R0, 0x10000, RZ, 0xfc, !PT ;  /* 0x0001000000087812 */ /* 0x000fe200078efcff */
[----:B------:R-:W-:Y:S01]  /*127b0*/  ULOP3.LUT UR4, UR4, 0x10000, URZ, 0xfc, !UPT ;  /* 0x0001000004047892 */ /* 0x000fe2000f8efc3f */
[----:B------:R-:W-:Y:S01]  /*127c0*/  MOV R5, 0x40000040 ;  /* 0x4000004000057802 */ /* 0x000fe20000000f00 */
        /* <DEDUP_REMOVED lines=21> */
[----:B------:R-:W-:Y:S01]  /*12920*/  IMAD.MOV.U32 R7, RZ, RZ, 0x40000040 ;  /* 0x40000040ff077424 */ /* 0x000fe200078e00ff */
[----:B------:R-:W-:Y:S01]  /*12930*/  IADD3 R6, R4, 0x4, RZ ;  /* 0x0000000404067810 */ /* 0x000fe20007ffe0ff */
        /* <DEDUP_REMOVED lines=65> */
[----:B------:R-:W-:Y:S01]  /*12d50*/  VIADD R6, R4, 0x602 ;  /* 0x0000060204067836 */ /* 0x000fe20000000000 */
[----:B------:R-:W-:Y:S01]  /*12d60*/  R2UR UR51, R7 ;  /* 0x00000000073372ca */ /* 0x000fe200000e0000 */
[----:B------:R-:W-:-:S03]  /*12d70*/  IMAD.MOV.U32 R7, RZ, RZ, 0x40000040 ;  /* 0x40000040ff077424 */ /* 0x000fc600078e00ff */
[----:B------:R-:W-:Y:S02]  /*12d80*/  R2UR UR46, R6 ;  /* 0x00000000062e72ca */ /* 0x000fe400000e0000 */
[----:B------:R-:W-:Y:S01]  /*12d90*/  R2UR UR47, R7 ;  /* 0x00000000072f72ca */ /* 0x000fe200000e0000 */
[----:B------:R-:W-:Y:S01]  /*12da0*/  IMAD.MOV.U32 R7, RZ, RZ, 0x40000040 ;  /* 0x40000040ff077424 */ /* 0x000fe200078e00ff */
[C---:B------:R-:W-:Y:S01]  /*12db0*/  IADD3 R6, R4.reuse, 0x604, RZ ;  /* 0x0000060404067810 */ /* 0x040fe20007ffe0ff */
[----:B------:R-:W-:-:S03]  /*12dc0*/  VIADD R4, R4, 0x606 ;  /* 0x0000060604047836 */ /* 0x000fc60000000000 */
[----:B------:R-:W-:Y:S02]  /*12dd0*/  R2UR UR42, R6 ;  /* 0x00000000062a72ca */ /* 0x000fe400000e0000 */
[----:B------:R-:W-:Y:S02]  /*12de0*/  R2UR UR43, R7 ;  /* 0x00000000072b72ca */ /* 0x000fe400000e0000 */
[----:B------:R-:W-:Y:S01]  /*12df0*/  R2UR UR38, R4 ;  /* 0x00000000042672ca */ /* 0x000fe200000e0000 */
        /* <DEDUP_REMOVED lines=24> */
.L_x_2837:
[----:B------:R-:W0:Y:S01]  /*12f80*/  LDC R0, c[0x0][0x448] ;  /* 0x00011200ff007b82 */ /* 0x000e220000000800 */
[----:B------:R-:W-:Y:S01]  /*12f90*/  IMAD R5, R72, -0x60, R188 ;  /* 0xffffffa048057824 */ /* 0x000fe200078e02bc */
[----:B------:R-:W-:Y:S01]  /*12fa0*/  ULDC UR4, c[0x0][0x988] ;  /* 0x0002620000047ab9 */ /* 0x000fe20000000800 */
[----:B------:R-:W-:Y:S01]  /*12fb0*/  IADD3 R9, R9, 0x2a840, RZ ;  /* 0x0002a84009097810 */ /* 0x000fe20007ffe0ff */
[----:B------:R-:W-:Y:S02]  /*12fc0*/  BSSY B0, `(.L_x_2838) ;  /* 0x00003e8000007945 */ /* 0x000fe40003800000 */
[----:B------:R-:W-:Y:S02]  /*12fd0*/  IADD3 R5, -R190, 0x60, R5 ;  /* 0x00000060be057810 */ /* 0x000fe40007ffe105 */
[----:B------:R-:W-:-:S04]  /*12fe0*/  PRMT R9, R178, 0x654, R9 ;  /* 0x00000654b2097816 */ /* 0x000fc80000000009 */
[----:B------:R1:W-:Y:S01]  /*12ff0*/  SYNCS.ARRIVE.TRANS64.RED.A1T0 RZ, [R9+URZ], RZ ;  /* 0x000000ff09ff79a7 */ /* 0x0003e2000810043f */
[----:B0-----:R-:W-:Y:S01]  /*13000*/  ISETP.NE.AND P1, PT, R0, 0x1, PT ;  /* 0x000000010000780c */ /* 0x001fe20003f25270 */
[----:B------:R-:W-:-:S12]  /*13010*/  IMAD.IADD R0, R191, 0x1, R186 ;  /* 0x00000001bf007824 */ /* 0x000fd800078e02ba */
[----:B------:R-:W0:Y:S08]  /*13020*/  @P1 LDC R3, c[0x0][0x44c] ;  /* 0x00011300ff031b82 */ /* 0x000e300000000800 */
[----:B------:R-:W2:Y:S01]  /*13030*/  @P1 LDC R4, c[0x0][0x450] ;  /* 0x00011400ff041b82 */ /* 0x000ea20000000800 */
[----:B0-----:R-:W-:-:S05]  /*13040*/  @P1 IMAD.HI.U32 R3, R0, R3, RZ ;  /* 0x0000000300031227 */ /* 0x001fca00078e00ff */
[----:B--2---:R-:W-:Y:S01]  /*13050*/  @P1 SHF.R.U32.HI R0, RZ, R4, R3 ;  /* 0x00000004ff001219 */ /* 0x004fe20000011603 */
[----:B------:R-:W-:-:S04]  /*13060*/  IMAD R3, R72, -0x60, RZ ;  /* 0xffffffa048037824 */ /* 0x000fc800078e02ff */
[----:B------:R-:W0:Y:S01]  /*13070*/  SHFL.IDX PT, R4, R0, 0x1, 0x1c1f ;  /* 0x003c1f0000047f89 */ /* 0x000e2200000e0000 */
[----:B------:R-:W-:-:S03]  /*13080*/  IADD3 R3, -R190, 0x61, R3 ;  /* 0x00000061be037810 */ /* 0x000fc60007ffe103 */
[----:B------:R-:W2:Y:S01]  /*13090*/  SHFL.IDX PT, R0, R0, RZ, 0x1c1f ;  /* 0x001c1fff00007589 */ /* 0x000ea200000e0000 */
[----:B------:R-:W-:-:S04]  /*130a0*/  IADD3 R84, -R187, R3, R188 ;  /* 0x00000003bb547210 */ /* 0x000fc80007ffe1bc */
[----:B0-----:R-:W-:-:S04]  /*130b0*/  VIADDMNMX R3, R4, R84, R5, PT ;  /* 0x0000005404037246 */ /* 0x001fc80003800105 */
        /* <DEDUP_REMOVED lines=70> */
[----:B--2---:R-:W-:Y:S01]  /*13520*/  VIADDMNMX R84, R0, R84, R5, PT ;  /* 0x0000005400547246 */ /* 0x004fe20003800105 */
[----:B------:R-:W-:Y:S01]  /*13530*/  IMAD.U32 R0, RZ, RZ, UR4 ;  /* 0x00000004ff007e24 */ /* 0x000fe2000f8e00ff */
[----:B------:R-:W-:-:S02]  /*13540*/  FMNMX.FTZ R86, R71, R86, !PT ;  /* 0x0000005647567209 */ /* 0x000fc40007810000 */
[C---:B------:R-:W-:Y:S02]  /*13550*/  ISETP.GT.AND P2, PT, R84.reuse, RZ, PT ;  /* 0x000000ff5400720c */ /* 0x040fe40003f44270 */
[C---:B------:R-:W-:Y:S01]  /*13560*/  ISETP.GT.AND P3, PT, R84.reuse, 0x1, PT ;  /* 0x000000015400780c */ /* 0x040fe20003f64270 */
[----:B------:R-:W0:Y:S01]  /*13570*/  SHFL.BFLY PT, R3, R86, 0x2, 0x1f ;  /* 0x0c401f0056037f89 */ /* 0x000e2200000e0000 */
[----:B------:R-:W-:Y:S02]  /*13580*/  ISETP.GT.AND P4, PT, R84, 0x8, PT ;  /* 0x000000085400780c */ /* 0x000fe40003f84270 */
[----:B------:R-:W-:Y:S02]  /*13590*/  FSEL R7, R24, -INF , P2 ;  /* 0xff80000018077808 */ /* 0x000fe40001000000 */
[----:B------:R-:W-:Y:S02]  /*135a0*/  FSEL R25, R25, -INF , P3 ;  /* 0xff80000019197808 */ /* 0x000fe40001800000 */
[----:B------:R-:W-:-:S02]  /*135b0*/  ISETP.GT.AND P2, PT, R84, 0x9, PT ;  /* 0x000000095400780c */ /* 0x000fc40003f44270 */
[----:B------:R-:W-:Y:S02]  /*135c0*/  FSEL R11, R28, -INF , P4 ;  /* 0xff8000001c0b7808 */ /* 0x000fe40002000000 */
[----:B------:R-:W-:Y:S02]  /*135d0*/  FMNMX.FTZ R24, R7, R25, !PT ;  /* 0x0000001907187209 */ /* 0x000fe40007810000 */
[C---:B------:R-:W-:Y:S02]  /*135e0*/  ISETP.GT.AND P3, PT, R84.reuse, 0x10, PT ;  /* 0x000000105400780c */ /* 0x040fe40003f64270 */
[----:B------:R-:W-:Y:S02]  /*135f0*/  FSEL R29, R29, -INF , P2 ;  /* 0xff8000001d1d7808 */ /* 0x000fe40001000000 */
[----:B------:R-:W-:Y:S02]  /*13600*/  FMNMX.FTZ R24, R11, R24, !PT ;  /* 0x000000180b187209 */ /* 0x000fe40007810000 */
[----:B------:R-:W-:-:S02]  /*13610*/  ISETP.GT.AND P2, PT, R84, 0x11, PT ;  /* 0x000000115400780c */ /* 0x000fc40003f44270 */
[----:B------:R-:W-:Y:S02]  /*13620*/  FMNMX.FTZ R24, R29, R24, !PT ;  /* 0x000000181d187209 */ /* 0x000fe40007810000 */
[----:B------:R-:W-:Y:S02]  /*13630*/  ISETP.GT.AND P4, PT, R84, 0x18, PT ;  /* 0x000000185400780c */ /* 0x000fe40003f84270 */
[----:B0-----:R-:W-:Y:S02]  /*13640*/  FMNMX.FTZ R13, R86, R3, !PT ;  /* 0x00000003560d7209 */ /* 0x001fe40007810000 */
[----:B------:R-:W-:Y:S02]  /*13650*/  CS2R R86, SRZ ;  /* 0x0000000000567805 */ /* 0x000fe4000001ff00 */
[----:B------:R-:W-:Y:S02]  /*13660*/  FSEL R33, R33, -INF , P2 ;  /* 0xff80000021217808 */ /* 0x000fe40001000000 */
[----:B------:R-:W-:Y:S01]  /*13670*/  ISETP.GT.AND P2, PT, R84, 0x19, PT ;  /* 0x000000195400780c */ /* 0x000fe20003f44270 */
[----:B------:R-:W0:Y:S01]  /*13680*/  SHFL.BFLY PT, R88, R13, 0x1, 0x1f ;  /* 0x0c201f000d587f89 */ /* 0x000e2200000e0000 */
[----:B------:R-:W-:-:S02]  /*13690*/  FSEL R15, R36, -INF , P4 ;  /* 0xff800000240f7808 */ /* 0x000fc40002000000 */
[----:B------:R-:W-:Y:S02]  /*136a0*/  FSEL R37, R37, -INF , P2 ;  /* 0xff80000025257808 */ /* 0x000fe40001000000 */
[----:B------:R-:W-:-:S04]  /*136b0*/  ISETP.GT.AND P2, PT, R84, 0x21, PT ;  /* 0x000000215400780c */ /* 0x000fc80003f44270 */
[----:B------:R-:W-:Y:S02]  /*136c0*/  FSEL R41, R41, -INF , P2 ;  /* 0xff80000029297808 */ /* 0x000fe40001000000 */
[----:B------:R-:W-:-:S04]  /*136d0*/  ISETP.GT.AND P2, PT, R84, 0x29, PT ;  /* 0x000000295400780c */ /* 0x000fc80003f44270 */
[----:B------:R-:W-:Y:S02]  /*136e0*/  FSEL R45, R45, -INF , P2 ;  /* 0xff8000002d2d7808 */ /* 0x000fe40001000000 */
[----:B------:R-:W-:-:S04]  /*136f0*/  ISETP.GT.AND P2, PT, R84, 0x31, PT ;  /* 0x000000315400780c */ /* 0x000fc80003f44270 */
[----:B------:R-:W-:Y:S02]  /*13700*/  FSEL R49, R49, -INF , P2 ;  /* 0xff80000031317808 */ /* 0x000fe40001000000 */
[----:B------:R-:W-:Y:S02]  /*13710*/  ISETP.GT.AND P2, PT, R84, 0x39, PT ;  /* 0x000000395400780c */ /* 0x000fe40003f44270 */
[----:B0-----:R-:W-:Y:S02]  /*13720*/  FMNMX.FTZ R3, R13, R88, !PT ;  /* 0x000000580d037209 */ /* 0x001fe40007810000 */
[----:B------:R-:W-:Y:S02]  /*13730*/  FSEL R13, R32, -INF , P3 ;  /* 0xff800000200d7808 */ /* 0x000fe40001800000 */
[C---:B------:R-:W-:Y:S01]  /*13740*/  FSETP.NEU.FTZ.AND P3, PT, R3.reuse, -INF , PT ;  /* 0xff8000000300780b */ /* 0x040fe20003f7d000 */
[----:B------:R-:W-:Y:S01]  /*13750*/  FMUL.FTZ R5, R3, R0 ;  /* 0x0000000003057220 */ /* 0x000fe20000410000 */
[----:B------:R-:W-:-:S02]  /*13760*/  FMNMX.FTZ R24, R13, R24, !PT ;  /* 0x000000180d187209 */ /* 0x000fc40007810000 */
[----:B------:R-:W-:Y:S02]  /*13770*/  FSEL R53, R53, -INF , P2 ;  /* 0xff80000035357808 */ /* 0x000fe40001000000 */
[----:B------:R-:W-:Y:S02]  /*13780*/  FMNMX.FTZ R24, R33, R24, !PT ;  /* 0x0000001821187209 */ /* 0x000fe40007810000 */
[----:B------:R-:W-:Y:S02]  /*13790*/  FSEL R5, R5, RZ, P3 ;  /* 0x000000ff05057208 */ /* 0x000fe40001800000 */
[----:B------:R-:W-:Y:S02]  /*137a0*/  ISETP.GT.AND P3, PT, R84, 0x20, PT ;  /* 0x000000205400780c */ /* 0x000fe40003f64270 */
[----:B------:R-:W-:Y:S01]  /*137b0*/  FMNMX.FTZ R24, R15, R24, !PT ;  /* 0x000000180f187209 */ /* 0x000fe20007810000 */
[-CC-:B------:R-:W-:Y:S01]  /*137c0*/  FFMA.FTZ R32, R30, R0.reuse, -R5.reuse ;  /* 0x000000001e207223 */ /* 0x180fe20000010805 */
[----:B------:R-:W-:Y:S01]  /*137d0*/  FSEL R21, R40, -INF , P3 ;  /* 0xff80000028157808 */ /* 0x000fe20001800000 */
[--C-:B------:R-:W-:Y:S01]  /*137e0*/  FFMA.FTZ R157, R82, R0, -R5.reuse ;  /* 0x00000000529d7223 */ /* 0x100fe20000010805 */
[----:B------:R-:W-:Y:S01]  /*137f0*/  FMNMX.FTZ R24, R37, R24, !PT ;  /* 0x0000001825187209 */ /* 0x000fe20007810000 */
[----:B------:R-:W0:Y:S01]  /*13800*/  @P1 LDC R40, c[0x0][0x450] ;  /* 0x00011400ff281b82 */ /* 0x000e220000000800 */
[----:B------:R-:W-:Y:S01]  /*13810*/  ISETP.GT.AND P3, PT, R84, 0x28, PT ;  /* 0x000000285400780c */ /* 0x000fe20003f64270 */
[--C-:B------:R-:W-:Y:S01]  /*13820*/  FFMA.FTZ R80, R80, R0, -R5.reuse ;  /* 0x0000000050507223 */ /* 0x100fe20000010805 */
[----:B------:R-:W-:Y:S01]  /*13830*/  FMNMX.FTZ R28, R21, R24, !PT ;  /* 0x00000018151c7209 */ /* 0x000fe20007810000 */
[--C-:B------:R-:W-:Y:S01]  /*13840*/  FFMA.FTZ R159, R78, R0, -R5.reuse ;  /* 0x000000004e9f7223 */ /* 0x100fe20000010805 */
[----:B------:R-:W-:Y:S01]  /*13850*/  FSEL R27, R44, -INF , P3 ;  /* 0xff8000002c1b7808 */ /* 0x000fe20001800000 */
[----:B------:R-:W-:Y:S01]  /*13860*/  MUFU.EX2 R157, R157 ;  /* 0x0000009d009d7308 */ /* 0x000fe20000000800 */
[----:B------:R-:W-:Y:S01]  /*13870*/  FMNMX.FTZ R28, R41, R28, !PT ;  /* 0x0000001c291c7209 */ /* 0x000fe20007810000 */
[-CC-:B------:R-:W-:Y:S01]  /*13880*/  FFMA.FTZ R153, R34, R0.reuse, -R5.reuse ;  /* 0x0000000022997223 */ /* 0x180fe20000010805 */
[----:B------:R-:W-:Y:S01]  /*13890*/  ISETP.GT.AND P3, PT, R84, 0x30, PT ;  /* 0x000000305400780c */ /* 0x000fe20003f64270 */
[--C-:B------:R-:W-:Y:S01]  /*138a0*/  FFMA.FTZ R10, R10, R0, -R5.reuse ;  /* 0x000000000a0a7223 */ /* 0x100fe20000010805 */
[----:B------:R-:W-:Y:S01]  /*138b0*/  FMNMX.FTZ R28, R27, R28, !PT ;  /* 0x0000001c1b1c7209 */ /* 0x000fe20007810000 */
[--C-:B------:R-:W-:Y:S01]  /*138c0*/  FFMA.FTZ R155, R38, R0, -R5.reuse ;  /* 0x00000000269b7223 */ /* 0x100fe20000010805 */
[----:B------:R-:W-:Y:S01]  /*138d0*/  FSEL R31, R48, -INF , P3 ;  /* 0xff800000301f7808 */ /* 0x000fe20001800000 */
[----:B------:R-:W2:Y:S01]  /*138e0*/  MUFU.EX2 R24, R80 ;  /* 0x0000005000187308 */ /* 0x000ea20000000800 */
[----:B------:R-:W-:Y:S01]  /*138f0*/  FMNMX.FTZ R28, R45, R28, !PT ;  /* 0x0000001c2d1c7209 */ /* 0x000fe20007810000 */
[-CC-:B------:R-:W-:Y:S01]  /*13900*/  FFMA.FTZ R6, R6, R0.reuse, -R5.reuse ;  /* 0x0000000006067223 */ /* 0x180fe20000010805 */
[----:B------:R-:W-:Y:S01]  /*13910*/  ISETP.GT.AND P3, PT, R84, 0x38, PT ;  /* 0x000000385400780c */ /* 0x000fe20003f64270 */
[--C-:B------:R-:W-:Y:S01]  /*13920*/  FFMA.FTZ R149, R42, R0, -R5.reuse ;  /* 0x000000002a957223 */ /* 0x100fe20000010805 */
[----:B------:R-:W-:Y:S01]  /*13930*/  FMNMX.FTZ R30, R31, R28, !PT ;  /* 0x0000001c1f1e7209 */ /* 0x000fe20007810000 */
[--C-:B------:R-:W-:Y:S01]  /*13940*/  FFMA.FTZ R151, R46, R0, -R5.reuse ;  /* 0x000000002e977223 */ /* 0x100fe20000010805 */
[----:B------:R-:W-:Y:S01]  /*13950*/  FSEL R35, R52, -INF , P3 ;  /* 0xff80000034237808 */ /* 0x000fe20001800000 */
[----:B------:R3:W-:Y:S01]  /*13960*/  MUFU.EX2 R28, R32 ;  /* 0x00000020001c7308 */ /* 0x0007e20000000800 */
[----:B------:R-:W-:Y:S01]  /*13970*/  FMNMX.FTZ R30, R49, R30, !PT ;  /* 0x0000001e311e7209 */ /* 0x000fe20007810000 */
[-CC-:B------:R-:W-:Y:S01]  /*13980*/  FFMA.FTZ R145, R50, R0.reuse, -R5.reuse ;  /* 0x0000000032917223 */ /* 0x180fe20000010805 */
[----:B------:R-:W-:Y:S01]  /*13990*/  ISETP.GT.AND P3, PT, R84, 0x40, PT ;  /* 0x000000405400780c */ /* 0x000fe20003f64270 */
[--C-:B------:R-:W-:Y:S01]  /*139a0*/  FFMA.FTZ R34, R14, R0, -R5.reuse ;  /* 0x000000000e227223 */ /* 0x100fe20000010805 */
[----:B------:R-:W-:Y:S01]  /*139b0*/  FMNMX.FTZ R30, R35, R30, !PT ;  /* 0x0000001e231e7209 */ /* 0x000fe20007810000 */
[-CC-:B------:R-:W-:Y:S01]  /*139c0*/  FFMA.FTZ R147, R54, R0.reuse, -R5.reuse ;  /* 0x0000000036937223 */ /* 0x180fe20000010805 */
[----:B------:R-:W-:Y:S01]  /*139d0*/  ISETP.GT.AND P2, PT, R84, 0x41, PT ;  /* 0x000000415400780c */ /* 0x000fe20003f44270 */
[----:B------:R-:W4:Y:S01]  /*139e0*/  MUFU.EX2 R159, R159 ;  /* 0x0000009f009f7308 */ /* 0x000f220000000800 */
[----:B------:R-:W-:Y:S01]  /*139f0*/  FSEL R39, R56, -INF , P3 ;  /* 0xff80000038277808 */ /* 0x000fe20001800000 */
[--C-:B---3--:R-:W-:Y:S01]  /*13a00*/  FFMA.FTZ R32, R12, R0, -R5.reuse ;  /* 0x000000000c207223 */ /* 0x108fe20000010805 */
[----:B------:R-:W-:Y:S01]  /*13a10*/  FMNMX.FTZ R30, R53, R30, !PT ;  /* 0x0000001e351e7209 */ /* 0x000fe20007810000 */
[----:B--2---:R-:W-:Y:S01]  /*13a20*/  FADD.FTZ R38, R157, R24 ;  /* 0x000000189d267221 */ /* 0x004fe20000010000 */
[----:B------:R-:W-:Y:S01]  /*13a30*/  ISETP.GT.AND P3, PT, R84, 0x48, PT ;  /* 0x000000485400780c */ /* 0x000fe20003f64270 */
[--C-:B------:R-:W-:Y:S01]  /*13a40*/  FFMA.FTZ R141, R58, R0, -R5.reuse ;  /* 0x000000003a8d7223 */ /* 0x100fe20000010805 */
[----:B------:R-:W-:Y:S01]  /*13a50*/  FSEL R57, R57, -INF , P2 ;  /* 0xff80000039397808 */ /* 0x000fe20001000000 */
[----:B------:R-:W2:Y:S01]  /*13a60*/  MUFU.EX2 R153, R153 ;  /* 0x0000009900997308 */ /* 0x000ea20000000800 */
        /* <DEDUP_REMOVED lines=8> */
[----:B------:R-:W-:Y:S01]  /*13af0*/  ISETP.GT.AND P3, PT, R84, 0x50, PT ;  /* 0x000000505400780c */ /* 0x000fe20003f64270 */
[-CC-:B------:R-:W-:Y:S01]  /*13b00*/  FFMA.FTZ R20, R20, R0.reuse, -R5.reuse ;  /* 0x0000000014147223 */ /* 0x180fe20000010805 */
[----:B------:R-:W-:Y:S01]  /*13b10*/  FSEL R61, R61, -INF , P2 ;  /* 0xff8000003d3d7808 */ /* 0x000fe20001000000 */
[----:B------:R-:W-:Y:S01]  /*13b20*/  FFMA.FTZ R139, R70, R0, -R5 ;  /* 0x00000000468b7223 */ /* 0x000fe20000010805 */
[----:B------:R-:W-:-:S02]  /*13b30*/  FMNMX.FTZ R30, R43, R30, !PT ;  /* 0x0000001e2b1e7209 */ /* 0x000fc40007810000 */
[----:B------:R-:W-:Y:S02]  /*13b40*/  CS2R R82, SRZ ;  /* 0x0000000000527805 */ /* 0x000fe4000001ff00 */
[----:B------:R-:W-:Y:S01]  /*13b50*/  ISETP.GT.AND P2, PT, R84, 0x51, PT ;  /* 0x000000515400780c */ /* 0x000fe20003f44270 */
[----:B------:R-:W-:Y:S01]  /*13b60*/  MUFU.EX2 R155, R155 ;  /* 0x0000009b009b7308 */ /* 0x000fe20000000800 */
[----:B------:R-:W-:Y:S02]  /*13b70*/  FSEL R47, R64, -INF , P3 ;  /* 0xff800000402f7808 */ /* 0x000fe40001800000 */
[----:B------:R-:W-:Y:S02]  /*13b80*/  CS2R R80, SRZ ;  /* 0x0000000000507805 */ /* 0x000fe4000001ff00 */
[----:B------:R-:W-:Y:S02]  /*13b90*/  FMNMX.FTZ R30, R61, R30, !PT ;  /* 0x0000001e3d1e7209 */ /* 0x000fe40007810000 */
[----:B------:R-:W-:-:S02]  /*13ba0*/  CS2R R78, SRZ ;  /* 0x00000000004e7805 */ /* 0x000fc4000001ff00 */
[C---:B------:R-:W-:Y:S02]  /*13bb0*/  ISETP.GT.AND P3, PT, R84.reuse, 0x58, PT ;  /* 0x000000585400780c */ /* 0x040fe40003f64270 */
[----:B------:R-:W-:Y:S02]  /*13bc0*/  CS2R R76, SRZ ;  /* 0x00000000004c7805 */ /* 0x000fe4000001ff00 */
[----:B------:R-:W-:Y:S01]  /*13bd0*/  FSEL R65, R65, -INF , P2 ;  /* 0xff80000041417808 */ /* 0x000fe20001000000 */
[----:B------:R-:W-:Y:S01]  /*13be0*/  MUFU.EX2 R6, R6 ;  /* 0x0000000600067308 */ /* 0x000fe20000000800 */
[----:B------:R-:W-:Y:S02]  /*13bf0*/  FMNMX.FTZ R30, R47, R30, !PT ;  /* 0x0000001e2f1e7209 */ /* 0x000fe40007810000 */
[----:B------:R-:W-:Y:S02]  /*13c00*/  CS2R R66, SRZ ;  /* 0x0000000000427805 */ /* 0x000fe4000001ff00 */
[----:B------:R-:W-:-:S02]  /*13c10*/  ISETP.GT.AND P2, PT, R84, 0x59, PT ;  /* 0x000000595400780c */ /* 0x000fc40003f44270 */
[----:B------:R-:W-:Y:S02]  /*13c20*/  CS2R R84, SRZ ;  /* 0x0000000000547805 */ /* 0x000fe4000001ff00 */
[----:B------:R-:W-:Y:S02]  /*13c30*/  FSEL R51, R68, -INF , P3 ;  /* 0xff80000044337808 */ /* 0x000fe40001800000 */
[----:B------:R-:W-:Y:S02]  /*13c40*/  CS2R R62, SRZ ;  /* 0x00000000003e7805 */ /* 0x000fe4000001ff00 */
[----:B------:R-:W-:Y:S01]  /*13c50*/  FMNMX.FTZ R30, R65, R30, !PT ;  /* 0x0000001e411e7209 */ /* 0x000fe20007810000 */
[----:B------:R-:W-:Y:S01]  /*13c60*/  MUFU.EX2 R149, R149 ;  /* 0x0000009500957308 */ /* 0x000fe20000000800 */
[----:B------:R-:W-:Y:S02]  /*13c70*/  FSEL R69, R69, -INF , P2 ;  /* 0xff80000045457808 */ /* 0x000fe40001000000 */
[----:B------:R-:W-:-:S02]  /*13c80*/  CS2R R58, SRZ ;  /* 0x00000000003a7805 */ /* 0x000fc4000001ff00 */
[----:B------:R-:W-:Y:S02]  /*13c90*/  FMNMX.FTZ R30, R51, R30, !PT ;  /* 0x0000001e331e7209 */ /* 0x000fe40007810000 */
[----:B------:R-:W-:Y:S02]  /*13ca0*/  F2FP.F16.F32.PACK_AB R157, R24, R157 ;  /* 0x0000009d189d723e */ /* 0x000fe400000000ff */
[----:B------:R-:W-:Y:S01]  /*13cb0*/  FMNMX.FTZ R36, R69, R30, !PT ;  /* 0x0000001e45247209 */ /* 0x000fe20007810000 */
[-CC-:B------:R-:W-:Y:S01]  /*13cc0*/  FFMA.FTZ R30, R4, R0.reuse, -R5.reuse ;  /* 0x00000000041e7223 */ /* 0x180fe20000010805 */
[----:B------:R-:W-:Y:S03]  /*13cd0*/  MUFU.EX2 R151, R151 ;  /* 0x0000009700977308 */ /* 0x000fe60000000800 */
[----:B------:R-:W3:Y:S05]  /*13ce0*/  SHFL.BFLY PT, R55, R36, 0x2, 0x1f ;  /* 0x0c401f0024377f89 */ /* 0x000eea00000e0000 */
[----:B------:R-:W-:Y:S08]  /*13cf0*/  MUFU.EX2 R30, R30 ;  /* 0x0000001e001e7308 */ /* 0x000ff00000000800 */
[----:B------:R-:W-:Y:S08]  /*13d00*/  MUFU.EX2 R32, R32 ;  /* 0x0000002000207308 */ /* 0x000ff00000000800 */
[----:B------:R-:W-:Y:S01]  /*13d10*/  MUFU.EX2 R145, R145 ;  /* 0x0000009100917308 */ /* 0x000fe20000000800 */
[----:B---3--:R-:W-:Y:S01]  /*13d20*/  FMNMX.FTZ R55, R36, R55, !PT ;  /* 0x0000003724377209 */ /* 0x008fe20007810000 */
[-CC-:B------:R-:W-:Y:S01]  /*13d30*/  FFMA.FTZ R36, R26, R0.reuse, -R5.reuse ;  /* 0x000000001a247223 */ /* 0x180fe20000010805 */
[-CC-:B------:R-:W-:Y:S01]  /*13d40*/  FFMA.FTZ R26, R74, R0.reuse, -R5.reuse ;  /* 0x000000004a1a7223 */ /* 0x180fe20000010805 */
[----:B------:R-:W-:Y:S01]  /*13d50*/  FFMA.FTZ R5, R71, R0, -R5 ;  /* 0x0000000047057223 */ /* 0x000fe20000010805 */
[----:B------:R-:W-:Y:S01]  /*13d60*/  CS2R R74, SRZ ;  /* 0x00000000004a7805 */ /* 0x000fe2000001ff00 */
[----:B------:R-:W3:Y:S02]  /*13d70*/  SHFL.BFLY PT, R4, R55, 0x1, 0x1f ;  /* 0x0c201f0037047f89 */ /* 0x000ee400000e0000 */
[----:B------:R-:W-:Y:S01]  /*13d80*/  MUFU.EX2 R34, R34 ;  /* 0x0000002200227308 */ /* 0x000fe20000000800 */
[----:B------:R-:W-:-:S07]  /*13d90*/  CS2R R70, SRZ ;  /* 0x0000000000467805 */ /* 0x000fce000001ff00 */
[----:B------:R-:W-:Y:S08]  /*13da0*/  MUFU.EX2 R147, R147 ;  /* 0x0000009300937308 */ /* 0x000ff00000000800 */
[----:B------:R-:W-:Y:S01]  /*13db0*/  MUFU.EX2 R36, R36 ;  /* 0x0000002400247308 */ /* 0x000fe20000000800 */
[----:B---3--:R-:W-:-:S07]  /*13dc0*/  FMNMX.FTZ R4, R55, R4, !PT ;  /* 0x0000000437047209 */ /* 0x008fce0007810000 */
[----:B------:R-:W-:Y:S01]  /*13dd0*/  MUFU.EX2 R141, R141 ;  /* 0x0000008d008d7308 */ /* 0x000fe20000000800 */
[----:B------:R-:W-:Y:S02]  /*13de0*/  CS2R R54, SRZ ;  /* 0x0000000000367805 */ /* 0x000fe4000001ff00 */
[C---:B------:R-:W-:Y:S01]  /*13df0*/  FSETP.NEU.FTZ.AND P2, PT, R4.reuse, -INF , PT ;  /* 0xff8000000400780b */ /* 0x040fe20003f5d000 */
[----:B------:R-:W-:-:S04]  /*13e00*/  FMUL.FTZ R12, R4, R0 ;  /* 0x00000000040c7220 */ /* 0x000fc80000410000 */
[----:B------:R-:W-:Y:S01]  /*13e10*/  MUFU.EX2 R14, R14 ;  /* 0x0000000e000e7308 */ /* 0x000fe20000000800 */
[----:B------:R-:W-:-:S05]  /*13e20*/  FSEL R12, R12, RZ, P2 ;  /* 0x000000ff0c0c7208 */ /* 0x000fca0001000000 */
[-CC-:B------:R-:W-:Y:S01]  /*13e30*/  FFMA.FTZ R158, R11, R0.reuse, -R12.reuse ;  /* 0x000000000b9e7223 */ /* 0x180fe2000001080c */
[-CC-:B------:R-:W-:Y:S01]  /*13e40*/  FFMA.FTZ R11, R29, R0.reuse, -R12.reuse ;  /* 0x000000001d0b7223 */ /* 0x180fe2000001080c */
[-CC-:B------:R-:W-:Y:S01]  /*13e50*/  FFMA.FTZ R156, R7, R0.reuse, -R12.reuse ;  /* 0x00000000079c7223 */ /* 0x180fe2000001080c */
[----:B------:R-:W3:Y:S01]  /*13e60*/  @P1 LDC R29, c[0x0][0x44c] ;  /* 0x00011300ff1d1b82 */ /* 0x000ee20000000800 */
[-CC-:B------:R-:W-:Y:S01]  /*13e70*/  FFMA.FTZ R7, R25, R0.reuse, -R12.reuse ;  /* 0x0000000019077223 */ /* 0x180fe2000001080c */
[-CC-:B------:R-:W-:Y:S01]  /*13e80*/  FFMA.FTZ R152, R13, R0.reuse, -R12.reuse ;  /* 0x000000000d987223 */ /* 0x180fe2000001080c */
[----:B------:R-:W-:Y:S01]  /*13e90*/  MUFU.EX2 R158, R158 ;  /* 0x0000009e009e7308 */ /* 0x000fe20000000800 */
[-CC-:B------:R-:W-:Y:S01]  /*13ea0*/  FFMA.FTZ R13, R33, R0.reuse, -R12.reuse ;  /* 0x00000000210d7223 */ /* 0x180fe2000001080c */
[-C--:B------:R-:W-:Y:S01]  /*13eb0*/  FFMA.FTZ R154, R15, R0.reuse, -R12 ;  /* 0x000000000f9a7223 */ /* 0x080fe2000001080c */
[----:B------:R-:W-:Y:S02]  /*13ec0*/  IMAD.MOV.U32 R33, RZ, RZ, R186 ;  /* 0x000000ffff217224 */ /* 0x000fe400078e00ba */
[-CC-:B------:R-:W-:Y:S01]  /*13ed0*/  FFMA.FTZ R15, R37, R0.reuse, -R12.reuse ;  /* 0x00000000250f7223 */ /* 0x180fe2000001080c */
[-C--:B------:R-:W-:Y:S01]  /*13ee0*/  FFMA.FTZ R144, R31, R0.reuse, -R12 ;  /* 0x000000001f907223 */ /* 0x080fe2000001080c */
[----:B----4-:R-:W-:Y:S01]  /*13ef0*/  FADD.FTZ R31, R159, R38 ;  /* 0x000000269f1f7221 */ /* 0x010fe20000010000 */
[-CC-:B------:R-:W-:Y:S01]  /*13f00*/  FFMA.FTZ R148, R21, R0.reuse, -R12.reuse ;  /* 0x0000000015947223 */ /* 0x180fe2000001080c */
[----:B------:R-:W-:Y:S01]  /*13f10*/  MUFU.EX2 R156, R156 ;  /* 0x0000009c009c7308 */ /* 0x000fe20000000800 */
[-CC-:B------:R-:W-:Y:S01]  /*13f20*/  FFMA.FTZ R21, R41, R0.reuse, -R12.reuse ;  /* 0x0000000029157223 */ /* 0x180fe2000001080c */
[-CC-:B------:R-:W-:Y:S01]  /*13f30*/  FFMA.FTZ R150, R27, R0.reuse, -R12.reuse ;  /* 0x000000001b967223 */ /* 0x180fe2000001080c */
[-CC-:B------:R-:W-:Y:S01]  /*13f40*/  FFMA.FTZ R25, R45, R0.reuse, -R12.reuse ;  /* 0x000000002d197223 */ /* 0x180fe2000001080c */
[-CC-:B------:R-:W-:Y:S01]  /*13f50*/  FFMA.FTZ R27, R49, R0.reuse, -R12.reuse ;  /* 0x00000000311b7223 */ /* 0x180fe2000001080c */
[-CC-:B------:R-:W-:Y:S01]  /*13f60*/  FFMA.FTZ R146, R35, R0.reuse, -R12.reuse ;  /* 0x0000000023927223 */ /* 0x180fe2000001080c */
[-CC-:B-1----:R-:W-:Y:S01]  /*13f70*/  FFMA.FTZ R9, R53, R0.reuse, -R12.reuse ;  /* 0x0000000035097223 */ /* 0x182fe2000001080c */
[-CC-:B-----5:R-:W-:Y:S01]  /*13f80*/  FFMA.FTZ R140, R39, R0.reuse, -R12.reuse ;  /* 0x00000000278c7223 */ /* 0x1a0fe2000001080c */
[----:B------:R-:W1:Y:S01]  /*13f90*/  MUFU.EX2 R7, R7 ;  /* 0x0000000700077308 */ /* 0x000e620000000800 */
[-CC-:B------:R-:W-:Y:S01]  /*13fa0*/  FFMA.FTZ R57, R57, R0.reuse, -R12.reuse ;  /* 0x0000000039397223 */ /* 0x180fe2000001080c */
[-CC-:B------:R-:W-:Y:S01]  /*13fb0*/  FFMA.FTZ R43, R43, R0.reuse, -R12.reuse ;  /* 0x000000002b2b7223 */ /* 0x180fe2000001080c */
[-CC-:B------:R-:W-:Y:S01]  /*13fc0*/  FFMA.FTZ R61, R61, R0.reuse, -R12.reuse ;  /* 0x000000003d3d7223 */ /* 0x180fe2000001080c */
[----:B------:R-:W-:Y:S01]  /*13fd0*/  FFMA.FTZ R47, R47, R0, -R12 ;  /* 0x000000002f2f7223 */ /* 0x000fe2000001080c */
[----:B---3--:R-:W-:-:S04]  /*13fe0*/  @P1 IMAD.HI.U32 R29, R186, R29, RZ ;  /* 0x0000001dba1d1227 */ /* 0x008fc800078e00ff */
[-CC-:B------:R-:W-:Y:S01]  /*13ff0*/  FFMA.FTZ R65, R65, R0.reuse, -R12.reuse ;  /* 0x0000000041417223 */ /* 0x180fe2000001080c */
[-CC-:B------:R-:W-:Y:S01]  /*14000*/  FFMA.FTZ R51, R51, R0.reuse, -R12.reuse ;  /* 0x0000000033337223 */ /* 0x180fe2000001080c */
[----:B------:R-:W3:Y:S01]  /*14010*/  MUFU.EX2 R11, R11 ;  /* 0x0000000b000b7308 */ /* 0x000ee20000000800 */
[----:B------:R-:W-:Y:S01]  /*14020*/  FFMA.FTZ R69, R69, R0, -R12 ;  /* 0x0000000045457223 */ /* 0x000fe2000001080c */
[----:B0-----:R-:W-:Y:S01]  /*14030*/  @P1 SHF.R.U32.HI R33, RZ, R40, R29 ;  /* 0x00000028ff211219 */ /* 0x001fe2000001161d */
[C---:B------:R-:W-:Y:S01]  /*14040*/  FADD.FTZ R40, R28.reuse, R31 ;  /* 0x0000001f1c287221 */ /* 0x040fe20000010000 */
[----:B------:R-:W-:Y:S02]  /*14050*/  F2FP.F16.F32.PACK_AB R159, R28, R159 ;  /* 0x0000009f1c9f723e */ /* 0x000fe400000000ff */
[----:B------:R-:W-:Y:S02]  /*14060*/  CS2R R52, SRZ ;  /* 0x0000000000347805 */ /* 0x000fe4000001ff00 */
[----:B------:R-:W-:Y:S01]  /*14070*/  IADD3 R33, R33, R188, -R187 ;  /* 0x000000bc21217210 */ /* 0x000fe20007ffe8bb */
[----:B--2---:R-:W-:Y:S01]  /*14080*/  FADD.FTZ R31, R153, R40 ;  /* 0x00000028991f7221 */ /* 0x004fe20000010000 */
[----:B------:R-:W0:Y:S01]  /*14090*/  MUFU.EX2 R152, R152 ;  /* 0x0000009800987308 */ /* 0x000e220000000800 */
[----:B-1----:R-:W-:Y:S01]  /*140a0*/  FADD.FTZ R29, R156, R7 ;  /* 0x000000079c1d7221 */ /* 0x002fe20000010000 */
[C---:B------:R-:W-:Y:S01]  /*140b0*/  F2FP.F16.F32.PACK_AB R153, R10.reuse, R153 ;  /* 0x000000990a99723e */ /* 0x040fe200000000ff */
[----:B------:R-:W-:Y:S01]  /*140c0*/  FADD.FTZ R40, R10, R31 ;  /* 0x0000001f0a287221 */ /* 0x000fe20000010000 */
[----:B------:R-:W-:-:S04]  /*140d0*/  IMAD.HI R33, R33, 0x2aaaaaab, RZ ;  /* 0x2aaaaaab21217827 */ /* 0x000fc800078e02ff */
[----:B------:R-:W-:Y:S01]  /*140e0*/  FADD.FTZ R38, R158, R29 ;  /* 0x0000001d9e267221 */ /* 0x000fe20000010000 */
[----:B------:R-:W-:Y:S01]  /*140f0*/  F2FP.F16.F32.PACK_AB R156, R7, R156 ;  /* 0x0000009c079c723e */ /* 0x000fe200000000ff */
[----:B------:R-:W-:Y:S01]  /*14100*/  FADD.FTZ R31, R155, R40 ;  /* 0x000000289b1f7221 */ /* 0x000fe20000010000 */
[----:B------:R-:W1:Y:S01]  /*14110*/  MUFU.EX2 R13, R13 ;  /* 0x0000000d000d7308 */ /* 0x000e620000000800 */
[C---:B---3--:R-:W-:Y:S01]  /*14120*/  FADD.FTZ R29, R11.reuse, R38 ;  /* 0x000000260b1d7221 */ /* 0x048fe20000010000 */
[C---:B------:R-:W-:Y:S01]  /*14130*/  F2FP.F16.F32.PACK_AB R155, R6.reuse, R155 ;  /* 0x0000009b069b723e */ /* 0x040fe200000000ff */
[----:B------:R-:W-:Y:S01]  /*14140*/  FADD.FTZ R40, R6, R31 ;  /* 0x0000001f06287221 */ /* 0x000fe20000010000 */
[----:B------:R-:W-:Y:S02]  /*14150*/  F2FP.F16.F32.PACK_AB R158, R11, R158 ;  /* 0x0000009e0b9e723e */ /* 0x000fe400000000ff */
[----:B------:R-:W-:Y:S02]  /*14160*/  CS2R R48, SRZ ;  /* 0x0000000000307805 */ /* 0x000fe4000001ff00 */
[----:B------:R-:W-:Y:S01]  /*14170*/  CS2R R44, SRZ ;  /* 0x00000000002c7805 */ /* 0x000fe2000001ff00 */
[----:B------:R-:W-:Y:S01]  /*14180*/  FADD.FTZ R31, R149, R40 ;  /* 0x00000028951f7221 */ /* 0x000fe20000010000 */
[----:B------:R-:W2:Y:S01]  /*14190*/  MUFU.EX2 R154, R154 ;  /* 0x0000009a009a7308 */ /* 0x000ea20000000800 */
[----:B0-----:R-:W-:Y:S01]  /*141a0*/  FADD.FTZ R38, R152, R29 ;  /* 0x0000001d98267221 */ /* 0x001fe20000010000 */
[----:B------:R-:W-:Y:S01]  /*141b0*/  SHF.R.U32.HI R40, RZ, 0x1f, R33 ;  /* 0x0000001fff287819 */ /* 0x000fe20000011621 */
[C---:B------:R-:W-:Y:S01]  /*141c0*/  FADD.FTZ R12, R30.reuse, R31 ;  /* 0x0000001f1e0c7221 */ /* 0x040fe20000010000 */
[----:B------:R-:W-:-:S03]  /*141d0*/  F2FP.F16.F32.PACK_AB R149, R30, R149 ;  /* 0x000000951e95723e */ /* 0x000fc600000000ff */
[----:B------:R-:W-:Y:S01]  /*141e0*/  FADD.FTZ R31, R151, R12 ;  /* 0x0000000c971f7221 */ /* 0x000fe20000010000 */
[----:B------:R-:W0:Y:S01]  /*141f0*/  MUFU.EX2 R15, R15 ;  /* 0x0000000f000f7308 */ /* 0x000e220000000800 */
[----:B-1----:R-:W-:Y:S01]  /*14200*/  FADD.FTZ R29, R13, R38 ;  /* 0x000000260d1d7221 */ /* 0x002fe20000010000 */
[----:B------:R-:W-:Y:S01]  /*14210*/  LEA.HI.SX32 R12, R33, R40, 0x1c ;  /* 0x00000028210c7211 */ /* 0x000fe200078fe2ff */
[C---:B------:R-:W-:Y:S01]  /*14220*/  FADD.FTZ R24, R32.reuse, R31 ;  /* 0x0000001f20187221 */ /* 0x040fe20000010000 */
[----:B------:R-:W-:Y:S02]  /*14230*/  F2FP.F16.F32.PACK_AB R151, R32, R151 ;  /* 0x000000972097723e */ /* 0x000fe400000000ff */
[----:B------:R-:W-:Y:S02]  /*14240*/  CS2R R40, SRZ ;  /* 0x0000000000287805 */ /* 0x000fe4000001ff00 */
[----:B------:R-:W-:Y:S01]  /*14250*/  VIMNMX R12, R185, R12, !PT ;  /* 0x0000000cb90c7248 */ /* 0x000fe20007fe0100 */
[----:B------:R-:W-:Y:S01]  /*14260*/  FADD.FTZ R31, R145, R24 ;  /* 0x00000018911f7221 */ /* 0x000fe20000010000 */
[----:B------:R-:W1:Y:S01]  /*14270*/  MUFU.EX2 R148, R148 ;  /* 0x0000009400947308 */ /* 0x000e620000000800 */
[----:B--2---:R-:W-:Y:S01]  /*14280*/  FADD.FTZ R38, R154, R29 ;  /* 0x0000001d9a267221 */ /* 0x004fe20000010000 */
[C---:B------:R-:W-:Y:S01]  /*14290*/  F2FP.F16.F32.PACK_AB R145, R34.reuse, R145 ;  /* 0x000000912291723e */ /* 0x040fe200000000ff */
[----:B------:R-:W-:Y:S01]  /*142a0*/  FADD.FTZ R6, R34, R31 ;  /* 0x0000001f22067221 */ /* 0x000fe20000010000 */
[----:B------:R-:W-:-:S02]  /*142b0*/  F2FP.F16.F32.PACK_AB R152, R13, R152 ;  /* 0x000000980d98723e */ /* 0x000fc400000000ff */
[----:B------:R-:W-:Y:S02]  /*142c0*/  CS2R R34, SRZ ;  /* 0x0000000000227805 */ /* 0x000fe4000001ff00 */
[----:B------:R-:W-:Y:S01]  /*142d0*/  CS2R R32, SRZ ;  /* 0x0000000000207805 */ /* 0x000fe2000001ff00 */
[----:B------:R-:W-:Y:S01]  /*142e0*/  FADD.FTZ R31, R147, R6 ;  /* 0x00000006931f7221 */ /* 0x000fe20000010000 */
[----:B------:R-:W2:Y:S01]  /*142f0*/  MUFU.EX2 R21, R21 ;  /* 0x0000001500157308 */ /* 0x000ea20000000800 */
[C---:B0-----:R-:W-:Y:S01]  /*14300*/  FADD.FTZ R29, R15.reuse, R38 ;  /* 0x000000260f1d7221 */ /* 0x041fe20000010000 */
[----:B------:R-:W-:Y:S01]  /*14310*/  F2FP.F16.F32.PACK_AB R154, R15, R154 ;  /* 0x0000009a0f9a723e */ /* 0x000fe200000000ff */
[----:B------:R-:W-:Y:S01]  /*14320*/  VIADD R15, R72, 0xfffffffe ;  /* 0xfffffffe480f7836 */ /* 0x000fe20000000000 */
[----:B------:R-:W-:Y:S02]  /*14330*/  F2FP.F16.F32.PACK_AB R147, R36, R147 ;  /* 0x000000932493723e */ /* 0x000fe400000000ff */
[----:B------:R-:W-:-:S02]  /*14340*/  CS2R R72, SRZ ;  /* 0x0000000000487805 */ /* 0x000fc4000001ff00 */
[----:B------:R-:W0:Y:S01]  /*14350*/  MUFU.EX2 R150, R150 ;  /* 0x0000009600967308 */ /* 0x000e220000000800 */
[----:B-1----:R-:W-:Y:S01]  /*14360*/  FADD.FTZ R38, R148, R29 ;  /* 0x0000001d94267221 */ /* 0x002fe20000010000 */
[----:B------:R-:W-:-:S06]  /*14370*/  ISETP.GE.AND P2, PT, R15, R12, PT ;  /* 0x0000000c0f00720c */ /* 0x000fcc0003f46270 */
[----:B------:R-:W1:Y:S01]  /*14380*/  MUFU.EX2 R25, R25 ;  /* 0x0000001900197308 */ /* 0x000e620000000800 */
[C---:B--2---:R-:W-:Y:S01]  /*14390*/  FADD.FTZ R29, R21.reuse, R38 ;  /* 0x00000026151d7221 */ /* 0x044fe20000010000 */
[----:B------:R-:W-:-:S06]  /*143a0*/  F2FP.F16.F32.PACK_AB R148, R21, R148 ;  /* 0x000000941594723e */ /* 0x000fcc00000000ff */
[----:B------:R-:W2:Y:S01]  /*143b0*/  MUFU.EX2 R144, R144 ;  /* 0x0000009000907308 */ /* 0x000ea20000000800 */
[----:B0-----:R-:W-:-:S07]  /*143c0*/  FADD.FTZ R38, R150, R29 ;  /* 0x0000001d96267221 */ /* 0x001fce0000010000 */
        /* <DEDUP_REMOVED lines=12> */
[----:B------:R-:W-:Y:S01]  /*14490*/  FADD.FTZ R7, R141, R10 ;  /* 0x0000000a8d077221 */ /* 0x000fe20000010000 */
[----:B------:R-:W-:Y:S01]  /*144a0*/  F2FP.F16.F32.PACK_AB R141, R14, R141 ;  /* 0x0000008d0e8d723e */ /* 0x000fe200000000ff */
[----:B------:R-:W0:Y:S01]  /*144b0*/  MUFU.EX2 R140, R140 ;  /* 0x0000008c008c7308 */ /* 0x000e220000000800 */
[----:B-1----:R-:W-:Y:S01]  /*144c0*/  FADD.FTZ R6, R146, R29 ;  /* 0x0000001d92067221 */ /* 0x002fe20000010000 */
[----:B------:R-:W-:-:S06]  /*144d0*/  FADD.FTZ R10, R14, R7 ;  /* 0x000000070e0a7221 */ /* 0x000fcc0000010000 */
[----:B------:R-:W1:Y:S01]  /*144e0*/  MUFU.EX2 R57, R57 ;  /* 0x0000003900397308 */ /* 0x000e620000000800 */
[C---:B--2---:R-:W-:Y:S01]  /*144f0*/  FADD.FTZ R29, R9.reuse, R6 ;  /* 0x00000006091d7221 */ /* 0x044fe20000010000 */
[----:B------:R-:W-:-:S06]  /*14500*/  F2FP.F16.F32.PACK_AB R146, R9, R146 ;  /* 0x000000920992723e */ /* 0x000fcc00000000ff */
[----:B------:R-:W2:Y:S01]  /*14510*/  MUFU.EX2 R43, R43 ;  /* 0x0000002b002b7308 */ /* 0x000ea20000000800 */
[----:B0-----:R-:W-:Y:S01]  /*14520*/  FADD.FTZ R6, R140, R29 ;  /* 0x0000001d8c067221 */ /* 0x001fe20000010000 */
[----:B------:R-:W-:-:S06]  /*14530*/  CS2R R28, SRZ ;  /* 0x00000000001c7805 */ /* 0x000fcc000001ff00 */
[----:B------:R-:W0:Y:S01]  /*14540*/  MUFU.EX2 R143, R143 ;  /* 0x0000008f008f7308 */ /* 0x000e220000000800 */
[C---:B-1----:R-:W-:Y:S01]  /*14550*/  FADD.FTZ R6, R57.reuse, R6 ;  /* 0x0000000639067221 */ /* 0x042fe20000010000 */
[----:B------:R-:W-:Y:S02]  /*14560*/  F2FP.F16.F32.PACK_AB R140, R57, R140 ;  /* 0x0000008c398c723e */ /* 0x000fe400000000ff */
[----:B------:R-:W-:-:S04]  /*14570*/  CS2R R56, SRZ ;  /* 0x0000000000387805 */ /* 0x000fc8000001ff00 */
[----:B------:R1:W3:Y:S01]  /*14580*/  MUFU.EX2 R142, R61 ;  /* 0x0000003d008e7308 */ /* 0x0002e20000000800 */
[----:B--2---:R-:W-:-:S07]  /*14590*/  FADD.FTZ R7, R43, R6 ;  /* 0x000000062b077221 */ /* 0x004fce0000010000 */
[----:B------:R-:W2:Y:S01]  /*145a0*/  MUFU.EX2 R26, R26 ;  /* 0x0000001a001a7308 */ /* 0x000ea20000000800 */
[----:B0-----:R-:W-:Y:S01]  /*145b0*/  FADD.FTZ R11, R143, R10 ;  /* 0x0000000a8f0b7221 */ /* 0x001fe20000010000 */
[----:B-1----:R-:W-:-:S06]  /*145c0*/  CS2R R60, SRZ ;  /* 0x00000000003c7805 */ /* 0x002fcc000001ff00 */
[----:B------:R-:W0:Y:S01]  /*145d0*/  MUFU.EX2 R47, R47 ;  /* 0x0000002f002f7308 */ /* 0x000e220000000800 */
[C---:B---3--:R-:W-:Y:S01]  /*145e0*/  FADD.FTZ R6, R142.reuse, R7 ;  /* 0x000000078e067221 */ /* 0x048fe20000010000 */
[----:B------:R-:W-:Y:S02]  /*145f0*/  F2FP.F16.F32.PACK_AB R142, R142, R43 ;  /* 0x0000002b8e8e723e */ /* 0x000fe400000000ff */
[----:B------:R-:W-:-:S04]  /*14600*/  CS2R R42, SRZ ;  /* 0x00000000002a7805 */ /* 0x000fc8000001ff00 */
[----:B------:R-:W1:Y:S01]  /*14610*/  MUFU.EX2 R137, R137 ;  /* 0x0000008900897308 */ /* 0x000e620000000800 */
[C---:B--2---:R-:W-:Y:S01]  /*14620*/  FADD.FTZ R24, R26.reuse, R11 ;  /* 0x0000000b1a187221 */ /* 0x044fe20000010000 */
[----:B------:R-:W-:Y:S02]  /*14630*/  F2FP.F16.F32.PACK_AB R143, R26, R143 ;  /* 0x0000008f1a8f723e */ /* 0x000fe400000000ff */
[----:B------:R-:W-:-:S04]  /*14640*/  CS2R R26, SRZ ;  /* 0x00000000001a7805 */ /* 0x000fc8000001ff00 */
[----:B------:R2:W3:Y:S01]  /*14650*/  MUFU.EX2 R136, R65 ;  /* 0x0000004100887308 */ /* 0x0004e20000000800 */
[----:B0-----:R-:W-:-:S07]  /*14660*/  FADD.FTZ R7, R47, R6 ;  /* 0x000000062f077221 */ /* 0x001fce0000010000 */
[----:B------:R-:W0:Y:S01]  /*14670*/  MUFU.EX2 R20, R20 ;  /* 0x0000001400147308 */ /* 0x000e220000000800 */
[----:B-1----:R-:W-:Y:S01]  /*14680*/  FADD.FTZ R9, R137, R24 ;  /* 0x0000001889097221 */ /* 0x002fe20000010000 */
[----:B--2---:R-:W-:Y:S02]  /*14690*/  CS2R R64, SRZ ;  /* 0x0000000000407805 */ /* 0x004fe4000001ff00 */
[----:B------:R-:W-:-:S04]  /*146a0*/  CS2R R24, SRZ ;  /* 0x0000000000187805 */ /* 0x000fc8000001ff00 */
[----:B------:R-:W1:Y:S01]  /*146b0*/  MUFU.EX2 R51, R51 ;  /* 0x0000003300337308 */ /* 0x000e620000000800 */
[C---:B---3--:R-:W-:Y:S01]  /*146c0*/  FADD.FTZ R6, R136.reuse, R7 ;  /* 0x0000000788067221 */ /* 0x048fe20000010000 */
[----:B------:R-:W-:Y:S02]  /*146d0*/  F2FP.F16.F32.PACK_AB R136, R136, R47 ;  /* 0x0000002f8888723e */ /* 0x000fe400000000ff */
[----:B------:R-:W-:-:S04]  /*146e0*/  CS2R R46, SRZ ;  /* 0x00000000002e7805 */ /* 0x000fc8000001ff00 */
[----:B------:R-:W2:Y:S01]  /*146f0*/  MUFU.EX2 R139, R139 ;  /* 0x0000008b008b7308 */ /* 0x000ea20000000800 */
[C---:B0-----:R-:W-:Y:S01]  /*14700*/  FADD.FTZ R14, R20.reuse, R9 ;  /* 0x00000009140e7221 */ /* 0x041fe20000010000 */
[----:B------:R-:W-:-:S06]  /*14710*/  F2FP.F16.F32.PACK_AB R137, R20, R137 ;  /* 0x000000891489723e */ /* 0x000fcc00000000ff */
[----:B------:R0:W3:Y:S01]  /*14720*/  MUFU.EX2 R138, R69 ;  /* 0x00000045008a7308 */ /* 0x0000e20000000800 */
[----:B-1----:R-:W-:-:S07]  /*14730*/  FADD.FTZ R7, R51, R6 ;  /* 0x0000000633077221 */ /* 0x002fce0000010000 */
[----:B------:R2:W1:Y:S01]  /*14740*/  MUFU.EX2 R10, R5 ;  /* 0x00000005000a7308 */ /* 0x0004620000000800 */
[----:B0-----:R-:W-:Y:S01]  /*14750*/  CS2R R68, SRZ ;  /* 0x0000000000447805 */ /* 0x001fe2000001ff00 */
[----:B--2---:R-:W-:Y:S01]  /*14760*/  FADD.FTZ R5, R139, R14 ;  /* 0x0000000e8b057221 */ /* 0x004fe20000010000 */
[C---:B---3--:R-:W-:Y:S01]  /*14770*/  FADD.FTZ R7, R138.reuse, R7 ;  /* 0x000000078a077221 */ /* 0x048fe20000010000 */
[----:B------:R-:W-:Y:S02]  /*14780*/  F2FP.F16.F32.PACK_AB R138, R138, R51 ;  /* 0x000000338a8a723e */ /* 0x000fe400000000ff */
[----:B------:R-:W-:Y:S01]  /*14790*/  CS2R R50, SRZ ;  /* 0x0000000000327805 */ /* 0x000fe2000001ff00 */
[C---:B-1----:R-:W-:Y:S01]  /*147a0*/  FADD.FTZ R6, R10.reuse, R5 ;  /* 0x000000050a067221 */ /* 0x042fe20000010000 */
[----:B------:R-:W-:Y:S01]  /*147b0*/  F2FP.F16.F32.PACK_AB R139, R10, R139 ;  /* 0x0000008b0a8b723e */ /* 0x000fe200000000ff */
[----:B------:R-:W-:Y:S01]  /*147c0*/  IMAD.MOV.U32 R10, RZ, RZ, 0x3f800000 ;  /* 0x3f800000ff0a7424 */ /* 0x000fe200078e00ff */
[----:B------:R-:W-:Y:S01]  /*147d0*/  MOV R5, 0x3f800000 ;  /* 0x3f80000000057802 */ /* 0x000fe20000000f00 */
[----:B------:R-:W-:Y:S06]  /*147e0*/  @!P2 BRA `(.L_x_2839) ;  /* 0x000000240094a947 */ /* 0x000fec0003800000 */
[----:B------:R-:W-:Y:S01]  /*147f0*/  BSSY B1, `(.L_x_2839) ;  /* 0x0000264000017945 */ /* 0x000fe20003800000 */
[----:B------:R-:W-:Y:S01]  /*14800*/  IMAD.MOV.U32 R13, RZ, RZ, R3 ;  /* 0x000000ffff0d7224 */ /* 0x000fe200078e0003 */
[----:B------:R-:W-:Y:S01]  /*14810*/  MOV R14, R4 ;  /* 0x00000004000e7202 */ /* 0x000fe20000000f00 */
[----:B------:R-:W-:Y:S01]  /*14820*/  IMAD.MOV.U32 R11, RZ, RZ, R168 ;  /* 0x000000ffff0b7224 */ /* 0x000fe200078e00a8 */
[----:B------:R-:W-:Y:S01]  /*14830*/  MOV R5, 0x3f800000 ;  /* 0x3f80000000057802 */ /* 0x000fe20000000f00 */
[----:B------:R-:W-:Y:S02]  /*14840*/  IMAD.MOV.U32 R20, RZ, RZ, R162 ;  /* 0x000000ffff147224 */ /* 0x000fe400078e00a2 */
[----:B------:R-:W-:-:S07]  /*14850*/  IMAD.MOV.U32 R87, RZ, RZ, RZ ;  /* 0x000000ffff577224 */ /* 0x000fce00078e00ff */
.L_x_2852:
[----:B------:R-:W-:-:S04]  /*14860*/  ISETP.NE.AND P2, PT, R20, 0x1, PT ;  /* 0x000000011400780c */ /* 0x000fc80003f45270 */
[----:B------:R-:W-:-:S04]  /*14870*/  SEL R168, RZ, 0x1, P2 ;  /* 0x00000001ffa87807 */ /* 0x000fc80001000000 */
[----:B------:R-:W-:Y:S01]  /*14880*/  LOP3.LUT R168, R11, R168, RZ, 0x3c, !PT ;  /* 0x000000a80ba87212 */ /* 0x000fe200078e3cff */
[----:B------:R-:W-:Y:S06]  /*14890*/  @!P0 BRA `(.L_x_2840) ;  /* 0x0000000000048947 */ /* 0x000fec0003800000 */
[----:B------:R-:W-:Y:S01]  /*148a0*/  BPT.TRAP 0x1 ;  /* 0x000000040000795c */ /* 0x000fe20000300000 */
.L_x_2840:
[----:B------:R-:W-:Y:S01]  /*148b0*/  VIADD R162, R20, 0x1 ;  /* 0x0000000114a27836 */ /* 0x000fe20000000000 */
[----:B------:R-:W-:-:S04]  /*148c0*/  SHF.L.U32 R4, R168, 0x1f, RZ ;  /* 0x0000001fa8047819 */ /* 0x000fc800000006ff */
[----:B------:R-:W-:-:S04]  /*148d0*/  ISETP.NE.AND P2, PT, R162, 0x2, PT ;  /* 0x00000002a200780c */ /* 0x000fc80003f45270 */
[----:B------:R-:W-:-:S04]  /*148e0*/  SEL R162, R162, RZ, P2 ;  /* 0x000000ffa2a27207 */ /* 0x000fc80001000000 */
[----:B------:R-:W-:-:S04]  /*148f0*/  LEA R9, R162, R2, 0x3 ;  /* 0x00000002a2097211 */ /* 0x000fc800078e18ff */
[----:B------:R0:W1:Y:S01]  /*14900*/  SYNCS.PHASECHK.TRANS64.TRYWAIT P2, [R9+URZ+0x2a830], R4 ;  /* 0x02a83004090075a7 */ /* 0x000062000804017f */
[----:B------:R-:W-:Y:S05]  /*14910*/  @!P0 BRA `(.L_x_2841) ;  /* 0x0000000000048947 */ /* 0x000fea0003800000 */
[----:B------:R-:W-:Y:S01]  /*14920*/  BPT.TRAP 0x1 ;  /* 0x000000040000795c */ /* 0x000fe20000300000 */
.L_x_2841:
[----:B------:R-:W-:Y:S01]  /*14930*/  IMAD R0, R162, 0x900, R8 ;  /* 0x00000900a2007824 */ /* 0x000fe200078e0208 */
[----:B------:R-:W-:Y:S03]  /*14940*/  BSSY B2, `(.L_x_2842) ;  /* 0x0000006000027945 */ /* 0x000fe60003800000 */
[C---:B------:R-:W-:Y:S02]  /*14950*/  VIADD R3, R0.reuse, 0x2 ;  /* 0x0000000200037836 */ /* 0x040fe40000000000 */
[----:B------:R-:W-:Y:S01]  /*14960*/  VIADD R21, R0, 0x4 ;  /* 0x0000000400157836 */ /* 0x000fe20000000000 */
[----:B-1----:R-:W-:Y:S06]  /*14970*/  @P2 BRA `(.L_x_2843) ;  /* 0x0000000000082947 */ /* 0x002fec0003800000 */
[----:B------:R-:W1:Y:S02]  /*14980*/  SYNCS.PHASECHK.TRANS64.TRYWAIT P2, [R9+URZ+0x2a830], R4 ;  /* 0x02a83004090075a7 */ /* 0x000e64000804017f */
[----:B-1----:R-:W-:Y:S05]  /*14990*/  @!P2 BRA `(.L_x_2844) ;  /* 0x0000010c005ca947 */ /* 0x002fea0003800000 */
.L_x_2843:
[----:B------:R-:W-:Y:S05]  /*149a0*/  BSYNC B2 ;  /* 0x0000000000027941 */ /* 0x000fea0003800000 */
.L_x_2842:
[----:B------:R-:W2:Y:S04]  /*149b0*/  LDL.64 R94, [R1+0x28] ;  /* 0x00002800015e7983 */ /* 0x000ea80000100a00 */
[----:B------:R0:W-:Y:S04]  /*149c0*/  STL.64 [R1+0x78], R8 ;  /* 0x0000780801007387 */ /* 0x0001e80000100a00 */
[----:B01----:R-:W3:Y:S04]  /*149d0*/  LDL.64 R8, [R1+0x20] ;  /* 0x0000200001087983 */ /* 0x003ee80000100a00 */
[----:B------:R0:W-:Y:S01]  /*149e0*/  STL.64 [R1+0x70], R6 ;  /* 0x0000700601007387 */ /* 0x0001e20000100a00 */
[----:B------:R-:W-:Y:S01]  /*149f0*/  MOV R88, R0 ;  /* 0x0000000000587202 */ /* 0x000fe20000000f00 */
[----:B------:R-:W-:-:S02]  /*14a00*/  VIADD R90, R0, 0x6 ;  /* 0x00000006005a7836 */ /* 0x000fc40000000000 */
[-C--:B------:R-:W-:Y:S01]  /*14a10*/  FMUL.FTZ R26, R26, R5.reuse ;  /* 0x000000051a1a7220 */ /* 0x080fe20000410000 */
[----:B------:R-:W-:Y:S02]  /*14a20*/  IMAD.MOV.U32 R89, RZ, RZ, 0x40000040 ;  /* 0x40000040ff597424 */ /* 0x000fe400078e00ff */
[-C--:B------:R-:W-:Y:S01]  /*14a30*/  FMUL.FTZ R27, R27, R5.reuse ;  /* 0x000000051b1b7220 */ /* 0x080fe20000410000 */
[----:B------:R-:W-:Y:S02]  /*14a40*/  VIADD R92, R0, 0x304 ;  /* 0x00000304005c7836 */ /* 0x000fe40000000000 */
[-C--:B------:R-:W-:Y:S01]  /*14a50*/  FMUL.FTZ R30, R30, R5.reuse ;  /* 0x000000051e1e7220 */ /* 0x080fe20000410000 */
[-C--:B------:R-:W-:Y:S01]  /*14a60*/  FMUL.FTZ R31, R31, R5.reuse ;  /* 0x000000051f1f7220 */ /* 0x080fe20000410000 */
[-C--:B------:R-:W-:Y:S01]  /*14a70*/  FMUL.FTZ R34, R34, R5.reuse ;  /* 0x0000000522227220 */ /* 0x080fe20000410000 */
[-C--:B------:R-:W-:Y:S01]  /*14a80*/  FMUL.FTZ R35, R35, R5.reuse ;  /* 0x0000000523237220 */ /* 0x080fe20000410000 */
[----:B------:R-:W-:Y:S01]  /*14a90*/  FMUL.FTZ R38, R38, R5 ;  /* 0x0000000526267220 */ /* 0x000fe20000410000 */
[----:B0-----:R-:W4:Y:S01]  /*14aa0*/  LDL.64 R6, [R1+0x18] ;  /* 0x0000180001067983 */ /* 0x001f220000100a00 */
[----:B------:R-:W-:-:S02]  /*14ab0*/  R2UR UR26, R88 ;  /* 0x00000000581a72ca */ /* 0x000fc400000e0000 */
[----:B------:R-:W-:Y:S01]  /*14ac0*/  MOV R88, R3 ;  /* 0x0000000300587202 */ /* 0x000fe20000000f00 */
[-C--:B------:R-:W-:Y:S01]  /*14ad0*/  FMUL.FTZ R39, R39, R5.reuse ;  /* 0x0000000527277220 */ /* 0x080fe20000410000 */
[-C--:B------:R-:W-:Y:S01]  /*14ae0*/  FMUL.FTZ R42, R42, R5.reuse ;  /* 0x000000052a2a7220 */ /* 0x080fe20000410000 */
[-C--:B------:R-:W-:Y:S01]  /*14af0*/  FMUL.FTZ R43, R43, R5.reuse ;  /* 0x000000052b2b7220 */ /* 0x080fe20000410000 */
[----:B------:R-:W-:Y:S01]  /*14b00*/  R2UR UR22, R88 ;  /* 0x00000000581672ca */ /* 0x000fe200000e0000 */
[----:B------:R-:W-:Y:S01]  /*14b10*/  IMAD.MOV.U32 R88, RZ, RZ, R21 ;  /* 0x000000ffff587224 */ /* 0x000fe200078e0015 */
[----:B------:R-:W-:Y:S01]  /*14b20*/  R2UR UR14, R90 ;  /* 0x000000005a0e72ca */ /* 0x000fe200000e0000 */
[----:B------:R-:W-:Y:S02]  /*14b30*/  VIADD R90, R0, 0x302 ;  /* 0x00000302005a7836 */ /* 0x000fe40000000000 */
[-C--:B------:R-:W-:Y:S01]  /*14b40*/  FMUL.FTZ R46, R46, R5.reuse ;  /* 0x000000052e2e7220 */ /* 0x080fe20000410000 */
[----:B------:R-:W-:Y:S01]  /*14b50*/  FMUL.FTZ R47, R47, R5 ;  /* 0x000000052f2f7220 */ /* 0x000fe20000410000 */
[----:B------:R-:W-:Y:S01]  /*14b60*/  R2UR UR18, R88 ;  /* 0x00000000581272ca */ /* 0x000fe200000e0000 */
[----:B------:R-:W-:Y:S01]  /*14b70*/  VIADD R88, R0, 0x300 ;  /* 0x0000030000587836 */ /* 0x000fe20000000000 */
[----:B------:R-:W-:Y:S01]  /*14b80*/  R2UR UR6, R90 ;  /* 0x000000005a0672ca */ /* 0x000fe200000e0000 */
[----:B------:R-:W-:-:S02]  /*14b90*/  VIADD R90, R0, 0x600 ;  /* 0x00000600005a7836 */ /* 0x000fc40000000000 */
[-C--:B------:R-:W-:Y:S01]  /*14ba0*/  FMUL.FTZ R50, R50, R5.reuse ;  /* 0x0000000532327220 */ /* 0x080fe20000410000 */
[-C--:B------:R-:W-:Y:S01]  /*14bb0*/  FMUL.FTZ R51, R51, R5.reuse ;  /* 0x0000000533337220 */ /* 0x080fe20000410000 */
[----:B------:R-:W-:Y:S01]  /*14bc0*/  R2UR UR10, R88 ;  /* 0x00000000580a72ca */ /* 0x000fe200000e0000 */
[-C--:B------:R-:W-:Y:S01]  /*14bd0*/  FMUL.FTZ R54, R54, R5.reuse ;  /* 0x0000000536367220 */ /* 0x080fe20000410000 */
[----:B------:R-:W-:Y:S01]  /*14be0*/  IADD3 R88, R0, 0x306, RZ ;  /* 0x0000030600587810 */ /* 0x000fe20007ffe0ff */
        /* <DEDUP_REMOVED lines=17> */
[----:B------:R-:W-:Y:S01]  /*14d00*/  MOV R91, 0x40000040 ;  /* 0x40000040005b7802 */ /* 0x000fe20000000f00 */
[----:B------:R-:W4:Y:S01]  /*14d10*/  LDL.64 R4, [R1+0x10] ;  /* 0x0000100001047983 */ /* 0x000f220000100a00 */
[C---:B------:R-:W-:Y:S01]  /*14d20*/  R2UR UR27, R89.reuse ;  /* 0x00000000591b72ca */ /* 0x040fe200000e0000 */
[----:B------:R-:W-:Y:S01]  /*14d30*/  IMAD.MOV.U32 R93, RZ, RZ, 0x40000040 ;  /* 0x40000040ff5d7424 */ /* 0x000fe200078e00ff */
[----:B------:R-:W-:Y:S01]  /*14d40*/  R2UR UR58, R92 ;  /* 0x000000005c3a72ca */ /* 0x000fe200000e0000 */
[----:B------:R-:W4:Y:S01]  /*14d50*/  LDL.64 R218, [R1+0x8] ;  /* 0x0000080001da7983 */ /* 0x000f220000100a00 */
[----:B------:R-:W-:Y:S01]  /*14d60*/  R2UR UR54, R88 ;  /* 0x00000000583672ca */ /* 0x000fe200000e0000 */
[----:B------:R-:W-:Y:S01]  /*14d70*/  VIADD R88, R0, 0x604 ;  /* 0x0000060400587836 */ /* 0x000fe20000000000 */
[----:B------:R-:W-:Y:S01]  /*14d80*/  R2UR UR50, R90 ;  /* 0x000000005a3272ca */ /* 0x000fe200000e0000 */
[C---:B------:R-:W-:Y:S01]  /*14d90*/  VIADD R90, R0.reuse, 0x606 ;  /* 0x00000606005a7836 */ /* 0x040fe20000000000 */
[----:B------:R-:W-:Y:S01]  /*14da0*/  IADD3 R92, R0, 0x602, RZ ;  /* 0x00000602005c7810 */ /* 0x000fe20007ffe0ff */
[----:B------:R-:W4:Y:S01]  /*14db0*/  LDL.64 R214, [R1] ;  /* 0x0000000001d67983 */ /* 0x000f220000100a00 */
[C---:B------:R-:W-:Y:S01]  /*14dc0*/  R2UR UR23, R89.reuse ;  /* 0x00000000591772ca */ /* 0x040fe200000e0000 */
        /* <DEDUP_REMOVED lines=55> */
[----:B----4-:R-:W-:Y:S02]  /*15140*/  R2UR UR16, R6 ;  /* 0x00000000061072ca */ /* 0x010fe400000e0000 */
[----:B------:R-:W-:Y:S02]  /*15150*/  R2UR UR17, R7 ;  /* 0x00000000071172ca */ /* 0x000fe400000e0000 */
[----:B------:R-:W-:Y:S01]  /*15160*/  R2UR UR12, R4 ;  /* 0x00000000040c72ca */ /* 0x000fe200000e0000 */
[----:B------:R0:W5:Y:S01]  /*15170*/  LDL.LU.64 R6, [R1+0x70] ;  /* 0x0000700001067983 */ /* 0x0001620000300a00 */
[----:B------:R-:W-:Y:S01]  /*15180*/  R2UR UR13, R5 ;  /* 0x00000000050d72ca */ /* 0x000fe200000e0000 */
[----:B------:R-:W-:Y:S02]  /*15190*/  WARPGROUP.DEPBAR.LE gsb0, 0x0 ;  /* 0x00008000000079c5 */ /* 0x000fe40000010000 */
[----:B------:R-:W-:-:S06]  /*151a0*/  WARPGROUP.ARRIVE ;  /* 0x00000000000079c5 */ /* 0x000fcc0000000000 */
[----:B------:R-:W-:Y:S01]  /*151b0*/  HGMMA.64x96x16.F32 R88, gdesc[UR16], R88, gsb0 ;  /* 0x01600000105879f0 */ /* 0x000fe20008000858 */
[----:B------:R-:W-:Y:S02]  /*151c0*/  R2UR UR8, R218 ;  /* 0x00000000da0872ca */ /* 0x000fe400000e0000 */
        /* <DEDUP_REMOVED lines=33> */
.L_x_2845:
[----:B------:R-:W-:Y:S02]  /*153e0*/  SHF.L.U32 R0, R11, 0x1f, RZ ;  /* 0x0000001f0b007819 */ /* 0x000fe400000006ff */
[----:B------:R-:W-:-:S04]  /*153f0*/  LEA R21, R20, R2, 0x3 ;  /* 0x0000000214157211 */ /* 0x000fc800078e18ff */
[----:B------:R0:W1:Y:S01]  /*15400*/  SYNCS.PHASECHK.TRANS64.TRYWAIT P2, [R21+URZ+0x2a850], R0 ;  /* 0x02a85000150075a7 */ /* 0x000062000804017f */
[----:B------:R-:W-:Y:S05]  /*15410*/  @!P0 BRA `(.L_x_2846) ;  /* 0x0000000000048947 */ /* 0x000fea0003800000 */
[----:B------:R-:W-:Y:S01]  /*15420*/  BPT.TRAP 0x1 ;  /* 0x000000040000795c */ /* 0x000fe20000300000 */
.L_x_2846:
[----:B------:R-:W-:Y:S04]  /*15430*/  BSSY B2, `(.L_x_2847) ;  /* 0x0000004000027945 */ /* 0x000fe80003800000 */
[----:B-1----:R-:W-:Y:S05]  /*15440*/  @P2 BRA `(.L_x_2848) ;  /* 0x0000000000082947 */ /* 0x002fea0003800000 */
[----:B------:R-:W1:Y:S02]  /*15450*/  SYNCS.PHASECHK.TRANS64.TRYWAIT P2, [R21+URZ+0x2a850], R0 ;  /* 0x02a85000150075a7 */ /* 0x000e64000804017f */
[----:B-1----:R-:W-:Y:S05]  /*15460*/  @!P2 BRA `(.L_x_2849) ;  /* 0x0000010000bca947 */ /* 0x002fea0003800000 */
.L_x_2848:
[----:B------:R-:W-:Y:S05]  /*15470*/  BSYNC B2 ;  /* 0x0000000000027941 */ /* 0x000fea0003800000 */
.L_x_2847:
[----:B01----:R-:W-:Y:S01]  /*15480*/  VIADD R0, R2, 0x400 ;  /* 0x0000040002007836 */ /* 0x003fe20000000000 */
[----:B------:R-:W-:Y:S01]  /*15490*/  WARPGROUP.ARRIVE ;  /* 0x00000000000079c5 */ /* 0x000fe20000000000 */
[----:B------:R-:W-:Y:S02]  /*154a0*/  IMAD.MOV.U32 R5, RZ, RZ, 0x40000040 ;  /* 0x40000040ff057424 */ /* 0x000fe400078e00ff */
[----:B------:R-:W-:Y:S01]  /*154b0*/  IMAD.MOV.U32 R11, RZ, RZ, 0x40000040 ;  /* 0x40000040ff0b7424 */ /* 0x000fe200078e00ff */
[----:B------:R-:W-:Y:S02]  /*154c0*/  SHF.R.U32.HI R0, RZ, 0x4, R0 ;  /* 0x00000004ff007819 */ /* 0x000fe40000011600 */
[----:B------:R-:W-:Y:S02]  /*154d0*/  R2UR UR7, R5 ;  /* 0x00000000050772ca */ /* 0x000fe400000e0000 */
[----:B------:R-:W-:Y:S02]  /*154e0*/  LOP3.LUT R0, R0, 0x3fff, RZ, 0xc0, !PT ;  /* 0x00003fff00007812 */ /* 0x000fe400078ec0ff */
[----:B------:R-:W-:-:S02]  /*154f0*/  MOV R5, 0x40000040 ;  /* 0x4000004000057802 */ /* 0x000fc40000000f00 */
[----:B------:R-:W-:-:S05]  /*15500*/  LOP3.LUT R0, R0, 0x3000000, RZ, 0xfc, !PT ;  /* 0x0300000000007812 */ /* 0x000fca00078efcff */
[----:B------:R-:W-:-:S05]  /*15510*/  IMAD R4, R20, 0x600, R0 ;  /* 0x0000060014047824 */ /* 0x000fca00078e0200 */
[C---:B------:R-:W-:Y:S02]  /*15520*/  R2UR UR6, R4.reuse ;  /* 0x00000000040672ca */ /* 0x040fe400000e0000 */
[----:B------:R-:W-:-:S11]  /*15530*/  IADD3 R10, R4, 0x80, RZ ;  /* 0x00000080040a7810 */ /* 0x000fd60007ffe0ff */
        /* <DEDUP_REMOVED lines=18> */
[C---:B------:R-:W-:Y:S01]  /*15660*/  IADD3 R10, R4.reuse, 0x200, RZ ;  /* 0x00000200040a7810 */ /* 0x040fe20007ffe0ff */
        /* <DEDUP_REMOVED lines=17> */
.L_x_2850:
[----:B------:R-:W0:Y:S01]  /*15780*/  @P1 LDC R4, c[0x0][0x44c] ;  /* 0x00011300ff041b82 */ /* 0x000e220000000800 */
[----:B------:R-:W-:Y:S01]  /*15790*/  IMAD.IADD R3, R191, 0x1, R186 ;  /* 0x00000001bf037824 */ /* 0x000fe200078e02ba */
[----:B------:R-:W-:Y:S01]  /*157a0*/  ULDC UR4, c[0x0][0x988] ;  /* 0x0002620000047ab9 */ /* 0x000fe20000000800 */
[----:B-----5:R-:W-:-:S05]  /*157b0*/  VIADD R9, R9, 0x2a840 ;  /* 0x0002a84009097836 */ /* 0x020fca0000000000 */
[----:B------:R-:W1:Y:S01]  /*157c0*/  @P1 LDC R0, c[0x0][0x450] ;  /* 0x00011400ff001b82 */ /* 0x000e620000000800 */
[----:B------:R-:W-:-:S04]  /*157d0*/  PRMT R9, R178, 0x654, R9 ;  /* 0x00000654b2097816 */ /* 0x000fc80000000009 */
[----:B------:R2:W-:Y:S01]  /*157e0*/  SYNCS.ARRIVE.TRANS64.RED.A1T0 RZ, [R9+URZ], RZ ;  /* 0x000000ff09ff79a7 */ /* 0x0005e2000810043f */
[----:B0-----:R-:W-:-:S05]  /*157f0*/  @P1 IMAD.HI.U32 R4, R3, R4, RZ ;  /* 0x0000000403041227 */ /* 0x001fca00078e00ff */
[----:B-1----:R-:W-:Y:S01]  /*15800*/  @P1 SHF.R.U32.HI R3, RZ, R0, R4 ;  /* 0x00000000ff031219 */ /* 0x002fe20000011604 */
[----:B------:R-:W-:-:S04]  /*15810*/  IMAD R0, R15, -0x60, RZ ;  /* 0xffffffa00f007824 */ /* 0x000fc800078e02ff */
[----:B------:R-:W0:Y:S01]  /*15820*/  SHFL.IDX PT, R4, R3, RZ, 0x1c1f ;  /* 0x001c1fff03047589 */ /* 0x000e2200000e0000 */
[----:B------:R-:W-:-:S03]  /*15830*/  IADD3 R0, -R190, 0x1, R0 ;  /* 0x00000001be007810 */ /* 0x000fc60007ffe100 */
[----:B------:R-:W1:Y:S01]  /*15840*/  SHFL.IDX PT, R3, R3, 0x1, 0x1c1f ;  /* 0x003c1f0003037f89 */ /* 0x000e6200000e0000 */
[----:B------:R-:W-:-:S05]  /*15850*/  IADD3 R0, -R187, R0, R188 ;  /* 0x00000000bb007210 */ /* 0x000fca0007ffe1bc */
[C---:B0-----:R-:W-:Y:S01]  /*15860*/  IMAD.IADD R4, R0.reuse, 0x1, R4 ;  /* 0x0000000100047824 */ /* 0x041fe200078e0204 */
[----:B-1----:R-:W-:Y:S01]  /*15870*/  IADD3 R3, R0, R3, RZ ;  /* 0x0000000300037210 */ /* 0x002fe20007ffe0ff */
[----:B------:R-:W-:-:S03]  /*15880*/  IMAD.U32 R0, RZ, RZ, UR4 ;  /* 0x00000004ff007e24 */ /* 0x000fc6000f8e00ff */
[C---:B------:R-:W-:Y:S02]  /*15890*/  ISETP.GT.AND P2, PT, R4.reuse, RZ, PT ;  /* 0x000000ff0400720c */ /* 0x040fe40003f44270 */
[----:B------:R-:W-:Y:S02]  /*158a0*/  ISETP.GT.AND P3, PT, R4, 0x1, PT ;  /* 0x000000010400780c */ /* 0x000fe40003f64270 */
[----:B------:R-:W-:Y:S02]  /*158b0*/  FSEL R88, R88, -INF , P2 ;  /* 0xff80000058587808 */ /* 0x000fe40001000000 */
[----:B------:R-:W-:Y:S02]  /*158c0*/  ISETP.GT.AND P2, PT, R4, 0x8, PT ;  /* 0x000000080400780c */ /* 0x000fe40003f44270 */
[----:B------:R-:W-:Y:S02]  /*158d0*/  FSEL R89, R89, -INF , P3 ;  /* 0xff80000059597808 */ /* 0x000fe40001800000 */
[----:B------:R-:W-:-:S02]  /*158e0*/  FSEL R92, R92, -INF , P2 ;  /* 0xff8000005c5c7808 */ /* 0x000fc40001000000 */
[C---:B------:R-:W-:Y:S02]  /*158f0*/  ISETP.GT.AND P3, PT, R4.reuse, 0x9, PT ;  /* 0x000000090400780c */ /* 0x040fe40003f64270 */
[----:B------:R-:W-:Y:S02]  /*15900*/  ISETP.GT.AND P2, PT, R4, 0x10, PT ;  /* 0x000000100400780c */ /* 0x000fe40003f44270 */
[----:B------:R-:W-:Y:S02]  /*15910*/  FSEL R93, R93, -INF , P3 ;  /* 0xff8000005d5d7808 */ /* 0x000fe40001800000 */
[----:B------:R-:W-:Y:S02]  /*15920*/  FSEL R96, R96, -INF , P2 ;  /* 0xff80000060607808 */ /* 0x000fe40001000000 */
[C---:B------:R-:W-:Y:S02]  /*15930*/  ISETP.GT.AND P3, PT, R4.reuse, 0x11, PT ;  /* 0x000000110400780c */ /* 0x040fe40003f64270 */
[----:B------:R-:W-:-:S02]  /*15940*/  ISETP.GT.AND P2, PT, R4, 0x18, PT ;  /* 0x000000180400780c */ /* 0x000fc40003f44270 */
[----:B------:R-:W-:Y:S02]  /*15950*/  FSEL R97, R97, -INF , P3 ;  /* 0xff80000061617808 */ /* 0x000fe40001800000 */
[----:B------:R-:W-:Y:S02]  /*15960*/  FSEL R100, R100, -INF , P2 ;  /* 0xff80000064647808 */ /* 0x000fe40001000000 */
[C---:B------:R-:W-:Y:S02]  /*15970*/  ISETP.GT.AND P3, PT, R4.reuse, 0x19, PT ;  /* 0x000000190400780c */ /* 0x040fe40003f64270 */
        /* <DEDUP_REMOVED lines=12> */
[C---:B------:R-:W-:Y:S02]  /*15a40*/  ISETP.GT.AND P2, PT, R4.reuse, 0x38, PT ;  /* 0x000000380400780c */ /* 0x040fe40003f44270 */
[C---:B------:R-:W-:Y:S02]  /*15a50*/  ISETP.GT.AND P4, PT, R4.reuse, 0x40, PT ;  /* 0x000000400400780c */ /* 0x040fe40003f84270 */
[----:B------:R-:W-:-:S02]  /*15a60*/  ISETP.GT.AND P6, PT, R4, 0x41, PT ;  /* 0x000000410400780c */ /* 0x000fc40003fc4270 */
[----:B------:R-:W-:Y:S02]  /*15a70*/  ISETP.GT.AND P5, PT, R4, 0x48, PT ;  /* 0x000000480400780c */ /* 0x000fe40003fa4270 */
[----:B------:R-:W-:Y:S02]  /*15a80*/  FSEL R113, R113, -INF , P3 ;  /* 0xff80000071717808 */ /* 0x000fe40001800000 */
[----:B------:R-:W-:Y:S02]  /*15a90*/  FSEL R116, R116, -INF , P2 ;  /* 0xff80000074747808 */ /* 0x000fe40001000000 */
[----:B------:R-:W-:Y:S02]  /*15aa0*/  FSEL R120, R120, -INF , P4 ;  /* 0xff80000078787808 */ /* 0x000fe40002000000 */
[----:B------:R-:W-:Y:S02]  /*15ab0*/  FSEL R121, R121, -INF , P6 ;  /* 0xff80000079797808 */ /* 0x000fe40003000000 */
[----:B------:R-:W-:-:S02]  /*15ac0*/  FSEL R124, R124, -INF , P5 ;  /* 0xff8000007c7c7808 */ /* 0x000fc40002800000 */
[C---:B------:R-:W-:Y:S02]  /*15ad0*/  ISETP.GT.AND P3, PT, R4.reuse, 0x39, PT ;  /* 0x000000390400780c */ /* 0x040fe40003f64270 */
[C---:B------:R-:W-:Y:S02]  /*15ae0*/  ISETP.GT.AND P2, PT, R4.reuse, 0x49, PT ;  /* 0x000000490400780c */ /* 0x040fe40003f44270 */
[C---:B------:R-:W-:Y:S02]  /*15af0*/  ISETP.GT.AND P4, PT, R4.reuse, 0x50, PT ;  /* 0x000000500400780c */ /* 0x040fe40003f84270 */
[C---:B------:R-:W-:Y:S02]  /*15b00*/  ISETP.GT.AND P6, PT, R4.reuse, 0x58, PT ;  /* 0x000000580400780c */ /* 0x040fe40003fc4270 */
[----:B------:R-:W-:Y:S02]  /*15b10*/  ISETP.GT.AND P5, PT, R4, 0x59, PT ;  /* 0x000000590400780c */ /* 0x000fe40003fa4270 */
[----:B------:R-:W-:-:S02]  /*15b20*/  FSEL R117, R117, -INF , P3 ;  /* 0xff80000075757808 */ /* 0x000fc40001800000 */
[----:B------:R-:W-:Y:S02]  /*15b30*/  FSEL R125, R125, -INF , P2 ;  /* 0xff8000007d7d7808 */ /* 0x000fe40001000000 */
[----:B------:R-:W-:Y:S02]  /*15b40*/  FSEL R128, R128, -INF , P4 ;  /* 0xff80000080807808 */ /* 0x000fe40002000000 */
[----:B------:R-:W-:Y:S02]  /*15b50*/  FSEL R132, R132, -INF , P6 ;  /* 0xff80000084847808 */ /* 0x000fe40003000000 */
[----:B------:R-:W-:Y:S02]  /*15b60*/  FSEL R133, R133, -INF , P5 ;  /* 0xff80000085857808 */ /* 0x000fe40002800000 */
[----:B------:R-:W-:Y:S02]  /*15b70*/  ISETP.GT.AND P3, PT, R4, 0x51, PT ;  /* 0x000000510400780c */ /* 0x000fe40003f64270 */
[----:B------:R-:W-:-:S02]  /*15b80*/  ISETP.GT.AND P5, PT, R3, RZ, PT ;  /* 0x000000ff0300720c */ /* 0x000fc40003fa4270 */
[C---:B------:R-:W-:Y:S02]  /*15b90*/  ISETP.GT.AND P4, PT, R3.reuse, 0x8, PT ;  /* 0x000000080300780c */ /* 0x040fe40003f84270 */
[C---:B------:R-:W-:Y:S02]  /*15ba0*/  ISETP.GT.AND P2, PT, R3.reuse, 0x9, PT ;  /* 0x000000090300780c */ /* 0x040fe40003f44270 */
[----:B------:R-:W-:Y:S02]  /*15bb0*/  ISETP.GT.AND P6, PT, R3, 0x10, PT ;  /* 0x000000100300780c */ /* 0x000fe40003fc4270 */
[----:B------:R-:W-:Y:S02]  /*15bc0*/  FSEL R129, R129, -INF , P3 ;  /* 0xff80000081817808 */ /* 0x000fe40001800000 */
[----:B------:R-:W-:Y:S02]  /*15bd0*/  FSEL R90, R90, -INF , P5 ;  /* 0xff8000005a5a7808 */ /* 0x000fe40002800000 */
[----:B------:R-:W-:-:S02]  /*15be0*/  FSEL R94, R94, -INF , P4 ;  /* 0xff8000005e5e7808 */ /* 0x000fc40002000000 */
[----:B------:R-:W-:Y:S02]  /*15bf0*/  FSEL R95, R95, -INF , P2 ;  /* 0xff8000005f5f7808 */ /* 0x000fe40001000000 */
[----:B------:R-:W-:Y:S02]  /*15c00*/  FSEL R98, R98, -INF , P6 ;  /* 0xff80000062627808 */ /* 0x000fe40003000000 */
[C---:B------:R-:W-:Y:S02]  /*15c10*/  ISETP.GT.AND P3, PT, R3.reuse, 0x1, PT ;  /* 0x000000010300780c */ /* 0x040fe40003f64270 */
[C---:B------:R-:W-:Y:S02]  /*15c20*/  ISETP.GT.AND P5, PT, R3.reuse, 0x11, PT ;  /* 0x000000110300780c */ /* 0x040fe40003fa4270 */
[C---:B------:R-:W-:Y:S02]  /*15c30*/  ISETP.GT.AND P4, PT, R3.reuse, 0x19, PT ;  /* 0x000000190300780c */ /* 0x040fe40003f84270 */
[----:B------:R-:W-:-:S02]  /*15c40*/  ISETP.GT.AND P2, PT, R3, 0x20, PT ;  /* 0x000000200300780c */ /* 0x000fc40003f44270 */
[----:B------:R-:W-:Y:S02]  /*15c50*/  ISETP.GT.AND P6, PT, R3, 0x21, PT ;  /* 0x000000210300780c */ /* 0x000fe40003fc4270 */
[----:B------:R-:W-:Y:S02]  /*15c60*/  FMNMX.FTZ R5, R88, R14, !PT ;  /* 0x0000000e58057209 */ /* 0x000fe40007810000 */
[----:B------:R-:W-:Y:S02]  /*15c70*/  FSEL R91, R91, -INF , P3 ;  /* 0xff8000005b5b7808 */ /* 0x000fe40001800000 */
[----:B------:R-:W-:Y:S02]  /*15c80*/  FSEL R99, R99, -INF , P5 ;  /* 0xff80000063637808 */ /* 0x000fe40002800000 */
[----:B------:R-:W-:Y:S02]  /*15c90*/  FSEL R103, R103, -INF , P4 ;  /* 0xff80000067677808 */ /* 0x000fe40002000000 */
[----:B------:R-:W-:-:S02]  /*15ca0*/  FSEL R106, R106, -INF , P2 ;  /* 0xff8000006a6a7808 */ /* 0x000fc40001000000 */
[----:B------:R-:W-:Y:S02]  /*15cb0*/  FSEL R107, R107, -INF , P6 ;  /* 0xff8000006b6b7808 */ /* 0x000fe40003000000 */
[C---:B------:R-:W-:Y:S02]  /*15cc0*/  ISETP.GT.AND P3, PT, R3.reuse, 0x18, PT ;  /* 0x000000180300780c */ /* 0x040fe40003f64270 */
[C---:B------:R-:W-:Y:S02]  /*15cd0*/  ISETP.GT.AND P5, PT, R3.reuse, 0x28, PT ;  /* 0x000000280300780c */ /* 0x040fe40003fa4270 */
[C---:B------:R-:W-:Y:S02]  /*15ce0*/  ISETP.GT.AND P4, PT, R3.reuse, 0x30, PT ;  /* 0x000000300300780c */ /* 0x040fe40003f84270 */
[C---:B------:R-:W-:Y:S02]  /*15cf0*/  ISETP.GT.AND P2, PT, R3.reuse, 0x31, PT ;  /* 0x000000310300780c */ /* 0x040fe40003f44270 */
[----:B------:R-:W-:-:S02]  /*15d00*/  ISETP.GT.AND P6, PT, R3, 0x38, PT ;  /* 0x000000380300780c */ /* 0x000fc40003fc4270 */
[----:B------:R-:W-:Y:S02]  /*15d10*/  FMNMX.FTZ R5, R89, R5, !PT ;  /* 0x0000000559057209 */ /* 0x000fe40007810000 */
        /* <DEDUP_REMOVED lines=10> */
[----:B------:R-:W-:-:S02]  /*15dc0*/  FMNMX.FTZ R5, R92, R5, !PT ;  /* 0x000000055c057209 */ /* 0x000fc40007810000 */
[----:B------:R-:W-:Y:S02]  /*15dd0*/  FSEL R111, R111, -INF , P3 ;  /* 0xff8000006f6f7808 */ /* 0x000fe40001800000 */
[----:B------:R-:W-:Y:S02]  /*15de0*/  FSEL R119, R119, -INF , P5 ;  /* 0xff80000077777808 */ /* 0x000fe40002800000 */
[----:B------:R-:W-:Y:S02]  /*15df0*/  FSEL R123, R123, -INF , P4 ;  /* 0xff8000007b7b7808 */ /* 0x000fe40002000000 */
[----:B------:R-:W-:Y:S02]  /*15e00*/  FSEL R126, R126, -INF , P2 ;  /* 0xff8000007e7e7808 */ /* 0x000fe40001000000 */
[----:B------:R-:W-:Y:S02]  /*15e10*/  FSEL R127, R127, -INF , P6 ;  /* 0xff8000007f7f7808 */ /* 0x000fe40003000000 */
[----:B------:R-:W-:-:S02]  /*15e20*/  ISETP.GT.AND P3, PT, R3, 0x40, PT ;  /* 0x000000400300780c */ /* 0x000fc40003f64270 */
[C---:B------:R-:W-:Y:S02]  /*15e30*/  ISETP.GT.AND P5, PT, R3.reuse, 0x50, PT ;  /* 0x000000500300780c */ /* 0x040fe40003fa4270 */
[C---:B------:R-:W-:Y:S02]  /*15e40*/  ISETP.GT.AND P4, PT, R3.reuse, 0x51, PT ;  /* 0x000000510300780c */ /* 0x040fe40003f84270 */
[C---:B------:R-:W-:Y:S02]  /*15e50*/  ISETP.GT.AND P2, PT, R3.reuse, 0x58, PT ;  /* 0x000000580300780c */ /* 0x040fe40003f44270 */
[----:B------:R-:W-:Y:S02]  /*15e60*/  ISETP.GT.AND P6, PT, R3, 0x59, PT ;  /* 0x000000590300780c */ /* 0x000fe40003fc4270 */
        /* <DEDUP_REMOVED lines=31> */
[----:B------:R-:W-:-:S02]  /*16060*/  FSEL R122, R122, -INF , P3 ;  /* 0xff8000007a7a7808 */ /* 0x000fc40001800000 */
        /* <DEDUP_REMOVED lines=8> */
[----:B------:R-:W-:Y:S02]  /*160f0*/  FSEL R130, R130, -INF , P5 ;  /* 0xff80000082827808 */ /* 0x000fe40002800000 */
[----:B------:R-:W-:Y:S02]  /*16100*/  FMNMX.FTZ R3, R127, R3, !PT ;  /* 0x000000037f037209 */ /* 0x000fe40007810000 */
[----:B------:R-:W-:Y:S02]  /*16110*/  FMNMX.FTZ R4, R133, R4, !PT ;  /* 0x0000000485047209 */ /* 0x000fe40007810000 */
[----:B------:R-:W-:-:S02]  /*16120*/  FSEL R131, R131, -INF , P4 ;  /* 0xff80000083837808 */ /* 0x000fc40002000000 */
[----:B------:R-:W-:Y:S01]  /*16130*/  FMNMX.FTZ R3, R130, R3, !PT ;  /* 0x0000000382037209 */ /* 0x000fe20007810000 */
[----:B------:R-:W0:Y:S01]  /*16140*/  SHFL.BFLY PT, R5, R4, 0x2, 0x1f ;  /* 0x0c401f0004057f89 */ /* 0x000e2200000e0000 */
[----:B------:R-:W-:Y:S02]  /*16150*/  FSEL R134, R134, -INF , P2 ;  /* 0xff80000086867808 */ /* 0x000fe40001000000 */
[----:B------:R-:W-:Y:S02]  /*16160*/  FMNMX.FTZ R3, R131, R3, !PT ;  /* 0x0000000383037209 */ /* 0x000fe40007810000 */
[----:B------:R-:W-:Y:S02]  /*16170*/  FSEL R135, R135, -INF , P6 ;  /* 0xff80000087877808 */ /* 0x000fe40003000000 */
[----:B------:R-:W-:-:S04]  /*16180*/  FMNMX.FTZ R3, R134, R3, !PT ;  /* 0x0000000386037209 */ /* 0x000fc80007810000 */
[----:B------:R-:W-:-:S05]  /*16190*/  FMNMX.FTZ R3, R135, R3, !PT ;  /* 0x0000000387037209 */ /* 0x000fca0007810000 */
[----:B------:R-:W1:Y:S01]  /*161a0*/  SHFL.BFLY PT, R10, R3, 0x2, 0x1f ;  /* 0x0c401f00030a7f89 */ /* 0x000e6200000e0000 */
[----:B0-----:R-:W-:-:S05]  /*161b0*/  FMNMX.FTZ R4, R4, R5, !PT ;  /* 0x0000000504047209 */ /* 0x001fca0007810000 */
[----:B------:R-:W0:Y:S01]  /*161c0*/  SHFL.BFLY PT, R5, R4, 0x1, 0x1f ;  /* 0x0c201f0004057f89 */ /* 0x000e2200000e0000 */
[----:B-1----:R-:W-:-:S05]  /*161d0*/  FMNMX.FTZ R3, R3, R10, !PT ;  /* 0x0000000a03037209 */ /* 0x002fca0007810000 */
[----:B------:R-:W1:Y:S01]  /*161e0*/  SHFL.BFLY PT, R10, R3, 0x1, 0x1f ;  /* 0x0c201f00030a7f89 */ /* 0x000e6200000e0000 */
[----:B0-----:R-:W-:-:S04]  /*161f0*/  FMNMX.FTZ R4, R4, R5, !PT ;  /* 0x0000000504047209 */ /* 0x001fc80007810000 */
[C---:B------:R-:W-:Y:S01]  /*16200*/  FSETP.NEU.FTZ.AND P3, PT, R4.reuse, -INF , PT ;  /* 0xff8000000400780b */ /* 0x040fe20003f7d000 */
[----:B------:R-:W-:-:S05]  /*16210*/  FMUL.FTZ R5, R4, R0 ;  /* 0x0000000004057220 */ /* 0x000fca0000410000 */
[----:B------:R-:W-:-:S05]  /*16220*/  FSEL R5, R5, RZ, P3 ;  /* 0x000000ff05057208 */ /* 0x000fca0001800000 */
[--C-:B------:R-:W-:Y:S01]  /*16230*/  FFMA.FTZ R156, R88, R0, -R5.reuse ;  /* 0x00000000589c7223 */ /* 0x100fe20000010805 */
[----:B-1----:R-:W-:Y:S01]  /*16240*/  FMNMX.FTZ R3, R3, R10, !PT ;  /* 0x0000000a03037209 */ /* 0x002fe20007810000 */
        /* <DEDUP_REMOVED lines=9> */
[----:B------:R-:W-:Y:S01]  /*162e0*/  FSETP.NEU.FTZ.AND P2, PT, R3, -INF , PT ;  /* 0xff8000000300780b */ /* 0x000fe20003f5d000 */
        /* <DEDUP_REMOVED lines=13> */
[-C--:B------:R-:W-:Y:S01]  /*163c0*/  FFMA.FTZ R105, R133, R0.reuse, -R5 ;  /* 0x0000000085697223 */ /* 0x080fe20000010805 */
[C---:B------:R-:W-:Y:S01]  /*163d0*/  FMUL.FTZ R109, R3.reuse, R0 ;  /* 0x00000000036d7220 */ /* 0x040fe20000410000 */
[----:B------:R-:W-:Y:S01]  /*163e0*/  FSEL R5, R4, RZ, P3 ;  /* 0x000000ff04057208 */ /* 0x000fe20001800000 */
[----:B------:R-:W-:Y:S01]  /*163f0*/  MUFU.EX2 R156, R156 ;  /* 0x0000009c009c7308 */ /* 0x000fe20000000800 */
[----:B------:R-:W-:-:S02]  /*16400*/  FSEL R10, R3, RZ, P2 ;  /* 0x000000ff030a7208 */ /* 0x000fc40001000000 */
[----:B------:R-:W-:Y:S01]  /*16410*/  FSEL R109, R109, RZ, P2 ;  /* 0x000000ff6d6d7208 */ /* 0x000fe20001000000 */
[----:B------:R-:W-:Y:S02]  /*16420*/  FADD.FTZ R5, -R5, R14 ;  /* 0x0000000e05057221 */ /* 0x000fe40000010100 */
[----:B------:R-:W-:Y:S02]  /*16430*/  FADD.FTZ R13, -R10, R13 ;  /* 0x0000000d0a0d7221 */ /* 0x000fe40000010100 */
[-CC-:B------:R-:W-:Y:S01]  /*16440*/  FFMA.FTZ R157, R90, R0.reuse, -R109.reuse ;  /* 0x000000005a9d7223 */ /* 0x180fe2000001086d */
[-C--:B------:R-:W-:Y:S01]  /*16450*/  FMUL.FTZ R5, R5, R0.reuse ;  /* 0x0000000005057220 */ /* 0x080fe20000410000 */
        /* <DEDUP_REMOVED lines=19> */
[----:B------:R1:W3:Y:S01]  /*16590*/  MUFU.EX2 R5, R13 ;  /* 0x0000000d00057308 */ /* 0x0002e20000000800 */
[----:B0-----:R-:W-:Y:S01]  /*165a0*/  FFMA.FTZ R7, R10, R7, R156 ;  /* 0x000000070a077223 */ /* 0x001fe2000001009c */
[-CC-:B------:R-:W-:Y:S01]  /*165b0*/  FFMA.FTZ R102, R123, R0.reuse, -R109.reuse ;  /* 0x000000007b667223 */ /* 0x180fe2000001086d */
[-CC-:B------:R-:W-:Y:S01]  /*165c0*/  FFMA.FTZ R143, R126, R0.reuse, -R109.reuse ;  /* 0x000000007e8f7223 */ /* 0x180fe2000001086d */
[-CC-:B------:R-:W-:Y:S01]  /*165d0*/  FFMA.FTZ R98, R127, R0.reuse, -R109.reuse ;  /* 0x000000007f627223 */ /* 0x180fe2000001086d */
[-CC-:B------:R-:W-:Y:S01]  /*165e0*/  FFMA.FTZ R137, R130, R0.reuse, -R109.reuse ;  /* 0x0000000082897223 */ /* 0x180fe2000001086d */
[-CC-:B------:R-:W-:Y:S01]  /*165f0*/  FFMA.FTZ R139, R134, R0.reuse, -R109.reuse ;  /* 0x00000000868b7223 */ /* 0x180fe2000001086d */
[-CC-:B--2---:R-:W-:Y:S01]  /*16600*/  FFMA.FTZ R9, R135, R0.reuse, -R109.reuse ;  /* 0x0000000087097223 */ /* 0x184fe2000001086d */
[----:B------:R-:W0:Y:S01]  /*16610*/  MUFU.EX2 R89, R89 ;  /* 0x0000005900597308 */ /* 0x000e220000000800 */
[----:B-1----:R-:W-:-:S07]  /*16620*/  FFMA.FTZ R13, R131, R0, -R109 ;  /* 0x00000000830d7223 */ /* 0x002fce000001086d */
[----:B------:R-:W1:Y:S01]  /*16630*/  MUFU.EX2 R108, R108 ;  /* 0x0000006c006c7308 */ /* 0x000e620000000800 */
[----:B---3--:R-:W-:-:S07]  /*16640*/  FFMA.FTZ R6, R5, R6, R157 ;  /* 0x0000000605067223 */ /* 0x008fce000001009d */
        /* <DEDUP_REMOVED lines=92> */
.L_x_2851:
[C---:B------:R-:W-:Y:S01]  /*16c10*/  ISETP.GT.AND P2, PT, R15.reuse, R12, PT ;  /* 0x0000000c0f00720c */ /* 0x040fe20003f44270 */
[----:B------:R-:W-:Y:S01]  /*16c20*/  VIADD R15, R15, 0xffffffff ;  /* 0xffffffff0f0f7836 */ /* 0x000fe20000000000 */
[----:B------:R-:W-:Y:S02]  /*16c30*/  IADD3 R21, R21, 0x2a860, RZ ;  /* 0x0002a86015157810 */ /* 0x000fe40007ffe0ff */
[----:B------:R-:W-:Y:S01]  /*16c40*/  F2FP.F16.F32.PACK_AB R152, R20, R152 ;  /* 0x000000981498723e */ /* 0x000fe200000000ff */
[----:B------:R-:W-:Y:S01]  /*16c50*/  IMAD.MOV.U32 R20, RZ, RZ, R162 ;  /* 0x000000ffff147224 */ /* 0x000fe200078e00a2 */
        /* <DEDUP_REMOVED lines=27> */
[----:B------:R-:W-:Y:S01]  /*16e10*/  MOV R14, R4 ;  /* 0x00000004000e7202 */ /* 0x000fe20000000f00 */
[----:B0-----:R-:W-:Y:S06]  /*16e20*/  @P2 BRA `(.L_x_2852) ;  /* 0xffffffd8008c2947 */ /* 0x001fec000383ffff */
[----:B------:R-:W-:Y:S05]  /*16e30*/  BSYNC B1 ;  /* 0x0000000000017941 */ /* 0x000fea0003800000 */
.L_x_2839:
[----:B------:R-:W-:Y:S05]  /*16e40*/  BSYNC B0 ;  /* 0x0000000000007941 */ /* 0x000fea0003800000 */
.L_x_2838:
[----:B------:R-:W-:Y:S01]  /*16e50*/  ISETP.GE.AND P1, PT, R15, R185, PT ;  /* 0x000000b90f00720c */ /* 0x000fe20003f26270 */
[----:B------:R-:W-:-:S12]  /*16e60*/  BSSY B0, `(.L_x_2853) ;  /* 0x00001f0000007945 */ /* 0x000fd80003800000 */
[----:B------:R-:W-:Y:S05]  /*16e70*/  @!P1 BRA `(.L_x_2854) ;  /* 0x0000001c00b89947 */ /* 0x000fea0003800000 */
[----:B------:R-:W-:Y:S01]  /*16e80*/  MOV R9, R3 ;  /* 0x0000000300097202 */ /* 0x000fe20000000f00 */
[----:B------:R-:W-:Y:S01]  /*16e90*/  IMAD.MOV.U32 R12, RZ, RZ, R4 ;  /* 0x000000ffff0c7224 */ /* 0x000fe200078e0004 */
[----:B------:R-:W-:Y:S01]  /*16ea0*/  MOV R14, R162 ;  /* 0x000000a2000e7202 */ /* 0x000fe20000000f00 */
[----:B------:R-:W-:-:S07]  /*16eb0*/  IMAD.MOV.U32 R11, RZ, RZ, R168 ;  /* 0x000000ffff0b7224 */ /* 0x000fce00078e00a8 */
.L_x_2867:
[----:B------:R-:W-:-:S05]  /*16ec0*/  VIADD R13, R14, 0x1 ;  /* 0x000000010e0d7836 */ /* 0x000fca0000000000 */
[----:B------:R-:W-:-:S04]  /*16ed0*/  ISETP.NE.AND P1, PT, R13, 0x2, PT ;  /* 0x000000020d00780c */ /* 0x000fc80003f25270 */
[----:B------:R-:W-:Y:S02]  /*16ee0*/  SEL R13, R13, RZ, P1 ;  /* 0x000000ff0d0d7207 */ /* 0x000fe40000800000 */
[----:B------:R-:W-:-:S03]  /*16ef0*/  SEL R168, RZ, 0x1, P1 ;  /* 0x00000001ffa87807 */ /* 0x000fc60000800000 */
[----:B------:R-:W-:Y:S01]  /*16f00*/  IMAD.MOV.U32 R162, RZ, RZ, R13 ;  /* 0x000000ffffa27224 */ /* 0x000fe200078e000d */
[----:B------:R-:W-:Y:S01]  /*16f10*/  LOP3.LUT R168, R11, R168, RZ, 0x3c, !PT ;  /* 0x000000a80ba87212 */ /* 0x000fe200078e3cff */
[----:B------:R-:W-:Y:S06]  /*16f20*/  @!P0 BRA `(.L_x_2855) ;  /* 0x0000000000048947 */ /* 0x000fec0003800000 */
[----:B------:R-:W-:Y:S01]  /*16f30*/  BPT.TRAP 0x1 ;  /* 0x000000040000795c */ /* 0x000fe20000300000 */
.L_x_2855:
[----:B------:R-:W-:Y:S02]  /*16f40*/  LEA R3, R162, R2, 0x3 ;  /* 0x00000002a2037211 */ /* 0x000fe400078e18ff */
[----:B------:R-:W-:-:S04]  /*16f50*/  SHF.L.U32 R4, R168, 0x1f, RZ ;  /* 0x0000001fa8047819 */ /* 0x000fc800000006ff */
[----:B------:R0:W1:Y:S01]  /*16f60*/  SYNCS.PHASECHK.TRANS64.TRYWAIT P1, [R3+URZ+0x2a830], R4 ;  /* 0x02a83004030075a7 */ /* 0x000062000802017f */
[----:B------:R-:W-:Y:S05]  /*16f70*/  @!P0 BRA `(.L_x_2856) ;  /* 0x0000000000048947 */ /* 0x000fea0003800000 */
[----:B------:R-:W-:Y:S01]  /*16f80*/  BPT.TRAP 0x1 ;  /* 0x000000040000795c */ /* 0x000fe20000300000 */
.L_x_2856:
[----:B------:R-:W-:Y:S01]  /*16f90*/  IMAD R0, R162, 0x900, R8 ;  /* 0x00000900a2007824 */ /* 0x000fe200078e0208 */
[----:B------:R-:W-:Y:S03]  /*16fa0*/  BSSY B1, `(.L_x_2857) ;  /* 0x0000006000017945 */ /* 0x000fe60003800000 */
[C---:B------:R-:W-:Y:S02]  /*16fb0*/  VIADD R89, R0.reuse, 0x2 ;  /* 0x0000000200597836 */ /* 0x040fe40000000000 */
[----:B------:R-:W-:Y:S01]  /*16fc0*/  VIADD R90, R0, 0x4 ;  /* 0x00000004005a7836 */ /* 0x000fe20000000000 */
[----:B-1----:R-:W-:Y:S06]  /*16fd0*/  @P1 BRA `(.L_x_2858) ;  /* 0x0000000000081947 */ /* 0x002fec0003800000 */
[----:B------:R-:W1:Y:S02]  /*16fe0*/  SYNCS.PHASECHK.TRANS64.TRYWAIT P1, [R3+URZ+0x2a830], R4 ;  /* 0x02a83004030075a7 */ /* 0x000e64000802017f */
[----:B-1----:R-:W-:Y:S05]  /*16ff0*/  @!P1 BRA `(.L_x_2859) ;  /* 0x000000e400ec9947 */ /* 0x002fea0003800000 */
.L_x_2858:
[----:B------:R-:W-:Y:S05]  /*17000*/  BSYNC B1 ;  /* 0x0000000000017941 */ /* 0x000fea0003800000 */
.L_x_2857:
[----:B------:R-:W2:Y:S04]  /*17010*/  LDL.64 R92, [R1+0x28] ;  /* 0x00002800015c7983 */ /* 0x000ea80000100a00 */
[----:B------:R0:W-:Y:S01]  /*17020*/  STL [R1+0x68], R2 ;  /* 0x0000680201007387 */ /* 0x0001e20000100800 */
        /* <DEDUP_REMOVED lines=9> */
[----:B01----:R-:W3:Y:S01]  /*170c0*/  LDL.64 R2, [R1+0x20] ;  /* 0x0000200001027983 */ /* 0x003ee20000100a00 */
        /* <DEDUP_REMOVED lines=23> */
[----:B------:R-:W-:Y:S01]  /*17240*/  MOV R20, R0 ;  /* 0x0000000000147202 */ /* 0x000fe20000000f00 */
[----:B------:R-:W4:Y:S03]  /*17250*/  LDL.64 R4, [R1+0x18] ;  /* 0x0000180001047983 */ /* 0x000f260000100a00 */
[----:B------:R-:W-:Y:S01]  /*17260*/  R2UR UR26, R20 ;  /* 0x00000000141a72ca */ /* 0x000fe200000e0000 */
[----:B------:R-:W-:Y:S01]  /*17270*/  VIADD R88, R0, 0x6 ;  /* 0x0000000600587836 */ /* 0x000fe20000000000 */
[----:B------:R-:W-:Y:S01]  /*17280*/  MOV R20, R89 ;  /* 0x0000005900147202 */ /* 0x000fe20000000f00 */
[----:B------:R-:W-:Y:S01]  /*17290*/  IMAD.MOV.U32 R21, RZ, RZ, 0x40000040 ;  /* 0x40000040ff157424 */ /* 0x000fe200078e00ff */
[----:B------:R-:W4:Y:S02]  /*172a0*/  LDL.64 R218, [R1+0x8] ;  /* 0x0000080001da7983 */ /* 0x000f240000100a00 */
[----:B------:R-:W-:Y:S01]  /*172b0*/  R2UR UR22, R20 ;  /* 0x00000000141672ca */ /* 0x000fe200000e0000 */
[----:B------:R-:W-:Y:S01]  /*172c0*/  IMAD.MOV.U32 R20, RZ, RZ, R90 ;  /* 0x000000ffff147224 */ /* 0x000fe200078e005a */
[----:B------:R-:W4:Y:S01]  /*172d0*/  LDL.64 R214, [R1] ;  /* 0x0000000001d67983 */ /* 0x000f220000100a00 */
[----:B------:R-:W-:Y:S01]  /*172e0*/  R2UR UR14, R88 ;  /* 0x00000000580e72ca */ /* 0x000fe200000e0000 */
[C---:B------:R-:W-:Y:S01]  /*172f0*/  VIADD R88, R0.reuse, 0x302 ;  /* 0x0000030200587836 */ /* 0x040fe20000000000 */
[C---:B------:R-:W-:Y:S01]  /*17300*/  R2UR UR27, R21.reuse ;  /* 0x00000000151b72ca */ /* 0x040fe200000e0000 */
[----:B------:R-:W-:Y:S01]  /*17310*/  VIADD R90, R0, 0x304 ;  /* 0x00000304005a7836 */ /* 0x000fe20000000000 */
[----:B------:R-:W-:Y:S01]  /*17320*/  R2UR UR18, R20 ;  /* 0x00000000141272ca */ /* 0x000fe200000e0000 */
[----:B------:R-:W-:Y:S01]  /*17330*/  VIADD R20, R0, 0x300 ;  /* 0x0000030000147836 */ /* 0x000fe20000000000 */
[----:B------:R-:W-:Y:S01]  /*17340*/  R2UR UR6, R88 ;  /* 0x00000000580672ca */ /* 0x000fe200000e0000 */
[----:B------:R-:W-:Y:S01]  /*17350*/  VIADD R88, R0, 0x600 ;  /* 0x0000060000587836 */ /* 0x000fe20000000000 */
[----:B------:R-:W-:Y:S01]  /*17360*/  R2UR UR23, R21 ;  /* 0x00000000151772ca */ /* 0x000fe200000e0000 */
[----:B------:R-:W-:Y:S01]  /*17370*/  IMAD.MOV.U32 R91, RZ, RZ, 0x40000040 ;  /* 0x40000040ff5b7424 */ /* 0x000fe200078e00ff */
[----:B------:R-:W-:-:S02]  /*17380*/  R2UR UR10, R20 ;  /* 0x00000000140a72ca */ /* 0x000fc400000e0000 */
[----:B------:R-:W-:Y:S02]  /*17390*/  IADD3 R20, R0, 0x306, RZ ;  /* 0x0000030600147810 */ /* 0x000fe40007ffe0ff */
[C---:B------:R-:W-:Y:S02]  /*173a0*/  R2UR UR19, R21.reuse ;  /* 0x00000000151372ca */ /* 0x040fe400000e0000 */
[----:B------:R-:W-:Y:S01]  /*173b0*/  R2UR UR54, R20 ;  /* 0x00000000143672ca */ /* 0x000fe200000e0000 */
[----:B------:R-:W-:Y:S01]  /*173c0*/  VIADD R20, R0, 0x604 ;  /* 0x0000060400147836 */ /* 0x000fe20000000000 */
[C---:B------:R-:W-:Y:S02]  /*173d0*/  R2UR UR11, R21.reuse ;  /* 0x00000000150b72ca */ /* 0x040fe400000e0000 */
[----:B------:R-:W-:Y:S02]  /*173e0*/  R2UR UR55, R21 ;  /* 0x00000000153772ca */ /* 0x000fe400000e0000 */
[----:B------:R-:W-:-:S02]  /*173f0*/  R2UR UR42, R20 ;  /* 0x00000000142a72ca */ /* 0x000fc400000e0000 */
[----:B------:R-:W-:Y:S02]  /*17400*/  R2UR UR43, R21 ;  /* 0x00000000152b72ca */ /* 0x000fe400000e0000 */
[----:B------:R-:W4:Y:S01]  /*17410*/  LDL.64 R20, [R1+0x10] ;  /* 0x0000100001147983 */ /* 0x000f220000100a00 */
[----:B------:R-:W-:Y:S02]  /*17420*/  R2UR UR58, R90 ;  /* 0x000000005a3a72ca */ /* 0x000fe400000e0000 */
[----:B------:R-:W-:Y:S01]  /*17430*/  R2UR UR50, R88 ;  /* 0x00000000583272ca */ /* 0x000fe200000e0000 */
[C---:B------:R-:W-:Y:S01]  /*17440*/  VIADD R88, R0.reuse, 0x606 ;  /* 0x0000060600587836 */ /* 0x040fe20000000000 */
[----:B------:R-:W-:Y:S02]  /*17450*/  MOV R89, 0x40000040 ;  /* 0x4000004000597802 */ /* 0x000fe40000000f00 */
[----:B------:R-:W-:Y:S02]  /*17460*/  IADD3 R90, R0, 0x602, RZ ;  /* 0x00000602005a7810 */ /* 0x000fe40007ffe0ff */
[----:B------:R-:W-:-:S02]  /*17470*/  R2UR UR15, R89 ;  /* 0x00000000590f72ca */ /* 0x000fc400000e0000 */
[----:B------:R-:W-:Y:S02]  /*17480*/  R2UR UR7, R89 ;  /* 0x00000000590772ca */ /* 0x000fe400000e0000 */
[----:B------:R-:W-:Y:S02]  /*17490*/  R2UR UR59, R91 ;  /* 0x000000005b3b72ca */ /* 0x000fe400000e0000 */
[----:B------:R-:W-:Y:S02]  /*174a0*/  R2UR UR51, R89 ;  /* 0x00000000593372ca */ /* 0x000fe400000e0000 */
[----:B------:R-:W-:Y:S02]  /*174b0*/  R2UR UR46, R90 ;  /* 0x000000005a2e72ca */ /* 0x000fe400000e0000 */
[----:B------:R-:W-:Y:S02]  /*174c0*/  R2UR UR47, R91 ;  /* 0x000000005b2f72ca */ /* 0x000fe400000e0000 */
[----:B------:R-:W-:-:S02]  /*174d0*/  R2UR UR38, R88 ;  /* 0x00000000582672ca */ /* 0x000fc400000e0000 */
[----:B------:R-:W-:Y:S02]  /*174e0*/  R2UR UR39, R89 ;  /* 0x00000000592772ca */ /* 0x000fe400000e0000 */
[----:B--2---:R-:W-:Y:S02]  /*174f0*/  R2UR UR24, R92 ;  /* 0x000000005c1872ca */ /* 0x004fe400000e0000 */
[----:B------:R-:W-:Y:S02]  /*17500*/  R2UR UR25, R93 ;  /* 0x000000005d1972ca */ /* 0x000fe400000e0000 */
[----:B------:R-:W-:-:S11]  /*17510*/  WARPGROUP.ARRIVE ;  /* 0x00000000000079c5 */ /* 0x000fd60000000000 */
[----:B------:R-:W-:Y:S01]  /*17520*/  HGMMA.64x96x16.F32 R88, gdesc[UR24], RZ, !UPT, gsb0 ;  /* 0x01600000185879f0 */ /* 0x000fe2000c0008ff */
[----:B---3--:R-:W-:Y:S02]  /*17530*/  R2UR UR20, R2 ;  /* 0x00000000021472ca */ /* 0x008fe400000e0000 */
[----:B------:R-:W-:Y:S01]  /*17540*/  R2UR UR21, R3 ;  /* 0x00000000031572ca */ /* 0x000fe200000e0000 */
[----:B------:R0:W5:Y:S01]  /*17550*/  LDL.LU R2, [R1+0x68] ;  /* 0x0000680001027983 */ /* 0x0001620000300800 */
[----:B------:R-:W-:Y:S02]  /*17560*/  WARPGROUP.DEPBAR.LE gsb0, 0x0 ;  /* 0x00008000000079c5 */ /* 0x000fe40000010000 */
[----:B------:R-:W-:-:S09]  /*17570*/  WARPGROUP.ARRIVE ;  /* 0x00000000000079c5 */ /* 0x000fd20000000000 */
[----:B------:R-:W-:Y:S01]  /*17580*/  HGMMA.64x96x16.F32 R88, gdesc[UR20], R88, gsb0 ;  /* 0x01600000145879f0 */ /* 0x000fe20008000858 */
[----:B----4-:R-:W-:Y:S02]  /*17590*/  R2UR UR16, R4 ;  /* 0x00000000041072ca */ /* 0x010fe400000e0000 */
[----:B------:R-:W-:Y:S02]  /*175a0*/  R2UR UR17, R5 ;  /* 0x00000000051172ca */ /* 0x000fe400000e0000 */
        /* <DEDUP_REMOVED lines=69> */
[----:B0-----:R-:W-:Y:S05]  /*17a00*/  @!P0 BRA `(.L_x_2860) ;  /* 0x0000000000048947 */ /* 0x001fea0003800000 */
[----:B------:R-:W-:Y:S01]  /*17a10*/  BPT.TRAP 0x1 ;  /* 0x000000040000795c */ /* 0x000fe20000300000 */
.L_x_2860:
[----:B------:R-:W-:Y:S02]  /*17a20*/  SHF.L.U32 R0, R11, 0x1f, RZ ;  /* 0x0000001f0b007819 */ /* 0x000fe400000006ff */
[----:B-----5:R-:W-:-:S04]  /*17a30*/  LEA R20, R14, R2, 0x3 ;  /* 0x000000020e147211 */ /* 0x020fc800078e18ff */
[----:B------:R0:W1:Y:S01]  /*17a40*/  SYNCS.PHASECHK.TRANS64.TRYWAIT P1, [R20+URZ+0x2a850], R0 ;  /* 0x02a85000140075a7 */ /* 0x000062000802017f */
[----:B------:R-:W-:Y:S05]  /*17a50*/  @!P0 BRA `(.L_x_2861) ;  /* 0x0000000000048947 */ /* 0x000fea0003800000 */
[----:B------:R-:W-:Y:S01]  /*17a60*/  BPT.TRAP 0x1 ;  /* 0x000000040000795c */ /* 0x000fe20000300000 */
.L_x_2861:
[----:B------:R-:W-:Y:S04]  /*17a70*/  BSSY B1, `(.L_x_2862) ;  /* 0x0000004000017945 */ /* 0x000fe80003800000 */
[----:B-1----:R-:W-:Y:S05]  /*17a80*/  @P1 BRA `(.L_x_2863) ;  /* 0x0000000000081947 */ /* 0x002fea0003800000 */
[----:B------:R-:W1:Y:S02]  /*17a90*/  SYNCS.PHASECHK.TRANS64.TRYWAIT P1, [R20+URZ+0x2a850], R0 ;  /* 0x02a85000140075a7 */ /* 0x000e64000802017f */
[----:B-1----:R-:W-:Y:S05]  /*17aa0*/  @!P1 BRA `(.L_x_2864) ;  /* 0x000000dc00549947 */ /* 0x002fea0003800000 */
.L_x_2863:
[----:B------:R-:W-:Y:S05]  /*17ab0*/  BSYNC B1 ;  /* 0x0000000000017941 */ /* 0x000fea0003800000 */
.L_x_2862:
        /* <DEDUP_REMOVED lines=48> */
.L_x_2865:
[----:B------:R-:W-:Y:S01]  /*17dc0*/  FMNMX.FTZ R0, R88, R12, !PT ;  /* 0x0000000c58007209 */ /* 0x000fe20007810000 */
[----:B------:R-:W-:Y:S01]  /*17dd0*/  ULDC UR4, c[0x0][0x988] ;  /* 0x0002620000047ab9 */ /* 0x000fe20000000800 */
[----:B------:R-:W-:Y:S02]  /*17de0*/  IMAD R13, R13, 0x8, R2 ;  /* 0x000000080d0d7824 */ /* 0x000fe400078e0202 */
[----:B------:R-:W-:Y:S02]  /*17df0*/  FMNMX.FTZ R3, R89, R0, !PT ;  /* 0x0000000059037209 */ /* 0x000fe40007810000 */
[----:B------:R-:W-:-:S04]  /*17e00*/  FMNMX.FTZ R0, R90, R9, !PT ;  /* 0x000000095a007209 */ /* 0x000fc80007810000 */
        /* <DEDUP_REMOVED lines=53> */
[----:B------:R-:W-:Y:S01]  /*18160*/  FADD.FTZ R5, -R4, R12 ;  /* 0x0000000c04057221 */ /* 0x000fe20000010100 */
[----:B------:R-:W-:-:S04]  /*18170*/  IMAD.U32 R0, RZ, RZ, UR4 ;  /* 0x00000004ff007e24 */ /* 0x000fc8000f8e00ff */
[-C--:B------:R-:W-:Y:S01]  /*18180*/  FMUL.FTZ R10, R5, R0.reuse ;  /* 0x00000000050a7220 */ /* 0x080fe20000410000 */
[----:B------:R-:W-:Y:S01]  /*18190*/  FADD.FTZ R5, -R3, R9 ;  /* 0x0000000903057221 */ /* 0x000fe20000010100 */
[----:B------:R-:W-:-:S03]  /*181a0*/  FMUL.FTZ R9, R4, R0 ;  /* 0x0000000004097220 */ /* 0x000fc60000410000 */
[-C--:B------:R-:W-:Y:S01]  /*181b0*/  FMUL.FTZ R5, R5, R0.reuse ;  /* 0x0000000005057220 */ /* 0x080fe20000410000 */
[-CC-:B------:R-:W-:Y:S01]  /*181c0*/  FFMA.FTZ R152, R96, R0.reuse, -R9.reuse ;  /* 0x0000000060987223 */ /* 0x180fe20000010809 */
[-CC-:B------:R-:W-:Y:S01]  /*181d0*/  FFMA.FTZ R96, R97, R0.reuse, -R9.reuse ;  /* 0x0000000061607223 */ /* 0x180fe20000010809 */
[-C--:B------:R-:W-:Y:S01]  /*181e0*/  FMUL.FTZ R97, R3, R0.reuse ;  /* 0x0000000003617220 */ /* 0x080fe20000410000 */
[-CC-:B------:R-:W-:Y:S01]  /*181f0*/  FFMA.FTZ R156, R88, R0.reuse, -R9.reuse ;  /* 0x00000000589c7223 */ /* 0x180fe20000010809 */
[-CC-:B------:R-:W-:Y:S01]  /*18200*/  FFMA.FTZ R139, R89, R0.reuse, -R9.reuse ;  /* 0x00000000598b7223 */ /* 0x180fe20000010809 */
[-C--:B------:R-:W-:Y:S01]  /*18210*/  FFMA.FTZ R154, R100, R0.reuse, -R9 ;  /* 0x00000000649a7223 */ /* 0x080fe20000010809 */
[-CC-:B------:R-:W-:Y:S01]  /*18220*/  FFMA.FTZ R157, R90, R0.reuse, -R97.reuse ;  /* 0x000000005a9d7223 */ /* 0x180fe20000010861 */
[-C--:B------:R-:W-:Y:S01]  /*18230*/  FFMA.FTZ R100, R91, R0.reuse, -R97 ;  /* 0x000000005b647223 */ /* 0x080fe20000010861 */
[----:B------:R-:W-:Y:S01]  /*18240*/  MUFU.EX2 R10, R10 ;  /* 0x0000000a000a7308 */ /* 0x000fe20000000800 */
[-C--:B------:R-:W-:Y:S01]  /*18250*/  FFMA.FTZ R158, R92, R0.reuse, -R9 ;  /* 0x000000005c9e7223 */ /* 0x080fe20000010809 */
[-C--:B------:R-:W-:Y:S01]  /*18260*/  FFMA.FTZ R159, R94, R0.reuse, -R97 ;  /* 0x000000005e9f7223 */ /* 0x080fe20000010861 */
[-C--:B------:R-:W-:Y:S01]  /*18270*/  FFMA.FTZ R137, R93, R0.reuse, -R9 ;  /* 0x000000005d897223 */ /* 0x080fe20000010809 */
[-CC-:B------:R-:W-:Y:S01]  /*18280*/  FFMA.FTZ R95, R95, R0.reuse, -R97.reuse ;  /* 0x000000005f5f7223 */ /* 0x180fe20000010861 */
[-CC-:B------:R-:W-:Y:S01]  /*18290*/  FFMA.FTZ R153, R98, R0.reuse, -R97.reuse ;  /* 0x0000000062997223 */ /* 0x180fe20000010861 */
[----:B------:R-:W-:Y:S01]  /*182a0*/  IADD3 R98, R13, 0x2a840, RZ ;  /* 0x0002a8400d627810 */ /* 0x000fe20007ffe0ff */
[-CC-:B------:R-:W-:Y:S01]  /*182b0*/  FFMA.FTZ R94, R99, R0.reuse, -R97.reuse ;  /* 0x00000000635e7223 */ /* 0x180fe20000010861 */
[----:B------:R-:W0:Y:S01]  /*182c0*/  MUFU.EX2 R156, R156 ;  /* 0x0000009c009c7308 */ /* 0x000e220000000800 */
[-C--:B------:R-:W-:Y:S01]  /*182d0*/  FFMA.FTZ R149, R106, R0.reuse, -R97 ;  /* 0x000000006a957223 */ /* 0x080fe20000010861 */
[----:B------:R-:W-:Y:S01]  /*182e0*/  PRMT R98, R178, 0x654, R98 ;  /* 0x00000654b2627816 */ /* 0x000fe20000000062 */
[-CC-:B------:R-:W-:Y:S01]  /*182f0*/  FFMA.FTZ R93, R101, R0.reuse, -R9.reuse ;  /* 0x00000000655d7223 */ /* 0x180fe20000010809 */
[-CC-:B------:R-:W-:Y:S01]  /*18300*/  FFMA.FTZ R148, R104, R0.reuse, -R9.reuse ;  /* 0x0000000068947223 */ /* 0x180fe20000010809 */
[-C--:B------:R-:W-:Y:S01]  /*18310*/  FFMA.FTZ R92, R105, R0.reuse, -R9 ;  /* 0x00000000695c7223 */ /* 0x080fe20000010809 */
[-CC-:B------:R-:W-:Y:S01]  /*18320*/  FFMA.FTZ R155, R102, R0.reuse, -R97.reuse ;  /* 0x00000000669b7223 */ /* 0x180fe20000010861 */
[-CC-:B------:R-:W-:Y:S01]  /*18330*/  FFMA.FTZ R91, R103, R0.reuse, -R97.reuse ;  /* 0x00000000675b7223 */ /* 0x180fe20000010861 */
[----:B------:R-:W-:Y:S01]  /*18340*/  MUFU.EX2 R5, R5 ;  /* 0x0000000500057308 */ /* 0x000fe20000000800 */
[----:B------:R1:W-:Y:S01]  /*18350*/  SYNCS.ARRIVE.TRANS64.RED.A1T0 RZ, [R98+URZ], RZ ;  /* 0x000000ff62ff79a7 */ /* 0x0003e2000810043f */
        /* <DEDUP_REMOVED lines=17> */
[-C--:B-1----:R-:W-:Y:S01]  /*18470*/  FFMA.FTZ R98, R135, R0.reuse, -R97 ;  /* 0x0000000087627223 */ /* 0x082fe20000010861 */
[-CC-:B------:R-:W-:Y:S01]  /*18480*/  FFMA.FTZ R150, R108, R0.reuse, -R9.reuse ;  /* 0x000000006c967223 */ /* 0x180fe20000010809 */
[-CC-:B------:R-:W-:Y:S01]  /*18490*/  FFMA.FTZ R89, R109, R0.reuse, -R9.reuse ;  /* 0x000000006d597223 */ /* 0x180fe20000010809 */
[-CC-:B------:R-:W-:Y:S01]  /*184a0*/  FFMA.FTZ R144, R112, R0.reuse, -R9.reuse ;  /* 0x0000000070907223 */ /* 0x180fe20000010809 */
[----:B------:R-:W-:Y:S01]  /*184b0*/  FFMA.FTZ R88, R113, R0, -R9 ;  /* 0x0000000071587223 */ /* 0x000fe20000010809 */
[----:B------:R-:W1:Y:S01]  /*184c0*/  MUFU.EX2 R100, R100 ;  /* 0x0000006400647308 */ /* 0x000e620000000800 */
[----:B--2---:R-:W-:Y:S01]  /*184d0*/  FFMA.FTZ R7, R5, R6, R157 ;  /* 0x0000000605077223 */ /* 0x004fe2000001009d */
[-CC-:B------:R-:W-:Y:S01]  /*184e0*/  FFMA.FTZ R146, R116, R0.reuse, -R9.reuse ;  /* 0x0000000074927223 */ /* 0x180fe20000010809 */
[-CC-:B------:R-:W-:Y:S01]  /*184f0*/  FFMA.FTZ R21, R117, R0.reuse, -R9.reuse ;  /* 0x0000000075157223 */ /* 0x180fe20000010809 */
[-CC-:B------:R-:W-:Y:S01]  /*18500*/  FFMA.FTZ R140, R120, R0.reuse, -R9.reuse ;  /* 0x00000000788c7223 */ /* 0x180fe20000010809 */
[-CC-:B------:R-:W-:Y:S01]  /*18510*/  FFMA.FTZ R14, R121, R0.reuse, -R9.reuse ;  /* 0x00000000790e7223 */ /* 0x180fe20000010809 */
[-CC-:B------:R-:W-:Y:S01]  /*18520*/  FFMA.FTZ R142, R124, R0.reuse, -R9.reuse ;  /* 0x000000007c8e7223 */ /* 0x180fe20000010809 */
[-CC-:B------:R-:W-:Y:S01]  /*18530*/  FFMA.FTZ R12, R125, R0.reuse, -R9.reuse ;  /* 0x000000007d0c7223 */ /* 0x180fe20000010809 */
[----:B------:R-:W2:Y:S01]  /*18540*/  MUFU.EX2 R158, R158 ;  /* 0x0000009e009e7308 */ /* 0x000ea20000000800 */
[----:B0-----:R-:W-:Y:S01]  /*18550*/  FADD.FTZ R97, R139, R106 ;  /* 0x0000006a8b617221 */ /* 0x001fe20000010000 */
[-CC-:B------:R-:W-:Y:S01]  /*18560*/  FFMA.FTZ R136, R128, R0.reuse, -R9.reuse ;  /* 0x0000000080887223 */ /* 0x180fe20000010809 */
[-CC-:B------:R-:W-:Y:S01]  /*18570*/  FFMA.FTZ R11, R129, R0.reuse, -R9.reuse ;  /* 0x00000000810b7223 */ /* 0x180fe20000010809 */
[-CC-:B------:R-:W-:Y:S01]  /*18580*/  FFMA.FTZ R138, R132, R0.reuse, -R9.reuse ;  /* 0x00000000848a7223 */ /* 0x180fe20000010809 */
[----:B------:R-:W-:-:S03]  /*18590*/  FFMA.FTZ R9, R133, R0, -R9 ;  /* 0x0000000085097223 */ /* 0x000fc60000010809 */
        /* <DEDUP_REMOVED lines=90> */
.L_x_2866:
[----:B------:R-:W-:Y:S01]  /*18b40*/  ISETP.GT.AND P1, PT, R15, R185, PT ;  /* 0x000000b90f00720c */ /* 0x000fe20003f24270 */
[----:B------:R-:W-:Y:S01]  /*18b50*/  VIADD R107, R20, 0x2a860 ;  /* 0x0002a860146b7836 */ /* 0x000fe20000000000 */
[----:B------:R-:W-:Y:S01]  /*18b60*/  F2FP.F16.F32.PACK_AB R156, R139, R156 ;  /* 0x0000009c8b9c723e */ /* 0x000fe200000000ff */
[----:B------:R-:W-:Y:S01]  /*18b70*/  VIADD R15, R15, 0xffffffff ;  /* 0xffffffff0f0f7836 */ /* 0x000fe20000000000 */
        /* <DEDUP_REMOVED lines=27> */
[----:B------:R-:W-:Y:S02]  /*18d30*/  MOV R9, R3 ;  /* 0x0000000300097202 */ /* 0x000fe40000000f00 */
[----:B------:R-:W-:Y:S01]  /*18d40*/  MOV R14, R162 ;  /* 0x000000a2000e7202 */ /* 0x000fe20000000f00 */
[----:B0-----:R-:W-:Y:S06]  /*18d50*/  @P1 BRA `(.L_x_2867) ;  /* 0xffffffe000581947 */ /* 0x001fec000383ffff */
.L_x_2854:
[----:B------:R-:W-:Y:S05]  /*18d60*/  BSYNC B0 ;  /* 0x0000000000007941 */ /* 0x000fea0003800000 */
.L_x_2853:
        /* <DEDUP_REMOVED lines=67> */
.L_x_2868:
[----:B------:R-:W-:Y:S01]  /*191a0*/  IMAD R5, R162, 0x8, R2 ;  /* 0x00000008a2057824 */ /* 0x000fe200078e0202 */
[----:B------:R-:W-:-:S04]  /*191b0*/  SHF.L.U32 R8, R168, 0x1f, RZ ;  /* 0x0000001fa8087819 */ /* 0x000fc800000006ff */
[----:B------:R0:W1:Y:S01]  /*191c0*/  SYNCS.PHASECHK.TRANS64.TRYWAIT P1, [R5+URZ+0x2a850], R8 ;  /* 0x02a85008050075a7 */ /* 0x000062000802017f */
[----:B------:R-:W-:Y:S05]  /*191d0*/  @!P0 BRA `(.L_x_2869) ;  /* 0x0000000000048947 */ /* 0x000fea0003800000 */
[----:B------:R-:W-:Y:S01]  /*191e0*/  BPT.TRAP 0x1 ;  /* 0x000000040000795c */ /* 0x000fe20000300000 */
.L_x_2869:
        /* <DEDUP_REMOVED lines=9> */
.L_x_2871:
[----:B------:R-:W-:Y:S05]  /*19280*/  BSYNC B0 ;  /* 0x0000000000007941 */ /* 0x000fea0003800000 */
.L_x_2870:
[----:B------:R-:W-:Y:S01]  /*19290*/  IMAD.MOV.U32 R9, RZ, RZ, 0x40000040 ;  /* 0x40000040ff097424 */ /* 0x000fe200078e00ff */
[----:B01----:R-:W-:Y:S01]  /*192a0*/  MOV R8, R2 ;  /* 0x0000000200087202 */ /* 0x003fe20000000f00 */
        /* <DEDUP_REMOVED lines=66> */
.L_x_2873:
        /* <DEDUP_REMOVED lines=73> */
[----:B--2---:R-:W-:-:S07]  /*19b60*/  SEL R162, R162, RZ, P1 ;  /* 0x000000ffa2a27207 */ /* 0x004fce0000800000 */
.L_x_2774:
[----:B------:R-:W2:Y:S08]  /*19b70*/  S2UR UR4, SR_CgaCtaId ;  /* 0x00000000000479c3 */ /* 0x000eb00000008800 */
[----:B------:R-:W-:Y:S01]  /*19b80*/  BAR.SYNC.DEFER_BLOCKING 0x5, 0x180 ;  /* 0x0146000000007b1d */ /* 0x000fe20000010000 */
[----:B------:R-:W-:-:S05]  /*19b90*/  MOV R3, 0x400 ;  /* 0x0000040000037802 */ /* 0x000fca0000000f00 */
[----:B------:R-:W-:Y:S01]  /*19ba0*/  BSSY B0, `(.L_x_2874) ;  /* 0x00002e7000007945 */ /* 0x000fe20003800000 */
[----:B--2---:R-:W-:-:S05]  /*19bb0*/  IMAD.U32 R178, RZ, RZ, UR4 ;  /* 0x00000004ffb27e24 */ /* 0x004fca000f8e00ff */
[----:B------:R-:W-:-:S05]  /*19bc0*/  LEA R2, R178, R3, 0x18 ;  /* 0x00000003b2027211 */ /* 0x000fca00078ec0ff */
[----:B------:R2:W3:Y:S01]  /*19bd0*/  LDS.128 R4, [R2+0x2a8d0] ;  /* 0x02a8d00002047984 */ /* 0x0004e20000000c00 */
[----:B------:R-:W-:Y:S06]  /*19be0*/  BAR.ARV 0x4, 0x180 ;  /* 0x0106000000007b1d */ /* 0x000fec0000002000 */
[----:B------:R-:W-:Y:S05]  /*19bf0*/  @P0 BRA `(.L_x_2875) ;  /* 0x0000002000840947 */ /* 0x000fea0003800000 */
[----:B------:R-:W4:Y:S01]  /*19c00*/  LDL R0, [R1+0x58] ;  /* 0x0000580001007983 */ /* 0x000f220000100800 */
[----:B------:R-:W-:Y:S01]  /*19c10*/  F2FP.F16.F32.PACK_AB R34, R69, R68 ;  /* 0x000000444522723e */ /* 0x000fe200000000ff */
[----:B------:R-:W-:Y:S01]  /*19c20*/  ULDC.64 UR6, c[0x0][0xc00] ;  /* 0x0003000000067ab9 */ /* 0x000fe20000000a00 */
[----:B------:R-:W-:Y:S01]  /*19c30*/  F2FP.F16.F32.PACK_AB R36, R97, R96 ;  /* 0x000000606124723e */ /* 0x000fe200000000ff */
[----:B------:R-:W0:Y:S01]  /*19c40*/  S2R R3, SR_SWINHI ;  /* 0x0000000000037919 */ /* 0x000e220000002f00 */
[----:B------:R-:W-:Y:S01]  /*19c50*/  ULDC.64 UR8, c[0x0][0x208] ;  /* 0x0000820000087ab9 */ /* 0x000fe20000000a00 */
[----:B------:R-:W-:Y:S01]  /*19c60*/  ULDC.64 UR4, c[0x0][0xc08] ;  /* 0x0003020000047ab9 */ /* 0x000fe20000000a00 */
[----:B------:R-:W-:Y:S02]  /*19c70*/  MOV R72, R2 ;  /* 0x0000000200487202 */ /* 0x000fe40000000f00 */
[----:B0-----:R-:W-:Y:S01]  /*19c80*/  MOV R73, R3 ;  /* 0x0000000300497202 */ /* 0x001fe20000000f00 */
[----:B------:R-:W-:Y:S02]  /*19c90*/  BAR.SYNC.DEFER_BLOCKING 0x1, 0x100 ;  /* 0x0044000000007b1d */ /* 0x000fe40000010000 */
[----:B----4-:R-:W-:-:S03]  /*19ca0*/  IMAD.WIDE R12, R0, 0x2, R72 ;  /* 0x00000002000c7825 */ /* 0x010fc600078e0248 */
[C---:B------:R-:W-:Y:S02]  /*19cb0*/  LOP3.LUT R3, R12.reuse, 0x380, RZ, 0xc0, !PT ;  /* 0x000003800c037812 */ /* 0x040fe400078ec0ff */
[C---:B------:R-:W-:Y:S02]  /*19cc0*/  IADD3 R15, P6, R12.reuse, 0x20, RZ ;  /* 0x000000200c0f7810 */ /* 0x040fe40007fde0ff */
[----:B------:R-:W-:Y:S02]  /*19cd0*/  SHF.R.U64 R3, R3, 0x3, RZ ;  /* 0x0000000303037819 */ /* 0x000fe400000012ff */
[C---:B---3--:R-:W-:Y:S01]  /*19ce0*/  IADD3 R4, P5, R12.reuse, 0x40, RZ ;  /* 0x000000400c047810 */ /* 0x048fe20007fbe0ff */
[----:B------:R-:W-:Y:S01]  /*19cf0*/  IMAD.X R9, RZ, RZ, R13, P6 ;  /* 0x000000ffff097224 */ /* 0x000fe200030e060d */
[C---:B------:R-:W-:Y:S02]  /*19d00*/  IADD3 R35, P4, R12.reuse, 0x60, RZ ;  /* 0x000000600c237810 */ /* 0x040fe40007f9e0ff */
[----:B------:R-:W-:-:S02]  /*19d10*/  IADD3 R37, P3, R12, 0x4000, RZ ;  /* 0x000040000c257810 */ /* 0x000fc40007f7e0ff */
[C---:B------:R-:W-:Y:S01]  /*19d20*/  IADD3 R39, P2, R12.reuse, 0x4020, RZ ;  /* 0x000040200c277810 */ /* 0x040fe20007f5e0ff */
[--C-:B------:R-:W-:Y:S01]  /*19d30*/  IMAD.X R25, RZ, RZ, R13.reuse, P4 ;  /* 0x000000ffff197224 */ /* 0x100fe200020e060d */
[C---:B------:R-:W-:Y:S01]  /*19d40*/  IADD3 R30, P1, R12.reuse, 0x4040, RZ ;  /* 0x000040400c1e7810 */ /* 0x040fe20007f3e0ff */
[--C-:B------:R-:W-:Y:S01]  /*19d50*/  IMAD.X R27, RZ, RZ, R13.reuse, P3 ;  /* 0x000000ffff1b7224 */ /* 0x100fe200018e060d */
[----:B------:R-:W-:Y:S02]  /*19d60*/  IADD3 R107, P0, R12, 0x4060, RZ ;  /* 0x000040600c6b7810 */ /* 0x000fe40007f1e0ff */
[----:B------:R-:W-:Y:S01]  /*19d70*/  LOP3.LUT R12, R3, R12, RZ, 0x3c, !PT ;  /* 0x0000000c030c7212 */ /* 0x000fe200078e3cff */
[--C-:B------:R-:W-:Y:S01]  /*19d80*/  IMAD.X R31, RZ, RZ, R13.reuse, P1 ;  /* 0x000000ffff1f7224 */ /* 0x100fe200008e060d */
[----:B------:R-:W-:Y:S01]  /*19d90*/  LOP3.LUT R0, R15, 0x380, RZ, 0xc0, !PT ;  /* 0x000003800f007812 */ /* 0x000fe200078ec0ff */
[----:B------:R-:W-:Y:S01]  /*19da0*/  IMAD.X R33, RZ, RZ, R13, P0 ;  /* 0x000000ffff217224 */ /* 0x000fe200000e060d */
        /* <DEDUP_REMOVED lines=8> */
[----:B------:R-:W-:Y:S02]  /*19e30*/  LOP3.LUT R0, R39, 0x380, RZ, 0xc0, !PT ;  /* 0x0000038027007812 */ /* 0x000fe400078ec0ff */
[----:B------:R-:W-:Y:S02]  /*19e40*/  SHF.R.U64 R26, R26, 0x3, RZ ;  /* 0x000000031a1a7819 */ /* 0x000fe400000012ff */
[----:B------:R-:W-:Y:S02]  /*19e50*/  LOP3.LUT R3, R30, 0x380, RZ, 0xc0, !PT ;  /* 0x000003801e037812 */ /* 0x000fe400078ec0ff */
[-C--:B------:R-:W-:Y:S02]  /*19e60*/  IADD3.X R11, RZ, R13.reuse, RZ, P5, !PT ;  /* 0x0000000dff0b7210 */ /* 0x080fe40002ffe4ff */
[----:B------:R-:W-:-:S02]  /*19e70*/  IADD3.X R29, RZ, R13, RZ, P2, !PT ;  /* 0x0000000dff1d7210 */ /* 0x000fc400017fe4ff */
[----:B------:R-:W-:Y:S02]  /*19e80*/  LOP3.LUT R24, R14, R35, RZ, 0x3c, !PT ;  /* 0x000000230e187212 */ /* 0x000fe400078e3cff */
[----:B------:R-:W-:Y:S02]  /*19e90*/  MOV R4, R12 ;  /* 0x0000000c00047202 */ /* 0x000fe40000000f00 */
[----:B------:R-:W-:Y:S02]  /*19ea0*/  LOP3.LUT R32, R107, 0x380, RZ, 0xc0, !PT ;  /* 0x000003806b207812 */ /* 0x000fe400078ec0ff */
[----:B------:R-:W-:Y:S02]  /*19eb0*/  F2FP.F16.F32.PACK_AB R12, R89, R88 ;  /* 0x00000058590c723e */ /* 0x000fe400000000ff */
[----:B------:R-:W-:Y:S02]  /*19ec0*/  F2FP.F16.F32.PACK_AB R13, R99, R98 ;  /* 0x00000062630d723e */ /* 0x000fe400000000ff */
[----:B------:R-:W-:-:S02]  /*19ed0*/  F2FP.F16.F32.PACK_AB R14, R91, R90 ;  /* 0x0000005a5b0e723e */ /* 0x000fc400000000ff */
[----:B------:R-:W-:Y:S02]  /*19ee0*/  F2FP.F16.F32.PACK_AB R15, R101, R100 ;  /* 0x00000064650f723e */ /* 0x000fe400000000ff */
[----:B------:R-:W-:Y:S02]  /*19ef0*/  SHF.R.U64 R0, R0, 0x3, RZ ;  /* 0x0000000300007819 */ /* 0x000fe400000012ff */
[----:B------:R-:W-:Y:S01]  /*19f00*/  LOP3.LUT R26, R26, R37, RZ, 0x3c, !PT ;  /* 0x000000251a1a7212 */ /* 0x000fe200078e3cff */
[----:B------:R0:W-:Y:S01]  /*19f10*/  STSM.16.M88.4 [R4], R12 ;  /* 0x0000000c04007844 */ /* 0x0001e20000000200 */
[----:B------:R-:W-:Y:S02]  /*19f20*/  SHF.R.U64 R3, R3, 0x3, RZ ;  /* 0x0000000303037819 */ /* 0x000fe400000012ff */
[----:B------:R-:W-:Y:S02]  /*19f30*/  SHF.R.U64 R32, R32, 0x3, RZ ;  /* 0x0000000320207819 */ /* 0x000fe400000012ff */
[----:B------:R-:W-:-:S02]  /*19f40*/  MOV R37, R8 ;  /* 0x0000000800257202 */ /* 0x000fc40000000f00 */
[----:B------:R-:W-:Y:S02]  /*19f50*/  MOV R38, R10 ;  /* 0x0000000a00267202 */ /* 0x000fe40000000f00 */
[----:B-1----:R-:W-:Y:S02]  /*19f60*/  LOP3.LUT R28, R0, R39, RZ, 0x3c, !PT ;  /* 0x00000027001c7212 */ /* 0x002fe400078e3cff */
[----:B------:R-:W-:Y:S02]  /*19f70*/  F2FP.F16.F32.PACK_AB R8, R93, R92 ;  /* 0x0000005c5d08723e */ /* 0x000fe400000000ff */
[----:B------:R-:W-:Y:S02]  /*19f80*/  F2FP.F16.F32.PACK_AB R9, R103, R102 ;  /* 0x000000666709723e */ /* 0x000fe400000000ff */
[----:B------:R-:W-:Y:S02]  /*19f90*/  F2FP.F16.F32.PACK_AB R10, R95, R94 ;  /* 0x0000005e5f0a723e */ /* 0x000fe400000000ff */
[----:B------:R-:W-:-:S02]  /*19fa0*/  F2FP.F16.F32.PACK_AB R11, R105, R104 ;  /* 0x00000068690b723e */ /* 0x000fc400000000ff */
[----:B------:R-:W-:Y:S02]  /*19fb0*/  LOP3.LUT R30, R3, R30, RZ, 0x3c, !PT ;  /* 0x0000001e031e7212 */ /* 0x000fe400078e3cff */
[----:B------:R-:W-:Y:S01]  /*19fc0*/  MOV R39, R24 ;  /* 0x0000001800277202 */ /* 0x000fe20000000f00 */
[----:B------:R-:W-:Y:S01]  /*19fd0*/  STSM.16.M88.4 [R37], R8 ;  /* 0x0000000825007844 */ /* 0x000fe20000000200 */
[----:B------:R-:W-:Y:S02]  /*19fe0*/  MOV R0, R26 ;  /* 0x0000001a00007202 */ /* 0x000fe40000000f00 */
[----:B0-----:R-:W-:Y:S02]  /*19ff0*/  F2FP.F16.F32.PACK_AB R12, R41, R40 ;  /* 0x00000028290c723e */ /* 0x001fe400000000ff */
[----:B------:R-:W-:Y:S02]  /*1a000*/  F2FP.F16.F32.PACK_AB R13, R43, R42 ;  /* 0x0000002a2b0d723e */ /* 0x000fe400000000ff */
[----:B------:R-:W-:-:S02]  /*1a010*/  F2FP.F16.F32.PACK_AB R14, R45, R44 ;  /* 0x0000002c2d0e723e */ /* 0x000fc400000000ff */
[----:B------:R-:W-:Y:S02]  /*1a020*/  F2FP.F16.F32.PACK_AB R15, R47, R46 ;  /* 0x0000002e2f0f723e */ /* 0x000fe400000000ff */
[----:B------:R-:W-:Y:S02]  /*1a030*/  LOP3.LUT R32, R32, R107, RZ, 0x3c, !PT ;  /* 0x0000006b20207212 */ /* 0x000fe400078e3cff */
[----:B------:R-:W-:Y:S01]  /*1a040*/  F2FP.F16.F32.PACK_AB R24, R49, R48 ;  /* 0x000000303118723e */ /* 0x000fe200000000ff */
[----:B------:R-:W-:Y:S01]  /*1a050*/  STSM.16.M88.4 [R38], R12 ;  /* 0x0000000c26007844 */ /* 0x000fe20000000200 */
[----:B------:R-:W-:Y:S02]  /*1a060*/  F2FP.F16.F32.PACK_AB R25, R51, R50 ;  /* 0x000000323319723e */ /* 0x000fe400000000ff */
[----:B------:R-:W-:Y:S02]  /*1a070*/  F2FP.F16.F32.PACK_AB R26, R53, R52 ;  /* 0x00000034351a723e */ /* 0x000fe400000000ff */
[----:B------:R-:W-:-:S02]  /*1a080*/  F2FP.F16.F32.PACK_AB R27, R55, R54 ;  /* 0x00000036371b723e */ /* 0x000fc400000000ff */
[----:B------:R-:W-:Y:S02]  /*1a090*/  MOV R3, R28 ;  /* 0x0000001c00037202 */ /* 0x000fe40000000f00 */
[----:B------:R-:W-:Y:S01]  /*1a0a0*/  MOV R106, R30 ;  /* 0x0000001e006a7202 */ /* 0x000fe20000000f00 */
[----:B------:R0:W-:Y:S01]  /*1a0b0*/  STSM.16.M88.4 [R39], R24 ;  /* 0x0000001827007844 */ /* 0x0001e20000000200 */
[----:B------:R-:W-:Y:S02]  /*1a0c0*/  F2FP.F16.F32.PACK_AB R28, R57, R56 ;  /* 0x00000038391c723e */ /* 0x000fe400000000ff */
[----:B------:R-:W-:Y:S02]  /*1a0d0*/  F2FP.F16.F32.PACK_AB R29, R59, R58 ;  /* 0x0000003a3b1d723e */ /* 0x000fe400000000ff */
[----:B------:R-:W-:Y:S02]  /*1a0e0*/  F2FP.F16.F32.PACK_AB R30, R61, R60 ;  /* 0x0000003c3d1e723e */ /* 0x000fe400000000ff */
[----:B------:R-:W-:-:S02]  /*1a0f0*/  F2FP.F16.F32.PACK_AB R31, R63, R62 ;  /* 0x0000003e3f1f723e */ /* 0x000fc400000000ff */
[----:B------:R-:W-:Y:S02]  /*1a100*/  MOV R4, R32 ;  /* 0x0000002000047202 */ /* 0x000fe40000000f00 */
[----:B------:R-:W-:Y:S01]  /*1a110*/  F2FP.F16.F32.PACK_AB R32, R65, R64 ;  /* 0x000000404120723e */ /* 0x000fe200000000ff */
[----:B------:R1:W-:Y:S01]  /*1a120*/  STSM.16.M88.4 [R0], R28 ;  /* 0x0000001c00007844 */ /* 0x0003e20000000200 */
[----:B------:R-:W-:Y:S02]  /*1a130*/  F2FP.F16.F32.PACK_AB R33, R67, R66 ;  /* 0x000000424321723e */ /* 0x000fe400000000ff */
[----:B------:R-:W-:Y:S01]  /*1a140*/  F2FP.F16.F32.PACK_AB R35, R71, R70 ;  /* 0x000000464723723e */ /* 0x000fe200000000ff */
[----:B0-----:R-:W0:Y:S01]  /*1a150*/  LDC.64 R26, c[0x0][0xba8] ;  /* 0x0002ea00ff1a7b82 */ /* 0x001e220000000a00 */
[----:B------:R-:W-:Y:S02]  /*1a160*/  F2FP.F16.F32.PACK_AB R37, R75, R74 ;  /* 0x0000004a4b25723e */ /* 0x000fe400000000ff */
[----:B------:R-:W-:Y:S01]  /*1a170*/  F2FP.F16.F32.PACK_AB R38, R77, R76 ;  /* 0x0000004c4d26723e */ /* 0x000fe200000000ff */
[----:B------:R-:W-:Y:S01]  /*1a180*/  STSM.16.M88.4 [R3], R32 ;  /* 0x0000002003007844 */ /* 0x000fe20000000200 */
[----:B------:R-:W-:-:S02]  /*1a190*/  F2FP.F16.F32.PACK_AB R39, R79, R78 ;  /* 0x0000004e4f27723e */ /* 0x000fc400000000ff */
[----:B------:R-:W-:Y:S02]  /*1a1a0*/  F2FP.F16.F32.PACK_AB R8, R81, R80 ;  /* 0x000000505108723e */ /* 0x000fe400000000ff */
[----:B------:R-:W-:Y:S01]  /*1a1b0*/  F2FP.F16.F32.PACK_AB R9, R83, R82 ;  /* 0x000000525309723e */ /* 0x000fe200000000ff */
[----:B------:R-:W-:Y:S01]  /*1a1c0*/  STSM.16.M88.4 [R106], R36 ;  /* 0x000000246a007844 */ /* 0x000fe20000000200 */
[----:B------:R-:W-:Y:S02]  /*1a1d0*/  F2FP.F16.F32.PACK_AB R10, R85, R84 ;  /* 0x00000054550a723e */ /* 0x000fe400000000ff */
[----:B------:R-:W-:Y:S02]  /*1a1e0*/  F2FP.F16.F32.PACK_AB R11, R87, R86 ;  /* 0x00000056570b723e */ /* 0x000fe400000000ff */
[----:B------:R-:W-:Y:S02]  /*1a1f0*/  ISETP.NE.U32.AND P0, PT, RZ, UR6, PT ;  /* 0x00000006ff007c0c */ /* 0x000fe4000bf05070 */
[----:B------:R-:W-:Y:S01]  /*1a200*/  IADD3 R12, P1, R196, UR6, RZ ;  /* 0x00000006c40c7c10 */ /* 0x000fe2000ff3e0ff */
[----:B------:R3:W-:Y:S01]  /*1a210*/  STSM.16.M88.4 [R4], R8 ;  /* 0x0000000804007844 */ /* 0x0007e20000000200 */
[----:B------:R-:W-:Y:S01]  /*1a220*/  BAR.SYNC.DEFER_BLOCKING 0x1, 0x100 ;  /* 0x0044000000007b1d */ /* 0x000fe20000010000 */
[----:B------:R-:W-:-:S02]  /*1a230*/  ISETP.NE.AND.EX P0, PT, RZ, UR7, PT, P0 ;  /* 0x00000007ff007c0c */ /* 0x000fc4000bf05300 */
[----:B-1----:R-:W-:Y:S02]  /*1a240*/  MOV R0, RZ ;  /* 0x000000ff00007202 */ /* 0x002fe40000000f00 */
[----:B------:R-:W-:Y:S01]  /*1a250*/  IADD3.X R13, R197, UR7, RZ, P1, !PT ;  /* 0x00000007c50d7c10 */ /* 0x000fe20008ffe4ff */
[----:B------:R-:W-:Y:S02]  /*1a260*/  IMAD.MOV.U32 R28, RZ, RZ, 0x9b8 ;  /* 0x000009b8ff1c7424 */ /* 0x000fe400078e00ff */
[----:B---3--:R-:W1:Y:S06]  /*1a270*/  LDC R4, c[0x0][0xbe8] ;  /* 0x0002fa00ff047b82 */ /* 0x008e6c0000000800 */
[----:B------:R-:W3:Y:S01]  /*1a280*/  @P0 LDG.E R0, desc[UR8][R12.64] ;  /* 0x000000080c000981 */ /* 0x000ee2000c1e1900 */
[----:B------:R-:W-:-:S04]  /*1a290*/  ISETP.NE.U32.AND P1, PT, RZ, UR4, PT ;  /* 0x00000004ff007c0c */ /* 0x000fc8000bf25070 */
[----:B------:R-:W-:-:S13]  /*1a2a0*/  ISETP.NE.AND.EX P1, PT, RZ, UR5, PT, P1 ;  /* 0x00000005ff007c0c */ /* 0x000fda000bf25310 */
[----:B------:R-:W-:Y:S01]  /*1a2b0*/  @P1 IADD3 R196, P2, R196, UR4, RZ ;  /* 0x00000004c4c41c10 */ /* 0x000fe2000ff5e0ff */
[----:B------:R-:W-:Y:S02]  /*1a2c0*/  ULDC UR4, c[0x0][0xa88] ;  /* 0x0002a20000047ab9 */ /* 0x000fe40000000800 */
[----:B------:R-:W-:Y:S01]  /*1a2d0*/  IMAD.U32 R3, RZ, RZ, UR4 ;  /* 0x00000004ff037e24 */ /* 0x000fe2000f8e00ff */
[----:B------:R-:W-:Y:S01]  /*1a2e0*/  @P1 IADD3.X R197, R197, UR5, RZ, P2, !PT ;  /* 0x00000005c5c51c10 */ /* 0x000fe200097fe4ff */
[----:B------:R-:W-:Y:S01]  /*1a2f0*/  ULDC UR4, c[0x0][0xad4] ;  /* 0x0002b50000047ab9 */ /* 0x000fe20000000800 */
[----:B------:R-:W-:Y:S02]  /*1a300*/  ISETP.NE.AND P2, PT, R194, RZ, PT ;  /* 0x000000ffc200720c */ /* 0x000fe40003f45270 */
[----:B-1----:R-:W-:Y:S01]  /*1a310*/  ISETP.NE.AND P4, PT, R4, 0x1, PT ;  /* 0x000000010400780c */ /* 0x002fe20003f85270 */
[----:B------:R1:W5:Y:S01]  /*1a320*/  @P1 LDG.E R3, desc[UR8][R196.64] ;  /* 0x00000008c4031981 */ /* 0x000362000c1e1900 */
[----:B------:R-:W-:-:S02]  /*1a330*/  SEL R194, R194, UR4, P2 ;  /* 0x00000004c2c27c07 */ /* 0x000fc40009000000 */
[----:B------:R-:W-:Y:S02]  /*1a340*/  ISETP.NE.U32.AND P2, PT, RZ, UR6, PT ;  /* 0x00000006ff007c0c */ /* 0x000fe4000bf45070 */
[----:B------:R-:W-:Y:S02]  /*1a350*/  ISETP.GT.AND P3, PT, R194, 0x1, PT ;  /* 0x00000001c200780c */ /* 0x000fe40003f64270 */
[----:B------:R-:W-:Y:S02]  /*1a360*/  ISETP.NE.AND.EX P2, PT, RZ, UR7, PT, P2 ;  /* 0x00000007ff007c0c */ /* 0x000fe4000bf45320 */
[----:B------:R-:W-:Y:S02]  /*1a370*/  SEL R28, R28, 0x978, P3 ;  /* 0x000009781c1c7807 */ /* 0x000fe40001800000 */
[----:B------:R-:W-:Y:S01]  /*1a380*/  SEL R195, R195, RZ, !P2 ;  /* 0x000000ffc3c37207 */ /* 0x000fe20005000000 */
[----:B------:R-:W4:Y:S01]  /*1a390*/  @P4 LDC R30, c[0x0][0xbec] ;  /* 0x0002fb00ff1e4b82 */ /* 0x000f220000000800 */
[----:B------:R-:W-:-:S02]  /*1a3a0*/  SEL R29, R220, RZ, !P2 ;  /* 0x000000ffdc1d7207 */ /* 0x000fc40005000000 */
[----:B------:R-:W-:-:S05]  /*1a3b0*/  SEL R31, R200, RZ, P3 ;  /* 0x000000ffc81f7207 */ /* 0x000fca0001800000 */
[----:B------:R-:W2:Y:S08]  /*1a3c0*/  LDC.64 R10, c[0x0][R28+0x220] ;  /* 0x000088001c0a7b82 */ /* 0x000eb00000000a00 */
[----:B------:R-:W1:Y:S08]  /*1a3d0*/  LDC.64 R14, c[0x0][R28+0x218] ;  /* 0x000086001c0e7b82 */ /* 0x000e700000000a00 */
[----:B------:R-:W4:Y:S08]  /*1a3e0*/  LDC.64 R24, c[0x0][R28+0x228] ;  /* 0x00008a001c187b82 */ /* 0x000f300000000a00 */
[----:B------:R3:W3:Y:S08]  /*1a3f0*/  LDC.64 R8, c[0x0][R28+0x210] ;  /* 0x000084001c087b82 */ /* 0x0006f00000000a00 */
[----:B------:R-:W3:Y:S08]  /*1a400*/  @P4 LDC R37, c[0x0][0xbf0] ;  /* 0x0002fc00ff254b82 */ /* 0x000ef00000000800 */
[----:B0-----:R-:W0:Y:S01]  /*1a410*/  @!P3 LDC R26, c[0x0][0xb50] ;  /* 0x0002d400ff1abb82 */ /* 0x001e220000000800 */
[----:B--2---:R-:W-:-:S07]  /*1a420*/  IMAD R11, R11, R195, RZ ;  /* 0x000000c30b0b7224 */ /* 0x004fce00078e02ff */
[----:B------:R-:W2:Y:S01]  /*1a430*/  @!P3 LDC R27, c[0x0][0xb54] ;  /* 0x0002d500ff1bbb82 */ /* 0x000ea20000000800 */
[C---:B------:R-:W-:Y:S01]  /*1a440*/  IMAD R35, R10.reuse, R29, R11 ;  /* 0x0000001d0a237224 */ /* 0x040fe200078e020b */
[----:B------:R-:W-:Y:S01]  /*1a450*/  IADD3 R29, R191, R186, RZ ;  /* 0x000000babf1d7210 */ /* 0x000fe20007ffe0ff */
[----:B------:R-:W-:-:S04]  /*1a460*/  IMAD.WIDE.U32 R10, R10, R195, RZ ;  /* 0x000000c30a0a7225 */ /* 0x000fc800078e00ff */
[-C--:B-1----:R-:W-:Y:S02]  /*1a470*/  IMAD R33, R15, R165.reuse, RZ ;  /* 0x000000a50f217224 */ /* 0x082fe400078e02ff */
[----:B------:R-:W-:-:S04]  /*1a480*/  IMAD.WIDE.U32 R14, R14, R165, RZ ;  /* 0x000000a50e0e7225 */ /* 0x000fc800078e00ff */
[----:B------:R-:W-:Y:S01]  /*1a490*/  IMAD.IADD R35, R11, 0x1, R35 ;  /* 0x000000010b237824 */ /* 0x000fe200078e0223 */
[----:B------:R-:W-:Y:S01]  /*1a4a0*/  MOV R11, R29 ;  /* 0x0000001d000b7202 */ /* 0x000fe20000000f00 */
[----:B------:R-:W-:Y:S02]  /*1a4b0*/  IMAD.IADD R15, R15, 0x1, R33 ;  /* 0x000000010f0f7824 */ /* 0x000fe400078e0221 */
[-C--:B----4-:R-:W-:Y:S02]  /*1a4c0*/  IMAD R33, R25, R31.reuse, RZ ;  /* 0x0000001f19217224 */ /* 0x090fe400078e02ff */
[----:B------:R-:W-:-:S04]  /*1a4d0*/  IMAD.WIDE.U32 R24, R24, R31, RZ ;  /* 0x0000001f18187225 */ /* 0x000fc800078e00ff */
[----:B------:R-:W-:Y:S01]  /*1a4e0*/  IMAD.IADD R33, R25, 0x1, R33 ;  /* 0x0000000119217824 */ /* 0x000fe200078e0221 */
[--C-:B---3--:R-:W-:Y:S01]  /*1a4f0*/  IADD3 R14, P2, P5, R10, R14, R0.reuse ;  /* 0x0000000e0a0e7210 */ /* 0x108fe20007d5e000 */
[----:B------:R-:W-:Y:S01]  /*1a500*/  @P4 IMAD.HI.U32 R10, R29, R30, RZ ;  /* 0x0000001e1d0a4227 */ /* 0x000fe200078e00ff */
[----:B------:R-:W-:-:S04]  /*1a510*/  SHF.R.S32.HI R106, RZ, 0x1f, R0 ;  /* 0x0000001fff6a7819 */ /* 0x000fc80000011400 */
[----:B------:R-:W-:Y:S02]  /*1a520*/  @P4 SHF.R.U32.HI R11, RZ, R37, R10 ;  /* 0x00000025ff0b4219 */ /* 0x000fe4000001160a */
        /* <DEDUP_REMOVED lines=15> */
[----:B------:R-:W-:Y:S02]  /*1a620*/  ULDC.64 UR4, c[0x0][0x208] ;  /* 0x0000820000047ab9 */ /* 0x000fe40000000a00 */
[----:B------:R-:W2:Y:S04]  /*1a630*/  LDG.E R8, desc[UR4][R12.64] ;  /* 0x000000040c087981 */ /* 0x000ea8000c1e1900 */
[----:B-----5:R-:W2:Y:S02]  /*1a640*/  LDG.E R3, desc[UR4][R12.64+0x4] ;  /* 0x000004040c037981 */ /* 0x020ea4000c1e1900 */
[----:B--2---:R-:W-:-:S07]  /*1a650*/  IMAD.IADD R3, R3, 0x1, -R8 ;  /* 0x0000000103037824 */ /* 0x004fce00078e0a08 */
.L_x_2876:
[----:B------:R-:W2:Y:S01]  /*1a660*/  LDL R12, [R1+0x54] ;  /* 0x00005400010c7983 */ /* 0x000ea20000100800 */
[----:B-----5:R-:W-:Y:S01]  /*1a670*/  IMAD R3, R3, R4, RZ ;  /* 0x0000000403037224 */ /* 0x020fe200078e02ff */
[----:B------:R-:W-:Y:S01]  /*1a680*/  LOP3.LUT P0, RZ, R225, 0x3, RZ, 0xc0, !PT ;  /* 0x00000003e1ff7812 */ /* 0x000fe2000780c0ff */
[----:B------:R-:W-:Y:S01]  /*1a690*/  ULDC.64 UR4, c[0x0][0x208] ;  /* 0x0000820000047ab9 */ /* 0x000fe20000000a00 */
[----:B------:R-:W-:Y:S04]  /*1a6a0*/  SHFL.IDX PT, R8, R26, RZ, 0x1c1f ;  /* 0x001c1fff1a087589 */ /* 0x000fe800000e0000 */
[----:B------:R-:W0:Y:S04]  /*1a6b0*/  SHFL.IDX PT, R9, R27, RZ, 0x1c1f ;  /* 0x001c1fff1b097589 */ /* 0x000e2800000e0000 */
[----:B------:R-:W-:Y:S04]  /*1a6c0*/  SHFL.IDX PT, R10, R26, 0x1, 0x1c1f ;  /* 0x003c1f001a0a7f89 */ /* 0x000fe800000e0000 */
[----:B------:R-:W1:Y:S01]  /*1a6d0*/  SHFL.IDX PT, R11, R27, 0x1, 0x1c1f ;  /* 0x003c1f001b0b7f89 */ /* 0x000e6200000e0000 */
[----:B--2---:R-:W-:-:S05]  /*1a6e0*/  IMAD.IADD R12, R12, 0x1, R186 ;  /* 0x000000010c0c7824 */ /* 0x004fca00078e02ba */
[C---:B------:R-:W-:Y:S02]  /*1a6f0*/  IADD3 R24, R12.reuse, 0x8, RZ ;  /* 0x000000080c187810 */ /* 0x040fe40007ffe0ff */
[-C--:B------:R-:W-:Y:S02]  /*1a700*/  ISETP.GE.OR P1, PT, R12, R3.reuse, P0 ;  /* 0x000000030c00720c */ /* 0x080fe40000726670 */
[----:B------:R-:W-:-:S11]  /*1a710*/  ISETP.GE.OR P0, PT, R24, R3, P0 ;  /* 0x000000031800720c */ /* 0x000fd60000706670 */
[----:B0-----:R0:W-:Y:S04]  /*1a720*/  @!P1 ST.E desc[UR4][R8.64], R20 ;  /* 0x0000001408009985 */ /* 0x0011e8000c101904 */
[----:B-1----:R0:W-:Y:S01]  /*1a730*/  @!P0 ST.E desc[UR4][R10.64], R21 ;  /* 0x000000150a008985 */ /* 0x0021e2000c101904 */
[----:B------:R-:W-:Y:S05]  /*1a740*/  @P3 BRA `(.L_x_2877) ;  /* 0x00000008009c3947 */ /* 0x000fea0003800000 */
[----:B0-----:R-:W-:Y:S01]  /*1a750*/  IMAD R9, R221, 0x40, R189 ;  /* 0x00000040dd097824 */ /* 0x001fe200078e02bd */
[----:B------:R-:W-:Y:S01]  /*1a760*/  ULDC.64 UR4, c[0x0][0x208] ;  /* 0x0000820000047ab9 */ /* 0x000fe20000000a00 */
[----:B------:R-:W0:Y:S02]  /*1a770*/  @P4 LDC R51, c[0x0][0xbec] ;  /* 0x0002fb00ff334b82 */ /* 0x000e240000000800 */
[----:B------:R-:W-:-:S03]  /*1a780*/  IMAD.WIDE R72, R9, 0x2, R72 ;  /* 0x0000000209487825 */ /* 0x000fc600078e0248 */
[----:B------:R-:W-:-:S03]  /*1a790*/  IADD3 R13, P6, R72, 0x1000, RZ ;  /* 0x00001000480d7810 */ /* 0x000fc60007fde0ff */
[----:B------:R-:W1:Y:S01]  /*1a7a0*/  @P4 LDC R53, c[0x0][0xbf0] ;  /* 0x0002fc00ff354b82 */ /* 0x000e620000000800 */
[C---:B------:R-:W-:Y:S02]  /*1a7b0*/  IADD3 R25, P5, R72.reuse, 0x2000, RZ ;  /* 0x0000200048197810 */ /* 0x040fe40007fbe0ff */
[----:B------:R-:W-:Y:S02]  /*1a7c0*/  LOP3.LUT R12, R13, 0x380, RZ, 0xc0, !PT ;  /* 0x000003800d0c7812 */ /* 0x000fe400078ec0ff */
[----:B------:R-:W-:Y:S02]  /*1a7d0*/  IADD3 R29, P3, R72, 0x3000, RZ ;  /* 0x00003000481d7810 */ /* 0x000fe40007f7e0ff */
[----:B------:R-:W-:Y:S02]  /*1a7e0*/  SHF.R.U64 R12, R12, 0x3, RZ ;  /* 0x000000030c0c7819 */ /* 0x000fe400000012ff */
[----:B------:R-:W-:Y:S02]  /*1a7f0*/  IADD3 R33, P2, R72, 0x4000, RZ ;  /* 0x0000400048217810 */ /* 0x000fe40007f5e0ff */
[----:B------:R-:W-:Y:S01]  /*1a800*/  LOP3.LUT R12, R12, R13, RZ, 0x3c, !PT ;  /* 0x0000000d0c0c7212 */ /* 0x000fe200078e3cff */
[----:B------:R-:W-:Y:S01]  /*1a810*/  IMAD.X R13, RZ, RZ, R73, P6 ;  /* 0x000000ffff0d7224 */ /* 0x000fe200030e0649 */
[----:B------:R-:W-:-:S02]  /*1a820*/  IADD3 R37, P1, R72, 0x5000, RZ ;  /* 0x0000500048257810 */ /* 0x000fc40007f3e0ff */
[C---:B------:R-:W-:Y:S02]  /*1a830*/  IADD3 R41, P0, R72.reuse, 0x6000, RZ ;  /* 0x0000600048297810 */ /* 0x040fe40007f1e0ff */
[----:B------:R-:W-:Y:S01]  /*1a840*/  IADD3 R9, P6, R72, 0x7000, RZ ;  /* 0x0000700048097810 */ /* 0x000fe20007fde0ff */
[----:B------:R-:W5:Y:S01]  /*1a850*/  LD.E.128 R12, desc[UR4][R12.64] ;  /* 0x000000040c0c7980 */ /* 0x000f62000c101d00 */
[----:B------:R-:W-:Y:S02]  /*1a860*/  LOP3.LUT R24, R25, 0x380, RZ, 0xc0, !PT ;  /* 0x0000038019187812 */ /* 0x000fe400078ec0ff */
[----:B------:R-:W-:Y:S01]  /*1a870*/  LOP3.LUT R28, R29, 0x380, RZ, 0xc0, !PT ;  /* 0x000003801d1c7812 */ /* 0x000fe200078ec0ff */
[----:B------:R-:W-:Y:S01]  /*1a880*/  IMAD.X R45, RZ, RZ, R73, P6 ;  /* 0x000000ffff2d7224 */ /* 0x000fe200030e0649 */
[----:B------:R-:W-:Y:S02]  /*1a890*/  LOP3.LUT R32, R33, 0x380, RZ, 0xc0, !PT ;  /* 0x0000038021207812 */ /* 0x000fe400078ec0ff */
        /* <DEDUP_REMOVED lines=12> */
[----:B------:R-:W-:Y:S01]  /*1a960*/  LOP3.LUT R28, R28, R29, RZ, 0x3c, !PT ;  /* 0x0000001d1c1c7212 */ /* 0x000fe200078e3cff */
[--C-:B------:R-:W-:Y:S01]  /*1a970*/  IMAD.X R29, RZ, RZ, R73.reuse, P3 ;  /* 0x000000ffff1d7224 */ /* 0x100fe200018e0649 */
[----:B------:R-:W-:Y:S01]  /*1a980*/  LOP3.LUT R32, R32, R33, RZ, 0x3c, !PT ;  /* 0x0000002120207212 */ /* 0x000fe200078e3cff */
[----:B------:R-:W-:Y:S01]  /*1a990*/  IMAD.X R33, RZ, RZ, R73, P2 ;  /* 0x000000ffff217224 */ /* 0x000fe200010e0649 */
[----:B------:R-:W-:-:S02]  /*1a9a0*/  LOP3.LUT R36, R36, R37, RZ, 0x3c, !PT ;  /* 0x0000002524247212 */ /* 0x000fc400078e3cff */
[----:B------:R-:W-:Y:S01]  /*1a9b0*/  LOP3.LUT R40, R40, R41, RZ, 0x3c, !PT ;  /* 0x0000002928287212 */ /* 0x000fe200078e3cff */
[----:B------:R-:W-:Y:S01]  /*1a9c0*/  IMAD.X R41, RZ, RZ, R73, P0 ;  /* 0x000000ffff297224 */ /* 0x000fe200000e0649 */
[-C--:B------:R-:W-:Y:S01]  /*1a9d0*/  IADD3.X R25, RZ, R73.reuse, RZ, P5, !PT ;  /* 0x00000049ff197210 */ /* 0x080fe20002ffe4ff */
[----:B------:R-:W5:Y:S01]  /*1a9e0*/  LD.E.128 R28, desc[UR4][R28.64] ;  /* 0x000000041c1c7980 */ /* 0x000f62000c101d00 */
[----:B------:R-:W-:Y:S02]  /*1a9f0*/  IADD3.X R37, RZ, R73, RZ, P1, !PT ;  /* 0x00000049ff257210 */ /* 0x000fe40000ffe4ff */
[----:B------:R-:W-:Y:S01]  /*1aa00*/  LOP3.LUT R44, R8, R9, RZ, 0x3c, !PT ;  /* 0x00000009082c7212 */ /* 0x000fe200078e3cff */
[----:B------:R-:W5:Y:S01]  /*1aa10*/  LD.E.128 R32, desc[UR4][R32.64] ;  /* 0x0000000420207980 */ /* 0x000f62000c101d00 */
[----:B------:R-:W-:-:S03]  /*1aa20*/  LOP3.LUT R72, R11, R72, RZ, 0x3c, !PT ;  /* 0x000000480b487212 */ /* 0x000fc600078e3cff */
[----:B------:R-:W5:Y:S04]  /*1aa30*/  LD.E.128 R24, desc[UR4][R24.64] ;  /* 0x0000000418187980 */ /* 0x000f68000c101d00 */
[----:B------:R2:W5:Y:S04]  /*1aa40*/  LD.E.128 R8, desc[UR4][R72.64] ;  /* 0x0000000448087980 */ /* 0x000568000c101d00 */
[----:B------:R-:W5:Y:S04]  /*1aa50*/  LD.E.128 R36, desc[UR4][R36.64] ;  /* 0x0000000424247980 */ /* 0x000f68000c101d00 */
[----:B------:R-:W5:Y:S04]  /*1aa60*/  LD.E.128 R40, desc[UR4][R40.64] ;  /* 0x0000000428287980 */ /* 0x000f68000c101d00 */
[----:B------:R-:W5:Y:S01]  /*1aa70*/  LD.E.128 R44, desc[UR4][R44.64] ;  /* 0x000000042c2c7980 */ /* 0x000f62000c101d00 */
[----:B------:R-:W-:-:S02]  /*1aa80*/  ULDC.64 UR4, c[0x0][0xaa0] ;  /* 0x0002a80000047ab9 */ /* 0x000fc40000000a00 */
[----:B------:R-:W-:Y:S01]  /*1aa90*/  IMAD R21, R106, UR4, RZ ;  /* 0x000000046a157c24 */ /* 0x000fe2000f8e02ff */
[----:B------:R-:W-:Y:S01]  /*1aaa0*/  SHF.R.S32.HI R48, RZ, 0x1f, R195 ;  /* 0x0000001fff307819 */ /* 0x000fe200000114c3 */
[----:B------:R-:W-:Y:S01]  /*1aab0*/  @!PT LDS RZ, [RZ] ;  /* 0x00000000fffff984 */ /* 0x000fe20000000800 */
[----:B------:R-:W-:Y:S01]  /*1aac0*/  @!PT LDS RZ, [RZ] ;  /* 0x00000000fffff984 */ /* 0x000fe20000000800 */
[----:B------:R-:W-:Y:S01]  /*1aad0*/  @!PT LDS RZ, [RZ] ;  /* 0x00000000fffff984 */ /* 0x000fe20000000800 */
[----:B------:R-:W-:Y:S01]  /*1aae0*/  @!PT LDS RZ, [RZ] ;  /* 0x00000000fffff984 */ /* 0x000fe20000000800 */
[----:B------:R3:W-:Y:S06]  /*1aaf0*/  MEMBAR.ALL.CTA ;  /* 0x0000000000007992 */ /* 0x0007ec0000008000 */
[----:B---3--:R-:W3:Y:S01]  /*1ab00*/  FENCE.VIEW.ASYNC.S ;  /* 0x00000000000073c6 */ /* 0x008ee20000000000 */
[C---:B------:R-:W-:Y:S02]  /*1ab10*/  IMAD R49, R0.reuse, UR5, R21 ;  /* 0x0000000500317c24 */ /* 0x040fe4000f8e0215 */
[----:B------:R-:W-:Y:S01]  /*1ab20*/  IMAD.WIDE.U32 R20, R0, UR4, RZ ;  /* 0x0000000400147c25 */ /* 0x000fe2000f8e00ff */
[----:B------:R-:W-:-:S04]  /*1ab30*/  ULDC.64 UR4, c[0x0][0xae8] ;  /* 0x0002ba0000047ab9 */ /* 0x000fc80000000a00 */
[----:B------:R-:W-:Y:S01]  /*1ab40*/  IADD3 R21, R21, R49, RZ ;  /* 0x0000003115157210 */ /* 0x000fe20007ffe0ff */
[----:B------:R-:W-:-:S04]  /*1ab50*/  IMAD R49, R193, 0x20, R221 ;  /* 0x00000020c1317824 */ /* 0x000fc800078e02dd */
[----:B------:R-:W-:Y:S02]  /*1ab60*/  IMAD.IADD R50, R186, 0x1, R49 ;  /* 0x00000001ba327824 */ /* 0x000fe400078e0231 */
[----:B------:R-:W-:-:S04]  /*1ab70*/  IMAD.WIDE.U32 R20, R165, UR4, R20 ;  /* 0x00000004a5147c25 */ /* 0x000fc8000f8e0014 */
[----:B0-----:R-:W-:Y:S01]  /*1ab80*/  @P4 IMAD.HI.U32 R0, R50, R51, RZ ;  /* 0x0000003332004227 */ /* 0x001fe200078e00ff */
[----:B------:R-:W-:-:S03]  /*1ab90*/  MOV R49, R50 ;  /* 0x0000003200317202 */ /* 0x000fc60000000f00 */
[----:B------:R-:W-:Y:S01]  /*1aba0*/  IMAD R21, R165, UR5, R21 ;  /* 0x00000005a5157c24 */ /* 0x000fe2000f8e0215 */
[----:B------:R-:W-:Y:S01]  /*1abb0*/  ULDC.64 UR4, c[0x0][0xaf0] ;  /* 0x0002bc0000047ab9 */ /* 0x000fe20000000a00 */
[----:B-1----:R-:W-:Y:S01]  /*1abc0*/  @P4 SHF.R.U32.HI R49, RZ, R53, R0 ;  /* 0x00000035ff314219 */ /* 0x002fe20000011600 */
[----:B------:R-:W-:Y:S02]  /*1abd0*/  IMAD R48, R48, UR4, RZ ;  /* 0x0000000430307c24 */ /* 0x000fe4000f8e02ff */
[----:B------:R-:W-:Y:S01]  /*1abe0*/  IMAD.WIDE.U32 R20, R195, UR4, R20 ;  /* 0x00000004c3147c25 */ /* 0x000fe2000f8e0014 */
[----:B------:R-:W-:-:S03]  /*1abf0*/  SHF.R.S32.HI R0, RZ, 0x1f, R49 ;  /* 0x0000001fff007819 */ /* 0x000fc60000011431 */
[----:B------:R-:W-:Y:S01]  /*1ac00*/  IMAD R51, R195, UR5, R48 ;  /* 0x00000005c3337c24 */ /* 0x000fe2000f8e0230 */
[----:B------:R-:W-:Y:S01]  /*1ac10*/  ULDC.64 UR4, c[0x0][0xae0] ;  /* 0x0002b80000047ab9 */ /* 0x000fe20000000a00 */
[----:B------:R-:W-:Y:S02]  /*1ac20*/  IMAD.MOV R53, RZ, RZ, -R49 ;  /* 0x000000ffff357224 */ /* 0x000fe400078e0a31 */
[----:B------:R-:W-:Y:S02]  /*1ac30*/  IMAD.IADD R21, R21, 0x1, R51 ;  /* 0x0000000115157824 */ /* 0x000fe400078e0233 */
[----:B------:R-:W-:Y:S02]  /*1ac40*/  IMAD R0, R0, UR4, RZ ;  /* 0x0000000400007c24 */ /* 0x000fe4000f8e02ff */
[----:B------:R-:W-:Y:S02]  /*1ac50*/  IMAD R51, R4, R53, R50 ;  /* 0x0000003504337224 */ /* 0x000fe400078e0232 */
[----:B------:R-:W-:Y:S01]  /*1ac60*/  IMAD R53, R49, UR5, R0 ;  /* 0x0000000531357c24 */ /* 0x000fe2000f8e0200 */
[----:B------:R-:W-:Y:S01]  /*1ac70*/  IADD3 R186, R221, R186, RZ ;  /* 0x000000baddba7210 */ /* 0x000fe20007ffe0ff */
[----:B------:R-:W-:Y:S01]  /*1ac80*/  IMAD.WIDE.U32 R20, R49, UR4, R20 ;  /* 0x0000000431147c25 */ /* 0x000fe2000f8e0014 */
[----:B------:R-:W-:Y:S01]  /*1ac90*/  SHF.R.S32.HI R0, RZ, 0x1f, R51 ;  /* 0x0000001fff007819 */ /* 0x000fe20000011433 */
[----:B------:R-:W-:-:S02]  /*1aca0*/  ULDC.64 UR4, c[0x0][0xad8] ;  /* 0x0002b60000047ab9 */ /* 0x000fc40000000a00 */
[----:B------:R-:W-:Y:S02]  /*1acb0*/  IMAD.IADD R21, R21, 0x1, R53 ;  /* 0x0000000115157824 */ /* 0x000fe400078e0235 */
[----:B------:R-:W-:Y:S02]  /*1acc0*/  IMAD R4, R0, UR4, RZ ;  /* 0x0000000400047c24 */ /* 0x000fe4000f8e02ff */
[C---:B------:R-:W-:Y:S02]  /*1acd0*/  VIADD R0, R186.reuse, 0x20 ;  /* 0x00000020ba007836 */ /* 0x040fe40000000000 */
[C---:B------:R-:W-:Y:S02]  /*1ace0*/  IMAD R49, R51.reuse, UR5, R4 ;  /* 0x0000000533317c24 */ /* 0x040fe4000f8e0204 */
[----:B------:R-:W-:Y:S01]  /*1acf0*/  IMAD.WIDE.U32 R20, R51, UR4, R20 ;  /* 0x0000000433147c25 */ /* 0x000fe2000f8e0014 */
[-C--:B------:R-:W-:Y:S01]  /*1ad00*/  ISETP.GE.AND P2, PT, R186, R3.reuse, PT ;  /* 0x00000003ba00720c */ /* 0x080fe20003f46270 */
[----:B------:R-:W-:Y:S01]  /*1ad10*/  ULDC.64 UR4, c[0x0][0xa80] ;  /* 0x0002a00000047ab9 */ /* 0x000fe20000000a00 */
[----:B------:R-:W-:Y:S01]  /*1ad20*/  ISETP.GE.AND P0, PT, R0, R3, PT ;  /* 0x000000030000720c */ /* 0x000fe20003f06270 */
[----:B------:R-:W-:Y:S01]  /*1ad30*/  VIADD R4, R186, 0x40 ;  /* 0x00000040ba047836 */ /* 0x000fe20000000000 */
[----:B------:R-:W-:Y:S01]  /*1ad40*/  IADD3 R0, R2, 0x2a820, RZ ;  /* 0x0002a82002007810 */ /* 0x000fe20007ffe0ff */
[----:B------:R-:W-:Y:S01]  /*1ad50*/  IMAD.IADD R21, R21, 0x1, R49 ;  /* 0x0000000115157824 */ /* 0x000fe200078e0231 */
[----:B------:R-:W-:-:S02]  /*1ad60*/  LEA R50, P3, R20, UR4, 0x1 ;  /* 0x0000000414327c11 */ /* 0x000fc4000f8608ff */
[----:B------:R-:W-:Y:S02]  /*1ad70*/  ISETP.GE.AND P1, PT, R4, R3, PT ;  /* 0x000000030400720c */ /* 0x000fe40003f26270 */
[----:B------:R-:W-:Y:S02]  /*1ad80*/  PRMT R0, RZ, 0x654, R0 ;  /* 0x00000654ff007816 */ /* 0x000fe40000000000 */
[----:B------:R-:W-:Y:S01]  /*1ad90*/  LEA.HI.X R4, R20, UR5, R21, 0x1, P3 ;  /* 0x0000000514047c11 */ /* 0x000fe200098f0c15 */
[----:B---3--:R2:W0:Y:S01]  /*1ada0*/  SHFL.IDX PT, R48, R50, RZ, 0x181f ;  /* 0x00181fff32307589 */ /* 0x00842200000e0000 */
[----:B------:R1:W-:Y:S01]  /*1adb0*/  SYNCS.ARRIVE.TRANS64.RED.A1T0 RZ, [R0+URZ], RZ ;  /* 0x000000ff00ff79a7 */ /* 0x0003e2000810043f */
[----:B------:R-:W-:Y:S01]  /*1adc0*/  BSSY B1, `(.L_x_2878) ;  /* 0x000000f000017945 */ /* 0x000fe20003800000 */
[----:B------:R-:W-:Y:S02]  /*1add0*/  SHF.R.S32.HI R107, RZ, 0x1f, R192 ;  /* 0x0000001fff6b7819 */ /* 0x000fe400000114c0 */
[----:B------:R-:W-:Y:S01]  /*1ade0*/  SHF.R.S32.HI R108, RZ, 0x1f, R189 ;  /* 0x0000001fff6c7819 */ /* 0x000fe200000114bd */
[----:B-1----:R2:W1:Y:S01]  /*1adf0*/  SHFL.IDX PT, R0, R4, RZ, 0x181f ;  /* 0x00181fff04007589 */ /* 0x00246200000e0000 */
[----:B------:R-:W-:Y:S05]  /*1ae00*/  @P2 BRA `(.L_x_2879) ;  /* 0x0000000000282947 */ /* 0x000fea0003800000 */
[----:B------:R-:W-:Y:S01]  /*1ae10*/  ULDC UR4, c[0x0][0xac8] ;  /* 0x0002b20000047ab9 */ /* 0x000fe20000000800 */
[----:B------:R-:W-:Y:S01]  /*1ae20*/  ULDC.64 UR6, c[0x0][0x208] ;  /* 0x0000820000067ab9 */ /* 0x000fe20000000a00 */
[----:B------:R-:W-:Y:S02]  /*1ae30*/  ISETP.GE.AND P2, PT, R189, UR4, PT ;  /* 0x00000004bd007c0c */ /* 0x000fe4000bf46270 */
[----:B------:R-:W-:-:S11]  /*1ae40*/  ISETP.GE.AND P3, PT, R192, UR4, PT ;  /* 0x00000004c0007c0c */ /* 0x000fd6000bf66270 */
[CC--:B0-----:R-:W-:Y:S02]  /*1ae50*/  @!P2 LEA R20, P4, R189.reuse, R48.reuse, 0x1 ;  /* 0x00000030bd14a211 */ /* 0x0c1fe400078808ff */
[C---:B------:R-:W-:Y:S02]  /*1ae60*/  @!P3 LEA R48, P5, R192.reuse, R48, 0x1 ;  /* 0x00000030c030b211 */ /* 0x040fe400078a08ff */
[-C--:B-1----:R-:W-:Y:S02]  /*1ae70*/  @!P2 LEA.HI.X R21, R189, R0.reuse, R108, 0x1, P4 ;  /* 0x00000000bd15a211 */ /* 0x082fe400020f0c6c */
[----:B------:R-:W-:-:S03]  /*1ae80*/  @!P3 LEA.HI.X R49, R192, R0, R107, 0x1, P5 ;  /* 0x00000000c031b211 */ /* 0x000fc600028f0c6b */
[----:B-----5:R3:W-:Y:S04]  /*1ae90*/  @!P2 ST.E.128 desc[UR6][R20.64], R8 ;  /* 0x000000081400a985 */ /* 0x0207e8000c101d06 */
[----:B------:R3:W-:Y:S02]  /*1aea0*/  @!P3 ST.E.128 desc[UR6][R48.64], R32 ;  /* 0x000000203000b985 */ /* 0x0007e4000c101d06 */
.L_x_2879:
[----:B------:R-:W-:Y:S05]  /*1aeb0*/  BSYNC B1 ;  /* 0x0000000000017941 */ /* 0x000fea0003800000 */
.L_x_2878:
[----:B-1----:R1:W4:Y:S01]  /*1aec0*/  SHFL.IDX PT, R0, R4, 0x1, 0x181f ;  /* 0x00381f0004007f89 */ /* 0x00232200000e0000 */
[----:B------:R-:W-:Y:S03]  /*1aed0*/  BSSY B1, `(.L_x_2880) ;  /* 0x000000d000017945 */ /* 0x000fe60003800000 */
[----:B---3-5:R1:W3:Y:S01]  /*1aee0*/  SHFL.IDX PT, R10, R50, 0x1, 0x181f ;  /* 0x00381f00320a7f89 */ /* 0x0282e200000e0000 */
[----:B------:R-:W-:Y:S05]  /*1aef0*/  @P0 BRA `(.L_x_2881) ;  /* 0x0000000000280947 */ /* 0x000fea0003800000 */
[----:B------:R-:W-:Y:S01]  /*1af00*/  ULDC UR4, c[0x0][0xac8] ;  /* 0x0002b20000047ab9 */ /* 0x000fe20000000800 */
[----:B------:R-:W-:Y:S01]  /*1af10*/  ULDC.64 UR6, c[0x0][0x208] ;  /* 0x0000820000067ab9 */ /* 0x000fe20000000a00 */
        /* <DEDUP_REMOVED lines=8> */
.L_x_2881:
[----:B------:R-:W-:Y:S05]  /*1afa0*/  BSYNC B1 ;  /* 0x0000000000017941 */ /* 0x000fea0003800000 */
.L_x_2880:
[----:B----4-:R4:W0:Y:S01]  /*1afb0*/  SHFL.IDX PT, R0, R4, 0x2, 0x181f ;  /* 0x00581f0004007f89 */ /* 0x01082200000e0000 */
[----:B------:R-:W-:Y:S03]  /*1afc0*/  BSSY B1, `(.L_x_2882) ;  /* 0x000000d000017945 */ /* 0x000fe60003800000 */
[----:B---3--:R4:W3:Y:S01]  /*1afd0*/  SHFL.IDX PT, R10, R50, 0x2, 0x181f ;  /* 0x00581f00320a7f89 */ /* 0x0088e200000e0000 */
[----:B------:R-:W-:Y:S05]  /*1afe0*/  @P1 BRA `(.L_x_2883) ;  /* 0x0000000000281947 */ /* 0x000fea0003800000 */
[----:B------:R-:W-:Y:S01]  /*1aff0*/  ULDC UR4, c[0x0][0xac8] ;  /* 0x0002b20000047ab9 */ /* 0x000fe20000000800 */
[----:B------:R-:W-:Y:S01]  /*1b000*/  ULDC.64 UR6, c[0x0][0x208] ;  /* 0x0000820000067ab9 */ /* 0x000fe20000000a00 */
        /* <DEDUP_REMOVED lines=8> */
.L_x_2883:
[----:B------:R-:W-:Y:S05]  /*1b090*/  BSYNC B1 ;  /* 0x0000000000017941 */ /* 0x000fea0003800000 */
.L_x_2882:
[----:B0-----:R-:W-:Y:S01]  /*1b0a0*/  IADD3 R0, R186, 0x60, RZ ;  /* 0x00000060ba007810 */ /* 0x001fe20007ffe0ff */
[----:B-12-4-:R-:W0:Y:S03]  /*1b0b0*/  SHFL.IDX PT, R4, R4, 0x3, 0x181f ;  /* 0x00781f0004047f89 */ /* 0x016e2600000e0000 */
[----:B------:R-:W-:Y:S01]  /*1b0c0*/  ISETP.GE.AND P0, PT, R0, R3, PT ;  /* 0x000000030000720c */ /* 0x000fe20003f06270 */
[----:B------:R-:W1:-:S12]  /*1b0d0*/  SHFL.IDX PT, R50, R50, 0x3, 0x181f ;  /* 0x00781f0032327f89 */ /* 0x000e5800000e0000 */
[----:B------:R-:W-:Y:S05]  /*1b0e0*/  @P0 BRA `(.L_x_2884) ;  /* 0x0000001800480947 */ /* 0x000fea0003800000 */
[----:B------:R-:W-:Y:S01]  /*1b0f0*/  ULDC UR4, c[0x0][0xac8] ;  /* 0x0002b20000047ab9 */ /* 0x000fe20000000800 */
[----:B------:R-:W-:Y:S01]  /*1b100*/  ULDC.64 UR6, c[0x0][0x208] ;  /* 0x0000820000067ab9 */ /* 0x000fe20000000a00 */
[----:B------:R-:W-:-:S13]  /*1b110*/  ISETP.GE.AND P1, PT, R189, UR4, PT ;  /* 0x00000004bd007c0c */ /* 0x000fda000bf26270 */
[----:B-1----:R-:W-:-:S04]  /*1b120*/  @!P1 LEA R8, P0, R189, R50, 0x1 ;  /* 0x00000032bd089211 */ /* 0x002fc800078008ff */
[----:B0-----:R-:W-:Y:S02]  /*1b130*/  @!P1 LEA.HI.X R9, R189, R4, R108, 0x1, P0 ;  /* 0x00000004bd099211 */ /* 0x001fe400000f0c6c */
[----:B------:R-:W-:-:S03]  /*1b140*/  ISETP.GE.AND P0, PT, R192, UR4, PT ;  /* 0x00000004c0007c0c */ /* 0x000fc6000bf06270 */
[----:B------:R0:W-:Y:S10]  /*1b150*/  @!P1 ST.E.128 desc[UR6][R8.64], R28 ;  /* 0x0000001c08009985 */ /* 0x0001f4000c101d06 */
[----:B------:R-:W-:Y:S05]  /*1b160*/  @P0 BRA `(.L_x_2884) ;  /* 0x0000001800280947 */ /* 0x000fea0003800000 */
[----:B0-----:R-:W-:Y:S01]  /*1b170*/  LEA R8, P0, R192, R50, 0x1 ;  /* 0x00000032c0087211 */ /* 0x001fe200078008ff */
[----:B------:R-:W-:-:S03]  /*1b180*/  ULDC.64 UR4, c[0x0][0x208] ;  /* 0x0000820000047ab9 */ /* 0x000fc60000000a00 */
[----:B------:R-:W-:-:S05]  /*1b190*/  LEA.HI.X R9, R192, R4, R107, 0x1, P0 ;  /* 0x00000004c0097211 */ /* 0x000fca00000f0c6b */
[----:B------:R0:W-:Y:S01]  /*1b1a0*/  ST.E.128 desc[UR4][R8.64], R44 ;  /* 0x0000002c08007985 */ /* 0x0001e2000c101d04 */
[----:B------:R-:W-:Y:S05]  /*1b1b0*/  BRA `(.L_x_2884) ;  /* 0x0000001800147947 */ /* 0x000fea0003800000 */
.L_x_2877:
        /* <DEDUP_REMOVED lines=11> */
[----:B------:R-:W-:-:S02]  /*1b270*/  SHF.R.S32.HI R0, RZ, 0x1f, R195 ;  /* 0x0000001fff007819 */ /* 0x000fc400000114c3 */
[----:B------:R-:W-:Y:S01]  /*1b280*/  IMAD.IADD R9, R9, 0x1, R11 ;  /* 0x0000000109097824 */ /* 0x000fe200078e020b */
[----:B------:R-:W-:Y:S01]  /*1b290*/  SHF.R.S32.HI R28, RZ, 0x1f, R205 ;  /* 0x0000001fff1c7819 */ /* 0x000fe200000114cd */
[----:B------:R-:W-:Y:S01]  /*1b2a0*/  IMAD.MOV.U32 R11, RZ, RZ, R29 ;  /* 0x000000ffff0b7224 */ /* 0x000fe200078e001d */
        /* <DEDUP_REMOVED lines=15> */
[----:B-1----:R-:W-:Y:S01]  /*1b3a0*/  @P4 SHF.R.U32.HI R11, RZ, R15, R10 ;  /* 0x0000000fff0b4219 */ /* 0x002fe2000001160a */
[----:B------:R-:W-:Y:S01]  /*1b3b0*/  ULDC.64 UR4, c[0x0][0xb48] ;  /* 0x0002d20000047ab9 */ /* 0x000fe20000000a00 */
[----:B------:R-:W-:Y:S02]  /*1b3c0*/  SHF.R.S32.HI R26, RZ, 0x1f, R216 ;  /* 0x0000001fff1a7819 */ /* 0x000fe400000114d8 */
[----:B------:R-:W-:Y:S01]  /*1b3d0*/  IADD3 R9, R9, R13, RZ ;  /* 0x0000000d09097210 */ /* 0x000fe20007ffe0ff */
[--C-:B------:R-:W-:Y:S01]  /*1b3e0*/  IMAD.MOV R13, RZ, RZ, -R11.reuse ;  /* 0x000000ffff0d7224 */ /* 0x100fe200078e0a0b */
[----:B------:R-:W-:-:S02]  /*1b3f0*/  SHF.R.S32.HI R0, RZ, 0x1f, R11 ;  /* 0x0000001fff007819 */ /* 0x000fc4000001140b */
[----:B------:R-:W-:Y:S01]  /*1b400*/  SHF.R.S32.HI R21, RZ, 0x1f, R217 ;  /* 0x0000001fff157819 */ /* 0x000fe200000114d9 */
[----:B------:R-:W-:-:S04]  /*1b410*/  IMAD.WIDE.U32 R8, R200, UR4, R8 ;  /* 0x00000004c8087c25 */ /* 0x000fc8000f8e0008 */
[----:B------:R-:W-:Y:S01]  /*1b420*/  IMAD R13, R4, R13, R29 ;  /* 0x0000000d040d7224 */ /* 0x000fe200078e021d */
[----:B------:R-:W-:Y:S01]  /*1b430*/  IADD3 R4, R2, 0x2a820, RZ ;  /* 0x0002a82002047810 */ /* 0x000fe20007ffe0ff */
[----:B------:R-:W-:Y:S02]  /*1b440*/  IMAD R0, R0, UR6, RZ ;  /* 0x0000000600007c24 */ /* 0x000fe4000f8e02ff */
[----:B------:R-:W-:Y:S01]  /*1b450*/  IMAD R9, R200, UR5, R9 ;  /* 0x00000005c8097c24 */ /* 0x000fe2000f8e0209 */
[----:B------:R-:W-:Y:S01]  /*1b460*/  ULDC.64 UR4, c[0x0][0xb28] ;  /* 0x0002ca0000047ab9 */ /* 0x000fe20000000a00 */
[C---:B------:R-:W-:Y:S01]  /*1b470*/  IMAD R15, R11.reuse, UR7, R0 ;  /* 0x000000070b0f7c24 */ /* 0x040fe2000f8e0200 */
[----:B------:R-:W-:Y:S01]  /*1b480*/  SHF.R.S32.HI R0, RZ, 0x1f, R13 ;  /* 0x0000001fff007819 */ /* 0x000fe2000001140d */
[----:B------:R-:W-:Y:S01]  /*1b490*/  IMAD.WIDE.U32 R8, R11, UR6, R8 ;  /* 0x000000060b087c25 */ /* 0x000fe2000f8e0008 */
[----:B------:R-:W-:-:S03]  /*1b4a0*/  PRMT R10, RZ, 0x654, R4 ;  /* 0x00000654ff0a7816 */ /* 0x000fc60000000004 */
[----:B------:R-:W-:Y:S01]  /*1b4b0*/  IMAD R0, R0, UR4, RZ ;  /* 0x0000000400007c24 */ /* 0x000fe2000f8e02ff */
[----:B------:R0:W-:Y:S01]  /*1b4c0*/  SYNCS.ARRIVE.TRANS64.RED.A1T0 RZ, [R10+URZ], RZ ;  /* 0x000000ff0aff79a7 */ /* 0x0001e2000810043f */
        /* <DEDUP_REMOVED lines=10> */
[----:B------:R-:W-:Y:S01]  /*1b570*/  ULDC UR4, c[0x0][0xac8] ;  /* 0x0002b20000047ab9 */ /* 0x000fe20000000800 */
[----:B------:R-:W-:Y:S01]  /*1b580*/  ULDC.64 UR6, c[0x0][0x208] ;  /* 0x0000820000067ab9 */ /* 0x000fe20000000a00 */
        /* <DEDUP_REMOVED lines=63> */
.L_x_2886:
[----:B------:R-:W-:Y:S05]  /*1b980*/  BSYNC B1 ;  /* 0x0000000000017941 */ /* 0x000fea0003800000 */
.L_x_2885:
[----:B------:R-:W-:Y:S01]  /*1b990*/  ISETP.GE.AND P0, PT, R24, R3, PT ;  /* 0x000000031800720c */ /* 0x000fe20003f06270 */
[----:B--23--:R2:W3:Y:S04]  /*1b9a0*/  SHFL.IDX PT, R9, R4, 0x1, 0x1c1f ;  /* 0x003c1f0004097f89 */ /* 0x00c4e800000e0000 */
[----:B-1----:R2:W1:Y:S08]  /*1b9b0*/  SHFL.IDX PT, R8, R0, 0x1, 0x1c1f ;  /* 0x003c1f0000087f89 */ /* 0x00247000000e0000 */
[----:B--2---:R-:W-:Y:S05]  /*1b9c0*/  @P0 BRA `(.L_x_2884) ;  /* 0x0000001000100947 */ /* 0x004fea0003800000 */
[----:B------:R-:W-:Y:S01]  /*1b9d0*/  ULDC UR4, c[0x0][0xac8] ;  /* 0x0002b20000047ab9 */ /* 0x000fe20000000800 */
[----:B------:R-:W-:Y:S01]  /*1b9e0*/  ULDC.64 UR6, c[0x0][0x208] ;  /* 0x0000820000067ab9 */ /* 0x000fe20000000a00 */
        /* <DEDUP_REMOVED lines=31> */
[----:B------:R-:W-:Y:S02]  /*1bbe0*/  ISETP.GE.AND P4, PT, R207, UR4, PT ;  /* 0x00000004cf007c0c */ /* 0x000fe4000bf86270 */
[-C--:B------:R-:W-:Y:S01]  /*1bbf0*/  @!P1 LEA.HI.X R13, R210, R9.reuse, R34, 0x2, P5 ;  /* 0x00000009d20d9211 */ /* 0x080fe200028f1422 */
[----:B------:R-:W-:Y:S01]  /*1bc00*/  @!P0 ST.E.64 desc[UR6][R10.64], R50 ;  /* 0x000000320a008985 */ /* 0x000fe2000c101b06 */
[----:B------:R-:W-:Y:S02]  /*1bc10*/  @!P2 LEA.HI.X R15, R209, R9, R33, 0x2, P6 ;  /* 0x00000009d10fa211 */ /* 0x000fe400030f1421 */
[----:B------:R-:W-:Y:S01]  /*1bc20*/  ISETP.GE.AND P0, PT, R204, UR4, PT ;  /* 0x00000004cc007c0c */ /* 0x000fe2000bf06270 */
[----:B------:R0:W-:Y:S01]  /*1bc30*/  @!P1 ST.E.64 desc[UR6][R12.64], R54 ;  /* 0x000000360c009985 */ /* 0x0001e2000c101b06 */
[----:B------:R-:W-:Y:S02]  /*1bc40*/  ISETP.GE.AND P1, PT, R205, UR4, PT ;  /* 0x00000004cd007c0c */ /* 0x000fe4000bf26270 */
[----:B--2---:R-:W-:Y:S01]  /*1bc50*/  @!P3 LEA R20, P5, R208, R8, 0x2 ;  /* 0x00000008d014b211 */ /* 0x004fe200078a10ff */
[----:B------:R1:W-:Y:S01]  /*1bc60*/  @!P2 ST.E.64 desc[UR6][R14.64], R58 ;  /* 0x0000003a0e00a985 */ /* 0x0003e2000c101b06 */
[----:B------:R-:W-:-:S02]  /*1bc70*/  ISETP.GE.AND P2, PT, R206, UR4, PT ;  /* 0x00000004ce007c0c */ /* 0x000fc4000bf46270 */
[CC--:B---3--:R-:W-:Y:S02]  /*1bc80*/  @!P4 LEA R24, P6, R207.reuse, R8.reuse, 0x2 ;  /* 0x00000008cf18c211 */ /* 0x0c8fe400078c10ff */
[-C--:B------:R-:W-:Y:S02]  /*1bc90*/  @!P3 LEA.HI.X R21, R208, R9.reuse, R32, 0x2, P5 ;  /* 0x00000009d015b211 */ /* 0x080fe400028f1420 */
[----:B------:R-:W-:Y:S02]  /*1bca0*/  @!P4 LEA.HI.X R25, R207, R9, R31, 0x2, P6 ;  /* 0x00000009cf19c211 */ /* 0x000fe400030f141f */
[----:B------:R-:W-:Y:S01]  /*1bcb0*/  ISETP.GE.AND P5, PT, R203, UR4, PT ;  /* 0x00000004cb007c0c */ /* 0x000fe2000bfa6270 */
[----:B------:R2:W-:Y:S01]  /*1bcc0*/  @!P3 ST.E.64 desc[UR6][R20.64], R62 ;  /* 0x0000003e1400b985 */ /* 0x0005e2000c101b06 */
[----:B0-----:R-:W-:-:S03]  /*1bcd0*/  @!P1 LEA R12, P6, R205, R8, 0x2 ;  /* 0x00000008cd0c9211 */ /* 0x001fc600078c10ff */
[-C--:B------:R-:W-:Y:S01]  /*1bce0*/  @!P2 LEA R10, P3, R206, R8.reuse, 0x2 ;  /* 0x00000008ce0aa211 */ /* 0x080fe200078610ff */
[----:B------:R2:W-:Y:S01]  /*1bcf0*/  @!P4 ST.E.64 desc[UR6][R24.64], R66 ;  /* 0x000000421800c985 */ /* 0x0005e2000c101b06 */
[-C--:B-1----:R-:W-:Y:S02]  /*1bd00*/  @!P0 LEA R14, P4, R204, R8.reuse, 0x2 ;  /* 0x00000008cc0e8211 */ /* 0x082fe400078810ff */
[-C--:B------:R-:W-:Y:S02]  /*1bd10*/  @!P2 LEA.HI.X R11, R206, R9.reuse, R30, 0x2, P3 ;  /* 0x00000009ce0ba211 */ /* 0x080fe400018f141e */
[-C--:B------:R-:W-:Y:S02]  /*1bd20*/  @!P1 LEA.HI.X R13, R205, R9.reuse, R28, 0x2, P6 ;  /* 0x00000009cd0d9211 */ /* 0x080fe400030f141c */
[----:B------:R-:W-:Y:S01]  /*1bd30*/  @!P0 LEA.HI.X R15, R204, R9, R229, 0x2, P4 ;  /* 0x00000009cc0f8211 */ /* 0x000fe200020f14e5 */
[----:B------:R2:W-:Y:S01]  /*1bd40*/  @!P2 ST.E.64 desc[UR6][R10.64], R70 ;  /* 0x000000460a00a985 */ /* 0x0005e2000c101b06 */
[----:B------:R-:W-:-:S03]  /*1bd50*/  @!P5 LEA R26, P3, R203, R8, 0x2 ;  /* 0x00000008cb1ad211 */ /* 0x000fc600078610ff */
[----:B------:R2:W-:Y:S01]  /*1bd60*/  @!P1 ST.E.64 desc[UR6][R12.64], R74 ;  /* 0x0000004a0c009985 */ /* 0x0005e2000c101b06 */
[----:B------:R-:W-:-:S03]  /*1bd70*/  @!P5 LEA.HI.X R27, R203, R9, R228, 0x2, P3 ;  /* 0x00000009cb1bd211 */ /* 0x000fc600018f14e4 */
[----:B------:R2:W-:Y:S01]  /*1bd80*/  @!P0 ST.E.64 desc[UR6][R14.64], R78 ;  /* 0x0000004e0e008985 */ /* 0x0005e2000c101b06 */
[----:B------:R-:W-:-:S03]  /*1bd90*/  ISETP.GE.AND P0, PT, R202, UR4, PT ;  /* 0x00000004ca007c0c */ /* 0x000fc6000bf06270 */
[----:B------:R2:W-:Y:S10]  /*1bda0*/  @!P5 ST.E.64 desc[UR6][R26.64], R82 ;  /* 0x000000521a00d985 */ /* 0x0005f4000c101b06 */
[----:B------:R-:W-:Y:S05]  /*1bdb0*/  @P0 BRA `(.L_x_2884) ;  /* 0x0000000c00140947 */ /* 0x000fea0003800000 */
[----:B------:R-:W-:Y:S01]  /*1bdc0*/  LEA R8, P0, R202, R8, 0x2 ;  /* 0x00000008ca087211 */ /* 0x000fe200078010ff */
[----:B------:R-:W-:-:S03]  /*1bdd0*/  ULDC.64 UR4, c[0x0][0x208] ;  /* 0x0000820000047ab9 */ /* 0x000fc60000000a00 */
[----:B------:R-:W-:-:S05]  /*1bde0*/  LEA.HI.X R9, R202, R9, R226, 0x2, P0 ;  /* 0x00000009ca097211 */ /* 0x000fca00000f14e2 */
[----:B------:R4:W-:Y:S01]  /*1bdf0*/  ST.E.64 desc[UR4][R8.64], R86 ;  /* 0x0000005608007985 */ /* 0x0009e2000c101b04 */
[----:B------:R-:W-:Y:S05]  /*1be00*/  BRA `(.L_x_2884) ;  /* 0x0000000c00007947 */ /* 0x000fea0003800000 */
.L_x_2875:
[----:B------:R-:W-:Y:S01]  /*1be10*/  ULDC.64 UR6, c[0x0][0xc08] ;  /* 0x0003020000067ab9 */ /* 0x000fe20000000a00 */
[----:B------:R-:W-:Y:S01]  /*1be20*/  ULDC.64 UR4, c[0x0][0xc00] ;  /* 0x0003000000047ab9 */ /* 0x000fe20000000a00 */
[----:B------:R-:W-:Y:S01]  /*1be30*/  ISETP.NE.U32.AND P1, PT, RZ, UR6, PT ;  /* 0x00000006ff007c0c */ /* 0x000fe2000bf25070 */
[----:B------:R-:W-:Y:S01]  /*1be40*/  IMAD.MOV.U32 R3, RZ, RZ, RZ ;  /* 0x000000ffff037224 */ /* 0x000fe200078e00ff */
[----:B------:R-:W-:Y:S01]  /*1be50*/  IADD3 R8, P2, R196, UR4, RZ ;  /* 0x00000004c4087c10 */ /* 0x000fe2000ff5e0ff */
[----:B------:R-:W-:Y:S01]  /*1be60*/  ULDC.64 UR8, c[0x0][0x208] ;  /* 0x0000820000087ab9 */ /* 0x000fe20000000a00 */
[----:B------:R-:W-:Y:S02]  /*1be70*/  ISETP.NE.AND.EX P1, PT, RZ, UR7, PT, P1 ;  /* 0x00000007ff007c0c */ /* 0x000fe4000bf25310 */
[----:B------:R-:W-:Y:S01]  /*1be80*/  IADD3.X R9, R197, UR5, RZ, P2, !PT ;  /* 0x00000005c5097c10 */ /* 0x000fe200097fe4ff */
[----:B------:R-:W3:Y:S01]  /*1be90*/  S2R R33, SR_TID.X ;  /* 0x0000000000217919 */ /* 0x000ee20000002100 */
[----:B------:R-:W-:-:S04]  /*1bea0*/  ISETP.NE.U32.AND P0, PT, RZ, UR4, PT ;  /* 0x00000004ff007c0c */ /* 0x000fc8000bf05070 */
[----:B------:R-:W-:-:S05]  /*1beb0*/  ISETP.NE.AND.EX P0, PT, RZ, UR5, PT, P0 ;  /* 0x00000005ff007c0c */ /* 0x000fca000bf05300 */
[----:B------:R-:W-:-:S04]  /*1bec0*/  @P1 IADD3 R196, P2, R196, UR6, RZ ;  /* 0x00000006c4c41c10 */ /* 0x000fc8000ff5e0ff */
[----:B------:R-:W-:Y:S02]  /*1bed0*/  @P1 IADD3.X R197, R197, UR7, RZ, P2, !PT ;  /* 0x00000007c5c51c10 */ /* 0x000fe400097fe4ff */
[----:B------:R-:W-:Y:S01]  /*1bee0*/  ISETP.NE.AND P2, PT, R194, RZ, PT ;  /* 0x000000ffc200720c */ /* 0x000fe20003f45270 */
[----:B------:R-:W-:Y:S01]  /*1bef0*/  ULDC UR4, c[0x0][0xa88] ;  /* 0x0002a20000047ab9 */ /* 0x000fe20000000800 */
[----:B------:R0:W5:Y:S01]  /*1bf00*/  @P0 LDG.E R3, desc[UR8][R8.64] ;  /* 0x0000000808030981 */ /* 0x000162000c1e1900 */
[----:B------:R-:W-:-:S06]  /*1bf10*/  MOV R0, UR4 ;  /* 0x0000000400007c02 */ /* 0x000fcc0008000f00 */
[----:B------:R0:W5:Y:S04]  /*1bf20*/  @P1 LDG.E R0, desc[UR8][R196.64] ;  /* 0x00000008c4001981 */ /* 0x000168000c1e1900 */
[----:B------:R-:W1:Y:S01]  /*1bf30*/  @!P2 LDC R194, c[0x0][0xad4] ;  /* 0x0002b500ffc2ab82 */ /* 0x000e620000000800 */
[----:B---3--:R-:W-:-:S05]  /*1bf40*/  VIADD R4, R33, 0xffffff80 ;  /* 0xffffff8021047836 */ /* 0x008fca0000000000 */
[----:B------:R-:W-:Y:S02]  /*1bf50*/  ISETP.GT.AND P3, PT, R4, 0x7f, PT ;  /* 0x0000007f0400780c */ /* 0x000fe40003f64270 */
[----:B-1----:R-:W-:Y:S01]  /*1bf60*/  ISETP.GT.AND P2, PT, R194, 0x1, PT ;  /* 0x00000001c200780c */ /* 0x002fe20003f44270 */
[----:B0-----:R-:W-:-:S12]  /*1bf70*/  @P1 BRA `(.L_x_2887) ;  /* 0x0000000000141947 */ /* 0x001fd80003800000 */
[----:B------:R-:W-:Y:S05]  /*1bf80*/  @!P0 BRA `(.L_x_2887) ;  /* 0x0000000000108947 */ /* 0x000fea0003800000 */
[----:B------:R-:W-:Y:S02]  /*1bf90*/  ULDC.64 UR4, c[0x0][0x208] ;  /* 0x0000820000047ab9 */ /* 0x000fe40000000a00 */
[----:B------:R-:W3:Y:S04]  /*1bfa0*/  LDG.E R11, desc[UR4][R8.64] ;  /* 0x00000004080b7981 */ /* 0x000ee8000c1e1900 */
[----:B-----5:R-:W3:Y:S02]  /*1bfb0*/  LDG.E R0, desc[UR4][R8.64+0x4] ;  /* 0x0000040408007981 */ /* 0x020ee4000c1e1900 */
[----:B---3--:R-:W-:-:S07]  /*1bfc0*/  IMAD.IADD R0, R0, 0x1, -R11 ;  /* 0x0000000100007824 */ /* 0x008fce00078e0a0b */
.L_x_2887:
        /* <DEDUP_REMOVED lines=10> */
[----:B------:R-:W-:Y:S01]  /*1c070*/  ISETP.GT.AND P0, PT, R194, 0x1, PT ;  /* 0x00000001c200780c */ /* 0x000fe20003f04270 */
[----:B------:R-:W0:Y:S01]  /*1c080*/  LDC.64 R8, c[0x0][0xba8] ;  /* 0x0002ea00ff087b82 */ /* 0x000e220000000a00 */
[----:B------:R-:W-:Y:S01]  /*1c090*/  MOV R26, 0x9b8 ;  /* 0x000009b8001a7802 */ /* 0x000fe20000000f00 */
[----:B------:R-:W-:Y:S01]  /*1c0a0*/  IMAD.MOV.U32 R27, RZ, RZ, R33 ;  /* 0x000000ffff1b7224 */ /* 0x000fe200078e0021 */
[----:B------:R-:W-:Y:S01]  /*1c0b0*/  ISETP.NE.AND P1, PT, R35, 0x1, PT ;  /* 0x000000012300780c */ /* 0x000fe20003f25270 */
[----:B------:R-:W-:Y:S01]  /*1c0c0*/  ULDC.64 UR4, c[0x0][0x208] ;  /* 0x0000820000047ab9 */ /* 0x000fe20000000a00 */
[----:B------:R-:W-:-:S04]  /*1c0d0*/  SEL R26, R26, 0x978, P0 ;  /* 0x000009781a1a7807 */ /* 0x000fc80000000000 */
[----:B------:R-:W1:Y:S08]  /*1c0e0*/  LDC.64 R20, c[0x0][R26+0x220] ;  /* 0x000088001a147b82 */ /* 0x000e700000000a00 */
[----:B------:R-:W4:Y:S08]  /*1c0f0*/  LDC.64 R24, c[0x0][R26+0x218] ;  /* 0x000086001a187b82 */ /* 0x000f300000000a00 */
[----:B------:R-:W3:Y:S08]  /*1c100*/  LDC.64 R12, c[0x0][R26+0x228] ;  /* 0x00008a001a0c7b82 */ /* 0x000ef00000000a00 */
[----:B------:R-:W5:Y:S08]  /*1c110*/  @P1 LDC R4, c[0x0][0xbec] ;  /* 0x0002fb00ff041b82 */ /* 0x000f700000000800 */
[----:B------:R-:W2:Y:S08]  /*1c120*/  LDC.64 R10, c[0x0][R26+0x210] ;  /* 0x000084001a0a7b82 */ /* 0x000eb00000000a00 */
[----:B------:R-:W3:Y:S01]  /*1c130*/  @P1 LDC R31, c[0x0][0xbf0] ;  /* 0x0002fc00ff1f1b82 */ /* 0x000ee20000000800 */
[----:B-----5:R-:W-:-:S07]  /*1c140*/  @P1 IMAD.HI.U32 R4, R33, R4, RZ ;  /* 0x0000000421041227 */ /* 0x020fce00078e00ff */
[----:B0-----:R-:W0:Y:S01]  /*1c150*/  @!P0 LDC R8, c[0x0][0xb50] ;  /* 0x0002d400ff088b82 */ /* 0x001e220000000800 */
[-C--:B-1----:R-:W-:Y:S02]  /*1c160*/  IMAD R21, R21, R195.reuse, RZ ;  /* 0x000000c315157224 */ /* 0x082fe400078e02ff */
[----:B------:R-:W-:-:S05]  /*1c170*/  IMAD.WIDE.U32 R14, R20, R195, RZ ;  /* 0x000000c3140e7225 */ /* 0x000fca00078e00ff */
[----:B------:R-:W1:Y:S01]  /*1c180*/  @!P0 LDC R9, c[0x0][0xb54] ;  /* 0x0002d500ff098b82 */ /* 0x000e620000000800 */
[-C--:B----4-:R-:W-:Y:S02]  /*1c190*/  IMAD R29, R25, R165.reuse, RZ ;  /* 0x000000a5191d7224 */ /* 0x090fe400078e02ff */
[----:B------:R-:W-:Y:S01]  /*1c1a0*/  IMAD.WIDE.U32 R24, R24, R165, RZ ;  /* 0x000000a518187225 */ /* 0x000fe200078e00ff */
[----:B---3--:R-:W-:-:S03]  /*1c1b0*/  @P1 SHF.R.U32.HI R27, RZ, R31, R4 ;  /* 0x0000001fff1b1219 */ /* 0x008fc60000011604 */
[----:B------:R-:W-:Y:S01]  /*1c1c0*/  IMAD R31, R20, R220, R21 ;  /* 0x000000dc141f7224 */ /* 0x000fe200078e0215 */
[----:B------:R-:W-:Y:S01]  /*1c1d0*/  SEL R21, R200, RZ, P0 ;  /* 0x000000ffc8157207 */ /* 0x000fe20000000000 */
[----:B------:R-:W-:Y:S01]  /*1c1e0*/  IMAD.IADD R29, R25, 0x1, R29 ;  /* 0x00000001191d7824 */ /* 0x000fe200078e021d */
[----:B------:R-:W-:Y:S01]  /*1c1f0*/  IADD3 R4, -R27, RZ, RZ ;  /* 0x000000ff1b047210 */ /* 0x000fe20007ffe1ff */
[----:B------:R-:W-:Y:S01]  /*1c200*/  IMAD.IADD R31, R15, 0x1, R31 ;  /* 0x000000010f1f7824 */ /* 0x000fe200078e021f */
[----:B------:R-:W-:Y:S01]  /*1c210*/  IADD3 R24, P1, P3, R14, R24, R3 ;  /* 0x000000180e187210 */ /* 0x000fe20007b3e003 */
[-C--:B------:R-:W-:Y:S02]  /*1c220*/  IMAD R25, R13, R21.reuse, RZ ;  /* 0x000000150d197224 */ /* 0x080fe400078e02ff */
[----:B------:R-:W-:-:S04]  /*1c230*/  IMAD.WIDE.U32 R12, R12, R21, RZ ;  /* 0x000000150c0c7225 */ /* 0x000fc800078e00ff */
[----:B------:R-:W-:Y:S01]  /*1c240*/  IMAD R15, R35, R4, R33 ;  /* 0x00000004230f7224 */ /* 0x000fe200078e0221 */
[----:B------:R-:W-:Y:S01]  /*1c250*/  IADD3.X R4, R31, R29, R28, P1, P3 ;  /* 0x0000001d1f047210 */ /* 0x000fe20000fe641c */
[----:B------:R-:W-:Y:S01]  /*1c260*/  IMAD.IADD R25, R13, 0x1, R25 ;  /* 0x000000010d197824 */ /* 0x000fe200078e0219 */
[----:B------:R-:W-:Y:S02]  /*1c270*/  IADD3 R12, P0, P1, R27, R24, R12 ;  /* 0x000000181b0c7210 */ /* 0x000fe4000791e00c */
[----:B------:R-:W-:Y:S02]  /*1c280*/  SHF.R.S32.HI R27, RZ, 0x1f, R27 ;  /* 0x0000001fff1b7819 */ /* 0x000fe4000001141b */
[----:B------:R-:W-:Y:S02]  /*1c290*/  SHF.R.S32.HI R21, RZ, 0x1f, R15 ;  /* 0x0000001fff157819 */ /* 0x000fe4000001140f */
[----:B------:R-:W-:Y:S01]  /*1c2a0*/  IADD3.X R13, R27, R4, R25, P0, P1 ;  /* 0x000000041b0d7210 */ /* 0x000fe200007e2419 */
[----:B--2---:R-:W-:-:S04]  /*1c2b0*/  IMAD R4, R11, R15, RZ ;  /* 0x0000000f0b047224 */ /* 0x004fc800078e02ff */
[C---:B------:R-:W-:Y:S02]  /*1c2c0*/  IMAD R21, R10.reuse, R21, R4 ;  /* 0x000000150a157224 */ /* 0x040fe400078e0204 */
[----:B------:R-:W-:-:S05]  /*1c2d0*/  IMAD.WIDE.U32 R10, R10, R15, R12 ;  /* 0x0000000f0a0a7225 */ /* 0x000fca00078e000c */
[----:B------:R-:W-:Y:S01]  /*1c2e0*/  IADD3 R4, R11, R21, RZ ;  /* 0x000000150b047210 */ /* 0x000fe20007ffe0ff */
[----:B------:R-:W-:Y:S01]  /*1c2f0*/  IMAD.MOV.U32 R11, RZ, RZ, -0x800000 ;  /* 0xff800000ff0b7424 */ /* 0x000fe200078e00ff */
[----:B0-----:R-:W-:-:S04]  /*1c300*/  LEA R8, P0, R10, R8, 0x2 ;  /* 0x000000080a087211 */ /* 0x001fc800078010ff */
[----:B-1----:R-:W-:-:S05]  /*1c310*/  LEA.HI.X R9, R10, R9, R4, 0x2, P0 ;  /* 0x000000090a097211 */ /* 0x002fca00000f1404 */
[----:B------:R0:W-:Y:S04]  /*1c320*/  STG.E desc[UR4][R8.64], R11 ;  /* 0x0000000b08007986 */ /* 0x0001e8000c101904 */
.L_x_2889:
[----:B------:R-:W-:Y:S05]  /*1c330*/  BSYNC B1 ;  /* 0x0000000000017941 */ /* 0x000fea0003800000 */
.L_x_2888:
[----:B------:R-:W-:Y:S05]  /*1c340*/  @P2 BRA `(.L_x_2884) ;  /* 0x0000000400b02947 */ /* 0x000fea0003800000 */
[----:B------:R-:W1:Y:S01]  /*1c350*/  LDC R15, c[0x0][0xbe8] ;  /* 0x0002fa00ff0f7b82 */ /* 0x000e620000000800 */
[----:B------:R-:W-:Y:S01]  /*1c360*/  ULDC.64 UR4, c[0x0][0xaa0] ;  /* 0x0002a80000047ab9 */ /* 0x000fe20000000a00 */
[----:B------:R-:W-:Y:S01]  /*1c370*/  ULDC.64 UR6, c[0x0][0xaf0] ;  /* 0x0002bc0000067ab9 */ /* 0x000fe20000000a00 */
[----:B------:R-:W-:Y:S01]  /*1c380*/  IMAD R4, R28, UR4, RZ ;  /* 0x000000041c047c24 */ /* 0x000fe2000f8e02ff */
[----:B------:R-:W-:Y:S01]  /*1c390*/  BSSY B1, `(.L_x_2890) ;  /* 0x000003a000017945 */ /* 0x000fe20003800000 */
[C---:B0-----:R-:W-:Y:S01]  /*1c3a0*/  IMAD.WIDE.U32 R8, R3.reuse, UR4, RZ ;  /* 0x0000000403087c25 */ /* 0x041fe2000f8e00ff */
[----:B------:R-:W-:Y:S02]  /*1c3b0*/  SHF.R.S32.HI R12, RZ, 0x1f, R192 ;  /* 0x0000001fff0c7819 */ /* 0x000fe400000114c0 */
[----:B------:R-:W-:Y:S01]  /*1c3c0*/  SHF.R.S32.HI R14, RZ, 0x1f, R189 ;  /* 0x0000001fff0e7819 */ /* 0x000fe200000114bd */
[----:B------:R-:W-:Y:S01]  /*1c3d0*/  IMAD R11, R3, UR5, R4 ;  /* 0x00000005030b7c24 */ /* 0x000fe2000f8e0204 */
[----:B------:R-:W-:Y:S01]  /*1c3e0*/  ULDC.64 UR4, c[0x0][0xae8] ;  /* 0x0002ba0000047ab9 */ /* 0x000fe20000000a00 */
[----:B------:R-:W-:-:S03]  /*1c3f0*/  IMAD R3, R193, 0x20, R221 ;  /* 0x00000020c1037824 */ /* 0x000fc600078e02dd */
[----:B------:R-:W-:Y:S01]  /*1c400*/  IADD3 R9, R9, R11, RZ ;  /* 0x0000000b09097210 */ /* 0x000fe20007ffe0ff */
[----:B------:R-:W-:Y:S01]  /*1c410*/  IMAD.IADD R13, R186, 0x1, R3 ;  /* 0x00000001ba0d7824 */ /* 0x000fe200078e0203 */
[----:B------:R-:W-:Y:S01]  /*1c420*/  IADD3 R186, R221, R186, RZ ;  /* 0x000000baddba7210 */ /* 0x000fe20007ffe0ff */
[----:B------:R-:W-:-:S04]  /*1c430*/  IMAD.WIDE.U32 R8, R165, UR4, R8 ;  /* 0x00000004a5087c25 */ /* 0x000fc8000f8e0008 */
[----:B------:R-:W-:Y:S01]  /*1c440*/  IMAD.MOV.U32 R3, RZ, RZ, R13 ;  /* 0x000000ffff037224 */ /* 0x000fe200078e000d */
[----:B-1----:R-:W-:Y:S01]  /*1c450*/  ISETP.NE.AND P0, PT, R15, 0x1, PT ;  /* 0x000000010f00780c */ /* 0x002fe20003f05270 */
[----:B------:R-:W-:Y:S01]  /*1c460*/  IMAD R9, R165, UR5, R9 ;  /* 0x00000005a5097c24 */ /* 0x000fe2000f8e0209 */
[----:B------:R-:W-:Y:S01]  /*1c470*/  ULDC.64 UR4, c[0x0][0xae0] ;  /* 0x0002b80000047ab9 */ /* 0x000fe20000000a00 */
[----:B------:R-:W-:-:S10]  /*1c480*/  IMAD.WIDE.U32 R8, R195, UR6, R8 ;  /* 0x00000006c3087c25 */ /* 0x000fd4000f8e0008 */
[----:B------:R-:W0:Y:S08]  /*1c490*/  @P0 LDC R10, c[0x0][0xbec] ;  /* 0x0002fb00ff0a0b82 */ /* 0x000e300000000800 */
[----:B------:R-:W1:Y:S01]  /*1c4a0*/  @P0 LDC R21, c[0x0][0xbf0] ;  /* 0x0002fc00ff150b82 */ /* 0x000e620000000800 */
[----:B0-----:R-:W-:-:S04]  /*1c4b0*/  @P0 IMAD.HI.U32 R4, R13, R10, RZ ;  /* 0x0000000a0d040227 */ /* 0x001fc800078e00ff */
[----:B------:R-:W-:Y:S01]  /*1c4c0*/  IMAD R10, R220, UR6, RZ ;  /* 0x00000006dc0a7c24 */ /* 0x000fe2000f8e02ff */
[----:B-1----:R-:W-:-:S03]  /*1c4d0*/  @P0 SHF.R.U32.HI R3, RZ, R21, R4 ;  /* 0x00000015ff030219 */ /* 0x002fc60000011604 */
[----:B------:R-:W-:Y:S01]  /*1c4e0*/  IMAD R11, R195, UR7, R10 ;  /* 0x00000007c30b7c24 */ /* 0x000fe2000f8e020a */
[----:B------:R-:W-:-:S03]  /*1c4f0*/  SHF.R.S32.HI R4, RZ, 0x1f, R3 ;  /* 0x0000001fff047819 */ /* 0x000fc60000011403 */
[----:B------:R-:W-:Y:S01]  /*1c500*/  IMAD.IADD R9, R9, 0x1, R11 ;  /* 0x0000000109097824 */ /* 0x000fe200078e020b */
[----:B------:R-:W-:Y:S01]  /*1c510*/  IADD3 R10, -R3, RZ, RZ ;  /* 0x000000ff030a7210 */ /* 0x000fe20007ffe1ff */
[----:B------:R-:W-:-:S04]  /*1c520*/  IMAD R4, R4, UR4, RZ ;  /* 0x0000000404047c24 */ /* 0x000fc8000f8e02ff */
[----:B------:R-:W-:Y:S02]  /*1c530*/  IMAD R11, R15, R10, R13 ;  /* 0x0000000a0f0b7224 */ /* 0x000fe400078e020d */
[C---:B------:R-:W-:Y:S02]  /*1c540*/  IMAD R13, R3.reuse, UR5, R4 ;  /* 0x00000005030d7c24 */ /* 0x040fe4000f8e0204 */
[----:B------:R-:W-:Y:S01]  /*1c550*/  IMAD.WIDE.U32 R8, R3, UR4, R8 ;  /* 0x0000000403087c25 */ /* 0x000fe2000f8e0008 */
[----:B------:R-:W-:Y:S01]  /*1c560*/  SHF.R.S32.HI R3, RZ, 0x1f, R11 ;  /* 0x0000001fff037819 */ /* 0x000fe2000001140b */
[----:B------:R-:W-:Y:S02]  /*1c570*/  ULDC.64 UR4, c[0x0][0xad8] ;  /* 0x0002b60000047ab9 */ /* 0x000fe40000000a00 */
[----:B------:R-:W-:Y:S02]  /*1c580*/  IMAD.IADD R9, R9, 0x1, R13 ;  /* 0x0000000109097824 */ /* 0x000fe400078e020d */
[----:B------:R-:W-:-:S02]  /*1c590*/  IMAD R4, R3, UR4, RZ ;  /* 0x0000000403047c24 */ /* 0x000fc4000f8e02ff */
[----:B------:R-:W-:Y:S02]  /*1c5a0*/  IMAD R15, R0, R15, RZ ;  /* 0x0000000f000f7224 */ /* 0x000fe400078e02ff */
[C---:B------:R-:W-:Y:S02]  /*1c5b0*/  IMAD R3, R11.reuse, UR5, R4 ;  /* 0x000000050b037c24 */ /* 0x040fe4000f8e0204 */
[----:B------:R-:W-:Y:S01]  /*1c5c0*/  IMAD.WIDE.U32 R8, R11, UR4, R8 ;  /* 0x000000040b087c25 */ /* 0x000fe2000f8e0008 */
[C---:B------:R-:W-:Y:S01]  /*1c5d0*/  ISETP.GE.AND P2, PT, R186.reuse, R15, PT ;  /* 0x0000000fba00720c */ /* 0x040fe20003f46270 */
[----:B------:R-:W-:Y:S02]  /*1c5e0*/  ULDC.64 UR4, c[0x0][0xa80] ;  /* 0x0002a00000047ab9 */ /* 0x000fe40000000a00 */
[----:B------:R-:W-:Y:S01]  /*1c5f0*/  VIADD R0, R186, 0x20 ;  /* 0x00000020ba007836 */ /* 0x000fe20000000000 */
[----:B------:R-:W-:Y:S02]  /*1c600*/  IADD3 R3, R9, R3, RZ ;  /* 0x0000000309037210 */ /* 0x000fe40007ffe0ff */
[----:B------:R-:W-:-:S02]  /*1c610*/  LEA R4, P3, R8, UR4, 0x1 ;  /* 0x0000000408047c11 */ /* 0x000fc4000f8608ff */
[-C--:B------:R-:W-:Y:S01]  /*1c620*/  ISETP.GE.AND P1, PT, R0, R15.reuse, PT ;  /* 0x0000000f0000720c */ /* 0x080fe20003f26270 */
[----:B------:R-:W-:Y:S01]  /*1c630*/  VIADD R0, R186, 0x40 ;  /* 0x00000040ba007836 */ /* 0x000fe20000000000 */
[----:B------:R-:W-:Y:S02]  /*1c640*/  LEA.HI.X R3, R8, UR5, R3, 0x1, P3 ;  /* 0x0000000508037c11 */ /* 0x000fe400098f0c03 */
[----:B------:R0:W1:Y:S02]  /*1c650*/  SHFL.IDX PT, R8, R4, RZ, 0x181f ;  /* 0x00181fff04087589 */ /* 0x00006400000e0000 */
[----:B------:R-:W-:Y:S02]  /*1c660*/  ISETP.GE.AND P0, PT, R0, R15, PT ;  /* 0x0000000f0000720c */ /* 0x000fe40003f06270 */
[----:B------:R0:W3:Y:S01]  /*1c670*/  SHFL.IDX PT, R0, R3, RZ, 0x181f ;  /* 0x00181fff03007589 */ /* 0x0000e200000e0000 */
[----:B------:R-:W-:Y:S10]  /*1c680*/  @P2 BRA `(.L_x_2891) ;  /* 0x0000000000282947 */ /* 0x000ff40003800000 */
[----:B------:R-:W-:Y:S01]  /*1c690*/  ULDC UR4, c[0x0][0xac8] ;  /* 0x0002b20000047ab9 */ /* 0x000fe20000000800 */
[----:B------:R-:W-:Y:S01]  /*1c6a0*/  ULDC.64 UR6, c[0x0][0x208] ;  /* 0x0000820000067ab9 */ /* 0x000fe20000000a00 */
[----:B------:R-:W-:Y:S02]  /*1c6b0*/  ISETP.GE.AND P4, PT, R189, UR4, PT ;  /* 0x00000004bd007c0c */ /* 0x000fe4000bf86270 */
[----:B------:R-:W-:-:S11]  /*1c6c0*/  ISETP.GE.AND P5, PT, R192, UR4, PT ;  /* 0x00000004c0007c0c */ /* 0x000fd6000bfa6270 */
[CC--:B-1----:R-:W-:Y:S02]  /*1c6d0*/  @!P4 LEA R10, P2, R189.reuse, R8.reuse, 0x1 ;  /* 0x00000008bd0ac211 */ /* 0x0c2fe400078408ff */
[C---:B------:R-:W-:Y:S02]  /*1c6e0*/  @!P5 LEA R8, P3, R192.reuse, R8, 0x1 ;  /* 0x00000008c008d211 */ /* 0x040fe400078608ff */
[-C--:B---3--:R-:W-:Y:S02]  /*1c6f0*/  @!P4 LEA.HI.X R11, R189, R0.reuse, R14, 0x1, P2 ;  /* 0x00000000bd0bc211 */ /* 0x088fe400010f0c0e */
[----:B------:R-:W-:-:S03]  /*1c700*/  @!P5 LEA.HI.X R9, R192, R0, R12, 0x1, P3 ;  /* 0x00000000c009d211 */ /* 0x000fc600018f0c0c */
[----:B------:R1:W-:Y:S04]  /*1c710*/  @!P4 ST.E.128 desc[UR6][R10.64], RZ ;  /* 0x000000ff0a00c985 */ /* 0x0003e8000c101d06 */
[----:B------:R1:W-:Y:S02]  /*1c720*/  @!P5 ST.E.128 desc[UR6][R8.64], RZ ;  /* 0x000000ff0800d985 */ /* 0x0003e4000c101d06 */
.L_x_2891:
[----:B------:R-:W-:Y:S05]  /*1c730*/  BSYNC B1 ;  /* 0x0000000000017941 */ /* 0x000fea0003800000 */
.L_x_2890:
[----:B---3--:R3:W0:Y:S01]  /*1c740*/  SHFL.IDX PT, R0, R3, 0x1, 0x181f ;  /* 0x00381f0003007f89 */ /* 0x00862200000e0000 */
[----:B------:R-:W-:Y:S03]  /*1c750*/  BSSY B1, `(.L_x_2892) ;  /* 0x000000d000017945 */ /* 0x000fe60003800000 */
[----:B-1----:R3:W1:Y:S01]  /*1c760*/  SHFL.IDX PT, R8, R4, 0x1, 0x181f ;  /* 0x00381f0004087f89 */ /* 0x00266200000e0000 */
[----:B------:R-:W-:Y:S05]  /*1c770*/  @P1 BRA `(.L_x_2893) ;  /* 0x0000000000281947 */ /* 0x000fea0003800000 */
[----:B------:R-:W-:Y:S01]  /*1c780*/  ULDC UR4, c[0x0][0xac8] ;  /* 0x0002b20000047ab9 */ /* 0x000fe20000000800 */
[----:B------:R-:W-:Y:S01]  /*1c790*/  ULDC.64 UR6, c[0x0][0x208] ;  /* 0x0000820000067ab9 */ /* 0x000fe20000000a00 */
        /* <DEDUP_REMOVED lines=8> */
.L_x_2893:
[----:B------:R-:W-:Y:S05]  /*1c820*/  BSYNC B1 ;  /* 0x0000000000017941 */ /* 0x000fea0003800000 */
.L_x_2892:
[----:B0-----:R0:W0:Y:S01]  /*1c830*/  SHFL.IDX PT, R0, R3, 0x2, 0x181f ;  /* 0x00581f0003007f89 */ /* 0x00102200000e0000 */
[----:B------:R-:W-:Y:S03]  /*1c840*/  BSSY B1, `(.L_x_2894) ;  /* 0x000000d000017945 */ /* 0x000fe60003800000 */
[----:B-1----:R1:W0:Y:S01]  /*1c850*/  SHFL.IDX PT, R8, R4, 0x2, 0x181f ;  /* 0x00581f0004087f89 */ /* 0x00222200000e0000 */
[----:B------:R-:W-:Y:S05]  /*1c860*/  @P0 BRA `(.L_x_2895) ;  /* 0x0000000000280947 */ /* 0x000fea0003800000 */
[----:B------:R-:W-:Y:S01]  /*1c870*/  ULDC UR4, c[0x0][0xac8] ;  /* 0x0002b20000047ab9 */ /* 0x000fe20000000800 */
[----:B------:R-:W-:Y:S01]  /*1c880*/  ULDC.64 UR6, c[0x0][0x208] ;  /* 0x0000820000067ab9 */ /* 0x000fe20000000a00 */
        /* <DEDUP_REMOVED lines=8> */
.L_x_2895:
[----:B------:R-:W-:Y:S05]  /*1c910*/  BSYNC B1 ;  /* 0x0000000000017941 */ /* 0x000fea0003800000 */
.L_x_2894:
[----:B0-----:R-:W-:Y:S01]  /*1c920*/  VIADD R0, R186, 0x60 ;  /* 0x00000060ba007836 */ /* 0x001fe20000000000 */
[----:B---3--:R-:W0:Y:S04]  /*1c930*/  SHFL.IDX PT, R3, R3, 0x3, 0x181f ;  /* 0x00781f0003037f89 */ /* 0x008e2800000e0000 */
[----:B------:R-:W-:Y:S01]  /*1c940*/  ISETP.GE.AND P0, PT, R0, R15, PT ;  /* 0x0000000f0000720c */ /* 0x000fe20003f06270 */
[----:B-1----:R-:W1:-:S12]  /*1c950*/  SHFL.IDX PT, R4, R4, 0x3, 0x181f ;  /* 0x00781f0004047f89 */ /* 0x002e5800000e0000 */
        /* <DEDUP_REMOVED lines=11> */
.L_x_2884:
[----:B------:R-:W-:Y:S05]  /*1ca10*/  BSYNC B0 ;  /* 0x0000000000007941 */ /* 0x000fea0003800000 */
.L_x_2874:
[----:B------:R-:W-:Y:S02]  /*1ca20*/  ULDC UR4, c[0x0][0xc3c] ;  /* 0x00030f0000047ab9 */ /* 0x000fe40000000800 */
[----:B------:R-:W-:-:S13]  /*1ca30*/  ISETP.GE.AND P0, PT, R7, UR4, PT ;  /* 0x0000000407007c0c */ /* 0x000fda000bf06270 */
[----:B------:R-:W-:Y:S05]  /*1ca40*/  @!P0 BRA `(.L_x_2896) ;  /* 0xfffffe4800948947 */ /* 0x000fea000383ffff */
[----:B------:R-:W-:Y:S05]  /*1ca50*/  BRA `(.L_x_2653) ;  /* 0x0000007c00047947 */ /* 0x000fea0003800000 */
.L_x_2651:
[----:B------:R-:W-:-:S08]  /*1ca60*/  NOP ;  /* 0x0000000000007918 */ /* 0x000fd00000000000 */
[----:B------:R-:W0:-:S00]  /*1ca70*/  USETMAXREG.DEALLOC.CTAPOOL 0x28 ;  /* 0x00000028000079c8 */ /* 0x000e0000080e0500 */
        /* <DEDUP_REMOVED lines=14> */
.L_x_2897:
[----:B------:R-:W-:Y:S01]  /*1cb60*/  LOP3.LUT R7, R0, 0x1f, RZ, 0xc0, !PT ;  /* 0x0000001f00077812 */ /* 0x000fe200078ec0ff */
[----:B------:R-:W-:Y:S01]  /*1cb70*/  ULDC UR4, c[0x0][0xc3c] ;  /* 0x00030f0000047ab9 */ /* 0x000fe20000000800 */
[----:B------:R-:W-:Y:S01]  /*1cb80*/  MOV R9, RZ ;  /* 0x000000ff00097202 */ /* 0x000fe20000000f00 */
[----:B------:R-:W-:Y:S01]  /*1cb90*/  ULDC.64 UR6, c[0x0][0x208] ;  /* 0x0000820000067ab9 */ /* 0x000fe20000000a00 */
[----:B------:R-:W-:Y:S01]  /*1cba0*/  ISETP.NE.AND P0, PT, R7, 0x1f, PT ;  /* 0x0000001f0700780c */ /* 0x000fe20003f05270 */
[----:B------:R-:W-:-:S03]  /*1cbb0*/  ULDC UR5, c[0x0][0xc38] ;  /* 0x00030e0000057ab9 */ /* 0x000fc60000000800 */
[----:B------:R-:W-:-:S13]  /*1cbc0*/  ISETP.GE.OR P1, PT, R7, UR4, !P0 ;  /* 0x0000000407007c0c */ /* 0x000fda000c726670 */
[----:B------:R-:W0:Y:S08]  /*1cbd0*/  @!P1 LDC.64 R4, c[0x0][0xc80] ;  /* 0x00032000ff049b82 */ /* 0x000e300000000a00 */
[----:B------:R-:W1:Y:S01]  /*1cbe0*/  @!P1 LDC.64 R2, c[0x0][0xc78] ;  /* 0x00031e00ff029b82 */ /* 0x000e620000000a00 */
[----:B0-----:R-:W-:-:S05]  /*1cbf0*/  @!P1 IMAD.WIDE.U32 R4, R7, 0x4, R4 ;  /* 0x0000000407049825 */ /* 0x001fca00078e0004 */
[----:B------:R-:W2:Y:S01]  /*1cc00*/  @!P1 LDG.E R6, desc[UR6][R4.64] ;  /* 0x0000000604069981 */ /* 0x000ea2000c1e1900 */
[----:B-1----:R-:W-:-:S05]  /*1cc10*/  @!P1 IMAD.WIDE.U32 R2, R7, 0x4, R2 ;  /* 0x0000000407029825 */ /* 0x002fca00078e0002 */
[----:B------:R-:W2:Y:S01]  /*1cc20*/  @!P1 LDG.E R9, desc[UR6][R2.64] ;  /* 0x0000000602099981 */ /* 0x000ea2000c1e1900 */
[C---:B------:R-:W-:Y:S02]  /*1cc30*/  ISETP.NE.AND P1, PT, R7.reuse, RZ, PT ;  /* 0x000000ff0700720c */ /* 0x040fe40003f25270 */
[C---:B------:R-:W-:Y:S02]  /*1cc40*/  ISETP.GE.U32.AND P2, PT, R7.reuse, 0x2, PT ;  /* 0x000000020700780c */ /* 0x040fe40003f46070 */
[C---:B------:R-:W-:Y:S02]  /*1cc50*/  ISETP.GE.U32.AND P3, PT, R7.reuse, 0x4, PT ;  /* 0x000000040700780c */ /* 0x040fe40003f66070 */
[C---:B------:R-:W-:Y:S02]  /*1cc60*/  ISETP.GE.U32.AND P4, PT, R7.reuse, 0x8, PT ;  /* 0x000000080700780c */ /* 0x040fe40003f86070 */
[----:B------:R-:W-:Y:S01]  /*1cc70*/  ISETP.GE.U32.AND P5, PT, R7, 0x10, PT ;  /* 0x000000100700780c */ /* 0x000fe20003fa6070 */
[----:B------:R-:W0:Y:S01]  /*1cc80*/  S2UR UR6, SR_CTAID.X ;  /* 0x00000000000679c3 */ /* 0x000e220000002500 */
[----:B------:R-:W-:Y:S01]  /*1cc90*/  UMOV UR4, URZ ;  /* 0x0000003f00047c82 */ /* 0x000fe20008000000 */
[----:B--2---:R-:W-:-:S05]  /*1cca0*/  IMAD R8, R6, R9, RZ ;  /* 0x0000000906087224 */ /* 0x004fca00078e02ff */
        /* <DEDUP_REMOVED lines=17> */
[----:B0-----:R-:W-:Y:S02]  /*1cdc0*/  ISETP.GT.AND P6, PT, R8, UR6, PT ;  /* 0x0000000608007c0c */ /* 0x001fe4000bfc4270 */
[----:B------:R-:W-:-:S11]  /*1cdd0*/  MOV R3, R8 ;  /* 0x0000000800037202 */ /* 0x000fd60000000f00 */
[----:B------:R-:W-:Y:S05]  /*1cde0*/  @P6 BRA `(.L_x_2899) ;  /* 0x0000000000a46947 */ /* 0x000fea0003800000 */
[----:B------:R-:W-:Y:S01]  /*1cdf0*/  IMAD.MOV.U32 R8, RZ, RZ, R3 ;  /* 0x000000ffff087224 */ /* 0x000fe200078e0003 */
[----:B------:R-:W-:Y:S01]  /*1ce00*/  UMOV UR4, URZ ;  /* 0x0000003f00047c82 */ /* 0x000fe20008000000 */
[----:B------:R-:W-:-:S05]  /*1ce10*/  ULDC UR5, c[0x0][0xc38] ;  /* 0x00030e0000057ab9 */ /* 0x000fca0000000800 */
.L_x_2901:
[----:B------:R-:W0:Y:S01]  /*1ce20*/  LDC R2, c[0x0][0xc3c] ;  /* 0x00030f00ff027b82 */ /* 0x000e220000000800 */
[----:B------:R-:W-:Y:S01]  /*1ce30*/  UIADD3 UR4, UR4, 0x1f, URZ ;  /* 0x0000001f04047890 */ /* 0x000fe2000fffe03f */
[----:B------:R-:W-:Y:S02]  /*1ce40*/  ULDC UR7, c[0x0][0xc3c] ;  /* 0x00030f0000077ab9 */ /* 0x000fe40000000800 */
[----:B------:R-:W-:-:S03]  /*1ce50*/  IMAD.U32 R19, RZ, RZ, UR7 ;  /* 0x00000007ff137e24 */ /* 0x000fc6000f8e00ff */
[----:B0-----:R-:W-:-:S13]  /*1ce60*/  ISETP.LE.AND P6, PT, R2, UR4, PT ;  /* 0x0000000402007c0c */ /* 0x001fda000bfc3270 */
[----:B------:R-:W-:Y:S05]  /*1ce70*/  @P6 BRA `(.L_x_2900) ;  /* 0x0000000800b06947 */ /* 0x000fea0003800000 */
[----:B------:R-:W-:Y:S01]  /*1ce80*/  IADD3 R9, R7, UR4, RZ ;  /* 0x0000000407097c10 */ /* 0x000fe2000fffe0ff */
[----:B------:R-:W-:Y:S01]  /*1ce90*/  IMAD.MOV.U32 R6, RZ, RZ, RZ ;  /* 0x000000ffff067224 */ /* 0x000fe200078e00ff */
[----:B------:R-:W-:Y:S02]  /*1cea0*/  ULDC.64 UR8, c[0x0][0x208] ;  /* 0x0000820000087ab9 */ /* 0x000fe40000000a00 */
        /* <DEDUP_REMOVED lines=29> */
.L_x_2899:
[----:B------:R-:W-:Y:S01]  /*1d080*/  IADD3 R3, -R3, R8, RZ ;  /* 0x0000000803037210 */ /* 0x000fe20007ffe1ff */
[----:B------:R-:W-:-:S04]  /*1d090*/  IMAD.MOV.U32 R16, RZ, RZ, RZ ;  /* 0x000000ffff107224 */ /* 0x000fc800078e00ff */
        /* <DEDUP_REMOVED lines=11> */
.L_x_2902:
[----:B-1----:R-:W-:Y:S01]  /*1d150*/  IMAD R16, R16, UR5, R3 ;  /* 0x0000000510107c24 */ /* 0x002fe2000f8e0203 */
[----:B------:R-:W-:-:S04]  /*1d160*/  IADD3 R19, R19, UR4, RZ ;  /* 0x0000000413137c10 */ /* 0x000fc8000fffe0ff */
        /* <DEDUP_REMOVED lines=19> */
[----:B------:R-:W-:Y:S02]  /*1d2a0*/  IADD3 R11, R10, 0xffffffe, RZ ;  /* 0x0ffffffe0a0b7810 */ /* 0x000fe40007ffe0ff */
[----:B------:R-:W-:Y:S02]  /*1d2b0*/  LOP3.LUT R8, R5, R6, RZ, 0x3c, !PT ;  /* 0x0000000605087212 */ /* 0x000fe400078e3cff */
[----:B------:R-:W-:Y:S02]  /*1d2c0*/  ISETP.GT.U32.AND P1, PT, R12, R3, PT ;  /* 0x000000030c00720c */ /* 0x000fe40003f24070 */
[----:B------:R-:W-:-:S11]  /*1d2d0*/  ISETP.GE.AND P2, PT, R8, RZ, PT ;  /* 0x000000ff0800720c */ /* 0x000fd60003f46270 */
[----:B------:R-:W-:Y:S02]  /*1d2e0*/  @!P1 IMAD.IADD R3, R3, 0x1, -R12 ;  /* 0x0000000103039824 */ /* 0x000fe400078e0a0c */
[----:B------:R-:W-:Y:S01]  /*1d2f0*/  @!P1 VIADD R2, R2, 0x1 ;  /* 0x0000000102029836 */ /* 0x000fe20000000000 */
[----:B------:R-:W-:Y:S02]  /*1d300*/  ISETP.NE.AND P1, PT, R6, RZ, PT ;  /* 0x000000ff0600720c */ /* 0x000fe40003f25270 */
[----:B------:R-:W-:Y:S02]  /*1d310*/  ISETP.GE.U32.AND P0, PT, R3, R12, PT ;  /* 0x0000000c0300720c */ /* 0x000fe40003f06070 */
[----:B------:R-:W0:Y:S11]  /*1d320*/  F2I.FTZ.U32.TRUNC.NTZ R3, R11 ;  /* 0x0000000b00037305 */ /* 0x000e36000021f000 */
[----:B------:R-:W-:-:S02]  /*1d330*/  @P0 VIADD R2, R2, 0x1 ;  /* 0x0000000102020836 */ /* 0x000fc40000000000 */
[----:B0-----:R-:W-:-:S03]  /*1d340*/  IMAD.MOV R13, RZ, RZ, -R3 ;  /* 0x000000ffff0d7224 */ /* 0x001fc600078e0a03 */
[----:B------:R-:W-:Y:S02]  /*1d350*/  MOV R10, R2 ;  /* 0x00000002000a7202 */ /* 0x000fe40000000f00 */
[----:B------:R-:W-:Y:S01]  /*1d360*/  IABS R2, R9 ;  /* 0x0000000900027213 */ /* 0x000fe20000000000 */
[----:B------:R-:W-:Y:S02]  /*1d370*/  IMAD R11, R13, R4, RZ ;  /* 0x000000040d0b7224 */ /* 0x000fe400078e02ff */
[----:B------:R-:W-:Y:S01]  /*1d380*/  @!P2 IMAD.MOV R10, RZ, RZ, -R10 ;  /* 0x000000ffff0aa224 */ /* 0x000fe200078e0a0a */
[----:B------:R-:W-:Y:S02]  /*1d390*/  @!P1 LOP3.LUT R10, RZ, R6, RZ, 0x33, !PT ;  /* 0x00000006ff0a9212 */ /* 0x000fe400078e33ff */
[----:B------:R-:W-:Y:S01]  /*1d3a0*/  IADD3 R12, RZ, -R2, RZ ;  /* 0x80000002ff0c7210 */ /* 0x000fe20007ffe0ff */
[----:B------:R-:W-:Y:S01]  /*1d3b0*/  IMAD.MOV.U32 R2, RZ, RZ, RZ ;  /* 0x000000ffff027224 */ /* 0x000fe200078e00ff */
[----:B------:R-:W-:-:S03]  /*1d3c0*/  IABS R8, R10 ;  /* 0x0000000a00087213 */ /* 0x000fc60000000000 */
[----:B------:R-:W-:-:S04]  /*1d3d0*/  IMAD.HI.U32 R2, R3, R11, R2 ;  /* 0x0000000b03027227 */ /* 0x000fc800078e0002 */
[----:B------:R-:W-:Y:S01]  /*1d3e0*/  IMAD.MOV.U32 R3, RZ, RZ, R8 ;  /* 0x000000ffff037224 */ /* 0x000fe200078e0008 */
[----:B------:R-:W-:-:S03]  /*1d3f0*/  MOV R8, R12 ;  /* 0x0000000c00087202 */ /* 0x000fc60000000f00 */
        /* <DEDUP_REMOVED lines=9> */
[----:B------:R-:W-:-:S05]  /*1d490*/  IADD3 R3, -R10, RZ, RZ ;  /* 0x000000ff0a037210 */ /* 0x000fca0007ffe1ff */
[----:B------:R-:W-:-:S06]  /*1d4a0*/  @P0 IADD3 R2, R2, 0x1, RZ ;  /* 0x0000000102020810 */ /* 0x000fcc0007ffe0ff */
        /* <DEDUP_REMOVED lines=8> */
.L_x_2903:
[----:B------:R-:W0:Y:S01]  /*1d530*/  LDC.64 R2, c[0x0][0xc90] ;  /* 0x00032400ff027b82 */ /* 0x000e220000000a00 */
[----:B------:R-:W-:Y:S01]  /*1d540*/  ULDC.64 UR6, c[0x0][0x208] ;  /* 0x0000820000067ab9 */ /* 0x000fe20000000a00 */
        /* <DEDUP_REMOVED lines=24> */
[----:B------:R-:W-:-:S06]  /*1d6d0*/  @P0 IADD3 R2, R2, 0x1, RZ ;  /* 0x0000000102020810 */ /* 0x000fcc0007ffe0ff */
        /* <DEDUP_REMOVED lines=13> */
[----:B0-----:R-:W-:-:S06]  /*1d7b0*/  IADD3 R3, R8, 0xffffffe, RZ ;  /* 0x0ffffffe08037810 */ /* 0x001fcc0007ffe0ff */
[----:B------:R-:W0:Y:S02]  /*1d7c0*/  F2I.FTZ.U32.TRUNC.NTZ R3, R3 ;  /* 0x0000000300037305 */ /* 0x000e24000021f000 */
[----:B0-----:R-:W-:-:S05]  /*1d7d0*/  IMAD.MOV R9, RZ, RZ, -R3 ;  /* 0x000000ffff097224 */ /* 0x001fca00078e0a03 */
[----:B------:R-:W-:Y:S02]  /*1d7e0*/  MOV R5, R9 ;  /* 0x0000000900057202 */ /* 0x000fe40000000f00 */
[----:B------:R-:W-:-:S03]  /*1d7f0*/  IABS R9, R4 ;  /* 0x0000000400097213 */ /* 0x000fc60000000000 */
[----:B------:R-:W-:-:S04]  /*1d800*/  IMAD R5, R5, R10, RZ ;  /* 0x0000000a05057224 */ /* 0x000fc800078e02ff */
[----:B------:R-:W-:-:S04]  /*1d810*/  IMAD.HI.U32 R2, R3, R5, R2 ;  /* 0x0000000503027227 */ /* 0x000fc800078e0002 */
        /* <DEDUP_REMOVED lines=12> */
[----:B------:R-:W-:Y:S02]  /*1d8e0*/  @!P2 IADD3 R2, -R2, RZ, RZ ;  /* 0x000000ff0202a210 */ /* 0x000fe40007ffe1ff */
[----:B------:R-:W-:-:S05]  /*1d8f0*/  @!P1 LOP3.LUT R2, RZ, R13, RZ, 0x33, !PT ;  /* 0x0000000dff029212 */ /* 0x000fca00078e33ff */
[----:B------:R-:W-:-:S07]  /*1d900*/  IMAD R18, R2, R18, R3 ;  /* 0x0000001202127224 */ /* 0x000fce00078e0203 */
.L_x_2904:
[----:B------:R-:W-:-:S05]  /*1d910*/  LOP3.LUT R17, RZ, R2, RZ, 0x33, !PT ;  /* 0x00000002ff117212 */ /* 0x000fca00078e33ff */
[----:B------:R-:W-:Y:S01]  /*1d920*/  IMAD.IADD R17, R6, 0x1, R17 ;  /* 0x0000000106117824 */ /* 0x000fe200078e0211 */
[----:B------:R-:W-:Y:S06]  /*1d930*/  BRA `(.L_x_2905) ;  /* 0x00000000000c7947 */ /* 0x000fec0003800000 */
.L_x_2900:
[----:B------:R-:W-:Y:S01]  /*1d940*/  MOV R17, RZ ;  /* 0x000000ff00117202 */ /* 0x000fe20000000f00 */
[----:B------:R-:W-:Y:S02]  /*1d950*/  IMAD.U32 R16, RZ, RZ, UR6 ;  /* 0x00000006ff107e24 */ /* 0x000fe4000f8e00ff */
[----:B------:R-:W-:-:S07]  /*1d960*/  IMAD.MOV.U32 R18, RZ, RZ, RZ ;  /* 0x000000ffff127224 */ /* 0x000fce00078e00ff */
.L_x_2905:
[----:B------:R-:W-:-:S13]  /*1d970*/  ISETP.NE.AND P0, PT, R7, RZ, PT ;  /* 0x000000ff0700720c */ /* 0x000fda0003f05270 */
[----:B------:R-:W0:Y:S01]  /*1d980*/  @!P0 S2R R3, SR_CgaCtaId ;  /* 0x0000000000038919 */ /* 0x000e220000008800 */
[----:B------:R-:W-:-:S04]  /*1d990*/  @!P0 MOV R2, 0x400 ;  /* 0x0000040000028802 */ /* 0x000fc80000000f00 */
[----:B0-----:R-:W-:-:S05]  /*1d9a0*/  @!P0 LEA R2, R3, R2, 0x18 ;  /* 0x0000000203028211 */ /* 0x001fca00078ec0ff */
[----:B------:R1:W-:Y:S01]  /*1d9b0*/  @!P0 STS.128 [R2+0x2a8d0], R16 ;  /* 0x02a8d01002008388 */ /* 0x0003e20000000c00 */
[----:B------:R-:W-:Y:S06]  /*1d9c0*/  BAR.ARV 0x5, 0x180 ;  /* 0x0146000000007b1d */ /* 0x000fec0000002000 */
.L_x_2898:
[----:B------:R2:W-:Y:S01]  /*1d9d0*/  STL [R1+0x24], RZ ;  /* 0x000024ff01007387 */ /* 0x0005e20000100800 */
[----:B------:R-:W-:Y:S01]  /*1d9e0*/  ULDC UR4, c[0x0][0xc3c] ;  /* 0x00030f0000047ab9 */ /* 0x000fe20000000800 */
[----:B------:R-:W-:Y:S01]  /*1d9f0*/  MOV R29, 0x1 ;  /* 0x00000001001d7802 */ /* 0x000fe20000000f00 */
[----:B------:R-:W-:Y:S01]  /*1da00*/  IMAD.MOV.U32 R28, RZ, RZ, RZ ;  /* 0x000000ffff1c7224 */ /* 0x000fe200078e00ff */
[----:B0-----:R-:W-:-:S13]  /*1da10*/  ISETP.GE.AND P0, PT, R19, UR4, PT ;  /* 0x0000000413007c0c */ /* 0x001fda000bf06270 */
[----:B--2---:R-:W-:Y:S05]  /*1da20*/  @P0 BRA `(.L_x_2906) ;  /* 0x0000006800340947 */ /* 0x004fea0003800000 */
[----:B------:R-:W0:Y:S01]  /*1da30*/  S2UR UR5, SR_CgaCtaId ;  /* 0x00000000000579c3 */ /* 0x000e220000008800 */
[----:B------:R2:W-:Y:S01]  /*1da40*/  STL [R1+0x24], RZ ;  /* 0x000024ff01007387 */ /* 0x0005e20000100800 */
[C---:B-1----:R-:W-:Y:S01]  /*1da50*/  IMAD.SHL.U32 R2, R0.reuse, 0x8, RZ ;  /* 0x0000000800027824 */ /* 0x042fe200078e00ff */
[----:B------:R-:W-:Y:S01]  /*1da60*/  LOP3.LUT R4, R0, 0x7f, RZ, 0xc0, !PT ;  /* 0x0000007f00047812 */ /* 0x000fe200078ec0ff */
[----:B------:R-:W-:Y:S01]  /*1da70*/  UMOV UR4, 0x400 ;  /* 0x0000040000047882 */ /* 0x000fe20000000000 */
[----:B------:R-:W-:Y:S01]  /*1da80*/  BSSY B8, `(.L_x_2906) ;  /* 0x0000687000087945 */ /* 0x000fe20003800000 */
[----:B------:R-:W-:Y:S01]  /*1da90*/  IMAD.MOV.U32 R31, RZ, RZ, 0x1 ;  /* 0x00000001ff1f7424 */ /* 0x000fe200078e00ff */
[----:B------:R-:W-:Y:S01]  /*1daa0*/  LOP3.LUT R3, R2, 0x1f8, RZ, 0xc0, !PT ;  /* 0x000001f802037812 */ /* 0x000fe200078ec0ff */
[----:B------:R-:W-:Y:S01]  /*1dab0*/  IMAD.MOV.U32 R28, RZ, RZ, RZ ;  /* 0x000000ffff1c7224 */ /* 0x000fe200078e00ff */
[----:B------:R-:W-:Y:S01]  /*1dac0*/  SHF.L.U32 R34, R4, 0x3, RZ ;  /* 0x0000000304227819 */ /* 0x000fe200000006ff */
[----:B------:R-:W-:Y:S01]  /*1dad0*/  IMAD.MOV.U32 R29, RZ, RZ, 0x1 ;  /* 0x00000001ff1d7424 */ /* 0x000fe200078e00ff */
[----:B------:R-:W-:Y:S01]  /*1dae0*/  LOP3.LUT R3, R3, 0x38, R0, 0x78, !PT ;  /* 0x0000003803037812 */ /* 0x000fe200078e7800 */
[----:B------:R-:W-:Y:S01]  /*1daf0*/  IMAD.SHL.U32 R0, R0, 0x10, RZ ;  /* 0x0000001000007824 */ /* 0x000fe200078e00ff */
[----:B------:R-:W-:Y:S01]  /*1db00*/  LOP3.LUT R2, R2, 0x38, RZ, 0xc0, !PT ;  /* 0x0000003802027812 */ /* 0x000fe200078ec0ff */
[----:B------:R-:W-:Y:S01]  /*1db10*/  ULOP3.LUT UR37, UR60, 0x2, URZ, 0xfc, !UPT ;  /* 0x000000023c257892 */ /* 0x000fe2000f8efc3f */
[----:B------:R-:W-:Y:S01]  /*1db20*/  LOP3.LUT R34, R3, 0x200, R34, 0xf8, !PT ;  /* 0x0000020003227812 */ /* 0x000fe200078ef822 */
[----:B------:R-:W-:Y:S01]  /*1db30*/  ULDC.64 UR38, c[0x0][0x198] ;  /* 0x0000660000267ab9 */ /* 0x000fe20000000a00 */
[----:B------:R-:W-:Y:S01]  /*1db40*/  SHF.R.U32.HI R3, RZ, 0x3, R4 ;  /* 0x00000003ff037819 */ /* 0x000fe20000011604 */
[----:B------:R-:W-:Y:S01]  /*1db50*/  ULDC UR36, c[0x0][0xc] ;  /* 0x0000030000247ab9 */ /* 0x000fe20000000800 */
[----:B------:R-:W-:-:S02]  /*1db60*/  MOV R25, RZ ;  /* 0x000000ff00197202 */ /* 0x000fc40000000f00 */
[----:B------:R-:W-:Y:S02]  /*1db70*/  LOP3.LUT R4, R3, 0x70, R0, 0xf8, !PT ;  /* 0x0000007003047812 */ /* 0x000fe400078ef800 */
[C---:B------:R-:W-:Y:S01]  /*1db80*/  LOP3.LUT R3, R2.reuse, 0x40, RZ, 0xfc, !PT ;  /* 0x0000004002037812 */ /* 0x040fe200078efcff */
[----:B0-----:R-:W-:Y:S01]  /*1db90*/  ULEA UR4, UR5, UR4, 0x18 ;  /* 0x0000000405047291 */ /* 0x001fe2000f8ec03f */
[----:B------:R-:W-:-:S05]  /*1dba0*/  LOP3.LUT R0, R2, 0x80, RZ, 0xfc, !PT ;  /* 0x0000008002007812 */ /* 0x000fca00078efcff */
[----:B------:R-:W-:-:S05]  /*1dbb0*/  MOV R22, UR4 ;  /* 0x0000000400167c02 */ /* 0x000fca0008000f00 */
[----:B--2---:R-:W-:-:S07]  /*1dbc0*/  IMAD R36, R34, 0x2, R22 ;  /* 0x0000000222247824 */ /* 0x004fce00078e0216 */
.L_x_3011:
[----:B0-----:R-:W0:Y:S01]  /*1dbd0*/  LDC.64 R32, c[0x0][0xc88] ;  /* 0x00032200ff207b82 */ /* 0x001e220000000a00 */
[----:B------:R-:W-:Y:S01]  /*1dbe0*/  ULDC.64 UR4, c[0x0][0x208] ;  /* 0x0000820000047ab9 */ /* 0x000fe20000000a00 */
[----:B0-----:R-:W-:-:S06]  /*1dbf0*/  IMAD.WIDE R32, R19, 0x4, R32 ;  /* 0x0000000413207825 */ /* 0x001fcc00078e0220 */
[----:B------:R-:W2:Y:S01]  /*1dc00*/  LDG.E R32, desc[UR4][R32.64] ;  /* 0x0000000420207981 */ /* 0x000ea2000c1e1900 */
[----:B------:R-:W-:Y:S05]  /*1dc10*/  YIELD ;  /* 0x0000000000007946 */ /* 0x000fea0003800000 */
[----:B------:R-:W-:Y:S01]  /*1dc20*/  ULDC.64 UR4, c[0x0][0xa28] ;  /* 0x00028a0000047ab9 */ /* 0x000fe20000000a00 */
[----:B------:R-:W-:Y:S01]  /*1dc30*/  ULDC.64 UR8, c[0x0][0xa18] ;  /* 0x0002860000087ab9 */ /* 0x000fe20000000a00 */
[----:B------:R-:W-:Y:S01]  /*1dc40*/  ISETP.NE.U32.AND P0, PT, RZ, UR4, PT ;  /* 0x00000004ff007c0c */ /* 0x000fe2000bf05070 */
[----:B------:R-:W-:Y:S01]  /*1dc50*/  IMAD.MOV.U32 R13, RZ, RZ, RZ ;  /* 0x000000ffff0d7224 */ /* 0x000fe200078e00ff */
[----:B------:R-:W-:Y:S01]  /*1dc60*/  ULDC.64 UR10, c[0x0][0x208] ;  /* 0x00008200000a7ab9 */ /* 0x000fe20000000a00 */
[----:B------:R-:W-:Y:S01]  /*1dc70*/  ULDC.64 UR6, c[0x0][0xa10] ;  /* 0x0002840000067ab9 */ /* 0x000fe20000000a00 */
[----:B------:R-:W-:-:S02]  /*1dc80*/  ISETP.NE.AND.EX P0, PT, RZ, UR5, PT, P0 ;  /* 0x00000005ff007c0c */ /* 0x000fc4000bf05300 */
[----:B------:R-:W-:-:S04]  /*1dc90*/  ISETP.NE.U32.AND P2, PT, RZ, UR8, PT ;  /* 0x00000008ff007c0c */ /* 0x000fc8000bf45070 */
[----:B------:R-:W-:Y:S02]  /*1dca0*/  ISETP.NE.AND.EX P2, PT, RZ, UR9, PT, P2 ;  /* 0x00000009ff007c0c */ /* 0x000fe4000bf45320 */
[----:B--2---:R-:W-:-:S05]  /*1dcb0*/  SHF.R.S32.HI R0, RZ, 0x1f, R32 ;  /* 0x0000001fff007819 */ /* 0x004fca0000011420 */
[C---:B------:R-:W-:Y:S02]  /*1dcc0*/  @P0 LEA R2, P1, R32.reuse, UR4, 0x2 ;  /* 0x0000000420020c11 */ /* 0x040fe4000f8210ff */
[C---:B------:R-:W-:Y:S01]  /*1dcd0*/  SHF.L.U32 R23, R32.reuse, 0x2, RZ ;  /* 0x0000000220177819 */ /* 0x040fe200000006ff */
[----:B------:R0:W-:Y:S01]  /*1dce0*/  STL [R1+0x18], R0 ;  /* 0x0000180001007387 */ /* 0x0001e20000100800 */
[C-C-:B------:R-:W-:Y:S01]  /*1dcf0*/  @P0 LEA.HI.X R3, R32.reuse, UR5, R0.reuse, 0x2, P1 ;  /* 0x0000000520030c11 */ /* 0x140fe200088f1400 */
[----:B------:R-:W-:Y:S01]  /*1dd00*/  ULDC.64 UR4, c[0x0][0xa00] ;  /* 0x0002800000047ab9 */ /* 0x000fe20000000a00 */
[----:B------:R-:W-:-:S03]  /*1dd10*/  SHF.L.U64.HI R24, R32, 0x2, R0 ;  /* 0x0000000220187819 */ /* 0x000fc60000010200 */
[----:B-1----:R1:W2:Y:S01]  /*1dd20*/  @P0 LDG.E R13, desc[UR10][R2.64] ;  /* 0x0000000a020d0981 */ /* 0x0022a2000c1e1900 */
[----:B------:R-:W-:Y:S01]  /*1dd30*/  ISETP.NE.U32.AND P0, PT, RZ, UR4, PT ;  /* 0x00000004ff007c0c */ /* 0x000fe2000bf05070 */
[----:B------:R-:W-:Y:S01]  /*1dd40*/  IMAD.MOV.U32 R35, RZ, RZ, RZ ;  /* 0x000000ffff237224 */ /* 0x000fe200078e00ff */
[----:B------:R-:W-:Y:S01]  /*1dd50*/  ISETP.NE.U32.AND P1, PT, RZ, UR6, PT ;  /* 0x00000006ff007c0c */ /* 0x000fe2000bf25070 */
[----:B0-----:R-:W-:Y:S01]  /*1dd60*/  IMAD.MOV.U32 R0, RZ, RZ, RZ ;  /* 0x000000ffff007224 */ /* 0x001fe200078e00ff */
[----:B------:R-:W-:Y:S02]  /*1dd70*/  ISETP.NE.AND.EX P0, PT, RZ, UR5, PT, P0 ;  /* 0x00000005ff007c0c */ /* 0x000fe4000bf05300 */
[----:B------:R-:W-:Y:S02]  /*1dd80*/  ISETP.NE.AND.EX P1, PT, RZ, UR7, PT, P1 ;  /* 0x00000007ff007c0c */ /* 0x000fe4000bf25310 */
[C---:B------:R-:W-:Y:S02]  /*1dd90*/  IADD3 R4, P4, R23.reuse, UR6, RZ ;  /* 0x0000000617047c10 */ /* 0x040fe4000ff9e0ff */
[----:B-1----:R-:W-:Y:S01]  /*1dda0*/  IADD3 R2, P3, R23, UR4, RZ ;  /* 0x0000000417027c10 */ /* 0x002fe2000ff7e0ff */
[----:B------:R-:W-:Y:S01]  /*1ddb0*/  ULDC UR4, c[0x0][0x288] ;  /* 0x0000a20000047ab9 */ /* 0x000fe20000000800 */
[----:B------:R-:W-:-:S02]  /*1ddc0*/  IADD3.X R5, R24, UR7, RZ, P4, !PT ;  /* 0x0000000718057c10 */ /* 0x000fc4000a7fe4ff */
[C---:B------:R-:W-:Y:S02]  /*1ddd0*/  IADD3.X R3, R24.reuse, UR5, RZ, P3, !PT ;  /* 0x0000000518037c10 */ /* 0x040fe40009ffe4ff */
[----:B------:R-:W-:Y:S02]  /*1dde0*/  @P2 IADD3 R6, P3, R23, UR8, RZ ;  /* 0x0000000817062c10 */ /* 0x000fe4000ff7e0ff */
[----:B------:R-:W-:Y:S01]  /*1ddf0*/  MOV R8, UR4 ;  /* 0x0000000400087c02 */ /* 0x000fe20008000f00 */
[----:B------:R-:W-:Y:S01]  /*1de00*/  ULDC.64 UR4, c[0x0][0x418] ;  /* 0x0001060000047ab9 */ /* 0x000fe20000000a00 */
[----:B------:R-:W-:Y:S01]  /*1de10*/  @P2 IADD3.X R7, R24, UR9, RZ, P3, !PT ;  /* 0x0000000918072c10 */ /* 0x000fe20009ffe4ff */
[----:B------:R-:W5:Y:S04]  /*1de20*/  @P0 LDG.E R35, desc[UR10][R2.64] ;  /* 0x0000000a02230981 */ /* 0x000f68000c1e1900 */
[----:B---3--:R0:W3:Y:S01]  /*1de30*/  @P2 LDG.E R8, desc[UR10][R6.64] ;  /* 0x0000000a06082981 */ /* 0x0080e2000c1e1900 */
[----:B------:R-:W-:-:S03]  /*1de40*/  UISETP.NE.U32.AND UP0, UPT, UR4, URZ, UPT ;  /* 0x0000003f0400728c */ /* 0x000fc6000bf05070 */
[----:B------:R-:W-:Y:S01]  /*1de50*/  ULDC UR4, c[0x0][0x424] ;  /* 0x0001090000047ab9 */ /* 0x000fe20000000800 */
[----:B------:R-:W-:Y:S01]  /*1de60*/  UISETP.NE.AND.EX UP0, UPT, UR5, URZ, UPT, UP0 ;  /* 0x0000003f0500728c */ /* 0x000fe2000bf05300 */
[----:B------:R1:W5:Y:S02]  /*1de70*/  @P1 LDG.E R0, desc[UR10][R4.64] ;  /* 0x0000000a04001981 */ /* 0x000364000c1e1900 */
[----:B------:R-:W-:Y:S01]  /*1de80*/  ULDC UR5, c[0x0][0x2f0] ;  /* 0x0000bc0000057ab9 */ /* 0x000fe20000000800 */
[----:B------:R-:W-:-:S04]  /*1de90*/  USEL UR4, UR4, 0x1, UP0 ;  /* 0x0000000104047887 */ /* 0x000fc80008000000 */
[----:B------:R-:W-:-:S03]  /*1dea0*/  UIMAD UR4, UR4, UR5, URZ ;  /* 0x00000005040472a4 */ /* 0x000fc6000f8e023f */
[----:B------:R-:W-:Y:S02]  /*1deb0*/  ULDC UR5, c[0x0][0x348] ;  /* 0x0000d20000057ab9 */ /* 0x000fe40000000800 */
[----:B0-----:R-:W-:Y:S01]  /*1dec0*/  IMAD.U32 R6, RZ, RZ, UR5 ;  /* 0x00000005ff067e24 */ /* 0x001fe2000f8e00ff */
[----:B------:R-:W-:Y:S01]  /*1ded0*/  MOV R10, UR4 ;  /* 0x00000004000a7c02 */ /* 0x000fe20008000f00 */
[----:B---3--:R1:W-:Y:S04]  /*1dee0*/  STL [R1+0x10], R8 ;  /* 0x0000100801007387 */ /* 0x0083e80000100800 */
[----:B--2---:R1:W-:Y:S01]  /*1def0*/  STL [R1+0x4], R13 ;  /* 0x0000040d01007387 */ /* 0x0043e20000100800 */
[----:B------:R-:W-:Y:S01]  /*1df00*/  IMAD.MOV.U32 R12, RZ, RZ, R8 ;  /* 0x000000ffff0c7224 */ /* 0x000fe200078e0008 */
[----:B------:R-:W-:Y:S06]  /*1df10*/  @P2 BRA `(.L_x_2907) ;  /* 0x0000000000182947 */ /* 0x000fec0003800000 */
[----:B------:R-:W-:Y:S05]  /*1df20*/  @!P0 BRA `(.L_x_2907) ;  /* 0x0000000000148947 */ /* 0x000fea0003800000 */
[----:B------:R-:W-:Y:S02]  /*1df30*/  ULDC.64 UR4, c[0x0][0x208] ;  /* 0x0000820000047ab9 */ /* 0x000fe40000000a00 */
[----:B-1----:R-:W2:Y:S04]  /*1df40*/  LDG.E R8, desc[UR4][R2.64] ;  /* 0x0000000402087981 */ /* 0x002ea8000c1e1900 */
[----:B------:R-:W2:Y:S02]  /*1df50*/  LDG.E R7, desc[UR4][R2.64+0x4] ;  /* 0x0000040402077981 */ /* 0x000ea4000c1e1900 */
[----:B--2---:R-:W-:-:S05]  /*1df60*/  IMAD.IADD R12, R7, 0x1, -R8 ;  /* 0x00000001070c7824 */ /* 0x004fca00078e0a08 */
[----:B------:R0:W-:Y:S02]  /*1df70*/  STL [R1+0x10], R12 ;  /* 0x0000100c01007387 */ /* 0x0001e40000100800 */
.L_x_2907:
[----:B------:R-:W-:Y:S01]  /*1df80*/  ULDC.64 UR4, c[0x0][0xa20] ;  /* 0x0002880000047ab9 */ /* 0x000fe20000000a00 */
[C---:B------:R-:W-:Y:S01]  /*1df90*/  LOP3.LUT R2, R18.reuse, 0xff000000, RZ, 0xc0, !PT ;  /* 0xff00000012027812 */ /* 0x040fe200078ec0ff */
        /* <DEDUP_REMOVED lines=8> */
[----:B------:R-:W-:Y:S01]  /*1e020*/  IADD3 R2, P0, R23, UR4, RZ ;  /* 0x0000000417027c10 */ /* 0x000fe2000ff1e0ff */
[----:B------:R-:W-:-:S03]  /*1e030*/  ULDC.64 UR6, c[0x0][0x208] ;  /* 0x0000820000067ab9 */ /* 0x000fc60000000a00 */
[----:B------:R-:W-:-:S05]  /*1e040*/  IADD3.X R3, R24, UR5, RZ, P0, !PT ;  /* 0x0000000518037c10 */ /* 0x000fca00087fe4ff */
[----:B------:R2:W5:Y:S01]  /*1e050*/  LDG.E R10, desc[UR6][R2.64] ;  /* 0x00000006020a7981 */ /* 0x000562000c1e1900 */
[----:B------:R-:W-:Y:S05]  /*1e060*/  BRA `(.L_x_2909) ;  /* 0x0000000000287947 */ /* 0x000fea0003800000 */
.L_x_2908:
[----:B------:R-:W-:Y:S02]  /*1e070*/  ULDC.64 UR4, c[0x0][0xa08] ;  /* 0x0002820000047ab9 */ /* 0x000fe40000000a00 */
[----:B------:R-:W-:-:S04]  /*1e080*/  ISETP.NE.U32.AND P0, PT, RZ, UR4, PT ;  /* 0x00000004ff007c0c */ /* 0x000fc8000bf05070 */
[----:B------:R-:W-:-:S13]  /*1e090*/  ISETP.NE.AND.EX P0, PT, RZ, UR5, PT, P0 ;  /* 0x00000005ff007c0c */ /* 0x000fda000bf05300 */
[----:B------:R-:W-:Y:S05]  /*1e0a0*/  @!P0 BRA `(.L_x_2909) ;  /* 0x0000000000188947 */ /* 0x000fea0003800000 */
[----:B------:R-:W2:Y:S01]  /*1e0b0*/  LDC.64 R2, c[0x0][0xa08] ;  /* 0x00028200ff027b82 */ /* 0x000ea20000000a00 */
[----:B------:R-:W-:Y:S01]  /*1e0c0*/  ULDC.64 UR4, c[0x0][0x208] ;  /* 0x0000820000047ab9 */ /* 0x000fe20000000a00 */
[----:B--2---:R-:W-:-:S05]  /*1e0d0*/  IMAD.WIDE R2, R33, 0x4, R2 ;  /* 0x0000000421027825 */ /* 0x004fca00078e0202 */
[----:B------:R-:W2:Y:S04]  /*1e0e0*/  LDG.E R10, desc[UR4][R2.64] ;  /* 0x00000004020a7981 */ /* 0x000ea8000c1e1900 */
[----:B------:R-:W2:Y:S02]  /*1e0f0*/  LDG.E R7, desc[UR4][R2.64+0x4] ;  /* 0x0000040402077981 */ /* 0x000ea4000c1e1900 */
[----:B--2---:R-:W-:-:S07]  /*1e100*/  IADD3 R10, -R10, R7, RZ ;  /* 0x000000070a0a7210 */ /* 0x004fce0007ffe1ff */
.L_x_2909:
[----:B------:R-:W-:Y:S01]  /*1e110*/  ULDC.64 UR4, c[0x0][0x208] ;  /* 0x0000820000047ab9 */ /* 0x000fe20000000a00 */
[----:B--2---:R-:W2:Y:S01]  /*1e120*/  LDC R3, c[0x0][0x448] ;  /* 0x00011200ff037b82 */ /* 0x004ea20000000800 */
[----:B------:R-:W3:Y:S04]  /*1e130*/  @P1 LDG.E R2, desc[UR4][R4.64] ;  /* 0x0000000404021981 */ /* 0x000ee8000c1e1900 */
[----:B------:R1:W3:Y:S01]  /*1e140*/  @P1 LDG.E R11, desc[UR4][R4.64+0x4] ;  /* 0x00000404040b1981 */ /* 0x0002e2000c1e1900 */
[----:B-----5:R-:W-:Y:S01]  /*1e150*/  IMAD.IADD R10, R10, 0x1, -R13 ;  /* 0x000000010a0a7824 */ /* 0x020fe200078e0a0d */
[----:B------:R-:W-:Y:S01]  /*1e160*/  BSSY B0, `(.L_x_2910) ;  /* 0x0000035000007945 */ /* 0x000fe20003800000 */
[----:B------:R-:W-:Y:S01]  /*1e170*/  IMAD.MOV.U32 R14, RZ, RZ, RZ ;  /* 0x000000ffff0e7224 */ /* 0x000fe200078e00ff */
[----:B-1----:R-:W-:-:S02]  /*1e180*/  LOP3.LUT R4, R9, 0xff, RZ, 0xc0, !PT ;  /* 0x000000ff09047812 */ /* 0x002fc400078ec0ff */
[----:B------:R-:W-:Y:S02]  /*1e190*/  SHF.R.U32.HI R5, RZ, 0x10, R9 ;  /* 0x00000010ff057819 */ /* 0x000fe40000011609 */
[----:B--2---:R-:W-:-:S13]  /*1e1a0*/  ISETP.NE.AND P0, PT, R3, 0x1, PT ;  /* 0x000000010300780c */ /* 0x004fda0003f05270 */
[----:B------:R-:W1:Y:S08]  /*1e1b0*/  @P0 LDC R7, c[0x0][0x44c] ;  /* 0x00011300ff070b82 */ /* 0x000e700000000800 */
[----:B------:R-:W2:Y:S01]  /*1e1c0*/  @P0 LDC R3, c[0x0][0x450] ;  /* 0x00011400ff030b82 */ /* 0x000ea20000000800 */
[----:B---3--:R-:W-:Y:S02]  /*1e1d0*/  @P1 IMAD.IADD R6, R11, 0x1, -R2 ;  /* 0x000000010b061824 */ /* 0x008fe400078e0a02 */
[----:B------:R-:W-:-:S02]  /*1e1e0*/  IMAD.SHL.U32 R2, R17, 0x80, RZ ;  /* 0x0000008011027824 */ /* 0x000fc400078e00ff */
[----:B------:R-:W-:-:S03]  /*1e1f0*/  IMAD.IADD R37, R10, 0x1, R6 ;  /* 0x000000010a257824 */ /* 0x000fc600078e0206 */
[----:B------:R-:W-:-:S05]  /*1e200*/  IADD3 R2, R2, 0x7f, RZ ;  /* 0x0000007f02027810 */ /* 0x000fca0007ffe0ff */
[----:B-1----:R-:W-:Y:S01]  /*1e210*/  @P0 IMAD.HI.U32 R8, R2, R7, RZ ;  /* 0x0000000702080227 */ /* 0x002fe200078e00ff */
[----:B------:R-:W-:-:S04]  /*1e220*/  IADD3 R7, R37, 0x5f, RZ ;  /* 0x0000005f25077810 */ /* 0x000fc80007ffe0ff */
[----:B--2---:R-:W-:Y:S01]  /*1e230*/  @P0 SHF.R.U32.HI R2, RZ, R3, R8 ;  /* 0x00000003ff020219 */ /* 0x004fe20000011608 */
[----:B------:R-:W-:Y:S01]  /*1e240*/  IMAD.HI R7, R7, 0x2aaaaaab, RZ ;  /* 0x2aaaaaab07077827 */ /* 0x000fe200078e02ff */
[----:B------:R-:W-:-:S04]  /*1e250*/  IADD3 R8, R37, 0x60, -R12 ;  /* 0x0000006025087810 */ /* 0x000fc80007ffe80c */
[----:B------:R-:W-:Y:S01]  /*1e260*/  SHF.R.U32.HI R3, RZ, 0x1f, R7 ;  /* 0x0000001fff037819 */ /* 0x000fe20000011607 */
[----:B------:R-:W-:-:S03]  /*1e270*/  IMAD.IADD R2, R8, 0x1, R2 ;  /* 0x0000000108027824 */ /* 0x000fc600078e0202 */
[----:B------:R-:W-:Y:S01]  /*1e280*/  LEA.HI.SX32 R7, R7, R3, 0x1c ;  /* 0x0000000307077211 */ /* 0x000fe200078fe2ff */
[----:B------:R-:W-:-:S05]  /*1e290*/  IMAD.HI R2, R2, 0x2aaaaaab, RZ ;  /* 0x2aaaaaab02027827 */ /* 0x000fca00078e02ff */
[----:B------:R-:W-:-:S04]  /*1e2a0*/  SHF.R.U32.HI R3, RZ, 0x1f, R2 ;  /* 0x0000001fff037819 */ /* 0x000fc80000011602 */
[----:B------:R-:W-:-:S04]  /*1e2b0*/  LEA.HI.SX32 R2, R2, R3, 0x1c ;  /* 0x0000000302027211 */ /* 0x000fc800078fe2ff */
[----:B------:R-:W-:-:S04]  /*1e2c0*/  VIMNMX R11, R7, R2, PT ;  /* 0x00000002070b7248 */ /* 0x000fc80003fe0100 */
[----:B------:R-:W-:-:S13]  /*1e2d0*/  ISETP.GE.AND P0, PT, R11, 0x1, PT ;  /* 0x000000010b00780c */ /* 0x000fda0003f06270 */
[----:B------:R-:W-:Y:S05]  /*1e2e0*/  @!P0 BRA `(.L_x_2911) ;  /* 0x0000000000708947 */ /* 0x000fea0003800000 */
[----:B------:R-:W-:Y:S01]  /*1e2f0*/  ISETP.NE.AND P0, PT, R5, RZ, PT ;  /* 0x000000ff0500720c */ /* 0x000fe20003f05270 */
[----:B------:R-:W-:-:S03]  /*1e300*/  ULDC UR4, c[0x0][0x9f0] ;  /* 0x00027c0000047ab9 */ /* 0x000fc60000000800 */
[----:B------:R-:W-:-:S04]  /*1e310*/  SEL R9, R5, UR4, P0 ;  /* 0x0000000405097c07 */ /* 0x000fc80008000000 */
[----:B------:R-:W-:Y:S02]  /*1e320*/  IABS R13, R9 ;  /* 0x00000009000d7213 */ /* 0x000fe40000000000 */
[----:B0-----:R-:W-:Y:S02]  /*1e330*/  IADD3 R12, R9, -0x1, R11 ;  /* 0xffffffff090c7810 */ /* 0x001fe40007ffe00b */
        /* <DEDUP_REMOVED lines=22> */
[----:B------:R-:W-:-:S07]  /*1e4a0*/  @!P2 LOP3.LUT R14, RZ, R9, RZ, 0x33, !PT ;  /* 0x00000009ff0ea212 */ /* 0x000fce00078e33ff */
.L_x_2911:
[----:B------:R-:W-:Y:S05]  /*1e4b0*/  BSYNC B0 ;  /* 0x0000000000007941 */ /* 0x000fea0003800000 */
.L_x_2910:
[-C--:B------:R-:W-:Y:S01]  /*1e4c0*/  IMAD R2, R4, R14.reuse, RZ ;  /* 0x0000000e04027224 */ /* 0x080fe200078e02ff */
[----:B------:R-:W-:Y:S04]  /*1e4d0*/  BSSY B0, `(.L_x_2912) ;  /* 0x0000133000007945 */ /* 0x000fe80003800000 */
[C---:B------:R-:W-:Y:S01]  /*1e4e0*/  VIADDMNMX R11, R2.reuse, R14, R11, PT ;  /* 0x0000000e020b7246 */ /* 0x040fe2000380010b */
[----:B------:R-:W-:-:S04]  /*1e4f0*/  IMAD R2, R2, 0x60, -R10 ;  /* 0x0000006002027824 */ /* 0x000fc800078e0a0a */
[----:B------:R-:W-:Y:S01]  /*1e500*/  IMAD R11, R11, 0x60, -R10 ;  /* 0x000000600b0b7824 */ /* 0x000fe200078e0a0a */
[----:B------:R-:W-:-:S04]  /*1e510*/  VIMNMX R2, RZ, R2, !PT ;  /* 0x00000002ff027248 */ /* 0x000fc80007fe0100 */
[----:B------:R-:W-:-:S04]  /*1e520*/  VIMNMX R11, R11, R6, PT ;  /* 0x000000060b0b7248 */ /* 0x000fc80003fe0100 */
[----:B------:R-:W-:Y:S01]  /*1e530*/  ISETP.GT.AND P0, PT, R11, R2, PT ;  /* 0x000000020b00720c */ /* 0x000fe20003f04270 */
[----:B------:R-:W-:-:S05]  /*1e540*/  IMAD.WIDE.U32 R2, R2, -0x55555555, RZ ;  /* 0xaaaaaaab02027825 */ /* 0x000fca00078e00ff */
[----:B------:R-:W-:-:S04]  /*1e550*/  SHF.R.U32.HI R6, RZ, 0x6, R3 ;  /* 0x00000006ff067819 */ /* 0x000fc80000011603 */
[----:B------:R-:W-:-:S03]  /*1e560*/  MOV R3, R6 ;  /* 0x0000000600037202 */ /* 0x000fc60000000f00 */
[----:B------:R-:W-:-:S04]  /*1e570*/  @P0 VIADD R9, R11, 0x5f ;  /* 0x0000005f0b090836 */ /* 0x000fc80000000000 */
[----:B------:R-:W-:-:S05]  /*1e580*/  @P0 IMAD.HI R9, R9, 0x2aaaaaab, RZ ;  /* 0x2aaaaaab09090827 */ /* 0x000fca00078e02ff */
[----:B------:R-:W-:-:S04]  /*1e590*/  @P0 SHF.R.U32.HI R2, RZ, 0x1f, R9 ;  /* 0x0000001fff020819 */ /* 0x000fc80000011609 */
[----:B------:R-:W-:Y:S02]  /*1e5a0*/  @P0 LEA.HI.SX32 R3, R9, R2, 0x1c ;  /* 0x0000000209030211 */ /* 0x000fe400078fe2ff */
[----:B------:R-:W-:Y:S02]  /*1e5b0*/  PLOP3.LUT P0, PT, PT, PT, PT, 0x80, 0x0 ;  /* 0x000000000000781c */ /* 0x000fe40003f0f070 */
[----:B------:R-:W-:-:S13]  /*1e5c0*/  ISETP.GT.AND P2, PT, R3, R6, PT ;  /* 0x000000060300720c */ /* 0x000fda0003f44270 */
[----:B------:R-:W-:Y:S05]  /*1e5d0*/  @!P2 BRA `(.L_x_2913) ;  /* 0x000000100088a947 */ /* 0x000fea0003800000 */
[----:B------:R-:W-:Y:S01]  /*1e5e0*/  UMOV UR4, 0xffffffff ;  /* 0xffffffff00047882 */ /* 0x000fe20000000000 */
[----:B------:R-:W-:Y:S02]  /*1e5f0*/  SEL R2, R33, RZ, !P1 ;  /* 0x000000ff21027207 */ /* 0x000fe40004800000 */
[----:B------:R-:W-:Y:S05]  /*1e600*/  BRA.DIV UR4, `(.L_x_2914) ;  /* 0x0000007204a47947 */ /* 0x000fea000b800000 */
[----:B------:R-:W1:Y:S02]  /*1e610*/  S2R R9, SR_TID.X ;  /* 0x0000000000097919 */ /* 0x000e640000002100 */
[----:B-1----:R-:W-:-:S04]  /*1e620*/  SHF.R.U32.HI R9, RZ, 0x5, R9 ;  /* 0x00000005ff097819 */ /* 0x002fc80000011609 */
[----:B------:R-:W-:-:S05]  /*1e630*/  LOP3.LUT R9, R9, 0x3, RZ, 0xc0, !PT ;  /* 0x0000000309097812 */ /* 0x000fca00078ec0ff */
[----:B------:R1:W2:Y:S02]  /*1e640*/  SHFL.IDX PT, R14, R9, RZ, 0x1f ;  /* 0x00001fff090e7589 */ /* 0x0002a400000e0000 */
.L_x_3079:
[----:B--2---:R-:W-:Y:S02]  /*1e650*/  ISETP.NE.AND P0, PT, R14, RZ, PT ;  /* 0x000000ff0e00720c */ /* 0x004fe40003f05270 */
[----:B------:R-:W-:-:S11]  /*1e660*/  PLOP3.LUT P6, PT, PT, PT, PT, 0x8, 0x0 ;  /* 0x000000000000781c */ /* 0x000fd60003fce170 */
[----:B------:R-:W-:Y:S05]  /*1e670*/  @P0 BRA `(.L_x_2915) ;  /* 0x00000000000c0947 */ /* 0x000fea0003800000 */
[----:B------:R-:W-:-:S03]  /*1e680*/  UMOV UR4, 0xffffffff ;  /* 0xffffffff00047882 */ /* 0x000fc60000000000 */
[----:B------:R-:W-:Y:S05]  /*1e690*/  BRA.DIV UR4, `(.L_x_2916) ;  /* 0x0000007204b47947 */ /* 0x000fea000b800000 */
[----:B------:R-:W-:-:S13]  /*1e6a0*/  ELECT P6, URZ, PT ;  /* 0x00000000003f782f */ /* 0x000fda00038c0000 */
.L_x_2915:
[----:B-1----:R-:W2:Y:S01]  /*1e6b0*/  LDL R9, [R1+0x24] ;  /* 0x0000240001097983 */ /* 0x002ea20000100800 */
[----:B------:R-:W-:Y:S01]  /*1e6c0*/  BSSY B1, `(.L_x_2917) ;  /* 0x0000008000017945 */ /* 0x000fe20003800000 */
[----:B--2---:R-:W-:-:S05]  /*1e6d0*/  VIADD R9, R9, 0x1 ;  /* 0x0000000109097836 */ /* 0x004fca0000000000 */
[----:B------:R-:W-:-:S04]  /*1e6e0*/  LEA.HI R10, R9, R9, RZ, 0x1 ;  /* 0x00000009090a7211 */ /* 0x000fc800078f08ff */
[----:B------:R-:W-:-:S05]  /*1e6f0*/  LOP3.LUT R10, R10, 0xfffffffe, RZ, 0xc0, !PT ;  /* 0xfffffffe0a0a7812 */ /* 0x000fca00078ec0ff */
[----:B------:R-:W-:-:S05]  /*1e700*/  IMAD.IADD R9, R9, 0x1, -R10 ;  /* 0x0000000109097824 */ /* 0x000fca00078e0a0a */
[----:B------:R-:W-:-:S04]  /*1e710*/  SHF.L.U32 R9, R9, 0x1f, RZ ;  /* 0x0000001f09097819 */ /* 0x000fc800000006ff */
[----:B------:R-:W1:Y:S02]  /*1e720*/  SYNCS.PHASECHK.TRANS64.TRYWAIT P0, [R22+URZ+0x2a820], R9 ;  /* 0x02a82009160075a7 */ /* 0x000e64000800017f */
[----:B-1----:R-:W-:Y:S05]  /*1e730*/  @!P0 BRA `(.L_x_2918) ;  /* 0x0000007000ac8947 */ /* 0x002fea0003800000 */
.L_x_3082:
[----:B------:R-:W-:Y:S05]  /*1e740*/  BSYNC B1 ;  /* 0x0000000000017941 */ /* 0x000fea0003800000 */
.L_x_2917:
[----:B------:R-:W-:Y:S04]  /*1e750*/  BSSY B1, `(.L_x_2919) ;  /* 0x000007c000017945 */ /* 0x000fe80003800000 */
[----:B------:R-:W-:Y:S05]  /*1e760*/  @!P6 BRA `(.L_x_2920) ;  /* 0x0000000400e8e947 */ /* 0x000fea0003800000 */
[----:B------:R-:W-:Y:S01]  /*1e770*/  LEA R13, R25, R22, 0x3 ;  /* 0x00000016190d7211 */ /* 0x000fe200078e18ff */
[----:B------:R-:W2:Y:S01]  /*1e780*/  S2R R10, SR_TID.X ;  /* 0x00000000000a7919 */ /* 0x000ea20000002100 */
[----:B0-----:R-:W-:Y:S01]  /*1e790*/  SHF.L.U32 R12, R31, 0x1f, RZ ;  /* 0x0000001f1f0c7819 */ /* 0x001fe200000006ff */
[----:B------:R-:W-:Y:S03]  /*1e7a0*/  BSSY B2, `(.L_x_2921) ;  /* 0x0000005000027945 */ /* 0x000fe60003800000 */
[----:B------:R-:W0:Y:S01]  /*1e7b0*/  SYNCS.PHASECHK.TRANS64.TRYWAIT P0, [R13+URZ+0x2a8a0], R12 ;  /* 0x02a8a00c0d0075a7 */ /* 0x000e22000800017f */
[----:B--2---:R-:W-:-:S04]  /*1e7c0*/  LOP3.LUT R10, R10, 0x7f, RZ, 0xc0, !PT ;  /* 0x0000007f0a0a7812 */ /* 0x004fc800078ec0ff */
[----:B------:R-:W-:Y:S01]  /*1e7d0*/  ISETP.NE.AND P1, PT, R10, RZ, PT ;  /* 0x000000ff0a00720c */ /* 0x000fe20003f25270 */
[----:B0-----:R-:W-:-:S12]  /*1e7e0*/  @!P0 BRA `(.L_x_2922) ;  /* 0x0000007000948947 */ /* 0x001fd80003800000 */
.L_x_3083:
[----:B------:R-:W-:Y:S05]  /*1e7f0*/  BSYNC B2 ;  /* 0x0000000000027941 */ /* 0x000fea0003800000 */
.L_x_2921:
[----:B------:R-:W-:Y:S04]  /*1e800*/  BSSY B2, `(.L_x_2923) ;  /* 0x0000009000027945 */ /* 0x000fe80003800000 */
[----:B------:R-:W-:Y:S05]  /*1e810*/  @P1 BRA `(.L_x_2924) ;  /* 0x00000000001c1947 */ /* 0x000fea0003800000 */
[----:B------:R-:W2:Y:S01]  /*1e820*/  S2R R10, SR_TID.X ;  /* 0x00000000000a7919 */ /* 0x000ea20000002100 */
[----:B-1----:R-:W-:-:S04]  /*1e830*/  IMAD.MOV.U32 R9, RZ, RZ, 0x9000 ;  /* 0x00009000ff097424 */ /* 0x002fc800078e00ff */
[----:B------:R3:W-:Y:S01]  /*1e840*/  SYNCS.ARRIVE.TRANS64 RZ, [R13+URZ+0x2a890], R9 ;  /* 0x02a890090dff79a7 */ /* 0x0007e2000800003f */
[----:B--2---:R-:W-:-:S04]  /*1e850*/  LOP3.LUT R10, R10, 0x1f, RZ, 0xc0, !PT ;  /* 0x0000001f0a0a7812 */ /* 0x004fc800078ec0ff */
[----:B------:R-:W-:-:S13]  /*1e860*/  ISETP.NE.AND P0, PT, R10, RZ, PT ;  /* 0x000000ff0a00720c */ /* 0x000fda0003f05270 */
[----:B---3--:R-:W-:Y:S05]  /*1e870*/  @!P0 BRA `(.L_x_2924) ;  /* 0x0000000000048947 */ /* 0x008fea0003800000 */
[----:B------:R-:W-:Y:S01]  /*1e880*/  BPT.TRAP 0x1 ;  /* 0x000000040000795c */ /* 0x000fe20000300000 */
.L_x_2924:
[----:B------:R-:W-:Y:S05]  /*1e890*/  BSYNC B2 ;  /* 0x0000000000027941 */ /* 0x000fea0003800000 */
.L_x_2923:
[----:B------:R-:W-:Y:S01]  /*1e8a0*/  IMAD.MOV.U32 R20, RZ, RZ, RZ ;  /* 0x000000ffff147224 */ /* 0x000fe200078e00ff */
[----:B------:R-:W-:Y:S01]  /*1e8b0*/  UIADD3 UR4, UP0, UR38, 0x570, URZ ;  /* 0x0000057026047890 */ /* 0x000fe2000ff1e03f */
[----:B------:R-:W-:Y:S01]  /*1e8c0*/  IMAD R10, R3, 0x60, R0 ;  /* 0x00000060030a7824 */ /* 0x000fe200078e0200 */
[----:B------:R-:W-:Y:S01]  /*1e8d0*/  PLOP3.LUT P0, PT, PT, PT, PT, 0x80, 0x0 ;  /* 0x000000000000781c */ /* 0x000fe20003f0f070 */
[----:B------:R-:W-:Y:S01]  /*1e8e0*/  IMAD R11, R25, 0x9000, R22 ;  /* 0x00009000190b7824 */ /* 0x000fe200078e0216 */
[----:B------:R-:W-:Y:S01]  /*1e8f0*/  R2UR UR10, R20 ;  /* 0x00000000140a72ca */ /* 0x000fe200000e0000 */
[----:B-1----:R-:W-:Y:S01]  /*1e900*/  VIADD R9, R13, 0x2a890 ;  /* 0x0002a8900d097836 */ /* 0x002fe20000000000 */
[----:B------:R-:W-:Y:S01]  /*1e910*/  IADD3 R10, R10, -0x60, RZ ;  /* 0xffffffa00a0a7810 */ /* 0x000fe20007ffe0ff */
[----:B------:R-:W-:Y:S01]  /*1e920*/  VIADD R14, R11, 0x18400 ;  /* 0x000184000b0e7836 */ /* 0x000fe20000000000 */
[----:B------:R-:W-:Y:S01]  /*1e930*/  UIADD3.X UR5, URZ, UR39, URZ, UP0, !UPT ;  /* 0x000000273f057290 */ /* 0x000fe200087fe43f */
[----:B------:R-:W-:Y:S01]  /*1e940*/  UMOV UR6, 0x0 ;  /* 0x0000000000067882 */ /* 0x000fe20000000000 */
[----:B------:R-:W-:-:S10]  /*1e950*/  UMOV UR7, 0x12f00000 ;  /* 0x12f0000000077882 */ /* 0x000fd40000000000 */
.L_x_2925:
        /* <DEDUP_REMOVED lines=10> */
[----:B------:R-:W-:Y:S01]  /*1ea00*/  MOV R21, 0x40 ;  /* 0x0000004000157802 */ /* 0x000fe20000000f00 */
[----:B------:R-:W-:Y:S01]  /*1ea10*/  VIADD R14, R11, 0x1b400 ;  /* 0x0001b4000b0e7836 */ /* 0x000fe20000000000 */
[----:B------:R-:W-:Y:S01]  /*1ea20*/  PLOP3.LUT P0, PT, PT, PT, PT, 0x80, 0x0 ;  /* 0x000000000000781c */ /* 0x000fe20003f0f070 */
[----:B------:R-:W-:Y:S01]  /*1ea30*/  UMOV UR6, 0x0 ;  /* 0x0000000000067882 */ /* 0x000fe20000000000 */
[----:B------:R-:W-:Y:S01]  /*1ea40*/  R2UR UR10, R21 ;  /* 0x00000000150a72ca */ /* 0x000fe200000e0000 */
[----:B------:R-:W-:-:S14]  /*1ea50*/  UMOV UR7, 0x12f00000 ;  /* 0x12f0000000077882 */ /* 0x000fdc0000000000 */
.L_x_2926:
        /* <DEDUP_REMOVED lines=15> */
.L_x_2927:
        /* <DEDUP_REMOVED lines=13> */
.L_x_3084:
[----:B------:R-:W-:Y:S05]  /*1ec20*/  BSYNC B2 ;  /* 0x0000000000027941 */ /* 0x000fea0003800000 */
.L_x_2928:
[----:B------:R-:W-:Y:S01]  /*1ec30*/  BSSY B2, `(.L_x_2930) ;  /* 0x000000b000027945 */ /* 0x000fe20003800000 */
[----:B------:R-:W-:Y:S01]  /*1ec40*/  MOV R14, 0x0 ;  /* 0x00000000000e7802 */ /* 0x000fe20000000f00 */
[----:B------:R-:W-:Y:S02]  /*1ec50*/  IMAD.MOV.U32 R15, RZ, RZ, 0x12f00000 ;  /* 0x12f00000ff0f7424 */ /* 0x000fe400078e00ff */
        /* <DEDUP_REMOVED lines=8> */
.L_x_2931:
[----:B------:R-:W-:Y:S05]  /*1ece0*/  BSYNC B2 ;  /* 0x0000000000027941 */ /* 0x000fea0003800000 */
.L_x_2930:
        /* <DEDUP_REMOVED lines=9> */
.L_x_2932:
        /* <DEDUP_REMOVED lines=15> */
.L_x_2933:
        /* <DEDUP_REMOVED lines=9> */
[----:B--2---:R-:W-:Y:S05]  /*1ef00*/  @P0 BRA.U.ANY `(.L_x_2933) ;  /* 0xfffffffd00d80947 */ /* 0x004fea000393ffff */
.L_x_2920:
[----:B------:R-:W-:Y:S05]  /*1ef10*/  BSYNC B1 ;  /* 0x0000000000017941 */ /* 0x000fea0003800000 */
.L_x_2919:
[----:B------:R-:W-:Y:S01]  /*1ef20*/  VIADD R13, R3, 0xfffffffe ;  /* 0xfffffffe030d7836 */ /* 0x000fe20000000000 */
[----:B------:R-:W-:Y:S02]  /*1ef30*/  IADD3 R25, R25, 0x1, RZ ;  /* 0x0000000119197810 */ /* 0x000fe40007ffe0ff */
[----:B------:R-:W-:Y:S02]  /*1ef40*/  PLOP3.LUT P0, PT, PT, PT, PT, 0x8, 0x0 ;  /* 0x000000000000781c */ /* 0x000fe40003f0e170 */
[----:B------:R-:W-:Y:S02]  /*1ef50*/  ISETP.GE.AND P2, PT, R13, R6, PT ;  /* 0x000000060d00720c */ /* 0x000fe40003f46270 */
[----:B------:R-:W-:-:S04]  /*1ef60*/  ISETP.NE.AND P1, PT, R25, 0x2, PT ;  /* 0x000000021900780c */ /* 0x000fc80003f25270 */
[----:B------:R-:W-:Y:S02]  /*1ef70*/  SEL R3, RZ, 0x1, P1 ;  /* 0x00000001ff037807 */ /* 0x000fe40000800000 */
[----:B------:R-:W-:Y:S02]  /*1ef80*/  SEL R25, R25, RZ, P1 ;  /* 0x000000ff19197207 */ /* 0x000fe40000800000 */
[----:B------:R-:W-:-:S03]  /*1ef90*/  LOP3.LUT R31, R31, R3, RZ, 0x3c, !PT ;  /* 0x000000031f1f7212 */ /* 0x000fc600078e3cff */
[----:B------:R-:W-:Y:S05]  /*1efa0*/  @!P2 BRA `(.L_x_2913) ;  /* 0x000000080014a947 */ /* 0x000fea0003800000 */
.L_x_2949:
[----:B------:R-:W-:Y:S05]  /*1efb0*/  YIELD ;  /* 0x0000000000007946 */ /* 0x000fea0003800000 */
[----:B------:R-:W-:Y:S04]  /*1efc0*/  BSSY B1, `(.L_x_2934) ;  /* 0x000007b000017945 */ /* 0x000fe80003800000 */
[----:B------:R-:W-:Y:S05]  /*1efd0*/  @!P6 BRA `(.L_x_2935) ;  /* 0x0000000400e4e947 */ /* 0x000fea0003800000 */
[----:B0-----:R-:W-:Y:S01]  /*1efe0*/  IMAD R12, R25, 0x8, R22 ;  /* 0x00000008190c7824 */ /* 0x001fe200078e0216 */
[----:B------:R-:W-:Y:S01]  /*1eff0*/  SHF.L.U32 R11, R31, 0x1f, RZ ;  /* 0x0000001f1f0b7819 */ /* 0x000fe200000006ff */
[----:B------:R-:W0:Y:S01]  /*1f000*/  S2R R3, SR_TID.X ;  /* 0x0000000000037919 */ /* 0x000e220000002100 */
[----:B------:R-:W-:Y:S02]  /*1f010*/  BSSY B2, `(.L_x_2936) ;  /* 0x0000005000027945 */ /* 0x000fe40003800000 */
[----:B------:R-:W2:Y:S01]  /*1f020*/  SYNCS.PHASECHK.TRANS64.TRYWAIT P1, [R12+URZ+0x2a8a0], R11 ;  /* 0x02a8a00b0c0075a7 */ /* 0x000ea2000802017f */
[----:B0-----:R-:W-:-:S04]  /*1f030*/  LOP3.LUT R3, R3, 0x7f, RZ, 0xc0, !PT ;  /* 0x0000007f03037812 */ /* 0x001fc800078ec0ff */
[----:B------:R-:W-:Y:S01]  /*1f040*/  ISETP.NE.AND P2, PT, R3, RZ, PT ;  /* 0x000000ff0300720c */ /* 0x000fe20003f45270 */
[----:B--2---:R-:W-:-:S12]  /*1f050*/  @!P1 BRA `(.L_x_2937) ;  /* 0x0000006800a09947 */ /* 0x004fd80003800000 */
.L_x_3085:
[----:B------:R-:W-:Y:S05]  /*1f060*/  BSYNC B2 ;  /* 0x0000000000027941 */ /* 0x000fea0003800000 */
.L_x_2936:
[----:B------:R-:W-:Y:S04]  /*1f070*/  BSSY B2, `(.L_x_2938) ;  /* 0x0000009000027945 */ /* 0x000fe80003800000 */
[----:B------:R-:W-:Y:S05]  /*1f080*/  @P2 BRA `(.L_x_2939) ;  /* 0x00000000001c2947 */ /* 0x000fea0003800000 */
[----:B-1----:R-:W1:Y:S01]  /*1f090*/  S2R R9, SR_TID.X ;  /* 0x0000000000097919 */ /* 0x002e620000002100 */
[----:B------:R-:W-:-:S04]  /*1f0a0*/  MOV R3, 0x9000 ;  /* 0x0000900000037802 */ /* 0x000fc80000000f00 */
[----:B------:R2:W-:Y:S01]  /*1f0b0*/  SYNCS.ARRIVE.TRANS64 RZ, [R12+URZ+0x2a890], R3 ;  /* 0x02a890030cff79a7 */ /* 0x0005e2000800003f */
[----:B-1----:R-:W-:-:S04]  /*1f0c0*/  LOP3.LUT R9, R9, 0x1f, RZ, 0xc0, !PT ;  /* 0x0000001f09097812 */ /* 0x002fc800078ec0ff */
[----:B------:R-:W-:-:S13]  /*1f0d0*/  ISETP.NE.AND P1, PT, R9, RZ, PT ;  /* 0x000000ff0900720c */ /* 0x000fda0003f25270 */
[----:B--2---:R-:W-:Y:S05]  /*1f0e0*/  @!P1 BRA `(.L_x_2939) ;  /* 0x0000000000049947 */ /* 0x004fea0003800000 */
[----:B------:R-:W-:Y:S01]  /*1f0f0*/  BPT.TRAP 0x1 ;  /* 0x000000040000795c */ /* 0x000fe20000300000 */
.L_x_2939:
[----:B------:R-:W-:Y:S05]  /*1f100*/  BSYNC B2 ;  /* 0x0000000000027941 */ /* 0x000fea0003800000 */
.L_x_2938:
[----:B------:R-:W-:Y:S01]  /*1f110*/  IMAD.MOV.U32 R20, RZ, RZ, RZ ;  /* 0x000000ffff147224 */ /* 0x000fe200078e00ff */
[----:B------:R-:W-:Y:S01]  /*1f120*/  UIADD3 UR4, UP0, UR38, 0x570, URZ ;  /* 0x0000057026047890 */ /* 0x000fe2000ff1e03f */
[----:B------:R-:W-:Y:S01]  /*1f130*/  IMAD R10, R25, 0x9000, R22 ;  /* 0x00009000190a7824 */ /* 0x000fe200078e0216 */
[----:B------:R-:W-:Y:S01]  /*1f140*/  PLOP3.LUT P1, PT, PT, PT, PT, 0x80, 0x0 ;  /* 0x000000000000781c */ /* 0x000fe20003f2f070 */
[----:B-1----:R-:W-:Y:S01]  /*1f150*/  IMAD R9, R13, 0x60, R0 ;  /* 0x000000600d097824 */ /* 0x002fe200078e0200 */
[----:B------:R-:W-:Y:S01]  /*1f160*/  R2UR UR10, R20 ;  /* 0x00000000140a72ca */ /* 0x000fe200000e0000 */
[----:B------:R-:W-:Y:S01]  /*1f170*/  VIADD R3, R12, 0x2a890 ;  /* 0x0002a8900c037836 */ /* 0x000fe20000000000 */
[----:B------:R-:W-:Y:S01]  /*1f180*/  IADD3 R14, R10, 0x18400, RZ ;  /* 0x000184000a0e7810 */ /* 0x000fe20007ffe0ff */
[----:B------:R-:W-:Y:S01]  /*1f190*/  UIADD3.X UR5, URZ, UR39, URZ, UP0, !UPT ;  /* 0x000000273f057290 */ /* 0x000fe200087fe43f */
[----:B------:R-:W-:Y:S01]  /*1f1a0*/  UMOV UR6, 0x0 ;  /* 0x0000000000067882 */ /* 0x000fe20000000000 */
[----:B------:R-:W-:-:S10]  /*1f1b0*/  UMOV UR7, 0x12f00000 ;  /* 0x12f0000000077882 */ /* 0x000fd40000000000 */
.L_x_2940:
        /* <DEDUP_REMOVED lines=16> */
.L_x_2941:
        /* <DEDUP_REMOVED lines=11> */
[----:B------:R-:W-:Y:S01]  /*1f370*/  UMOV UR6, 0x0 ;  /* 0x0000000000067882 */ /* 0x000fe20000000000 */
[----:B------:R-:W-:Y:S01]  /*1f380*/  IADD3 R10, R10, 0x1e400, RZ ;  /* 0x0001e4000a0a7810 */ /* 0x000fe20007ffe0ff */
[----:B------:R-:W-:Y:S01]  /*1f390*/  UMOV UR7, 0x12f00000 ;  /* 0x12f0000000077882 */ /* 0x000fe20000000000 */
[----:B------:R-:W-:-:S09]  /*1f3a0*/  UMOV UR10, 0x80 ;  /* 0x00000080000a7882 */ /* 0x000fd20000000000 */
.L_x_2942:
        /* <DEDUP_REMOVED lines=13> */
.L_x_3086:
[----:B------:R-:W-:Y:S05]  /*1f480*/  BSYNC B2 ;  /* 0x0000000000027941 */ /* 0x000fea0003800000 */
.L_x_2943:
        /* <DEDUP_REMOVED lines=11> */
.L_x_2946:
[----:B------:R-:W-:Y:S05]  /*1f540*/  BSYNC B2 ;  /* 0x0000000000027941 */ /* 0x000fea0003800000 */
.L_x_2945:
        /* <DEDUP_REMOVED lines=9> */
.L_x_2947:
        /* <DEDUP_REMOVED lines=15> */
.L_x_2948:
        /* <DEDUP_REMOVED lines=10> */
.L_x_2935:
[----:B------:R-:W-:Y:S05]  /*1f770*/  BSYNC B1 ;  /* 0x0000000000017941 */ /* 0x000fea0003800000 */
.L_x_2934:
[----:B------:R-:W-:Y:S01]  /*1f780*/  ISETP.GT.AND P2, PT, R13, R6, PT ;  /* 0x000000060d00720c */ /* 0x000fe20003f44270 */
[----:B------:R-:W-:Y:S02]  /*1f790*/  VIADD R25, R25, 0x1 ;  /* 0x0000000119197836 */ /* 0x000fe40000000000 */
[----:B------:R-:W-:-:S03]  /*1f7a0*/  VIADD R13, R13, 0xffffffff ;  /* 0xffffffff0d0d7836 */ /* 0x000fc60000000000 */
[----:B------:R-:W-:-:S04]  /*1f7b0*/  ISETP.NE.AND P1, PT, R25, 0x2, PT ;  /* 0x000000021900780c */ /* 0x000fc80003f25270 */
[----:B------:R-:W-:Y:S02]  /*1f7c0*/  SEL R3, RZ, 0x1, P1 ;  /* 0x00000001ff037807 */ /* 0x000fe40000800000 */
[----:B------:R-:W-:Y:S02]  /*1f7d0*/  SEL R25, R25, RZ, P1 ;  /* 0x000000ff19197207 */ /* 0x000fe40000800000 */
[----:B------:R-:W-:Y:S01]  /*1f7e0*/  LOP3.LUT R31, R31, R3, RZ, 0x3c, !PT ;  /* 0x000000031f1f7212 */ /* 0x000fe200078e3cff */
[----:B------:R-:W-:Y:S06]  /*1f7f0*/  @P2 BRA `(.L_x_2949) ;  /* 0xfffffff400ec2947 */ /* 0x000fec000383ffff */
.L_x_2913:
[----:B------:R-:W-:Y:S05]  /*1f800*/  BSYNC B0 ;  /* 0x0000000000007941 */ /* 0x000fea0003800000 */
.L_x_2912:
[----:B------:R-:W2:Y:S01]  /*1f810*/  LDC R0, c[0x0][0x448] ;  /* 0x00011200ff007b82 */ /* 0x000ea20000000800 */
[----:B------:R-:W-:Y:S01]  /*1f820*/  LEA R2, R17, 0x7f, 0x7 ;  /* 0x0000007f11027811 */ /* 0x000fe200078e38ff */
[----:B------:R-:W-:Y:S06]  /*1f830*/  @!P0 WARPSYNC.ALL ;  /* 0x0000000000008948 */ /* 0x000fec0003800000 */
[----:B------:R-:W-:Y:S01]  /*1f840*/  @!P0 BAR.SYNC.DEFER_BLOCKING 0xc, 0x180 ;  /* 0x0306000000008b1d */ /* 0x000fe20000010000 */
[----:B------:R-:W-:-:S05]  /*1f850*/  ISETP.NE.AND P2, PT, R5, RZ, PT ;  /* 0x000000ff0500720c */ /* 0x000fca0003f45270 */
[----:B------:R-:W-:Y:S08]  /*1f860*/  BSSY B0, `(.L_x_2950) ;  /* 0x0000029000007945 */ /* 0x000ff00003800000 */
[----:B------:R-:W3:Y:S01]  /*1f870*/  @!P2 LDC R5, c[0x0][0x9f0] ;  /* 0x00027c00ff05ab82 */ /* 0x000ee20000000800 */
[----:B--2---:R-:W-:-:S13]  /*1f880*/  ISETP.NE.AND P1, PT, R0, 0x1, PT ;  /* 0x000000010000780c */ /* 0x004fda0003f25270 */
[----:B-1----:R-:W1:Y:S08]  /*1f890*/  @P1 LDC R9, c[0x0][0x44c] ;  /* 0x00011300ff091b82 */ /* 0x002e700000000800 */
[----:B------:R-:W2:Y:S01]  /*1f8a0*/  @P1 LDC R3, c[0x0][0x450] ;  /* 0x00011400ff031b82 */ /* 0x000ea20000000800 */
[----:B-1----:R-:W-:-:S05]  /*1f8b0*/  @P1 IMAD.HI.U32 R0, R2, R9, RZ ;  /* 0x0000000902001227 */ /* 0x002fca00078e00ff */
[----:B--2---:R-:W-:Y:S01]  /*1f8c0*/  @P1 SHF.R.U32.HI R2, RZ, R3, R0 ;  /* 0x00000003ff021219 */ /* 0x004fe20000011600 */
[----:B------:R-:W-:-:S03]  /*1f8d0*/  IMAD.MOV.U32 R0, RZ, RZ, RZ ;  /* 0x000000ffff007224 */ /* 0x000fc600078e00ff */
[----:B------:R-:W-:-:S05]  /*1f8e0*/  IADD3 R2, R8, R2, RZ ;  /* 0x0000000208027210 */ /* 0x000fca0007ffe0ff */
[----:B------:R-:W-:-:S05]  /*1f8f0*/  IMAD.HI R2, R2, 0x2aaaaaab, RZ ;  /* 0x2aaaaaab02027827 */ /* 0x000fca00078e02ff */
[----:B------:R-:W-:-:S04]  /*1f900*/  SHF.R.U32.HI R3, RZ, 0x1f, R2 ;  /* 0x0000001fff037819 */ /* 0x000fc80000011602 */
[----:B------:R-:W-:-:S04]  /*1f910*/  LEA.HI.SX32 R2, R2, R3, 0x1c ;  /* 0x0000000302027211 */ /* 0x000fc800078fe2ff */
[----:B------:R-:W-:-:S04]  /*1f920*/  VIMNMX R7, R7, R2, PT ;  /* 0x0000000207077248 */ /* 0x000fc80003fe0100 */
[----:B------:R-:W-:-:S13]  /*1f930*/  ISETP.GE.AND P1, PT, R7, 0x1, PT ;  /* 0x000000010700780c */ /* 0x000fda0003f26270 */
[----:B---3--:R-:W-:Y:S05]  /*1f940*/  @!P1 BRA `(.L_x_2951) ;  /* 0x0000000000689947 */ /* 0x008fea0003800000 */
[-C--:B------:R-:W-:Y:S01]  /*1f950*/  IABS R0, R5.reuse ;  /* 0x0000000500007213 */ /* 0x080fe20000000000 */
[----:B------:R-:W-:Y:S01]  /*1f960*/  IMAD.MOV.U32 R2, RZ, RZ, RZ ;  /* 0x000000ffff027224 */ /* 0x000fe200078e00ff */
[----:B------:R-:W-:Y:S02]  /*1f970*/  IABS R8, R5 ;  /* 0x0000000500087213 */ /* 0x000fe40000000000 */
[----:B------:R-:W1:Y:S03]  /*1f980*/  I2F.RP R9, R0 ;  /* 0x0000000000097306 */ /* 0x000e660000209400 */
[----:B------:R-:W-:-:S05]  /*1f990*/  IMAD.MOV R8, RZ, RZ, -R8 ;  /* 0x000000ffff087224 */ /* 0x000fca00078e0a08 */
[----:B-1----:R-:W1:Y:S02]  /*1f9a0*/  MUFU.RCP R9, R9 ;  /* 0x0000000900097308 */ /* 0x002e640000001000 */
[----:B-1----:R-:W-:-:S06]  /*1f9b0*/  VIADD R10, R9, 0xffffffe ;  /* 0x0ffffffe090a7836 */ /* 0x002fcc0000000000 */
[----:B------:R-:W1:Y:S02]  /*1f9c0*/  F2I.FTZ.U32.TRUNC.NTZ R3, R10 ;  /* 0x0000000a00037305 */ /* 0x000e64000021f000 */
[----:B-1----:R-:W-:-:S05]  /*1f9d0*/  IADD3 R11, RZ, -R3, RZ ;  /* 0x80000003ff0b7210 */ /* 0x002fca0007ffe0ff */
[----:B------:R-:W-:-:S04]  /*1f9e0*/  IMAD R11, R11, R0, RZ ;  /* 0x000000000b0b7224 */ /* 0x000fc800078e02ff */
[----:B------:R-:W-:Y:S01]  /*1f9f0*/  IMAD.HI.U32 R6, R3, R11, R2 ;  /* 0x0000000b03067227 */ /* 0x000fe200078e0002 */
[----:B------:R-:W-:-:S04]  /*1fa00*/  IADD3 R3, R5, -0x1, R7 ;  /* 0xffffffff05037810 */ /* 0x000fc80007ffe007 */
[----:B------:R-:W-:Y:S02]  /*1fa10*/  IABS R2, R3 ;  /* 0x0000000300027213 */ /* 0x000fe40000000000 */
[----:B------:R-:W-:-:S03]  /*1fa20*/  LOP3.LUT R3, R3, R5, RZ, 0x3c, !PT ;  /* 0x0000000503037212 */ /* 0x000fc600078e3cff */
        /* <DEDUP_REMOVED lines=12> */
.L_x_2951:
[----:B------:R-:W-:Y:S05]  /*1faf0*/  BSYNC B0 ;  /* 0x0000000000007941 */ /* 0x000fea0003800000 */
.L_x_2950:
[-C--:B------:R-:W-:Y:S01]  /*1fb00*/  IMAD R2, R4, R0.reuse, RZ ;  /* 0x0000000004027224 */ /* 0x080fe200078e02ff */
[----:B------:R-:W-:Y:S04]  /*1fb10*/  BSSY B7, `(.L_x_2952) ;  /* 0x0000377000077945 */ /* 0x000fe80003800000 */
[----:B------:R-:W-:Y:S01]  /*1fb20*/  VIADDMNMX R30, R2, R0, R7, PT ;  /* 0x00000000021e7246 */ /* 0x000fe20003800107 */
[----:B------:R1:W-:Y:S03]  /*1fb30*/  STL [R1], R2 ;  /* 0x0000000201007387 */ /* 0x0003e60000100800 */
        /* <DEDUP_REMOVED lines=10> */
[----:B------:R-:W1:Y:S01]  /*1fbe0*/  FLO.U32 R0, UR4 ;  /* 0x0000000400007d00 */ /* 0x000e6200080e0000 */
[----:B------:R-:W-:Y:S01]  /*1fbf0*/  ULDC.64 UR6, c[0x0][0x208] ;  /* 0x0000820000067ab9 */ /* 0x000fe20000000a00 */
[----:B-1----:R-:W-:-:S06]  /*1fc00*/  ISETP.EQ.U32.AND P0, PT, R0, R5, PT ;  /* 0x000000050000720c */ /* 0x002fcc0003f02070 */
[----:B------:R-:W2:Y:S07]  /*1fc10*/  POPC R5, UR4 ;  /* 0x0000000400057d09 */ /* 0x000eae0008000000 */
[----:B--2---:R-:W2:Y:S01]  /*1fc20*/  @P0 ATOMG.E.ADD.STRONG.GPU PT, R3, desc[UR6][R2.64], R5 ;  /* 0x00000005020309a8 */ /* 0x004ea200081ee1c6 */
[----:B------:R-:W1:Y:S02]  /*1fc30*/  S2R R4, SR_LTMASK ;  /* 0x0000000000047919 */ /* 0x000e640000003900 */
[----:B-1----:R-:W-:-:S04]  /*1fc40*/  LOP3.LUT R4, R4, UR4, RZ, 0xc0, !PT ;  /* 0x0000000404047c12 */ /* 0x002fc8000f8ec0ff */
[----:B------:R-:W1:Y:S01]  /*1fc50*/  POPC R7, R4 ;  /* 0x0000000400077309 */ /* 0x000e620000000000 */
[----:B--2---:R-:W1:Y:S02]  /*1fc60*/  SHFL.IDX PT, R0, R3, R0, 0x1f ;  /* 0x00001f0003007589 */ /* 0x004e6400000e0000 */
[----:B-1----:R-:W-:Y:S01]  /*1fc70*/  IADD3 R16, R0, UR36, R7 ;  /* 0x0000002400107c10 */ /* 0x002fe2000fffe007 */
[----:B------:R-:W-:Y:S06]  /*1fc80*/  BRA `(.L_x_2954) ;  /* 0x00000034007c7947 */ /* 0x000fec0003800000 */
.L_x_2953:
        /* <DEDUP_REMOVED lines=12> */
[----:B------:R-:W-:Y:S01]  /*1fd50*/  MOV R7, UR9 ;  /* 0x0000000900077c02 */ /* 0x000fe20008000f00 */
[----:B------:R-:W-:Y:S01]  /*1fd60*/  IMAD.U32 R10, RZ, RZ, UR4 ;  /* 0x00000004ff0a7e24 */ /* 0x000fe2000f8e00ff */
[----:B------:R-:W-:Y:S01]  /*1fd70*/  MOV R8, 0x70 ;  /* 0x0000007000087802 */ /* 0x000fe20000000f00 */
[----:B------:R-:W-:-:S02]  /*1fd80*/  IMAD.U32 R11, RZ, RZ, UR5 ;  /* 0x00000005ff0b7e24 */ /* 0x000fc4000f8e00ff */
[----:B0-----:R-:W-:Y:S02]  /*1fd90*/  IMAD.MOV.U32 R12, RZ, RZ, 0x1 ;  /* 0x00000001ff0c7424 */ /* 0x001fe400078e00ff */
[----:B------:R-:W-:-:S07]  /*1fda0*/  IMAD.MOV.U32 R13, RZ, RZ, RZ ;  /* 0x000000ffff0d7224 */ /* 0x000fce00078e00ff */
[----:B------:R-:W-:-:S07]  /*1fdb0*/  LEPC R20, `(.L_x_2956) ;  /* 0x000000001014794e */ /* 0x000fce0000000000 */
[----:B-1----:R-:W-:Y:S05]  /*1fdc0*/  CALL.ABS.NOINC R2 ;  /* 0x0000000002007343 */ /* 0x002fea0003c00000 */
.L_x_2956:
[----:B------:R-:W-:Y:S05]  /*1fdd0*/  BSYNC B6 ;  /* 0x0000000000067941 */ /* 0x000fea0003800000 */
.L_x_2955:
        /* <DEDUP_REMOVED lines=17> */
[----:B01----:R-:W-:-:S07]  /*1fef0*/  IMAD.MOV.U32 R12, RZ, RZ, 0x1 ;  /* 0x00000001ff0c7424 */ /* 0x003fce00078e00ff */
[----:B------:R-:W-:-:S07]  /*1ff00*/  LEPC R20, `(.L_x_2959) ;  /* 0x000000001014794e */ /* 0x000fce0000000000 */
[----:B--2---:R-:W-:Y:S05]  /*1ff10*/  CALL.ABS.NOINC R2 ;  /* 0x0000000002007343 */ /* 0x004fea0003c00000 */
.L_x_2959:
        /* <DEDUP_REMOVED lines=15> */
.L_x_2958:
[----:B------:R-:W-:Y:S05]  /*20010*/  BSYNC B6 ;  /* 0x0000000000067941 */ /* 0x000fea0003800000 */
.L_x_2957:
[----:B------:R-:W2:Y:S01]  /*20020*/  LDL R20, [R1+0x4] ;  /* 0x0000040001147983 */ /* 0x000ea20000100800 */
[----:B------:R-:W-:Y:S01]  /*20030*/  ULDC.64 UR4, c[0x0][0x9f8] ;  /* 0x00027e0000047ab9 */ /* 0x000fe20000000a00 */
[----:B------:R-:W-:Y:S01]  /*20040*/  ULDC.64 UR6, c[0x0][0x208] ;  /* 0x0000820000067ab9 */ /* 0x000fe20000000a00 */
[----:B------:R-:W-:Y:S01]  /*20050*/  ISETP.NE.U32.AND P0, PT, RZ, UR4, PT ;  /* 0x00000004ff007c0c */ /* 0x000fe2000bf05070 */
[----:B------:R-:W1:Y:S01]  /*20060*/  S2R R21, SR_TID.X ;  /* 0x0000000000157919 */ /* 0x000e620000002100 */
[----:B------:R-:W3:Y:S02]  /*20070*/  LDC R0, c[0x0][0x430] ;  /* 0x00010c00ff007b82 */ /* 0x000ee40000000800 */
[----:B------:R-:W-:-:S13]  /*20080*/  ISETP.NE.AND.EX P0, PT, RZ, UR5, PT, P0 ;  /* 0x00000005ff007c0c */ /* 0x000fda000bf05300 */
[----:B------:R-:W-:Y:S01]  /*20090*/  @P0 IADD3 R2, P1, R23, UR4, RZ ;  /* 0x0000000417020c10 */ /* 0x000fe2000ff3e0ff */
[----:B------:R-:W4:Y:S01]  /*200a0*/  S2R R9, SR_TID.X ;  /* 0x0000000000097919 */ /* 0x000f220000002100 */
[----:B------:R-:W-:Y:S01]  /*200b0*/  VIADD R26, R30, 0xffffffff ;  /* 0xffffffff1e1a7836 */ /* 0x000fe20000000000 */
[----:B------:R-:W-:Y:S01]  /*200c0*/  ULDC UR4, c[0x0][0x320] ;  /* 0x0000c80000047ab9 */ /* 0x000fe20000000800 */
[----:B------:R-:W-:-:S05]  /*200d0*/  @P0 IADD3.X R3, R24, UR5, RZ, P1, !PT ;  /* 0x0000000518030c10 */ /* 0x000fca0008ffe4ff */
[----:B------:R0:W2:Y:S01]  /*200e0*/  @P0 LDG.E R33, desc[UR6][R2.64] ;  /* 0x0000000602210981 */ /* 0x0000a2000c1e1900 */
[----:B---3--:R-:W-:Y:S02]  /*200f0*/  ISETP.NE.AND P1, PT, R0, 0x1, PT ;  /* 0x000000010000780c */ /* 0x008fe40003f25270 */
[----:B-1----:R-:W-:-:S04]  /*20100*/  LOP3.LUT R21, R21, 0x7f, RZ, 0xc0, !PT ;  /* 0x0000007f15157812 */ /* 0x002fc800078ec0ff */
[----:B------:R-:W-:-:S07]  /*20110*/  SHF.R.U32.HI R21, RZ, 0x3, R21 ;  /* 0x00000003ff157819 */ /* 0x000fce0000011615 */
[----:B------:R-:W1:Y:S08]  /*20120*/  @P1 LDC R8, c[0x0][0x434] ;  /* 0x00010d00ff081b82 */ /* 0x000e700000000800 */
[----:B------:R-:W3:Y:S01]  /*20130*/  @P1 LDC R6, c[0x0][0x438] ;  /* 0x00010e00ff061b82 */ /* 0x000ee20000000800 */
[----:B----4-:R-:W-:-:S05]  /*20140*/  IMAD.SHL.U32 R9, R9, 0x10, RZ ;  /* 0x0000001009097824 */ /* 0x010fca00078e00ff */
[----:B------:R-:W-:Y:S02]  /*20150*/  LOP3.LUT R9, R21, 0x70, R9, 0xf8, !PT ;  /* 0x0000007015097812 */ /* 0x000fe400078ef809 */
[----:B------:R-:W4:Y:S03]  /*20160*/  S2R R21, SR_TID.X ;  /* 0x0000000000157919 */ /* 0x000f260000002100 */
[----:B------:R-:W-:-:S05]  /*20170*/  IMAD R4, R26, 0x60, R9 ;  /* 0x000000601a047824 */ /* 0x000fca00078e0209 */
[----:B------:R-:W-:-:S04]  /*20180*/  ISETP.GE.AND P0, PT, R4, R37, PT ;  /* 0x000000250400720c */ /* 0x000fc80003f06270 */
[----:B------:R-:W-:Y:S01]  /*20190*/  ISETP.GT.U32.OR P0, PT, R9, 0x5f, P0 ;  /* 0x0000005f0900780c */ /* 0x000fe20000704470 */
[----:B----4-:R-:W-:-:S05]  /*201a0*/  IMAD.SHL.U32 R21, R21, 0x8, RZ ;  /* 0x0000000815157824 */ /* 0x010fca00078e00ff */
[----:B------:R-:W-:Y:S02]  /*201b0*/  LOP3.LUT R21, R21, 0x38, RZ, 0xc0, !PT ;  /* 0x0000003815157812 */ /* 0x000fe400078ec0ff */
[----:B------:R-:W-:Y:S01]  /*201c0*/  LOP3.LUT R27, R27, 0xfffffff7, RZ, 0xc0, !PT ;  /* 0xfffffff71b1b7812 */ /* 0x000fe200078ec0ff */
[----:B------:R-:W-:Y:S01]  /*201d0*/  UMOV UR5, 0xffffffff ;  /* 0xffffffff00057882 */ /* 0x000fe20000000000 */
[----:B--2---:R-:W-:-:S05]  /*201e0*/  IADD3 R5, R4, R20, RZ ;  /* 0x0000001404057210 */ /* 0x004fca0007ffe0ff */
[----:B-1----:R-:W-:-:S04]  /*201f0*/  @P1 IMAD.HI.U32 R7, R5, R8, RZ ;  /* 0x0000000805071227 */ /* 0x002fc800078e00ff */
[----:B------:R-:W-:Y:S01]  /*20200*/  IMAD.MOV.U32 R4, RZ, RZ, R5 ;  /* 0x000000ffff047224 */ /* 0x000fe200078e0005 */
[----:B---3--:R-:W-:-:S04]  /*20210*/  @P1 SHF.R.U32.HI R4, RZ, R6, R7 ;  /* 0x00000006ff041219 */ /* 0x008fc80000011607 */
[----:B0-----:R-:W-:-:S05]  /*20220*/  IADD3 R2, -R4, RZ, RZ ;  /* 0x000000ff04027210 */ /* 0x001fca0007ffe1ff */
[----:B------:R-:W-:Y:S02]  /*20230*/  IMAD R0, R0, R2, R5 ;  /* 0x0000000200007224 */ /* 0x000fe400078e0205 */
[----:B------:R-:W0:Y:S01]  /*20240*/  @!P0 LDC.64 R2, c[0x0][0x428] ;  /* 0x00010a00ff028b82 */ /* 0x000e220000000a00 */
[----:B------:R-:W-:-:S04]  /*20250*/  LOP3.LUT R20, R21, 0x40, RZ, 0xfc, !PT ;  /* 0x0000004015147812 */ /* 0x000fc800078efcff */
[----:B------:R-:W-:Y:S02]  /*20260*/  ISETP.GE.AND P2, PT, R20, UR4, PT ;  /* 0x0000000414007c0c */ /* 0x000fe4000bf46270 */
[----:B------:R-:W-:Y:S02]  /*20270*/  ISETP.GE.AND P1, PT, R21, UR4, PT ;  /* 0x0000000415007c0c */ /* 0x000fe4000bf26270 */
[----:B------:R-:W-:Y:S01]  /*20280*/  SHF.R.S32.HI R10, RZ, 0x1f, R33 ;  /* 0x0000001fff0a7819 */ /* 0x000fe20000011421 */
[----:B------:R-:W-:Y:S01]  /*20290*/  IMAD.U32 R7, RZ, RZ, UR37 ;  /* 0x00000025ff077e24 */ /* 0x000fe2000f8e00ff */
[----:B------:R-:W-:Y:S01]  /*202a0*/  SEL R5, RZ, 0xffffffff, P2 ;  /* 0xffffffffff057807 */ /* 0x000fe20001000000 */
[----:B------:R-:W-:Y:S01]  /*202b0*/  ULDC UR4, c[0x0][0x2f4] ;  /* 0x0000bd0000047ab9 */ /* 0x000fe20000000800 */
[----:B------:R-:W-:-:S03]  /*202c0*/  SEL R30, RZ, 0x1, P1 ;  /* 0x00000001ff1e7807 */ /* 0x000fc60000800000 */
[----:B------:R-:W-:-:S05]  /*202d0*/  IMAD.SHL.U32 R5, R5, 0x2, RZ ;  /* 0x0000000205057824 */ /* 0x000fca00078e00ff */
[----:B------:R-:W-:Y:S02]  /*202e0*/  LOP3.LUT R30, R5, 0x2, R30, 0xe2, !PT ;  /* 0x00000002051e7812 */ /* 0x000fe400078ee21e */
[--C-:B------:R-:W-:Y:S01]  /*202f0*/  @!P0 SHF.R.S32.HI R5, RZ, 0x1f, R4.reuse ;  /* 0x0000001fff058819 */ /* 0x100fe20000011404 */
        /* <DEDUP_REMOVED lines=11> */
[----:B------:R-:W-:-:S11]  /*203b0*/  ISETP.GE.AND P2, PT, R21, UR4, PT ;  /* 0x0000000415007c0c */ /* 0x000fd6000bf46270 */
[----:B------:R-:W-:-:S04]  /*203c0*/  @P0 LOP3.LUT R27, R27, 0x8, RZ, 0xfc, !PT ;  /* 0x000000081b1b0812 */ /* 0x000fc800078efcff */
[----:B------:R-:W-:-:S04]  /*203d0*/  LOP3.LUT R27, R27, 0xffffffef, RZ, 0xc0, !PT ;  /* 0xffffffef1b1b7812 */ /* 0x000fc800078ec0ff */
[----:B------:R-:W-:Y:S01]  /*203e0*/  @P3 LOP3.LUT R27, R27, 0x10, RZ, 0xfc, !PT ;  /* 0x000000101b1b3812 */ /* 0x000fe200078efcff */
[----:B------:R0:W-:Y:S03]  /*203f0*/  STL [R1+0x8], R10 ;  /* 0x0000080a01007387 */ /* 0x0001e60000100800 */
[----:B------:R-:W-:Y:S02]  /*20400*/  LOP3.LUT R27, R27, 0xfffffffb, RZ, 0xc0, !PT ;  /* 0xfffffffb1b1b7812 */ /* 0x000fe400078ec0ff */
[----:B------:R-:W-:Y:S02]  /*20410*/  LOP3.LUT R9, R21, 0x80, RZ, 0xfc, !PT ;  /* 0x0000008015097812 */ /* 0x000fe400078efcff */
[----:B------:R-:W-:Y:S02]  /*20420*/  ISETP.GE.AND P1, PT, R20, UR4, PT ;  /* 0x0000000414007c0c */ /* 0x000fe4000bf26270 */
[----:B------:R-:W-:-:S02]  /*20430*/  @P2 LOP3.LUT R27, R27, 0x4, RZ, 0xfc, !PT ;  /* 0x000000041b1b2812 */ /* 0x000fc400078efcff */
[----:B------:R-:W-:Y:S02]  /*20440*/  ISETP.GE.AND P0, PT, R9, UR4, PT ;  /* 0x0000000409007c0c */ /* 0x000fe4000bf06270 */
[----:B------:R-:W-:-:S04]  /*20450*/  LOP3.LUT R27, R27, 0xfffffffe, RZ, 0xc0, !PT ;  /* 0xfffffffe1b1b7812 */ /* 0x000fc800078ec0ff */
[----:B------:R-:W-:-:S04]  /*20460*/  LOP3.LUT R27, R27, 0xfffffffd, RZ, 0xc0, !PT ;  /* 0xfffffffd1b1b7812 */ /* 0x000fc800078ec0ff */
[----:B------:R-:W-:-:S04]  /*20470*/  @P1 LOP3.LUT R27, R27, 0x2, RZ, 0xfc, !PT ;  /* 0x000000021b1b1812 */ /* 0x000fc800078efcff */
[----:B------:R-:W-:Y:S01]  /*20480*/  @P0 LOP3.LUT R27, R27, 0x1, RZ, 0xfc, !PT ;  /* 0x000000011b1b0812 */ /* 0x000fe200078efcff */
[----:B0-----:R-:W-:Y:S06]  /*20490*/  BRA.DIV UR5, `(.L_x_2960) ;  /* 0x0000005605b87947 */ /* 0x001fec000b800000 */
.L_x_3089:
[----:B------:R-:W-:Y:S05]  /*204a0*/  @!P3 BRA `(.L_x_2961) ;  /* 0x000000000004b947 */ /* 0x000fea0003800000 */
[----:B------:R-:W-:Y:S01]  /*204b0*/  BPT.TRAP 0x1 ;  /* 0x000000040000795c */ /* 0x000fe20000300000 */
.L_x_2961:
        /* <DEDUP_REMOVED lines=23> */
.L_x_3090:
[----:B------:R-:W-:Y:S05]  /*20630*/  BSYNC B0 ;  /* 0x0000000000007941 */ /* 0x000fea0003800000 */
.L_x_2962:
        /* <DEDUP_REMOVED lines=32> */
[----:B------:R-:W-:Y:S01]  /*20840*/  @P0 IMAD R8, R5, 0x2, R22 ;  /* 0x0000000205080824 */ /* 0x000fe200078e0216 */
[----:B------:R-:W-:Y:S02]  /*20850*/  ULDC.64 UR4, c[0x0][0x208] ;  /* 0x0000820000047ab9 */ /* 0x000fe40000000a00 */
        /* <DEDUP_REMOVED lines=60> */
.L_x_3104:
[----:B------:R-:W-:Y:S01]  /*20c20*/  ISETP.GE.AND P0, PT, R6, 0x51, PT ;  /* 0x000000510600780c */ /* 0x000fe20003f06270 */
[----:B------:R-:W-:-:S12]  /*20c30*/  ULDC.64 UR4, c[0x0][0x208] ;  /* 0x0000820000047ab9 */ /* 0x000fd80000000a00 */
        /* <DEDUP_REMOVED lines=11> */
.L_x_2965:
[----:B------:R-:W-:Y:S02]  /*20cf0*/  PLOP3.LUT P1, PT, P1, P0, PT, 0xa2, 0x0 ;  /* 0x000000000000781c */ /* 0x000fe40000f21472 */
[----:B------:R-:W-:-:S08]  /*20d00*/  @P0 R2UR P1, UR4, R7 ;  /* 0x00000000070402ca */ /* 0x000fd00000020000 */
[----:B------:R-:W-:-:S05]  /*20d10*/  @P0 PLOP3.LUT P0, PT, P1, PT, PT, 0x80, 0x0 ;  /* 0x000000000000081c */ /* 0x000fca0000f0f070 */
[----:B------:R-:W-:Y:S01]  /*20d20*/  @!P1 SYNCS.ARRIVE.TRANS64.RED.A0T1 RZ, [UR4+0x2a830], RZ ;  /* 0x02a830ffffff99a7 */ /* 0x000fe20008200404 */
[----:B------:R-:W-:Y:S07]  /*20d30*/  @!P1 ARRIVES.LDGSTSBAR.64.TRANSCNT [UR4+0x2a830] ;  /* 0x02a83000ff0099b0 */ /* 0x000fee0008000a84 */
[----:B------:R-:W-:Y:S05]  /*20d40*/  @P0 BRA.U.ANY `(.L_x_2965) ;  /* 0xfffffffd00e80947 */ /* 0x000fea000393ffff */
[----:B------:R-:W-:Y:S01]  /*20d50*/  NOP ;  /* 0x0000000000007918 */ /* 0x000fe20000000000 */
[----:B------:R-:W-:-:S04]  /*20d60*/  MOV R0, UR37 ;  /* 0x0000002500007c02 */ /* 0x000fc80008000f00 */
[----:B------:R-:W-:-:S13]  /*20d70*/  ISETP.NE.AND P2, PT, R0, 0x3, PT ;  /* 0x000000030000780c */ /* 0x000fda0003f45270 */
[----:B------:R-:W-:Y:S05]  /*20d80*/  @!P2 BRA `(.L_x_2966) ;  /* 0x000000000004a947 */ /* 0x000fea0003800000 */
[----:B------:R-:W-:Y:S01]  /*20d90*/  BPT.TRAP 0x1 ;  /* 0x000000040000795c */ /* 0x000fe20000300000 */
.L_x_2966:
        /* <DEDUP_REMOVED lines=8> */
[----:B------:R-:W-:-:S02]  /*20e20*/  SHF.R.S32.HI R0, RZ, 0x1f, R35 ;  /* 0x0000001fff007819 */ /* 0x000fc40000011423 */
[----:B------:R-:W-:Y:S01]  /*20e30*/  ISETP.NE.AND.EX P0, PT, RZ, UR7, PT, P0 ;  /* 0x00000007ff007c0c */ /* 0x000fe2000bf05300 */
[----:B------:R-:W-:Y:S01]  /*20e40*/  VIADD R2, R22, 0xc400 ;  /* 0x0000c40016027836 */ /* 0x000fe20000000000 */
[----:B------:R-:W-:Y:S01]  /*20e50*/  BSSY B6, `(.L_x_2967) ;  /* 0x000001a000067945 */ /* 0x000fe20003800000 */
[----:B------:R-:W-:Y:S01]  /*20e60*/  IMAD R0, R0, UR4, RZ ;  /* 0x0000000400007c24 */ /* 0x000fe2000f8e02ff */
[----:B------:R-:W-:-:S03]  /*20e70*/  SEL R32, R32, RZ, !P0 ;  /* 0x000000ff20207207 */ /* 0x000fc60004000000 */
        /* <DEDUP_REMOVED lines=11> */
[----:B0-----:R-:W-:Y:S01]  /*20f30*/  MOV R4, UR4 ;  /* 0x0000000400047c02 */ /* 0x001fe20008000f00 */
[----:B------:R-:W-:Y:S01]  /*20f40*/  IMAD.U32 R5, RZ, RZ, UR5 ;  /* 0x00000005ff057e24 */ /* 0x000fe2000f8e00ff */
[----:B------:R-:W0:Y:S01]  /*20f50*/  LDC.64 R2, c[0x4][R2] ;  /* 0x0100000002027b82 */ /* 0x000e220000000a00 */
[----:B------:R-:W-:Y:S01]  /*20f60*/  IMAD.U32 R6, RZ, RZ, UR6 ;  /* 0x00000006ff067e24 */ /* 0x000fe2000f8e00ff */
[----:B-1----:R-:W-:Y:S01]  /*20f70*/  MOV R7, UR7 ;  /* 0x0000000700077c02 */ /* 0x002fe20008000f00 */
[----:B------:R-:W-:Y:S01]  /*20f80*/  IMAD.U32 R10, RZ, RZ, UR8 ;  /* 0x00000008ff0a7e24 */ /* 0x000fe2000f8e00ff */
[----:B------:R-:W-:Y:S01]  /*20f90*/  MOV R8, 0x70 ;  /* 0x0000007000087802 */ /* 0x000fe20000000f00 */
[----:B------:R-:W-:-:S02]  /*20fa0*/  IMAD.U32 R11, RZ, RZ, UR9 ;  /* 0x00000009ff0b7e24 */ /* 0x000fc4000f8e00ff */
[----:B------:R-:W-:Y:S02]  /*20fb0*/  IMAD.MOV.U32 R12, RZ, RZ, 0x1 ;  /* 0x00000001ff0c7424 */ /* 0x000fe400078e00ff */
[----:B------:R-:W-:-:S07]  /*20fc0*/  IMAD.MOV.U32 R13, RZ, RZ, RZ ;  /* 0x000000ffff0d7224 */ /* 0x000fce00078e00ff */
[----:B------:R-:W-:-:S07]  /*20fd0*/  LEPC R20, `(.L_x_2968) ;  /* 0x000000001014794e */ /* 0x000fce0000000000 */
[----:B0-----:R-:W-:Y:S05]  /*20fe0*/  CALL.ABS.NOINC R2 ;  /* 0x0000000002007343 */ /* 0x001fea0003c00000 */
.L_x_2968:
[----:B------:R-:W-:Y:S05]  /*20ff0*/  BSYNC B6 ;  /* 0x0000000000067941 */ /* 0x000fea0003800000 */
.L_x_2967:
[----:B------:R-:W2:Y:S01]  /*21000*/  LDL.LU R20, [R1+0x28] ;  /* 0x0000280001147983 */ /* 0x000ea20000300800 */
[----:B------:R-:W-:Y:S01]  /*21010*/  ULDC.64 UR4, c[0x0][0x2d8] ;  /* 0x0000b60000047ab9 */ /* 0x000fe20000000a00 */
[----:B-1----:R-:W1:Y:S02]  /*21020*/  LDC R7, c[0x0][0x448] ;  /* 0x00011200ff077b82 */ /* 0x002e640000000800 */
[----:B0-----:R-:W3:Y:S04]  /*21030*/  LDL.LU.64 R2, [R1+0x18] ;  /* 0x0000180001027983 */ /* 0x001ee80000300a00 */
[----:B------:R0:W5:Y:S01]  /*21040*/  LDL R10, [R1+0x10] ;  /* 0x00001000010a7983 */ /* 0x0001620000100800 */
[----:B-1----:R-:W-:-:S13]  /*21050*/  ISETP.NE.AND P0, PT, R7, 0x1, PT ;  /* 0x000000010700780c */ /* 0x002fda0003f05270 */
[----:B------:R-:W1:Y:S01]  /*21060*/  @P0 LDC R6, c[0x0][0x44c] ;  /* 0x00011300ff060b82 */ /* 0x000e620000000800 */
[----:B------:R-:W4:Y:S02]  /*21070*/  S2R R8, SR_TID.X ;  /* 0x0000000000087919 */ /* 0x000f240000002100 */
[----:B----4-:R-:W-:-:S05]  /*21080*/  IMAD.SHL.U32 R8, R8, 0x8, RZ ;  /* 0x0000000808087824 */ /* 0x010fca00078e00ff */
[----:B------:R-:W-:Y:S02]  /*21090*/  LOP3.LUT R8, R8, 0x38, RZ, 0xc0, !PT ;  /* 0x0000003808087812 */ /* 0x000fe400078ec0ff */
[----:B---3--:R-:W-:-:S03]  /*210a0*/  MOV R3, R35 ;  /* 0x0000002300037202 */ /* 0x008fc60000000f00 */
[----:B------:R-:W-:-:S04]  /*210b0*/  IMAD.WIDE.U32 R2, R18, UR4, R2 ;  /* 0x0000000412027c25 */ /* 0x000fc8000f8e0002 */
[----:B------:R-:W-:Y:S01]  /*210c0*/  IMAD R3, R18, UR5, R3 ;  /* 0x0000000512037c24 */ /* 0x000fe2000f8e0203 */
[----:B------:R-:W-:Y:S02]  /*210d0*/  ULDC.64 UR4, c[0x0][0x2e0] ;  /* 0x0000b80000047ab9 */ /* 0x000fe40000000a00 */
[----:B--2---:R-:W-:Y:S02]  /*210e0*/  IMAD R5, R20, UR4, RZ ;  /* 0x0000000414057c24 */ /* 0x004fe4000f8e02ff */
[----:B------:R-:W2:Y:S01]  /*210f0*/  S2R R20, SR_TID.X ;  /* 0x0000000000147919 */ /* 0x000ea20000002100 */
[----:B------:R-:W-:-:S04]  /*21100*/  IMAD.WIDE.U32 R2, R32, UR4, R2 ;  /* 0x0000000420027c25 */ /* 0x000fc8000f8e0002 */
[----:B------:R-:W-:Y:S01]  /*21110*/  IMAD R0, R32, UR5, R5 ;  /* 0x0000000520007c24 */ /* 0x000fe2000f8e0205 */
[----:B------:R-:W-:-:S03]  /*21120*/  ULDC.64 UR4, c[0x0][0x2d0] ;  /* 0x0000b40000047ab9 */ /* 0x000fc60000000a00 */
[----:B------:R-:W-:Y:S02]  /*21130*/  IMAD.IADD R3, R3, 0x1, R0 ;  /* 0x0000000103037824 */ /* 0x000fe400078e0200 */
[----:B------:R-:W3:Y:S01]  /*21140*/  @P0 LDC R0, c[0x0][0x450] ;  /* 0x00011400ff000b82 */ /* 0x000ee20000000800 */
[----:B--2---:R-:W-:-:S04]  /*21150*/  LOP3.LUT R20, R20, 0x7f, RZ, 0xc0, !PT ;  /* 0x0000007f14147812 */ /* 0x004fc800078ec0ff */
[----:B------:R-:W-:Y:S02]  /*21160*/  SHF.R.U32.HI R21, RZ, 0x3, R20 ;  /* 0x00000003ff157819 */ /* 0x000fe40000011614 */
[----:B------:R-:W2:Y:S02]  /*21170*/  S2R R20, SR_TID.X ;  /* 0x0000000000147919 */ /* 0x000ea40000002100 */
[----:B--2---:R-:W-:-:S05]  /*21180*/  IMAD.SHL.U32 R20, R20, 0x10, RZ ;  /* 0x0000001014147824 */ /* 0x004fca00078e00ff */
[----:B------:R-:W-:-:S04]  /*21190*/  LOP3.LUT R20, R21, 0x70, R20, 0xf8, !PT ;  /* 0x0000007015147812 */ /* 0x000fc800078ef814 */
[----:B------:R-:W-:Y:S01]  /*211a0*/  LEA R5, R17, R20, 0x7 ;  /* 0x0000001411057211 */ /* 0x000fe200078e38ff */
[----:B------:R-:W2:Y:S04]  /*211b0*/  S2R R21, SR_TID.X ;  /* 0x0000000000157919 */ /* 0x000ea80000002100 */
[----:B-1----:R-:W-:-:S04]  /*211c0*/  @P0 IMAD.HI.U32 R6, R5, R6, RZ ;  /* 0x0000000605060227 */ /* 0x002fc800078e00ff */
[----:B------:R-:W-:Y:S01]  /*211d0*/  IMAD.MOV.U32 R4, RZ, RZ, R5 ;  /* 0x000000ffff047224 */ /* 0x000fe200078e0005 */
        /* <DEDUP_REMOVED lines=9> */
[----:B------:R-:W-:-:S03]  /*21270*/  ULDC.64 UR4, c[0x0][0x2c8] ;  /* 0x0000b20000047ab9 */ /* 0x000fc60000000a00 */
[----:B------:R-:W-:Y:S01]  /*21280*/  IADD3 R3, R3, R5, RZ ;  /* 0x0000000503037210 */ /* 0x000fe20007ffe0ff */
[----:B------:R-:W-:Y:S01]  /*21290*/  IMAD R4, R4, UR4, RZ ;  /* 0x0000000404047c24 */ /* 0x000fe2000f8e02ff */
[----:B--2---:R-:W-:Y:S01]  /*212a0*/  SHF.L.U32 R21, R21, 0x3, RZ ;  /* 0x0000000315157819 */ /* 0x004fe200000006ff */
[----:B------:R-:W-:-:S04]  /*212b0*/  IMAD.WIDE.U32 R2, R0, UR4, R2 ;  /* 0x0000000400027c25 */ /* 0x000fc8000f8e0002 */
[----:B------:R-:W-:Y:S01]  /*212c0*/  IMAD R5, R0, UR5, R4 ;  /* 0x0000000500057c24 */ /* 0x000fe2000f8e0204 */
[----:B------:R-:W-:Y:S01]  /*212d0*/  ULDC.64 UR4, c[0x0][0x280] ;  /* 0x0000a00000047ab9 */ /* 0x000fe20000000a00 */
[----:B------:R-:W-:Y:S02]  /*212e0*/  LOP3.LUT R21, R21, 0x38, RZ, 0xc0, !PT ;  /* 0x0000003815157812 */ /* 0x000fe400078ec0ff */
[----:B------:R-:W-:Y:S01]  /*212f0*/  IMAD.IADD R4, R3, 0x1, R5 ;  /* 0x0000000103047824 */ /* 0x000fe200078e0205 */
[C---:B------:R-:W-:Y:S01]  /*21300*/  LEA R0, P0, R2.reuse, UR4, 0x1 ;  /* 0x0000000402007c11 */ /* 0x040fe2000f8008ff */
[----:B------:R-:W-:Y:S01]  /*21310*/  ULDC UR4, c[0x0][0x2b8] ;  /* 0x0000ae0000047ab9 */ /* 0x000fe20000000800 */
[C---:B------:R-:W-:Y:S02]  /*21320*/  LOP3.LUT R9, R21.reuse, 0x40, RZ, 0xfc, !PT ;  /* 0x0000004015097812 */ /* 0x040fe400078efcff */
[----:B------:R-:W-:Y:S02]  /*21330*/  LOP3.LUT R11, R21, 0x80, RZ, 0xfc, !PT ;  /* 0x00000080150b7812 */ /* 0x000fe400078efcff */
[----:B------:R-:W-:Y:S01]  /*21340*/  LEA.HI.X R4, R2, UR5, R4, 0x1, P0 ;  /* 0x0000000502047c11 */ /* 0x000fe200080f0c04 */
[----:B------:R-:W-:Y:S01]  /*21350*/  UMOV UR5, 0xffffffff ;  /* 0xffffffff00057882 */ /* 0x000fe20000000000 */
[----:B-1----:R-:W-:-:S02]  /*21360*/  LOP3.LUT R20, R20, 0x7f, RZ, 0xc0, !PT ;  /* 0x0000007f14147812 */ /* 0x002fc400078ec0ff */
[----:B------:R-:W-:Y:S02]  /*21370*/  ISETP.GE.AND P3, PT, R8, UR4, PT ;  /* 0x0000000408007c0c */ /* 0x000fe4000bf66270 */
[----:B------:R-:W-:Y:S02]  /*21380*/  ISETP.GE.AND P0, PT, R9, UR4, PT ;  /* 0x0000000409007c0c */ /* 0x000fe4000bf06270 */
[----:B------:R-:W-:Y:S02]  /*21390*/  ISETP.GE.AND P1, PT, R11, UR4, PT ;  /* 0x000000040b007c0c */ /* 0x000fe4000bf26270 */
[----:B------:R-:W-:Y:S01]  /*213a0*/  SHF.R.U32.HI R9, RZ, 0x3, R20 ;  /* 0x00000003ff097819 */ /* 0x000fe20000011614 */
[----:B0-----:R-:W-:Y:S10]  /*213b0*/  BRA.DIV UR5, `(.L_x_2969) ;  /* 0x0000005205747947 */ /* 0x001ff4000b800000 */
[----:B------:R-:W0:Y:S01]  /*213c0*/  SHFL.IDX PT, R3, R0, RZ, 0x181f ;  /* 0x00181fff00037589 */ /* 0x000e2200000e0000 */
[----:B-----5:R-:W-:Y:S01]  /*213d0*/  IMAD R5, R10, R7, RZ ;  /* 0x000000070a057224 */ /* 0x020fe200078e02ff */
[----:B------:R-:W-:Y:S01]  /*213e0*/  ULDC.64 UR4, c[0x0][0x208] ;  /* 0x0000820000047ab9 */ /* 0x000fe20000000a00 */
[----:B------:R-:W-:Y:S01]  /*213f0*/  IMAD R17, R17, 0x80, R9 ;  /* 0x0000008011117824 */ /* 0x000fe200078e0209 */
[----:B------:R-:W1:Y:S04]  /*21400*/  SHFL.IDX PT, R2, R4, RZ, 0x181f ;  /* 0x00181fff04027589 */ /* 0x000e6800000e0000 */
[----:B------:R-:W-:Y:S01]  /*21410*/  ISETP.GE.AND P2, PT, R17, R5, PT ;  /* 0x000000051100720c */ /* 0x000fe20003f46270 */
[----:B------:R-:W-:-:S12]  /*21420*/  SHFL.IDX PT, R14, R0, 0x7, 0x181f ;  /* 0x00f81f00000e7f89 */ /* 0x000fd800000e0000 */
[----:B0-----:R-:W-:-:S05]  /*21430*/  @!P2 LEA R6, P4, R8, R3, 0x1 ;  /* 0x000000030806a211 */ /* 0x001fca00078808ff */
[----:B-1----:R-:W-:Y:S01]  /*21440*/  @!P2 IMAD.X R3, RZ, RZ, R2, P4 ;  /* 0x000000ffff03a224 */ /* 0x002fe200020e0602 */
[----:B------:R-:W-:Y:S01]  /*21450*/  @!P2 MOV R2, R6 ;  /* 0x000000060002a202 */ /* 0x000fe20000000f00 */
[----:B------:R-:W-:-:S04]  /*21460*/  VIADD R6, R17, 0x10 ;  /* 0x0000001011067836 */ /* 0x000fc80000000000 */
        /* <DEDUP_REMOVED lines=64> */
[----:B------:R-:W-:-:S03]  /*21870*/  @!P2 IMAD.MOV.U32 R2, RZ, RZ, R6 ;  /* 0x000000ffff02a224 */ /* 0x000fc600078e0006 */
[----:B------:R-:W-:-:S05]  /*21880*/  @!P2 MOV R3, R7 ;  /* 0x000000070003a202 */ /* 0x000fca0000000f00 */
[----:B------:R0:W-:Y:S04]  /*21890*/  @!P2 LDGSTS.E.BYPASS.LTC128B.128 [R36+0xf400], desc[UR4][R2.64], !P3 ;  /* 0x0f4000000224afae */ /* 0x0001e8000d901d44 */
[----:B------:R0:W-:Y:S04]  /*218a0*/  @!P2 LDGSTS.E.BYPASS.LTC128B.128 [R36+0x13400], desc[UR4][R2.64+0x80], !P0 ;  /* 0x134000800224afae */ /* 0x0001e8000c101d44 */
[----:B--2---:R0:W-:Y:S02]  /*218b0*/  @!P2 LDGSTS.E.BYPASS.LTC128B.128 [R36+0x17400], desc[UR4][R2.64+0x100], !P1 ;  /* 0x174001000224afae */ /* 0x0041e4000c901d44 */
.L_x_3121:
[----:B------:R-:W-:Y:S01]  /*218c0*/  VIADD R0, R17, 0x70 ;  /* 0x0000007011007836 */ /* 0x000fe20000000000 */
[----:B------:R-:W-:Y:S04]  /*218d0*/  BSSY B0, `(.L_x_2970) ;  /* 0x000000c000007945 */ /* 0x000fe80003800000 */
[----:B------:R-:W-:-:S13]  /*218e0*/  ISETP.GE.AND P2, PT, R0, R5, PT ;  /* 0x000000050000720c */ /* 0x000fda0003f46270 */
[----:B------:R-:W-:Y:S05]  /*218f0*/  @P2 BRA `(.L_x_2971) ;  /* 0x0000000000242947 */ /* 0x000fea0003800000 */
[----:B0-----:R-:W-:Y:S01]  /*21900*/  LEA R2, P2, R8, R14, 0x1 ;  /* 0x0000000e08027211 */ /* 0x001fe200078408ff */
[----:B------:R-:W-:-:S04]  /*21910*/  ULDC.64 UR4, c[0x0][0x208] ;  /* 0x0000820000047ab9 */ /* 0x000fc80000000a00 */
[----:B------:R-:W-:-:S05]  /*21920*/  IMAD.X R3, RZ, RZ, R4, P2 ;  /* 0x000000ffff037224 */ /* 0x000fca00010e0604 */
[----:B------:R-:W-:Y:S01]  /*21930*/  @!PT LDS RZ, [RZ] ;  /* 0x00000000fffff984 */ /* 0x000fe20000000800 */
[----:B------:R-:W-:Y:S01]  /*21940*/  @!PT LDS RZ, [RZ] ;  /* 0x00000000fffff984 */ /* 0x000fe20000000800 */
[----:B------:R-:W-:Y:S01]  /*21950*/  @!PT LDS RZ, [RZ] ;  /* 0x00000000fffff984 */ /* 0x000fe20000000800 */
[----:B------:R1:W-:Y:S04]  /*21960*/  LDGSTS.E.BYPASS.LTC128B.128 [R36+0xfc00], desc[UR4][R2.64], !P3 ;  /* 0x0fc0000002247fae */ /* 0x0003e8000d901d44 */
[----:B------:R1:W-:Y:S04]  /*21970*/  LDGSTS.E.BYPASS.LTC128B.128 [R36+0x13c00], desc[UR4][R2.64+0x80], !P0 ;  /* 0x13c0008002247fae */ /* 0x0003e8000c101d44 */
[----:B------:R1:W-:Y:S02]  /*21980*/  LDGSTS.E.BYPASS.LTC128B.128 [R36+0x17c00], desc[UR4][R2.64+0x100], !P1 ;  /* 0x17c0010002247fae */ /* 0x0003e4000c901d44 */
.L_x_2971:
[----:B------:R-:W-:Y:S05]  /*21990*/  BSYNC B0 ;  /* 0x0000000000007941 */ /* 0x000fea0003800000 */
.L_x_2970:
[----:B------:R-:W-:Y:S01]  /*219a0*/  NOP ;  /* 0x0000000000007918 */ /* 0x000fe20000000000 */
[----:B------:R-:W-:-:S13]  /*219b0*/  PLOP3.LUT P0, PT, PT, PT, PT, 0x80, 0x0 ;  /* 0x000000000000781c */ /* 0x000fda0003f0f070 */
.L_x_2972:
[----:B------:R-:W-:Y:S02]  /*219c0*/  PLOP3.LUT P1, PT, P1, P0, PT, 0xa2, 0x0 ;  /* 0x000000000000781c */ /* 0x000fe40000f21472 */
[----:B------:R-:W-:-:S08]  /*219d0*/  @P0 R2UR P1, UR4, R22 ;  /* 0x00000000160402ca */ /* 0x000fd00000020000 */
[----:B------:R-:W-:-:S05]  /*219e0*/  @P0 PLOP3.LUT P0, PT, P1, PT, PT, 0x80, 0x0 ;  /* 0x000000000000081c */ /* 0x000fca0000f0f070 */
[----:B------:R-:W-:Y:S01]  /*219f0*/  @!P1 SYNCS.ARRIVE.TRANS64.RED.A0T1 RZ, [UR4+0x2a800], RZ ;  /* 0x02a800ffffff99a7 */ /* 0x000fe20008200404 */
[----:B------:R-:W-:Y:S07]  /*21a00*/  @!P1 ARRIVES.LDGSTSBAR.64.TRANSCNT [UR4+0x2a800] ;  /* 0x02a80000ff0099b0 */ /* 0x000fee0008000a84 */
[----:B------:R-:W-:Y:S05]  /*21a10*/  @P0 BRA.U.ANY `(.L_x_2972) ;  /* 0xfffffffd00e80947 */ /* 0x000fea000393ffff */
[----:B01----:R-:W2:Y:S02]  /*21a20*/  LDL.LU R2, [R1+0x24] ;  /* 0x0000240001027983 */ /* 0x003ea40000300800 */
[----:B--2---:R-:W-:-:S04]  /*21a30*/  IADD3 R2, R2, 0x1, RZ ;  /* 0x0000000102027810 */ /* 0x004fc80007ffe0ff */
[----:B------:R-:W-:Y:S01]  /*21a40*/  LEA.HI R0, R2, R2, RZ, 0x1 ;  /* 0x0000000202007211 */ /* 0x000fe200078f08ff */
[----:B------:R0:W-:Y:S03]  /*21a50*/  STL [R1+0x24], R2 ;  /* 0x0000240201007387 */ /* 0x0001e60000100800 */
[----:B------:R-:W-:-:S05]  /*21a60*/  LOP3.LUT R0, R0, 0xfffffffe, RZ, 0xc0, !PT ;  /* 0xfffffffe00007812 */ /* 0x000fca00078ec0ff */
[----:B------:R-:W-:-:S05]  /*21a70*/  IMAD.IADD R0, R2, 0x1, -R0 ;  /* 0x0000000102007824 */ /* 0x000fca00078e0a00 */
        /* <DEDUP_REMOVED lines=8> */
.L_x_3122:
[----:B------:R-:W-:Y:S05]  /*21b00*/  BSYNC B0 ;  /* 0x0000000000007941 */ /* 0x000fea0003800000 */
.L_x_2973:
[----:B------:R-:W2:Y:S01]  /*21b10*/  LDL R2, [R1] ;  /* 0x0000000001027983 */ /* 0x000ea20000100800 */
[----:B------:R-:W-:Y:S01]  /*21b20*/  BSSY B0, `(.L_x_2975) ;  /* 0x0000100000007945 */ /* 0x000fe20003800000 */
[----:B--2---:R-:W-:-:S13]  /*21b30*/  ISETP.GE.AND P0, PT, R0, R2, PT ;  /* 0x000000020000720c */ /* 0x004fda0003f06270 */
[----:B------:R-:W-:Y:S05]  /*21b40*/  @!P0 BRA `(.L_x_2976) ;  /* 0x0000000c00f48947 */ /* 0x000fea0003800000 */
[----:B------:R-:W-:Y:S01]  /*21b50*/  MOV R10, R28 ;  /* 0x0000001c000a7202 */ /* 0x000fe20000000f00 */
[----:B------:R-:W-:Y:S02]  /*21b60*/  IMAD.MOV.U32 R17, RZ, RZ, R29 ;  /* 0x000000ffff117224 */ /* 0x000fe400078e001d */
[----:B------:R-:W-:-:S07]  /*21b70*/  IMAD.MOV.U32 R32, RZ, RZ, R26 ;  /* 0x000000ffff207224 */ /* 0x000fce00078e001a */
.L_x_2989:
[----:B------:R-:W2:Y:S01]  /*21b80*/  LDL R2, [R1+0x4] ;  /* 0x0000040001027983 */ /* 0x000ea20000100800 */
[----:B------:R-:W1:Y:S03]  /*21b90*/  LDC R8, c[0x0][0x430] ;  /* 0x00010c00ff087b82 */ /* 0x000e660000000800 */
[----:B------:R-:W3:Y:S01]  /*21ba0*/  LDL R6, [R1+0x8] ;  /* 0x0000080001067983 */ /* 0x000ee20000100800 */
[----:B0-----:R-:W0:Y:S01]  /*21bb0*/  S2R R3, SR_TID.X ;  /* 0x0000000000037919 */ /* 0x001e220000002100 */
[----:B------:R-:W4:Y:S01]  /*21bc0*/  S2R R7, SR_TID.X ;  /* 0x0000000000077919 */ /* 0x000f220000002100 */
[----:B-1----:R-:W-:-:S13]  /*21bd0*/  ISETP.NE.AND P0, PT, R8, 0x1, PT ;  /* 0x000000010800780c */ /* 0x002fda0003f05270 */
[----:B------:R-:W1:Y:S01]  /*21be0*/  @P0 LDC R4, c[0x0][0x434] ;  /* 0x00010d00ff040b82 */ /* 0x000e620000000800 */
[----:B0-----:R-:W-:-:S04]  /*21bf0*/  LOP3.LUT R3, R3, 0x7f, RZ, 0xc0, !PT ;  /* 0x0000007f03037812 */ /* 0x001fc800078ec0ff */
[----:B------:R-:W-:Y:S02]  /*21c00*/  SHF.R.U32.HI R3, RZ, 0x3, R3 ;  /* 0x00000003ff037819 */ /* 0x000fe40000011603 */
[----:B----4-:R-:W-:-:S04]  /*21c10*/  SHF.L.U32 R7, R7, 0x4, RZ ;  /* 0x0000000407077819 */ /* 0x010fc800000006ff */
[----:B------:R-:W-:Y:S02]  /*21c20*/  LOP3.LUT R7, R3, 0x70, R7, 0xf8, !PT ;  /* 0x0000007003077812 */ /* 0x000fe400078ef807 */
[----:B------:R-:W0:Y:S02]  /*21c30*/  @P0 LDC R3, c[0x0][0x438] ;  /* 0x00010e00ff030b82 */ /* 0x000e240000000800 */
[----:B------:R-:W-:Y:S01]  /*21c40*/  ISETP.GT.U32.AND P1, PT, R7, 0x5f, PT ;  /* 0x0000005f0700780c */ /* 0x000fe20003f24070 */
[----:B------:R-:W-:Y:S01]  /*21c50*/  ULDC.64 UR4, c[0x0][0x208] ;  /* 0x0000820000047ab9 */ /* 0x000fe20000000a00 */
[----:B------:R-:W-:Y:S01]  /*21c60*/  IADD3 R28, R10, 0x1, RZ ;  /* 0x000000010a1c7810 */ /* 0x000fe20007ffe0ff */
[----:B------:R-:W-:Y:S02]  /*21c70*/  IMAD.MOV.U32 R26, RZ, RZ, R0 ;  /* 0x000000ffff1a7224 */ /* 0x000fe400078e0000 */
[----:B--2---:R-:W-:-:S04]  /*21c80*/  IMAD R5, R0, 0x60, R2 ;  /* 0x0000006000057824 */ /* 0x004fc800078e0202 */
[----:B------:R-:W-:-:S04]  /*21c90*/  IMAD.IADD R5, R7, 0x1, R5 ;  /* 0x0000000107057824 */ /* 0x000fc800078e0205 */
[----:B-1----:R-:W-:-:S04]  /*21ca0*/  @P0 IMAD.HI.U32 R4, R5, R4, RZ ;  /* 0x0000000405040227 */ /* 0x002fc800078e00ff */
[----:B------:R-:W-:Y:S01]  /*21cb0*/  IMAD.MOV.U32 R2, RZ, RZ, R5 ;  /* 0x000000ffff027224 */ /* 0x000fe200078e0005 */
[----:B0-----:R-:W-:-:S04]  /*21cc0*/  @P0 SHF.R.U32.HI R2, RZ, R3, R4 ;  /* 0x00000003ff020219 */ /* 0x001fc80000011604 */
[----:B------:R-:W-:-:S05]  /*21cd0*/  IADD3 R3, -R2, RZ, RZ ;  /* 0x000000ff02037210 */ /* 0x000fca0007ffe1ff */
        /* <DEDUP_REMOVED lines=8> */
[----:B------:R-:W-:Y:S02]  /*21d60*/  IMAD.MOV.U32 R7, RZ, RZ, RZ ;  /* 0x000000ffff077224 */ /* 0x000fe400078e00ff */
[----:B------:R-:W-:Y:S01]  /*21d70*/  IMAD.U32 R6, RZ, RZ, UR37 ;  /* 0x00000025ff067e24 */ /* 0x000fe2000f8e00ff */
[----:B0-----:R-:W-:-:S04]  /*21d80*/  @!P1 LEA R4, P0, R2, R4, 0x2 ;  /* 0x0000000402049211 */ /* 0x001fc800078010ff */
[----:B------:R-:W-:-:S05]  /*21d90*/  @!P1 LEA.HI.X R5, R2, R5, R3, 0x2, P0 ;  /* 0x0000000502059211 */ /* 0x000fca00000f1403 */
[----:B------:R0:W5:Y:S01]  /*21da0*/  @!P1 LDG.E R7, desc[UR4][R4.64] ;  /* 0x0000000404079981 */ /* 0x000162000c1e1900 */
[----:B------:R-:W-:Y:S02]  /*21db0*/  ISETP.NE.AND P1, PT, R6, 0x3, PT ;  /* 0x000000030600780c */ /* 0x000fe40003f25270 */
[C---:B------:R-:W-:Y:S01]  /*21dc0*/  ISETP.NE.AND P0, PT, R28.reuse, 0x2, PT ;  /* 0x000000021c00780c */ /* 0x040fe20003f05270 */
[----:B------:R-:W-:Y:S05]  /*21dd0*/  YIELD ;  /* 0x0000000000007946 */ /* 0x000fea0003800000 */
[----:B------:R-:W-:Y:S02]  /*21de0*/  SEL R2, RZ, 0x1, P0 ;  /* 0x00000001ff027807 */ /* 0x000fe40000000000 */
[----:B------:R-:W-:-:S02]  /*21df0*/  SEL R28, R28, RZ, P0 ;  /* 0x000000ff1c1c7207 */ /* 0x000fc40000000000 */
[----:B------:R-:W-:Y:S01]  /*21e00*/  LOP3.LUT R29, R17, R2, RZ, 0x3c, !PT ;  /* 0x00000002111d7212 */ /* 0x000fe200078e3cff */
[----:B0-----:R-:W-:Y:S06]  /*21e10*/  @!P1 BRA `(.L_x_2977) ;  /* 0x0000000000049947 */ /* 0x001fec0003800000 */
[----:B------:R-:W-:Y:S01]  /*21e20*/  BPT.TRAP 0x1 ;  /* 0x000000040000795c */ /* 0x000fe20000300000 */
.L_x_2977:
[----:B------:R-:W-:Y:S01]  /*21e30*/  LEA R6, R28, R22, 0x3 ;  /* 0x000000161c067211 */ /* 0x000fe200078e18ff */
[----:B------:R-:W-:Y:S01]  /*21e40*/  BSSY B1, `(.L_x_2978) ;  /* 0x0000004000017945 */ /* 0x000fe20003800000 */
[----:B------:R-:W-:-:S04]  /*21e50*/  SHF.L.U32 R3, R29, 0x1f, RZ ;  /* 0x0000001f1d037819 */ /* 0x000fc800000006ff */
[----:B------:R-:W0:Y:S02]  /*21e60*/  SYNCS.PHASECHK.TRANS64.TRYWAIT P0, [R6+URZ+0x2a840], R3 ;  /* 0x02a84003060075a7 */ /* 0x000e24000800017f */
[----:B0-----:R-:W-:Y:S05]  /*21e70*/  @!P0 BRA `(.L_x_2979) ;  /* 0x0000005000ac8947 */ /* 0x001fea0003800000 */
.L_x_3123:
[----:B------:R-:W-:Y:S05]  /*21e80*/  BSYNC B1 ;  /* 0x0000000000017941 */ /* 0x000fea0003800000 */
.L_x_2978:
[----:B------:R-:W-:Y:S01]  /*21e90*/  SHF.R.S32.HI R20, RZ, 0x1f, R8 ;  /* 0x0000001fff147819 */ /* 0x000fe20000011408 */
[----:B------:R-:W-:Y:S01]  /*21ea0*/  ULDC.64 UR4, c[0x0][0x300] ;  /* 0x0000c00000047ab9 */ /* 0x000fe20000000a00 */
[----:B-----5:R-:W-:Y:S01]  /*21eb0*/  SHF.R.S32.HI R21, RZ, 0x1f, R7 ;  /* 0x0000001fff157819 */ /* 0x020fe20000011407 */
[----:B0-----:R-:W-:Y:S01]  /*21ec0*/  IMAD.WIDE.U32 R2, R8, UR4, RZ ;  /* 0x0000000408027c25 */ /* 0x001fe2000f8e00ff */
[----:B------:R-:W-:Y:S01]  /*21ed0*/  ULDC.64 UR6, c[0x0][0x2e8] ;  /* 0x0000ba0000067ab9 */ /* 0x000fe20000000a00 */
[C---:B------:R-:W-:Y:S02]  /*21ee0*/  LOP3.LUT P3, RZ, R27.reuse, 0x4, RZ, 0xc0, !PT ;  /* 0x000000041bff7812 */ /* 0x040fe4000786c0ff */
        /* <DEDUP_REMOVED lines=19> */
[----:B------:R-:W-:Y:S01]  /*22020*/  LEA R4, R4, R22, 0x1 ;  /* 0x0000001604047211 */ /* 0x000fe200078e08ff */
[----:B------:R-:W-:Y:S01]  /*22030*/  ULDC.64 UR4, c[0x0][0x208] ;  /* 0x0000820000047ab9 */ /* 0x000fe20000000a00 */
[----:B------:R-:W1:Y:S04]  /*22040*/  SHFL.IDX PT, R2, R9, RZ, 0x181f ;  /* 0x00181fff09027589 */ /* 0x000e6800000e0000 */
[----:B------:R-:W2:Y:S04]  /*22050*/  SHFL.IDX PT, R3, R5, RZ, 0x181f ;  /* 0x00181fff05037589 */ /* 0x000ea800000e0000 */
[----:B------:R-:W-:Y:S01]  /*22060*/  SHFL.IDX PT, R35, R5, 0x2, 0x181f ;  /* 0x00581f0005237f89 */ /* 0x000fe200000e0000 */
[----:B0-----:R-:W-:-:S04]  /*22070*/  SHF.L.U32 R11, R11, 0x3, RZ ;  /* 0x000000030b0b7819 */ /* 0x001fc800000006ff */
[----:B------:R-:W-:-:S05]  /*22080*/  LOP3.LUT R11, R11, 0x38, RZ, 0xc0, !PT ;  /* 0x000000380b0b7812 */ /* 0x000fca00078ec0ff */
[----:B------:R-:W-:-:S05]  /*22090*/  IMAD.SHL.U32 R0, R11, 0x2, RZ ;  /* 0x000000020b007824 */ /* 0x000fca00078e00ff */
[----:B-1----:R-:W-:-:S05]  /*220a0*/  IADD3 R2, P0, R2, R0, RZ ;  /* 0x0000000002027210 */ /* 0x002fca0007f1e0ff */
[----:B--2---:R-:W-:-:S05]  /*220b0*/  IMAD.X R3, RZ, RZ, R3, P0 ;  /* 0x000000ffff037224 */ /* 0x004fca00000e0603 */
        /* <DEDUP_REMOVED lines=32> */
.L_x_3137:
[----:B--2---:R-:W-:Y:S01]  /*222c0*/  IADD3 R2, P0, R2, R0, RZ ;  /* 0x0000000002027210 */ /* 0x004fe20007f1e0ff */
[----:B------:R-:W-:-:S04]  /*222d0*/  ULDC.64 UR4, c[0x0][0x208] ;  /* 0x0000820000047ab9 */ /* 0x000fc80000000a00 */
        /* <DEDUP_REMOVED lines=9> */
.L_x_2981:
[----:B------:R-:W-:Y:S02]  /*22370*/  PLOP3.LUT P1, PT, P1, P0, PT, 0xa2, 0x0 ;  /* 0x000000000000781c */ /* 0x000fe40000f21472 */
[----:B------:R-:W-:-:S08]  /*22380*/  @P0 R2UR P1, UR4, R6 ;  /* 0x00000000060402ca */ /* 0x000fd00000020000 */
[----:B------:R-:W-:-:S05]  /*22390*/  @P0 PLOP3.LUT P0, PT, P1, PT, PT, 0x80, 0x0 ;  /* 0x000000000000081c */ /* 0x000fca0000f0f070 */
[----:B------:R-:W-:Y:S01]  /*223a0*/  @!P1 SYNCS.ARRIVE.TRANS64.RED.A0T1 RZ, [UR4+0x2a830], RZ ;  /* 0x02a830ffffff99a7 */ /* 0x000fe20008200404 */
[----:B------:R-:W-:Y:S07]  /*223b0*/  @!P1 ARRIVES.LDGSTSBAR.64.TRANSCNT [UR4+0x2a830] ;  /* 0x02a83000ff0099b0 */ /* 0x000fee0008000a84 */
[----:B------:R-:W-:Y:S05]  /*223c0*/  @P0 BRA.U.ANY `(.L_x_2981) ;  /* 0xfffffffd00e80947 */ /* 0x000fea000393ffff */
[----:B------:R-:W-:Y:S01]  /*223d0*/  NOP ;  /* 0x0000000000007918 */ /* 0x000fe20000000000 */
[----:B-1----:R-:W-:-:S04]  /*223e0*/  MOV R2, UR37 ;  /* 0x0000002500027c02 */ /* 0x002fc80008000f00 */
[----:B------:R-:W-:-:S13]  /*223f0*/  ISETP.NE.AND P2, PT, R2, 0x3, PT ;  /* 0x000000030200780c */ /* 0x000fda0003f45270 */
[----:B------:R-:W-:Y:S05]  /*22400*/  @!P2 BRA `(.L_x_2982) ;  /* 0x000000000004a947 */ /* 0x000fea0003800000 */
[----:B------:R-:W-:Y:S01]  /*22410*/  BPT.TRAP 0x1 ;  /* 0x000000040000795c */ /* 0x000fe20000300000 */
.L_x_2982:
[----:B------:R1:W-:Y:S01]  /*22420*/  SYNCS.ARRIVE.TRANS64.A1T0 RZ, [R6+URZ+0x2a830], RZ ;  /* 0x02a830ff06ff79a7 */ /* 0x0003e2000810003f */
[----:B------:R-:W-:Y:S05]  /*22430*/  @!P2 BRA `(.L_x_2983) ;  /* 0x000000000004a947 */ /* 0x000fea0003800000 */
[----:B------:R-:W-:Y:S01]  /*22440*/  BPT.TRAP 0x1 ;  /* 0x000000040000795c */ /* 0x000fe20000300000 */
.L_x_2983:
[----:B------:R-:W-:Y:S01]  /*22450*/  SHF.L.U32 R2, R17, 0x1f, RZ ;  /* 0x0000001f11027819 */ /* 0x000fe200000006ff */
[----:B------:R-:W-:Y:S01]  /*22460*/  IMAD R4, R10, 0x8, R22 ;  /* 0x000000080a047824 */ /* 0x000fe200078e0216 */
[----:B------:R-:W-:Y:S03]  /*22470*/  BSSY B1, `(.L_x_2984) ;  /* 0x0000003000017945 */ /* 0x000fe60003800000 */
[----:B------:R-:W2:Y:S02]  /*22480*/  SYNCS.PHASECHK.TRANS64.TRYWAIT P0, [R4+URZ+0x2a860], R2 ;  /* 0x02a86002040075a7 */ /* 0x000ea4000800017f */
[----:B--2---:R-:W-:Y:S05]  /*22490*/  @!P0 BRA `(.L_x_2985) ;  /* 0x0000005400288947 */ /* 0x004fea0003800000 */
.L_x_3138:
[----:B------:R-:W-:Y:S05]  /*224a0*/  BSYNC B1 ;  /* 0x0000000000017941 */ /* 0x000fea0003800000 */
.L_x_2984:
[----:B------:R-:W3:Y:S01]  /*224b0*/  S2R R3, SR_TID.X ;  /* 0x0000000000037919 */ /* 0x000ee20000002100 */
[----:B------:R-:W-:Y:S01]  /*224c0*/  UMOV UR4, 0xffffffff ;  /* 0xffffffff00047882 */ /* 0x000fe20000000000 */
[----:B-1----:R-:W-:Y:S01]  /*224d0*/  IMAD R6, R32, -0x60, R37 ;  /* 0xffffffa020067824 */ /* 0x002fe200078e0225 */
[----:B------:R-:W-:Y:S01]  /*224e0*/  LOP3.LUT P0, RZ, R30, 0x2, RZ, 0xc0, !PT ;  /* 0x000000021eff7812 */ /* 0x000fe2000780c0ff */
[----:B0-----:R-:W-:Y:S01]  /*224f0*/  IMAD R5, R10, 0x3000, R34 ;  /* 0x000030000a057824 */ /* 0x001fe200078e0222 */
[----:B---3--:R-:W-:-:S04]  /*22500*/  LOP3.LUT R3, R3, 0x7f, RZ, 0xc0, !PT ;  /* 0x0000007f03037812 */ /* 0x008fc800078ec0ff */
[----:B------:R-:W-:-:S05]  /*22510*/  SHF.R.U32.HI R3, RZ, 0x3, R3 ;  /* 0x00000003ff037819 */ /* 0x000fca0000011603 */
[----:B------:R-:W-:Y:S01]  /*22520*/  IMAD.IADD R6, R6, 0x1, -R3 ;  /* 0x0000000106067824 */ /* 0x000fe200078e0a03 */
[----:B------:R-:W-:Y:S06]  /*22530*/  BRA.DIV UR4, `(.L_x_2986) ;  /* 0x0000005604147947 */ /* 0x000fec000b800000 */
[----:B--2---:R-:W0:Y:S01]  /*22540*/  SHFL.IDX PT, R2, R23, RZ, 0x181f ;  /* 0x00181fff17027589 */ /* 0x004e2200000e0000 */
[----:B------:R-:W-:Y:S01]  /*22550*/  IMAD R5, R5, 0x2, R22 ;  /* 0x0000000205057824 */ /* 0x000fe200078e0216 */
[----:B------:R-:W-:Y:S02]  /*22560*/  ULDC.64 UR4, c[0x0][0x208] ;  /* 0x0000820000047ab9 */ /* 0x000fe40000000a00 */
        /* <DEDUP_REMOVED lines=43> */
.L_x_3152:
[C---:B------:R-:W-:Y:S01]  /*22820*/  ISETP.LT.OR P1, PT, R6.reuse, 0x51, !P1 ;  /* 0x000000510600780c */ /* 0x040fe20004f21670 */
[----:B------:R-:W-:Y:S01]  /*22830*/  ULDC.64 UR4, c[0x0][0x208] ;  /* 0x0000820000047ab9 */ /* 0x000fe20000000a00 */
[----:B------:R-:W-:Y:S02]  /*22840*/  ISETP.LT.OR P0, PT, R6, 0x51, !P0 ;  /* 0x000000510600780c */ /* 0x000fe40004701670 */
[----:B-1----:R-:W-:-:S04]  /*22850*/  IADD3 R2, P2, R2, R0, RZ ;  /* 0x0000000002027210 */ /* 0x002fc80007f5e0ff */
[----:B------:R-:W-:-:S05]  /*22860*/  IADD3.X R3, RZ, R24, RZ, P2, !PT ;  /* 0x00000018ff037210 */ /* 0x000fca00017fe4ff */
[----:B------:R-:W-:Y:S01]  /*22870*/  @!PT LDS RZ, [RZ] ;  /* 0x00000000fffff984 */ /* 0x000fe20000000800 */
[----:B------:R-:W-:Y:S01]  /*22880*/  @!PT LDS RZ, [RZ] ;  /* 0x00000000fffff984 */ /* 0x000fe20000000800 */
[----:B------:R-:W-:Y:S01]  /*22890*/  @!PT LDS RZ, [RZ] ;  /* 0x00000000fffff984 */ /* 0x000fe20000000800 */
[----:B------:R-:W-:Y:S04]  /*228a0*/  LDGSTS.E.BYPASS.LTC128B.128 [R5+0x2c00], desc[UR4][R2.64], !P1 ;  /* 0x02c0000002057fae */ /* 0x000fe8000c901d44 */
[----:B------:R1:W-:Y:S01]  /*228b0*/  LDGSTS.E.BYPASS.LTC128B.128 [R5+0x5c00], desc[UR4][R2.64+0x80], !P0 ;  /* 0x05c0008002057fae */ /* 0x0003e2000c101d44 */
[----:B------:R-:W-:Y:S01]  /*228c0*/  ULDC.64 UR4, c[0x0][0x328] ;  /* 0x0000ca0000047ab9 */ /* 0x000fe20000000a00 */
[----:B------:R-:W-:Y:S01]  /*228d0*/  PLOP3.LUT P0, PT, PT, PT, PT, 0x80, 0x0 ;  /* 0x000000000000781c */ /* 0x000fe20003f0f070 */
[----:B------:R-:W-:Y:S01]  /*228e0*/  IMAD R9, R20, UR4, RZ ;  /* 0x0000000414097c24 */ /* 0x000fe2000f8e02ff */
[----:B------:R-:W-:-:S03]  /*228f0*/  NOP ;  /* 0x0000000000007918 */ /* 0x000fc60000000000 */
[C---:B------:R-:W-:Y:S02]  /*22900*/  IMAD R9, R8.reuse, UR5, R9 ;  /* 0x0000000508097c24 */ /* 0x040fe4000f8e0209 */
[----:B-1----:R-:W-:Y:S01]  /*22910*/  IMAD.WIDE.U32 R2, R8, UR4, RZ ;  /* 0x0000000408027c25 */ /* 0x002fe2000f8e00ff */
[----:B------:R-:W-:-:S03]  /*22920*/  ULDC.64 UR4, c[0x0][0x338] ;  /* 0x0000ce0000047ab9 */ /* 0x000fc60000000a00 */
[----:B------:R-:W-:Y:S02]  /*22930*/  IMAD.IADD R3, R3, 0x1, R9 ;  /* 0x0000000103037824 */ /* 0x000fe400078e0209 */
[----:B------:R-:W-:Y:S02]  /*22940*/  IMAD R0, R21, UR4, RZ ;  /* 0x0000000415007c24 */ /* 0x000fe4000f8e02ff */
[----:B------:R-:W-:-:S04]  /*22950*/  IMAD.WIDE.U32 R2, R7, UR4, R2 ;  /* 0x0000000407027c25 */ /* 0x000fc8000f8e0002 */
[----:B------:R-:W-:-:S04]  /*22960*/  IMAD R9, R7, UR5, R0 ;  /* 0x0000000507097c24 */ /* 0x000fc8000f8e0200 */
[----:B------:R-:W-:-:S07]  /*22970*/  IMAD.IADD R9, R3, 0x1, R9 ;  /* 0x0000000103097824 */ /* 0x000fce00078e0209 */
.L_x_2987:
        /* <DEDUP_REMOVED lines=11> */
.L_x_2988:
        /* <DEDUP_REMOVED lines=15> */
.L_x_2976:
[----:B------:R-:W-:Y:S05]  /*22b20*/  BSYNC B0 ;  /* 0x0000000000007941 */ /* 0x000fea0003800000 */
.L_x_2975:
        /* <DEDUP_REMOVED lines=8> */
[----:B------:R-:W1:Y:S01]  /*22bb0*/  FLO.U32 R0, UR4 ;  /* 0x0000000400007d00 */ /* 0x000e6200080e0000 */
[----:B------:R-:W-:Y:S01]  /*22bc0*/  ULDC.64 UR6, c[0x0][0x208] ;  /* 0x0000820000067ab9 */ /* 0x000fe20000000a00 */
        /* <DEDUP_REMOVED lines=8> */
.L_x_2991:
[----:B------:R-:W-:Y:S05]  /*22c50*/  BSYNC B0 ;  /* 0x0000000000007941 */ /* 0x000fea0003800000 */
.L_x_2990:
[----:B------:R-:W-:-:S04]  /*22c60*/  MOV R0, UR37 ;  /* 0x0000002500007c02 */ /* 0x000fc80008000f00 */
[----:B------:R-:W-:-:S13]  /*22c70*/  ISETP.NE.AND P0, PT, R0, 0x3, PT ;  /* 0x000000030000780c */ /* 0x000fda0003f05270 */
[----:B------:R-:W-:Y:S05]  /*22c80*/  @!P0 BRA `(.L_x_2992) ;  /* 0x0000000000048947 */ /* 0x000fea0003800000 */
[----:B------:R-:W-:Y:S01]  /*22c90*/  BPT.TRAP 0x1 ;  /* 0x000000040000795c */ /* 0x000fe20000300000 */
.L_x_2992:
[----:B------:R-:W-:Y:S01]  /*22ca0*/  IMAD R0, R28, 0x8, R22 ;  /* 0x000000081c007824 */ /* 0x000fe200078e0216 */
[----:B0-----:R-:W-:Y:S01]  /*22cb0*/  SHF.L.U32 R3, R29, 0x1f, RZ ;  /* 0x0000001f1d037819 */ /* 0x001fe200000006ff */
[----:B------:R-:W-:Y:S01]  /*22cc0*/  BSSY B0, `(.L_x_2993) ;  /* 0x0000004000007945 */ /* 0x000fe20003800000 */
[----:B------:R-:W-:Y:S02]  /*22cd0*/  IMAD R6, R26, -0x60, R37 ;  /* 0xffffffa01a067824 */ /* 0x000fe400078e0225 */
[----:B------:R-:W0:Y:S02]  /*22ce0*/  SYNCS.PHASECHK.TRANS64.TRYWAIT P0, [R0+URZ+0x2a860], R3 ;  /* 0x02a86003000075a7 */ /* 0x000e24000800017f */
[----:B0-----:R-:W-:Y:S05]  /*22cf0*/  @!P0 BRA `(.L_x_2994) ;  /* 0x00000054001c8947 */ /* 0x001fea0003800000 */
.L_x_3153:
[----:B------:R-:W-:Y:S05]  /*22d00*/  BSYNC B0 ;  /* 0x0000000000007941 */ /* 0x000fea0003800000 */
.L_x_2993:
        /* <DEDUP_REMOVED lines=8> */
[C---:B------:R-:W-:Y:S01]  /*22d90*/  LOP3.LUT R2, R30.reuse, 0x1, RZ, 0xc0, !PT ;  /* 0x000000011e027812 */ /* 0x040fe200078ec0ff */
[----:B------:R-:W-:Y:S01]  /*22da0*/  ULDC.64 UR4, c[0x0][0x208] ;  /* 0x0000820000047ab9 */ /* 0x000fe20000000a00 */
        /* <DEDUP_REMOVED lines=9> */
[----:B-1----:R-:W-:-:S04]  /*22e40*/  SHF.L.U32 R7, R7, 0x3, RZ ;  /* 0x0000000307077819 */ /* 0x002fc800000006ff */
        /* <DEDUP_REMOVED lines=38> */
.L_x_3167:
[C---:B------:R-:W-:Y:S01]  /*230b0*/  ISETP.LT.OR P1, PT, R6.reuse, 0x51, P1 ;  /* 0x000000510600780c */ /* 0x040fe20000f21670 */
[----:B------:R-:W-:Y:S01]  /*230c0*/  ULDC.64 UR4, c[0x0][0x208] ;  /* 0x0000820000047ab9 */ /* 0x000fe20000000a00 */
        /* <DEDUP_REMOVED lines=10> */
.L_x_2996:
[----:B------:R-:W-:Y:S02]  /*23170*/  PLOP3.LUT P1, PT, P1, P0, PT, 0xa2, 0x0 ;  /* 0x000000000000781c */ /* 0x000fe40000f21472 */
[----:B------:R-:W-:-:S08]  /*23180*/  @P0 R2UR P1, UR4, R0 ;  /* 0x00000000000402ca */ /* 0x000fd00000020000 */
[----:B------:R-:W-:-:S05]  /*23190*/  @P0 PLOP3.LUT P0, PT, P1, PT, PT, 0x80, 0x0 ;  /* 0x000000000000081c */ /* 0x000fca0000f0f070 */
[----:B------:R-:W-:Y:S01]  /*231a0*/  @!P1 SYNCS.ARRIVE.TRANS64.RED.A0T1 RZ, [UR4+0x2a850], RZ ;  /* 0x02a850ffffff99a7 */ /* 0x000fe20008200404 */
[----:B------:R-:W-:Y:S07]  /*231b0*/  @!P1 ARRIVES.LDGSTSBAR.64.TRANSCNT [UR4+0x2a850] ;  /* 0x02a85000ff0099b0 */ /* 0x000fee0008000a84 */
[----:B------:R-:W-:Y:S05]  /*231c0*/  @P0 BRA.U.ANY `(.L_x_2996) ;  /* 0xfffffffd00e80947 */ /* 0x000fea000393ffff */
[----:B------:R-:W-:Y:S01]  /*231d0*/  NOP ;  /* 0x0000000000007918 */ /* 0x000fe20000000000 */
[----:B0-----:R-:W-:-:S04]  /*231e0*/  MOV R2, UR37 ;  /* 0x0000002500027c02 */ /* 0x001fc80008000f00 */
[----:B------:R-:W-:-:S13]  /*231f0*/  ISETP.NE.AND P2, PT, R2, 0x3, PT ;  /* 0x000000030200780c */ /* 0x000fda0003f45270 */
[----:B------:R-:W-:Y:S05]  /*23200*/  @!P2 BRA `(.L_x_2997) ;  /* 0x000000000004a947 */ /* 0x000fea0003800000 */
[----:B------:R-:W-:Y:S01]  /*23210*/  BPT.TRAP 0x1 ;  /* 0x000000040000795c */ /* 0x000fe20000300000 */
.L_x_2997:
[----:B------:R-:W-:Y:S01]  /*23220*/  VIADD R28, R28, 0x1 ;  /* 0x000000011c1c7836 */ /* 0x000fe20000000000 */
[----:B------:R0:W-:Y:S04]  /*23230*/  SYNCS.ARRIVE.TRANS64.A1T0 RZ, [R0+URZ+0x2a850], RZ ;  /* 0x02a850ff00ff79a7 */ /* 0x0001e8000810003f */
[----:B------:R-:W-:-:S04]  /*23240*/  ISETP.NE.AND P0, PT, R28, 0x2, PT ;  /* 0x000000021c00780c */ /* 0x000fc80003f05270 */
[----:B0-----:R-:W-:Y:S02]  /*23250*/  SEL R0, RZ, 0x1, P0 ;  /* 0x00000001ff007807 */ /* 0x001fe40000000000 */
[----:B------:R-:W-:Y:S02]  /*23260*/  SEL R28, R28, RZ, P0 ;  /* 0x000000ff1c1c7207 */ /* 0x000fe40000000000 */
[----:B------:R-:W-:-:S07]  /*23270*/  LOP3.LUT R29, R29, R0, RZ, 0x3c, !PT ;  /* 0x000000001d1d7212 */ /* 0x000fce00078e3cff */
.L_x_2954:
[----:B------:R-:W-:Y:S05]  /*23280*/  BSYNC B7 ;  /* 0x0000000000077941 */ /* 0x000fea0003800000 */
.L_x_2952:
[----:B------:R-:W-:-:S13]  /*23290*/  LOP3.LUT P0, RZ, R27, 0x20, RZ, 0xc0, !PT ;  /* 0x000000201bff7812 */ /* 0x000fda000780c0ff */
[----:B------:R-:W-:Y:S05]  /*232a0*/  @!P0 BRA `(.L_x_2998) ;  /* 0x0000000000248947 */ /* 0x000fea0003800000 */
[----:B------:R-:W-:Y:S05]  /*232b0*/  WARPSYNC.ALL ;  /* 0x0000000000007948 */ /* 0x000fea0003800000 */
[----:B------:R-:W1:Y:S08]  /*232c0*/  S2UR UR5, SR_CgaCtaId ;  /* 0x00000000000579c3 */ /* 0x000e700000008800 */
[----:B------:R-:W-:Y:S06]  /*232d0*/  BAR.SYNC.DEFER_BLOCKING 0x5, 0x180 ;  /* 0x0146000000007b1d */ /* 0x000fec0000010000 */
[----:B------:R-:W-:-:S02]  /*232e0*/  UMOV UR4, 0x400 ;  /* 0x0000040000047882 */ /* 0x000fc40000000000 */
[----:B-1----:R-:W-:-:S06]  /*232f0*/  ULEA UR4, UR5, UR4, 0x18 ;  /* 0x0000000405047291 */ /* 0x002fcc000f8ec03f */
[----:B------:R-:W-:-:S05]  /*23300*/  IMAD.U32 R22, RZ, RZ, UR4 ;  /* 0x00000004ff167e24 */ /* 0x000fca000f8e00ff */
[----:B------:R1:W2:Y:S01]  /*23310*/  LDS.128 R16, [R22+0x2a8d0] ;  /* 0x02a8d00016107984 */ /* 0x0002a20000000c00 */
[----:B------:R-:W-:Y:S06]  /*23320*/  BAR.ARV 0x4, 0x180 ;  /* 0x0106000000007b1d */ /* 0x000fec0000002000 */
[----:B------:R-:W-:Y:S05]  /*23330*/  BRA `(.L_x_2999) ;  /* 0x0000000c00e07947 */ /* 0x000fea0003800000 */
.L_x_2998:
[----:B------:R-:W1:Y:S01]  /*23340*/  S2R R8, SR_TID.X ;  /* 0x0000000000087919 */ /* 0x000e620000002100 */
[----:B------:R-:W-:Y:S01]  /*23350*/  UMOV UR4, 0xffffffff ;  /* 0xffffffff00047882 */ /* 0x000fe20000000000 */
[----:B-1----:R-:W-:-:S04]  /*23360*/  LOP3.LUT R8, R8, 0x1f, RZ, 0xc0, !PT ;  /* 0x0000001f08087812 */ /* 0x002fc800078ec0ff */
[----:B------:R-:W-:Y:S01]  /*23370*/  ISETP.NE.AND P0, PT, R8, 0x1f, PT ;  /* 0x0000001f0800780c */ /* 0x000fe20003f05270 */
[----:B------:R-:W-:-:S12]  /*23380*/  BRA.DIV UR4, `(.L_x_3000) ;  /* 0x00000056048c7947 */ /* 0x000fd8000b800000 */
[----:B------:R-:W-:Y:S01]  /*23390*/  IADD3 R7, R19, R8, RZ ;  /* 0x0000000813077210 */ /* 0x000fe20007ffe0ff */
[----:B------:R-:W-:Y:S01]  /*233a0*/  ULDC UR4, c[0x0][0xc3c] ;  /* 0x00030f0000047ab9 */ /* 0x000fe20000000800 */
[----:B------:R-:W-:Y:S02]  /*233b0*/  ULDC.64 UR6, c[0x0][0x208] ;  /* 0x0000820000067ab9 */ /* 0x000fe40000000a00 */
[----:B------:R-:W-:-:S13]  /*233c0*/  ISETP.GE.OR P1, PT, R7, UR4, !P0 ;  /* 0x0000000407007c0c */ /* 0x000fda000c726670 */
[----:B------:R-:W1:Y:S08]  /*233d0*/  @!P1 LDC.64 R2, c[0x0][0xc80] ;  /* 0x00032000ff029b82 */ /* 0x000e700000000a00 */
[----:B------:R-:W2:Y:S01]  /*233e0*/  @!P1 LDC.64 R4, c[0x0][0xc78] ;  /* 0x00031e00ff049b82 */ /* 0x000ea20000000a00 */
[----:B-1----:R-:W-:-:S05]  /*233f0*/  @!P1 IMAD.WIDE R2, R7, 0x4, R2 ;  /* 0x0000000407029825 */ /* 0x002fca00078e0202 */
[----:B------:R2:W3:Y:S02]  /*23400*/  @!P1 LDG.E R6, desc[UR6][R2.64] ;  /* 0x0000000602069981 */ /* 0x0004e4000c1e1900 */
[----:B--2---:R-:W-:-:S05]  /*23410*/  @!P1 IMAD.WIDE R2, R7, 0x4, R4 ;  /* 0x0000000407029825 */ /* 0x004fca00078e0204 */
[----:B------:R-:W2:Y:S01]  /*23420*/  @!P1 LDG.E R5, desc[UR6][R2.64] ;  /* 0x0000000602059981 */ /* 0x000ea2000c1e1900 */
        /* <DEDUP_REMOVED lines=8> */
[----:B---3--:R-:W-:-:S02]  /*234b0*/  @!P1 IMAD.MOV.U32 R17, RZ, RZ, R6 ;  /* 0x000000ffff119224 */ /* 0x008fc400078e0006 */
[----:B------:R-:W-:Y:S02]  /*234c0*/  IMAD.MOV.U32 R6, RZ, RZ, RZ ;  /* 0x000000ffff067224 */ /* 0x000fe400078e00ff */
[----:B--2---:R-:W-:Y:S01]  /*234d0*/  @!P1 IMAD.MOV.U32 R4, RZ, RZ, R5 ;  /* 0x000000ffff049224 */ /* 0x004fe200078e0005 */
        /* <DEDUP_REMOVED lines=17> */
[----:B------:R1:W2:Y:S02]  /*235f0*/  SHFL.IDX PT, R14, R2, 0x1f, 0x1f ;  /* 0x03e01f00020e7f89 */ /* 0x0002a400000e0000 */
.L_x_3177:
[----:B------:R-:W-:Y:S02]  /*23600*/  ULDC UR4, c[0x0][0xc38] ;  /* 0x00030e0000047ab9 */ /* 0x000fe40000000800 */
[----:B------:R-:W-:-:S04]  /*23610*/  IMAD.U32 R5, RZ, RZ, UR4 ;  /* 0x00000004ff057e24 */ /* 0x000fc8000f8e00ff */
[----:B--2---:R-:W-:-:S05]  /*23620*/  IMAD R14, R14, R5, RZ ;  /* 0x000000050e0e7224 */ /* 0x004fca00078e02ff */
[----:B------:R-:W-:-:S04]  /*23630*/  IADD3 R7, R7, R14, RZ ;  /* 0x0000000e07077210 */ /* 0x000fc80007ffe0ff */
[----:B------:R-:W-:-:S13]  /*23640*/  ISETP.GT.AND P6, PT, R7, R0, PT ;  /* 0x000000000700720c */ /* 0x000fda0003fc4270 */
[----:B------:R-:W-:Y:S05]  /*23650*/  @P6 BRA `(.L_x_3001) ;  /* 0x0000000000a86947 */ /* 0x000fea0003800000 */
.L_x_3004:
[----:B-1----:R-:W1:Y:S01]  /*23660*/  LDC R2, c[0x0][0xc3c] ;  /* 0x00030f00ff027b82 */ /* 0x002e620000000800 */
[----:B------:R-:W-:-:S05]  /*23670*/  VIADD R19, R19, 0x1f ;  /* 0x0000001f13137836 */ /* 0x000fca0000000000 */
[----:B-1----:R-:W-:-:S13]  /*23680*/  ISETP.GE.AND P6, PT, R19, R2, PT ;  /* 0x000000021300720c */ /* 0x002fda0003fc6270 */
[----:B------:R-:W-:Y:S05]  /*23690*/  @P6 BRA `(.L_x_3002) ;  /* 0x0000000800c46947 */ /* 0x000fea0003800000 */
[----:B------:R-:W1:Y:S01]  /*236a0*/  S2R R3, SR_TID.X ;  /* 0x0000000000037919 */ /* 0x000e620000002100 */
[----:B------:R-:W-:Y:S01]  /*236b0*/  MOV R17, RZ ;  /* 0x000000ff00117202 */ /* 0x000fe20000000f00 */
[----:B------:R-:W-:Y:S01]  /*236c0*/  ULDC.64 UR4, c[0x0][0x208] ;  /* 0x0000820000047ab9 */ /* 0x000fe20000000a00 */
        /* <DEDUP_REMOVED lines=29> */
.L_x_3185:
[----:B------:R-:W-:Y:S02]  /*238a0*/  ULDC UR4, c[0x0][0xc38] ;  /* 0x00030e0000047ab9 */ /* 0x000fe40000000800 */
[----:B------:R-:W-:-:S04]  /*238b0*/  IMAD.U32 R5, RZ, RZ, UR4 ;  /* 0x00000004ff057e24 */ /* 0x000fc8000f8e00ff */
[----:B--2---:R-:W-:-:S04]  /*238c0*/  IMAD R14, R14, R5, RZ ;  /* 0x000000050e0e7224 */ /* 0x004fc800078e02ff */
[----:B------:R-:W-:-:S05]  /*238d0*/  IMAD.IADD R7, R14, 0x1, R7 ;  /* 0x000000010e077824 */ /* 0x000fca00078e0207 */
[----:B------:R-:W-:-:S13]  /*238e0*/  ISETP.GT.AND P6, PT, R7, R0, PT ;  /* 0x000000000700720c */ /* 0x000fda0003fc4270 */
[----:B------:R-:W-:Y:S05]  /*238f0*/  @!P6 BRA `(.L_x_3004) ;  /* 0xfffffffc0058e947 */ /* 0x000fea000383ffff */
.L_x_3001:
[----:B------:R-:W-:Y:S01]  /*23900*/  IADD3 R7, -R14, R7, RZ ;  /* 0x000000070e077210 */ /* 0x000fe20007ffe1ff */
[----:B------:R-:W-:-:S04]  /*23910*/  UMOV UR4, 0xffffffff ;  /* 0xffffffff00047882 */ /* 0x000fc80000000000 */
[----:B------:R-:W-:-:S05]  /*23920*/  IMAD R3, R2, R5, R7 ;  /* 0x0000000502037224 */ /* 0x000fca00078e0207 */
[----:B------:R-:W-:Y:S01]  /*23930*/  ISETP.GT.AND P6, PT, R3, R0, PT ;  /* 0x000000000300720c */ /* 0x000fe20003fc4270 */
[----:B------:R-:W-:-:S12]  /*23940*/  BRA.DIV UR4, `(.L_x_3005) ;  /* 0x0000005a04147947 */ /* 0x000fd8000b800000 */
[----:B------:R-:W-:-:S04]  /*23950*/  VOTE.ANY R3, PT, !P6 ;  /* 0x0000000000037806 */ /* 0x000fc800070e0100 */
[----:B0-----:R-:W0:Y:S02]  /*23960*/  POPC R12, R3 ;  /* 0x00000003000c7309 */ /* 0x001e240000000000 */
[----:B0-----:R0:W2:Y:S01]  /*23970*/  SHFL.IDX PT, R17, R17, R12, 0x1f ;  /* 0x00001f0c11117589 */ /* 0x0010a200000e0000 */
[----:B------:R-:W-:-:S03]  /*23980*/  IMAD.IADD R19, R12, 0x1, R19 ;  /* 0x000000010c137824 */ /* 0x000fc600078e0213 */
[----:B------:R0:W3:Y:S04]  /*23990*/  SHFL.IDX PT, R4, R4, R12, 0x1f ;  /* 0x00001f0c04047589 */ /* 0x0000e800000e0000 */
.L_x_3190:
[----:B------:R-:W-:-:S13]  /*239a0*/  ISETP.NE.AND P0, PT, R3, RZ, PT ;  /* 0x000000ff0300720c */ /* 0x000fda0003f05270 */
[----:B------:R-:W-:Y:S05]  /*239b0*/  @!P0 BRA `(.L_x_3006) ;  /* 0x0000000000108947 */ /* 0x000fea0003800000 */
[----:B------:R-:W-:Y:S01]  /*239c0*/  UMOV UR4, 0xffffffff ;  /* 0xffffffff00047882 */ /* 0x000fe20000000000 */
[----:B0-----:R-:W-:Y:S02]  /*239d0*/  VIADD R12, R12, 0xffffffff ;  /* 0xffffffff0c0c7836 */ /* 0x001fe40000000000 */
[----:B------:R-:W-:Y:S05]  /*239e0*/  BRA.DIV UR4, `(.L_x_3007) ;  /* 0x0000005a04487947 */ /* 0x000fea000b800000 */
[----:B------:R4:W0:Y:S02]  /*239f0*/  SHFL.IDX PT, R6, R2, R12, 0x1f ;  /* 0x00001f0c02067589 */ /* 0x00082400000e0000 */
.L_x_3006:
[----:B---3--:R-:W-:Y:S01]  /*23a00*/  ISETP.NE.AND P0, PT, R4, 0x1, PT ;  /* 0x000000010400780c */ /* 0x008fe20003f05270 */
[----:B0-----:R-:W-:-:S05]  /*23a10*/  IMAD R16, R6, R5, R7 ;  /* 0x0000000506107224 */ /* 0x001fca00078e0207 */
[----:B------:R-:W-:-:S07]  /*23a20*/  IADD3 R0, R0, -R16, RZ ;  /* 0x8000001000007210 */ /* 0x000fce0007ffe0ff */
[----:B------:R-:W-:Y:S05]  /*23a30*/  @!P0 BRA `(.L_x_3008) ;  /* 0x0000000000dc8947 */ /* 0x000fea0003800000 */
[-C--:B--2---:R-:W-:Y:S02]  /*23a40*/  IABS R6, R17.reuse ;  /* 0x0000001100067213 */ /* 0x084fe40000000000 */
[----:B------:R-:W-:Y:S02]  /*23a50*/  IABS R5, R4 ;  /* 0x0000000400057213 */ /* 0x000fe40000000000 */
[----:B------:R-:W0:Y:S08]  /*23a60*/  I2F.RP R7, R6 ;  /* 0x0000000600077306 */ /* 0x000e300000209400 */
[----:B------:R-:W2:Y:S08]  /*23a70*/  I2F.RP R8, R5 ;  /* 0x0000000500087306 */ /* 0x000eb00000209400 */
[----:B0-----:R-:W1:Y:S08]  /*23a80*/  MUFU.RCP R7, R7 ;  /* 0x0000000700077308 */ /* 0x001e700000001000 */
[----:B--2---:R-:W-:Y:S01]  /*23a90*/  MUFU.RCP R8, R8 ;  /* 0x0000000800087308 */ /* 0x004fe20000001000 */
[----:B-1--4-:R-:W-:Y:S01]  /*23aa0*/  VIADD R2, R7, 0xffffffe ;  /* 0x0ffffffe07027836 */ /* 0x012fe20000000000 */
[----:B------:R-:W-:-:S06]  /*23ab0*/  IABS R7, R17 ;  /* 0x0000001100077213 */ /* 0x000fcc0000000000 */
[----:B------:R0:W1:Y:S02]  /*23ac0*/  F2I.FTZ.U32.TRUNC.NTZ R3, R2 ;  /* 0x0000000200037305 */ /* 0x000064000021f000 */
[----:B0-----:R-:W-:Y:S01]  /*23ad0*/  MOV R2, RZ ;  /* 0x000000ff00027202 */ /* 0x001fe20000000f00 */
[----:B-1----:R-:W-:-:S04]  /*23ae0*/  IMAD.MOV R9, RZ, RZ, -R3 ;  /* 0x000000ffff097224 */ /* 0x002fc800078e0a03 */
[----:B------:R-:W-:-:S04]  /*23af0*/  IMAD R9, R9, R6, RZ ;  /* 0x0000000609097224 */ /* 0x000fc800078e02ff */
[----:B------:R-:W-:Y:S01]  /*23b00*/  IMAD.HI.U32 R3, R3, R9, R2 ;  /* 0x0000000903037227 */ /* 0x000fe200078e0002 */
[----:B------:R-:W-:-:S03]  /*23b10*/  IABS R2, R0 ;  /* 0x0000000000027213 */ /* 0x000fc60000000000 */
[----:B------:R-:W-:Y:S02]  /*23b20*/  IMAD.MOV R9, RZ, RZ, -R7 ;  /* 0x000000ffff097224 */ /* 0x000fe400078e0a07 */
[----:B------:R-:W-:-:S04]  /*23b30*/  IMAD.HI.U32 R7, R3, R2, RZ ;  /* 0x0000000203077227 */ /* 0x000fc800078e00ff */
[----:B------:R-:W-:Y:S02]  /*23b40*/  VIADD R3, R8, 0xffffffe ;  /* 0x0ffffffe08037836 */ /* 0x000fe40000000000 */
[----:B------:R-:W-:-:S04]  /*23b50*/  IMAD R9, R7, R9, R2 ;  /* 0x0000000907097224 */ /* 0x000fc800078e0202 */
[----:B------:R-:W0:Y:S01]  /*23b60*/  F2I.FTZ.U32.TRUNC.NTZ R3, R3 ;  /* 0x0000000300037305 */ /* 0x000e22000021f000 */
[----:B------:R-:W-:-:S13]  /*23b70*/  ISETP.GT.U32.AND P1, PT, R6, R9, PT ;  /* 0x000000090600720c */ /* 0x000fda0003f24070 */
[-C--:B------:R-:W-:Y:S01]  /*23b80*/  @!P1 IADD3 R9, R9, -R6.reuse, RZ ;  /* 0x8000000609099210 */ /* 0x080fe20007ffe0ff */
[----:B0-----:R-:W-:Y:S01]  /*23b90*/  IMAD.MOV R2, RZ, RZ, -R3 ;  /* 0x000000ffff027224 */ /* 0x001fe200078e0a03 */
[----:B------:R-:W-:Y:S02]  /*23ba0*/  @!P1 IADD3 R7, R7, 0x1, RZ ;  /* 0x0000000107079810 */ /* 0x000fe40007ffe0ff */
        /* <DEDUP_REMOVED lines=8> */
[----:B------:R-:W-:-:S04]  /*23c30*/  IABS R2, R4 ;  /* 0x0000000400027213 */ /* 0x000fc80000000000 */
[----:B------:R-:W-:-:S07]  /*23c40*/  IADD3 R2, RZ, -R2, RZ ;  /* 0x80000002ff027210 */ /* 0x000fce0007ffe0ff */
[----:B------:R-:W-:Y:S01]  /*23c50*/  @!P2 IMAD.MOV R7, RZ, RZ, -R7 ;  /* 0x000000ffff07a224 */ /* 0x000fe200078e0a07 */
[----:B------:R-:W-:-:S04]  /*23c60*/  @!P1 LOP3.LUT R7, RZ, R17, RZ, 0x33, !PT ;  /* 0x00000011ff079212 */ /* 0x000fc800078e33ff */
[----:B------:R-:W-:-:S05]  /*23c70*/  IABS R3, R7 ;  /* 0x0000000700037213 */ /* 0x000fca0000000000 */
        /* <DEDUP_REMOVED lines=9> */
[----:B------:R-:W-:-:S04]  /*23d10*/  IMAD.MOV R2, RZ, RZ, -R7 ;  /* 0x000000ffff027224 */ /* 0x000fc800078e0a07 */
[----:B------:R-:W-:Y:S02]  /*23d20*/  IMAD R2, R17, R2, R0 ;  /* 0x0000000211027224 */ /* 0x000fe400078e0200 */
[----:B------:R-:W-:-:S06]  /*23d30*/  @P0 IADD3 R6, R6, 0x1, RZ ;  /* 0x0000000106060810 */ /* 0x000fcc0007ffe0ff */
[----:B------:R-:W-:Y:S01]  /*23d40*/  @!P2 IMAD.MOV R6, RZ, RZ, -R6 ;  /* 0x000000ffff06a224 */ /* 0x000fe200078e0a06 */
[----:B------:R-:W-:-:S04]  /*23d50*/  @!P1 LOP3.LUT R6, RZ, R4, RZ, 0x33, !PT ;  /* 0x00000004ff069212 */ /* 0x000fc800078e33ff */
[----:B------:R-:W-:Y:S01]  /*23d60*/  LEA R3, R4, R6, 0x18 ;  /* 0x0000000604037211 */ /* 0x000fe200078ec0ff */
[----:B------:R-:W-:-:S04]  /*23d70*/  IMAD.MOV R5, RZ, RZ, -R6 ;  /* 0x000000ffff057224 */ /* 0x000fc800078e0a06 */
[----:B------:R-:W-:-:S04]  /*23d80*/  IMAD R4, R4, R5, R7 ;  /* 0x0000000504047224 */ /* 0x000fc800078e0207 */
[----:B------:R-:W-:Y:S01]  /*23d90*/  IMAD R18, R4, 0x10000, R3 ;  /* 0x0001000004127824 */ /* 0x000fe200078e0203 */
[----:B------:R-:W-:Y:S06]  /*23da0*/  BRA `(.L_x_3009) ;  /* 0x0000000000f47947 */ /* 0x000fec0003800000 */
.L_x_3008:
[----:B-1--4-:R-:W0:Y:S01]  /*23db0*/  LDC.64 R2, c[0x0][0xc90] ;  /* 0x00032400ff027b82 */ /* 0x012e220000000a00 */
[----:B------:R-:W-:Y:S01]  /*23dc0*/  ULDC.64 UR4, c[0x0][0x208] ;  /* 0x0000820000047ab9 */ /* 0x000fe20000000a00 */
[----:B0-----:R-:W-:-:S05]  /*23dd0*/  IMAD.WIDE R2, R19, 0x4, R2 ;  /* 0x0000000413027825 */ /* 0x001fca00078e0202 */
[----:B------:R0:W2:Y:S02]  /*23de0*/  LDG.E R6, desc[UR4][R2.64] ;  /* 0x0000000402067981 */ /* 0x0000a4000c1e1900 */
[----:B0-----:R-:W-:Y:S02]  /*23df0*/  IMAD.MOV.U32 R2, RZ, RZ, RZ ;  /* 0x000000ffff027224 */ /* 0x001fe400078e00ff */
[----:B--2---:R-:W-:-:S05]  /*23e00*/  IMAD R7, R17, R6, RZ ;  /* 0x0000000611077224 */ /* 0x004fca00078e02ff */
        /* <DEDUP_REMOVED lines=26> */
[----:B------:R-:W-:Y:S01]  /*23fb0*/  IMAD R0, R7, R2, R0 ;  /* 0x0000000207007224 */ /* 0x000fe200078e0200 */
[----:B------:R-:W-:Y:S02]  /*23fc0*/  MOV R2, RZ ;  /* 0x000000ff00027202 */ /* 0x000fe40000000f00 */
[----:B------:R-:W-:-:S04]  /*23fd0*/  VIADDMNMX R5, R3, R5, R6, PT ;  /* 0x0000000503057246 */ /* 0x000fc80003800106 */
[----:B------:R-:W-:-:S04]  /*23fe0*/  IABS R6, R5 ;  /* 0x0000000500067213 */ /* 0x000fc80000000000 */
[----:B------:R-:W0:Y:S08]  /*23ff0*/  I2F.RP R8, R6 ;  /* 0x0000000600087306 */ /* 0x000e300000209400 */
[----:B0-----:R-:W0:Y:S02]  /*24000*/  MUFU.RCP R8, R8 ;  /* 0x0000000800087308 */ /* 0x001e240000001000 */
[----:B0-----:R-:W-:-:S02]  /*24010*/  IADD3 R3, R8, 0xffffffe, RZ ;  /* 0x0ffffffe08037810 */ /* 0x001fc40007ffe0ff */
[----:B------:R-:W-:-:S04]  /*24020*/  IABS R8, R5 ;  /* 0x0000000500087213 */ /* 0x000fc80000000000 */
        /* <DEDUP_REMOVED lines=9> */
[----:B------:R-:W-:Y:S01]  /*240c0*/  @!P1 IMAD.IADD R3, R3, 0x1, -R6 ;  /* 0x0000000103039824 */ /* 0x000fe200078e0a06 */
[----:B------:R-:W-:Y:S02]  /*240d0*/  @!P1 IADD3 R2, R2, 0x1, RZ ;  /* 0x0000000102029810 */ /* 0x000fe40007ffe0ff */
        /* <DEDUP_REMOVED lines=10> */
.L_x_3009:
[----:B------:R-:W-:-:S05]  /*24180*/  LOP3.LUT R2, RZ, R2, RZ, 0x33, !PT ;  /* 0x00000002ff027212 */ /* 0x000fca00078e33ff */
[----:B------:R-:W-:Y:S01]  /*24190*/  IMAD.IADD R17, R17, 0x1, R2 ;  /* 0x0000000111117824 */ /* 0x000fe200078e0202 */
[----:B------:R-:W-:Y:S06]  /*241a0*/  BRA `(.L_x_3010) ;  /* 0x00000000001c7947 */ /* 0x000fec0003800000 */
.L_x_3002:
[----:B------:R-:W-:Y:S01]  /*241b0*/  UMOV UR4, URZ ;  /* 0x0000003f00047c82 */ /* 0x000fe20008000000 */
[----:B------:R-:W-:Y:S01]  /*241c0*/  UMOV UR5, URZ ;  /* 0x0000003f00057c82 */ /* 0x000fe20008000000 */
[----:B------:R-:W-:Y:S01]  /*241d0*/  ULDC UR6, c[0x0][0xc3c] ;  /* 0x00030f0000067ab9 */ /* 0x000fe20000000800 */
[----:B------:R-:W-:Y:S01]  /*241e0*/  IMAD.MOV.U32 R16, RZ, RZ, R0 ;  /* 0x000000ffff107224 */ /* 0x000fe200078e0000 */
[----:B------:R-:W-:Y:S01]  /*241f0*/  MOV R17, UR4 ;  /* 0x0000000400117c02 */ /* 0x000fe20008000f00 */
[----:B------:R-:W-:Y:S02]  /*24200*/  IMAD.U32 R18, RZ, RZ, UR5 ;  /* 0x00000005ff127e24 */ /* 0x000fe4000f8e00ff */
[----:B------:R-:W-:-:S07]  /*24210*/  IMAD.U32 R19, RZ, RZ, UR6 ;  /* 0x00000006ff137e24 */ /* 0x000fce000f8e00ff */
.L_x_3010:
[----:B------:R-:W1:Y:S01]  /*24220*/  S2R R0, SR_TID.X ;  /* 0x0000000000007919 */ /* 0x000e620000002100 */
[----:B------:R-:W-:Y:S05]  /*24230*/  WARPSYNC.ALL ;  /* 0x0000000000007948 */ /* 0x000fea0003800000 */
[----:B------:R-:W-:Y:S01]  /*24240*/  BAR.SYNC.DEFER_BLOCKING 0x4, 0x180 ;  /* 0x0106000000007b1d */ /* 0x000fe20000010000 */
[----:B-1----:R-:W-:-:S04]  /*24250*/  LOP3.LUT R0, R0, 0x1f, RZ, 0xc0, !PT ;  /* 0x0000001f00007812 */ /* 0x002fc800078ec0ff */
[----:B------:R-:W-:-:S13]  /*24260*/  ISETP.NE.AND P0, PT, R0, RZ, PT ;  /* 0x000000ff0000720c */ /* 0x000fda0003f05270 */
[----:B------:R-:W1:Y:S01]  /*24270*/  @!P0 S2R R3, SR_CgaCtaId ;  /* 0x0000000000038919 */ /* 0x000e620000008800 */
[----:B------:R-:W-:-:S04]  /*24280*/  @!P0 MOV R0, 0x400 ;  /* 0x0000040000008802 */ /* 0x000fc80000000f00 */
[----:B-1----:R-:W-:-:S05]  /*24290*/  @!P0 LEA R22, R3, R0, 0x18 ;  /* 0x0000000003168211 */ /* 0x002fca00078ec0ff */
[----:B------:R3:W-:Y:S01]  /*242a0*/  @!P0 STS.128 [R22+0x2a8d0], R16 ;  /* 0x02a8d01016008388 */ /* 0x0007e20000000c00 */
[----:B------:R-:W-:Y:S06]  /*242b0*/  BAR.ARV 0x5, 0x180 ;  /* 0x0146000000007b1d */ /* 0x000fec0000002000 */
.L_x_2999:
[----:B------:R-:W-:Y:S02]  /*242c0*/  ULDC UR4, c[0x0][0xc3c] ;  /* 0x00030f0000047ab9 */ /* 0x000fe40000000800 */
[----:B--2---:R-:W-:-:S13]  /*242d0*/  ISETP.GE.AND P0, PT, R19, UR4, PT ;  /* 0x0000000413007c0c */ /* 0x004fda000bf06270 */
[----:B------:R-:W-:Y:S05]  /*242e0*/  @!P0 BRA `(.L_x_3011) ;  /* 0xffffff9800388947 */ /* 0x000fea000383ffff */
[----:B------:R-:W-:Y:S05]  /*242f0*/  BSYNC B8 ;  /* 0x0000000000087941 */ /* 0x000fea0003800000 */
.L_x_2906:
[----:B------:R-:W2:Y:S01]  /*24300*/  LDL.LU R0, [R1+0x24] ;  /* 0x0000240001007983 */ /* 0x000ea20000300800 */
[----:B------:R-:W-:Y:S01]  /*24310*/  BSSY B0, `(.L_x_3012) ;  /* 0x000000b000007945 */ /* 0x000fe20003800000 */
[----:B------:R-:W4:Y:S01]  /*24320*/  S2R R5, SR_CgaCtaId ;  /* 0x0000000000057919 */ /* 0x000f220000008800 */
[----:B--2---:R-:W-:-:S04]  /*24330*/  IADD3 R0, R0, 0x1, RZ ;  /* 0x0000000100007810 */ /* 0x004fc80007ffe0ff */
[----:B-1----:R-:W-:-:S04]  /*24340*/  LEA.HI R2, R0, R0, RZ, 0x1 ;  /* 0x0000000000027211 */ /* 0x002fc800078f08ff */
[----:B------:R-:W-:Y:S02]  /*24350*/  LOP3.LUT R3, R2, 0xfffffffe, RZ, 0xc0, !PT ;  /* 0xfffffffe02037812 */ /* 0x000fe400078ec0ff */
[----:B------:R-:W-:-:S03]  /*24360*/  MOV R2, 0x400 ;  /* 0x0000040000027802 */ /* 0x000fc60000000f00 */
[----:B------:R-:W-:Y:S01]  /*24370*/  IMAD.IADD R0, R0, 0x1, -R3 ;  /* 0x0000000100007824 */ /* 0x000fe200078e0a03 */
[----:B----4-:R-:W-:-:S04]  /*24380*/  LEA R5, R5, R2, 0x18 ;  /* 0x0000000205057211 */ /* 0x010fc800078ec0ff */
[----:B------:R-:W-:-:S04]  /*24390*/  SHF.L.U32 R0, R0, 0x1f, RZ ;  /* 0x0000001f00007819 */ /* 0x000fc800000006ff */
[----:B------:R-:W1:Y:S02]  /*243a0*/  SYNCS.PHASECHK.TRANS64.TRYWAIT P0, [R5+URZ+0x2a820], R0 ;  /* 0x02a82000050075a7 */ /* 0x000e64000800017f */
[----:B-1----:R-:W-:Y:S05]  /*243b0*/  @!P0 BRA `(.L_x_3013) ;  /* 0x0000004c00fc8947 */ /* 0x002fea0003800000 */
.L_x_3193:
[----:B------:R-:W-:Y:S05]  /*243c0*/  BSYNC B0 ;  /* 0x0000000000007941 */ /* 0x000fea0003800000 */
.L_x_3012:
[----:B------:R-:W-:-:S03]  /*243d0*/  UMOV UR4, 0xffffffff ;  /* 0xffffffff00047882 */ /* 0x000fc60000000000 */
[----:B------:R-:W-:Y:S05]  /*243e0*/  BRA.DIV UR4, `(.L_x_3014) ;  /* 0x0000005204047947 */ /* 0x000fea000b800000 */
[----:B-1----:R-:W1:Y:S02]  /*243f0*/  S2R R0, SR_TID.X ;  /* 0x0000000000007919 */ /* 0x002e640000002100 */
[----:B-1----:R-:W-:-:S04]  /*24400*/  SHF.R.U32.HI R0, RZ, 0x5, R0 ;  /* 0x00000005ff007819 */ /* 0x002fc80000011600 */
[----:B------:R-:W-:-:S05]  /*24410*/  LOP3.LUT R0, R0, 0x3, RZ, 0xc0, !PT ;  /* 0x0000000300007812 */ /* 0x000fca00078ec0ff */
[----:B------:R1:W2:Y:S02]  /*24420*/  SHFL.IDX PT, R14, R0, RZ, 0x1f ;  /* 0x00001fff000e7589 */ /* 0x0002a400000e0000 */
.L_x_3196:
[----:B--2---:R-:W-:-:S13]  /*24430*/  ISETP.NE.AND P0, PT, R14, RZ, PT ;  /* 0x000000ff0e00720c */ /* 0x004fda0003f05270 */
[----:B------:R-:W-:Y:S05]  /*24440*/  @P0 BRA `(.L_x_2653) ;  /* 0x0000000000880947 */ /* 0x000fea0003800000 */
[----:B------:R-:W-:-:S03]  /*24450*/  UMOV UR4, 0xffffffff ;  /* 0xffffffff00047882 */ /* 0x000fc60000000000 */
[----:B------:R-:W-:Y:S05]  /*24460*/  BRA.DIV UR4, `(.L_x_3015) ;  /* 0x0000005204187947 */ /* 0x000fea000b800000 */
[----:B------:R-:W-:-:S13]  /*24470*/  ELECT P6, URZ, PT ;  /* 0x00000000003f782f */ /* 0x000fda00038c0000 */
.L_x_3199:
[----:B------:R-:W-:Y:S05]  /*24480*/  @!P6 BRA `(.L_x_2653) ;  /* 0x000000000078e947 */ /* 0x000fea0003800000 */
[----:B------:R-:W-:-:S06]  /*24490*/  ULOP3.LUT UR4, UR60, 0x2, URZ, 0xfc, !UPT ;  /* 0x000000023c047892 */ /* 0x000fcc000f8efc3f */
[----:B-1----:R-:W-:-:S05]  /*244a0*/  IMAD.U32 R0, RZ, RZ, UR4 ;  /* 0x00000004ff007e24 */ /* 0x002fca000f8e00ff */
[----:B------:R-:W-:-:S13]  /*244b0*/  ISETP.NE.AND P0, PT, R0, 0x3, PT ;  /* 0x000000030000780c */ /* 0x000fda0003f05270 */
[----:B------:R-:W-:Y:S05]  /*244c0*/  @!P0 BRA `(.L_x_3016) ;  /* 0x0000000000048947 */ /* 0x000fea0003800000 */
[----:B------:R-:W-:Y:S01]  /*244d0*/  BPT.TRAP 0x1 ;  /* 0x000000040000795c */ /* 0x000fe20000300000 */
.L_x_3016:
[C---:B------:R-:W-:Y:S01]  /*244e0*/  LEA R3, R28.reuse, R5, 0x3 ;  /* 0x000000051c037211 */ /* 0x040fe200078e18ff */
[----:B------:R-:W-:Y:S01]  /*244f0*/  VIADD R28, R28, 0x1 ;  /* 0x000000011c1c7836 */ /* 0x000fe20000000000 */
[----:B------:R-:W-:-:S04]  /*24500*/  SHF.L.U32 R2, R29, 0x1f, RZ ;  /* 0x0000001f1d027819 */ /* 0x000fc800000006ff */
[----:B------:R-:W1:Y:S01]  /*24510*/  SYNCS.PHASECHK.TRANS64.TRYWAIT P1, [R3+URZ+0x2a840], R2 ;  /* 0x02a84002030075a7 */ /* 0x000e62000802017f */
[----:B------:R-:W-:-:S04]  /*24520*/  ISETP.NE.AND P2, PT, R28, 0x2, PT ;  /* 0x000000021c00780c */ /* 0x000fc80003f45270 */
[----:B------:R-:W-:Y:S01]  /*24530*/  SEL R0, RZ, 0x1, P2 ;  /* 0x00000001ff007807 */ /* 0x000fe20001000000 */
[----:B-1----:R-:W-:Y:S08]  /*24540*/  @!P1 BRA `(.L_x_3017) ;  /* 0x0000005000009947 */ /* 0x002ff00003800000 */
.L_x_3200:
[----:B------:R-:W-:Y:S02]  /*24550*/  SEL R28, R28, RZ, P2 ;  /* 0x000000ff1c1c7207 */ /* 0x000fe40001000000 */
[----:B------:R-:W-:Y:S01]  /*24560*/  LOP3.LUT R0, R29, R0, RZ, 0x3c, !PT ;  /* 0x000000001d007212 */ /* 0x000fe200078e3cff */
[----:B------:R-:W-:Y:S06]  /*24570*/  @!P0 BRA `(.L_x_3018) ;  /* 0x0000000000048947 */ /* 0x000fec0003800000 */
[----:B------:R-:W-:Y:S01]  /*24580*/  BPT.TRAP 0x1 ;  /* 0x000000040000795c */ /* 0x000fe20000300000 */
.L_x_3018:
[----:B------:R-:W-:Y:S01]  /*24590*/  IMAD R5, R28, 0x8, R5 ;  /* 0x000000081c057824 */ /* 0x000fe200078e0205 */
[----:B------:R-:W-:-:S04]  /*245a0*/  SHF.L.U32 R0, R0, 0x1f, RZ ;  /* 0x0000001f00007819 */ /* 0x000fc800000006ff */
[----:B------:R-:W2:Y:S02]  /*245b0*/  SYNCS.PHASECHK.TRANS64.TRYWAIT P1, [R5+URZ+0x2a840], R0 ;  /* 0x02a84000050075a7 */ /* 0x000ea4000802017f */
[----:B--2---:R-:W-:Y:S05]  /*245c0*/  @!P1 BRA `(.L_x_3019) ;  /* 0x0000004c00f49947 */ /* 0x004fea0003800000 */
.L_x_3201:
[----:B------:R-:W-:Y:S05]  /*245d0*/  @!P0 BRA `(.L_x_3020) ;  /* 0x0000000000048947 */ /* 0x000fea0003800000 */
[----:B------:R-:W-:Y:S01]  /*245e0*/  BPT.TRAP 0x1 ;  /* 0x000000040000795c */ /* 0x000fe20000300000 */
.L_x_3020:
[----:B------:R-:W4:Y:S02]  /*245f0*/  SYNCS.PHASECHK.TRANS64.TRYWAIT P1, [R3+URZ+0x2a860], R2 ;  /* 0x02a86002030075a7 */ /* 0x000f24000802017f */
[----:B----4-:R-:W-:Y:S05]  /*24600*/  @!P1 BRA `(.L_x_3021) ;  /* 0x0000004c00f89947 */ /* 0x010fea0003800000 */
.L_x_3202:
[----:B------:R-:W-:Y:S05]  /*24610*/  @!P0 BRA `(.L_x_3022) ;  /* 0x0000000000048947 */ /* 0x000fea0003800000 */
[----:B------:R-:W-:Y:S01]  /*24620*/  BPT.TRAP 0x1 ;  /* 0x000000040000795c */ /* 0x000fe20000300000 */
.L_x_3022:
[----:B------:R0:W0:Y:S02]  /*24630*/  SYNCS.PHASECHK.TRANS64.TRYWAIT P0, [R5+URZ+0x2a860], R0 ;  /* 0x02a86000050075a7 */ /* 0x000024000800017f */
[----:B0-----:R-:W-:Y:S05]  /*24640*/  @!P0 NANOSLEEP.SYNCS 0x989680 ;  /* 0x009896800000895d */ /* 0x001fea0003900000 */
[----:B------:R-:W0:Y:S02]  /*24650*/  @!P0 SYNCS.PHASECHK.TRANS64 P0, [R5+URZ+0x2a860], R0 ;  /* 0x02a86000050085a7 */ /* 0x000e24000800007f */
[----:B0-----:R-:W-:Y:S05]  /*24660*/  @!P0 BRA `(.L_x_3022) ;  /* 0xfffffffc00f08947 */ /* 0x001fea000383ffff */
.L_x_2653:
[----:B------:R-:W-:Y:S05]  /*24670*/  BSYNC B9 ;  /* 0x0000000000097941 */ /* 0x000fea0003800000 */
.L_x_2650:
[----:B------:R-:W-:Y:S05]  /*24680*/  EXIT ;  /* 0x000000000000794d */ /* 0x000fea0003800000 */
.L_x_2673:
[----:B0-----:R0:W1:Y:S02]  /*24690*/  SYNCS.PHASECHK.TRANS64.TRYWAIT P6, [R84+URZ+0x2a890], R85 ;  /* 0x02a89055540075a7 */ /* 0x00106400080c017f */
[----:B-1----:R-:W-:Y:S05]  /*246a0*/  @!P6 NANOSLEEP.SYNCS 0x989680 ;  /* 0x009896800000e95d */ /* 0x002fea0003900000 */
[----:B------:R-:W1:Y:S02]  /*246b0*/  @!P6 SYNCS.PHASECHK.TRANS64 P6, [R84+URZ+0x2a890], R85 ;  /* 0x02a890555400e5a7 */ /* 0x000e6400080c007f */
[----:B-1----:R-:W-:Y:S05]  /*246c0*/  @!P6 BRA `(.L_x_2673) ;  /* 0xfffffffc00f0e947 */ /* 0x002fea000383ffff */
[----:B------:R-:W-:Y:S05]  /*246d0*/  BRA `(.L_x_3023) ;  /* 0xfffffdf400407947 */ /* 0x000fea000383ffff */
.L_x_2674:
        /* <DEDUP_REMOVED lines=8> */
.L_x_3025:
[----:B------:R-:W-:Y:S05]  /*24760*/  BSYNC B1 ;  /* 0x0000000000017941 */ /* 0x000fea0003800000 */
.L_x_3024:
        /* <DEDUP_REMOVED lines=8> */
.L_x_3026:
[----:B------:R-:W-:Y:S01]  /*247f0*/  MOV R11, R14 ;  /* 0x0000000e000b7202 */ /* 0x000fe20000000f00 */
[----:B------:R-:W-:Y:S06]  /*24800*/  BRA `(.L_x_3027) ;  /* 0xfffffdf400087947 */ /* 0x000fec000383ffff */
.L_x_2699:
        /* <DEDUP_REMOVED lines=8> */
.L_x_3029:
[----:B------:R-:W-:Y:S05]  /*24890*/  BSYNC B1 ;  /* 0x0000000000017941 */ /* 0x000fea0003800000 */
.L_x_3028:
        /* <DEDUP_REMOVED lines=8> */
.L_x_3030:
[----:B------:R-:W-:Y:S01]  /*24920*/  IMAD.MOV.U32 R119, RZ, RZ, R14 ;  /* 0x000000ffff777224 */ /* 0x000fe200078e000e */
[----:B------:R-:W-:Y:S06]  /*24930*/  BRA `(.L_x_3031) ;  /* 0xfffffe0800307947 */ /* 0x000fec000383ffff */
.L_x_2729:
[----:B0-----:R0:W1:Y:S02]  /*24940*/  SYNCS.PHASECHK.TRANS64.TRYWAIT P6, [R84+URZ+0x2a890], R85 ;  /* 0x02a89055540075a7 */ /* 0x00106400080c017f */
[----:B-1----:R-:W-:Y:S05]  /*24950*/  @!P6 NANOSLEEP.SYNCS 0x989680 ;  /* 0x009896800000e95d */ /* 0x002fea0003900000 */
[----:B------:R-:W1:Y:S02]  /*24960*/  @!P6 SYNCS.PHASECHK.TRANS64 P6, [R84+URZ+0x2a890], R85 ;  /* 0x02a890555400e5a7 */ /* 0x000e6400080c007f */
[----:B-1----:R-:W-:Y:S05]  /*24970*/  @!P6 BRA `(.L_x_2729) ;  /* 0xfffffffc00f0e947 */ /* 0x002fea000383ffff */
[----:B------:R-:W-:Y:S05]  /*24980*/  BRA `(.L_x_3032) ;  /* 0xfffffe2800507947 */ /* 0x000fea000383ffff */
.L_x_2730:
[----:B------:R-:W-:Y:S01]  /*24990*/  BSSY B1, `(.L_x_3033) ;  /* 0x0000008000017945 */ /* 0x000fe20003800000 */
[----:B------:R-:W-:Y:S01]  /*249a0*/  IMAD.MOV.U32 R13, RZ, RZ, R118 ;  /* 0x000000ffff0d7224 */ /* 0x000fe200078e0076 */
[----:B------:R-:W-:Y:S01]  /*249b0*/  MOV R12, RZ ;  /* 0x000000ff000c7202 */ /* 0x000fe20000000f00 */
[----:B------:R-:W-:Y:S02]  /*249c0*/  IMAD.MOV.U32 R11, RZ, RZ, 0x1c1f ;  /* 0x00001c1fff0b7424 */ /* 0x000fe400078e00ff */
[----:B------:R-:W-:-:S07]  /*249d0*/  IMAD.MOV.U32 R15, RZ, RZ, -0x1 ;  /* 0xffffffffff0f7424 */ /* 0x000fce00078e00ff */
[----:B0-----:R-:W-:Y:S05]  /*249e0*/  WARPSYNC.COLLECTIVE R15, `(.L_x_3034) ;  /* 0x000000000f087348 */ /* 0x001fea0003c00000 */
[----:B------:R1:W2:Y:S02]  /*249f0*/  SHFL.IDX P6, R14, R13, R12, R11 ;  /* 0x0000000c0d0e7389 */ /* 0x0002a400000c000b */
[----:B012---:R-:W-:Y:S01]  /*24a00*/  ENDCOLLECTIVE ;  /* 0x000000000000791b */ /* 0x007fe20003800000 */
.L_x_3034:
[----:B------:R-:W-:Y:S05]  /*24a10*/  BSYNC B1 ;  /* 0x0000000000017941 */ /* 0x000fea0003800000 */
.L_x_3033:
        /* <DEDUP_REMOVED lines=8> */
.L_x_3035:
[----:B------:R-:W-:Y:S01]  /*24aa0*/  IMAD.MOV.U32 R11, RZ, RZ, R14 ;  /* 0x000000ffff0b7224 */ /* 0x000fe200078e000e */
[----:B------:R-:W-:Y:S06]  /*24ab0*/  BRA `(.L_x_3036) ;  /* 0xfffffe2800207947 */ /* 0x000fec000383ffff */
.L_x_2743:
[----:B------:R-:W-:Y:S01]  /*24ac0*/  BSSY B1, `(.L_x_3037) ;  /* 0x0000008000017945 */ /* 0x000fe20003800000 */
[----:B--234-:R-:W-:Y:S01]  /*24ad0*/  MOV R13, R118 ;  /* 0x00000076000d7202 */ /* 0x01cfe20000000f00 */
[----:B------:R-:W-:Y:S01]  /*24ae0*/  IMAD.MOV.U32 R12, RZ, RZ, 0x1 ;  /* 0x00000001ff0c7424 */ /* 0x000fe200078e00ff */
[----:B------:R-:W-:Y:S01]  /*24af0*/  MOV R15, 0xffffffff ;  /* 0xffffffff000f7802 */ /* 0x000fe20000000f00 */
[----:B------:R-:W-:-:S07]  /*24b00*/  IMAD.MOV.U32 R11, RZ, RZ, 0x1c1f ;  /* 0x00001c1fff0b7424 */ /* 0x000fce00078e00ff */
[----:B01----:R-:W-:Y:S05]  /*24b10*/  WARPSYNC.COLLECTIVE R15, `(.L_x_3038) ;  /* 0x000000000f087348 */ /* 0x003fea0003c00000 */
[----:B------:R2:W3:Y:S02]  /*24b20*/  SHFL.IDX P6, R14, R13, R12, R11 ;  /* 0x0000000c0d0e7389 */ /* 0x0004e400000c000b */
[----:B0123--:R-:W-:Y:S01]  /*24b30*/  ENDCOLLECTIVE ;  /* 0x000000000000791b */ /* 0x00ffe20003800000 */
.L_x_3038:
[----:B------:R-:W-:Y:S05]  /*24b40*/  BSYNC B1 ;  /* 0x0000000000017941 */ /* 0x000fea0003800000 */
.L_x_3037:
        /* <DEDUP_REMOVED lines=8> */
.L_x_3039:
[----:B------:R-:W-:Y:S01]  /*24bd0*/  MOV R119, R14 ;  /* 0x0000000e00777202 */ /* 0x000fe20000000f00 */
[----:B------:R-:W-:Y:S06]  /*24be0*/  BRA `(.L_x_3040) ;  /* 0xfffffe3c00cc7947 */ /* 0x000fec000383ffff */
.L_x_2756:
[----:B0-----:R0:W1:Y:S02]  /*24bf0*/  SYNCS.PHASECHK.TRANS64.TRYWAIT P4, [R84+URZ+0x2a890], R85 ;  /* 0x02a89055540075a7 */ /* 0x001064000808017f */
[----:B-1----:R-:W-:Y:S05]  /*24c00*/  @!P4 NANOSLEEP.SYNCS 0x989680 ;  /* 0x009896800000c95d */ /* 0x002fea0003900000 */
[----:B------:R-:W1:Y:S02]  /*24c10*/  @!P4 SYNCS.PHASECHK.TRANS64 P4, [R84+URZ+0x2a890], R85 ;  /* 0x02a890555400c5a7 */ /* 0x000e64000808007f */
[----:B-1----:R-:W-:Y:S05]  /*24c20*/  @!P4 BRA `(.L_x_2756) ;  /* 0xfffffffc00f0c947 */ /* 0x002fea000383ffff */
[----:B------:R-:W-:Y:S05]  /*24c30*/  BRA `(.L_x_3041) ;  /* 0xfffffe54007c7947 */ /* 0x000fea000383ffff */
.L_x_2757:
        /* <DEDUP_REMOVED lines=8> */
.L_x_3043:
[----:B------:R-:W-:Y:S05]  /*24cc0*/  BSYNC B1 ;  /* 0x0000000000017941 */ /* 0x000fea0003800000 */
.L_x_3042:
        /* <DEDUP_REMOVED lines=8> */
.L_x_3044:
[----:B------:R-:W-:Y:S01]  /*24d50*/  IMAD.MOV.U32 R37, RZ, RZ, R14 ;  /* 0x000000ffff257224 */ /* 0x000fe200078e000e */
[----:B------:R-:W-:Y:S06]  /*24d60*/  BRA `(.L_x_3045) ;  /* 0xfffffe5400987947 */ /* 0x000fec000383ffff */
.L_x_2760:
[----:B------:R-:W-:Y:S01]  /*24d70*/  BSSY B1, `(.L_x_3046) ;  /* 0x0000008000017945 */ /* 0x000fe20003800000 */
[----:B----4-:R-:W-:Y:S01]  /*24d80*/  IMAD.MOV.U32 R13, RZ, RZ, R33 ;  /* 0x000000ffff0d7224 */ /* 0x010fe200078e0021 */
[----:B------:R-:W-:Y:S01]  /*24d90*/  MOV R12, 0x1 ;  /* 0x00000001000c7802 */ /* 0x000fe20000000f00 */
[----:B------:R-:W-:Y:S02]  /*24da0*/  IMAD.MOV.U32 R11, RZ, RZ, 0x1c1f ;  /* 0x00001c1fff0b7424 */ /* 0x000fe400078e00ff */
[----:B------:R-:W-:-:S07]  /*24db0*/  IMAD.MOV.U32 R15, RZ, RZ, -0x1 ;  /* 0xffffffffff0f7424 */ /* 0x000fce00078e00ff */
[----:B0123--:R-:W-:Y:S05]  /*24dc0*/  WARPSYNC.COLLECTIVE R15, `(.L_x_3047) ;  /* 0x000000000f087348 */ /* 0x00ffea0003c00000 */
[----:B------:R4:W0:Y:S02]  /*24dd0*/  SHFL.IDX P6, R14, R13, R12, R11 ;  /* 0x0000000c0d0e7389 */ /* 0x00082400000c000b */
[----:B01234-:R-:W-:Y:S01]  /*24de0*/  ENDCOLLECTIVE ;  /* 0x000000000000791b */ /* 0x01ffe20003800000 */
.L_x_3047:
[----:B------:R-:W-:Y:S05]  /*24df0*/  BSYNC B1 ;  /* 0x0000000000017941 */ /* 0x000fea0003800000 */
.L_x_3046:
        /* <DEDUP_REMOVED lines=8> */
.L_x_3048:
[----:B------:R-:W-:Y:S01]  /*24e80*/  IMAD.MOV.U32 R37, RZ, RZ, R14 ;  /* 0x000000ffff257224 */ /* 0x000fe200078e000e */
[----:B------:R-:W-:Y:S06]  /*24e90*/  BRA `(.L_x_3049) ;  /* 0xfffffe5400f87947 */ /* 0x000fec000383ffff */
.L_x_2764:
[----:B---3--:R3:W0:Y:S02]  /*24ea0*/  SYNCS.PHASECHK.TRANS64.TRYWAIT P0, [R84+URZ+0x2a8b0], R85 ;  /* 0x02a8b055540075a7 */ /* 0x008624000800017f */
[----:B0-----:R-:W-:Y:S05]  /*24eb0*/  @!P0 NANOSLEEP.SYNCS 0x989680 ;  /* 0x009896800000895d */ /* 0x001fea0003900000 */
[----:B------:R-:W0:Y:S02]  /*24ec0*/  @!P0 SYNCS.PHASECHK.TRANS64 P0, [R84+URZ+0x2a8b0], R85 ;  /* 0x02a8b055540085a7 */ /* 0x000e24000800007f */
[----:B0-----:R-:W-:Y:S05]  /*24ed0*/  @!P0 BRA `(.L_x_2764) ;  /* 0xfffffffc00f08947 */ /* 0x001fea000383ffff */
[----:B------:R-:W-:Y:S05]  /*24ee0*/  BRA `(.L_x_3050) ;  /* 0xfffffe5800d47947 */ /* 0x000fea000383ffff */
.L_x_2784:
[----:B------:R-:W-:Y:S01]  /*24ef0*/  BSSY B1, `(.L_x_3051) ;  /* 0x0000008000017945 */ /* 0x000fe20003800000 */
[----:B------:R-:W-:Y:S01]  /*24f00*/  MOV R13, R0 ;  /* 0x00000000000d7202 */ /* 0x000fe20000000f00 */
[----:B------:R-:W-:Y:S01]  /*24f10*/  IMAD.MOV.U32 R12, RZ, RZ, RZ ;  /* 0x000000ffff0c7224 */ /* 0x000fe200078e00ff */
[----:B------:R-:W-:Y:S01]  /*24f20*/  MOV R15, 0xffffffff ;  /* 0xffffffff000f7802 */ /* 0x000fe20000000f00 */
[----:B------:R-:W-:-:S07]  /*24f30*/  IMAD.MOV.U32 R11, RZ, RZ, 0x1c1f ;  /* 0x00001c1fff0b7424 */ /* 0x000fce00078e00ff */
[----:B-1--4-:R-:W-:Y:S05]  /*24f40*/  WARPSYNC.COLLECTIVE R15, `(.L_x_3052) ;  /* 0x000000000f087348 */ /* 0x012fea0003c00000 */
[----:B------:R0:W2:Y:S02]  /*24f50*/  SHFL.IDX P6, R14, R13, R12, R11 ;  /* 0x0000000c0d0e7389 */ /* 0x0000a400000c000b */
[----:B012-4-:R-:W-:Y:S01]  /*24f60*/  ENDCOLLECTIVE ;  /* 0x000000000000791b */ /* 0x017fe20003800000 */
.L_x_3052:
[----:B------:R-:W-:Y:S05]  /*24f70*/  BSYNC B1 ;  /* 0x0000000000017941 */ /* 0x000fea0003800000 */
.L_x_3051:
        /* <DEDUP_REMOVED lines=8> */
.L_x_3053:
[----:B------:R-:W-:Y:S01]  /*25000*/  IMAD.MOV.U32 R13, RZ, RZ, R63 ;  /* 0x000000ffff0d7224 */ /* 0x000fe200078e003f */
[----:B------:R-:W-:-:S07]  /*25010*/  MOV R6, R14 ;  /* 0x0000000e00067202 */ /* 0x000fce0000000f00 */
[----:B------:R-:W-:Y:S05]  /*25020*/  WARPSYNC.COLLECTIVE R15, `(.L_x_3054) ;  /* 0x000000000f087348 */ /* 0x000fea0003c00000 */
[----:B------:R0:W1:Y:S02]  /*25030*/  SHFL.IDX P6, R14, R13, R12, R11 ;  /* 0x0000000c0d0e7389 */ /* 0x00006400000c000b */
[----:B01----:R-:W-:Y:S01]  /*25040*/  ENDCOLLECTIVE ;  /* 0x000000000000791b */ /* 0x003fe20003800000 */
.L_x_3054:
[----:B------:R-:W-:Y:S01]  /*25050*/  MOV R13, R62 ;  /* 0x0000003e000d7202 */ /* 0x000fe20000000f00 */
[----:B------:R-:W-:-:S07]  /*25060*/  IMAD.MOV.U32 R9, RZ, RZ, R14 ;  /* 0x000000ffff097224 */ /* 0x000fce00078e000e */
[----:B------:R-:W-:Y:S05]  /*25070*/  WARPSYNC.COLLECTIVE R15, `(.L_x_3055) ;  /* 0x000000000f087348 */ /* 0x000fea0003c00000 */
[----:B------:R0:W1:Y:S02]  /*25080*/  SHFL.IDX P6, R14, R13, R12, R11 ;  /* 0x0000000c0d0e7389 */ /* 0x00006400000c000b */
[----:B01----:R-:W-:Y:S01]  /*25090*/  ENDCOLLECTIVE ;  /* 0x000000000000791b */ /* 0x003fe20003800000 */
.L_x_3055:
[----:B------:R-:W-:Y:S01]  /*250a0*/  IMAD.MOV.U32 R8, RZ, RZ, R14 ;  /* 0x000000ffff087224 */ /* 0x000fe200078e000e */
[----:B------:R-:W-:Y:S06]  /*250b0*/  BRA `(.L_x_3056) ;  /* 0xfffffe6c00147947 */ /* 0x000fec000383ffff */
.L_x_2787:
[----:B------:R-:W-:Y:S01]  /*250c0*/  BSSY B1, `(.L_x_3057) ;  /* 0x0000008000017945 */ /* 0x000fe20003800000 */
[----:B------:R-:W-:Y:S01]  /*250d0*/  IMAD.MOV.U32 R13, RZ, RZ, R0 ;  /* 0x000000ffff0d7224 */ /* 0x000fe200078e0000 */
[----:B------:R-:W-:Y:S01]  /*250e0*/  MOV R12, 0x1 ;  /* 0x00000001000c7802 */ /* 0x000fe20000000f00 */
[----:B------:R-:W-:Y:S02]  /*250f0*/  IMAD.MOV.U32 R11, RZ, RZ, 0x1c1f ;  /* 0x00001c1fff0b7424 */ /* 0x000fe400078e00ff */
[----:B------:R-:W-:-:S07]  /*25100*/  IMAD.MOV.U32 R15, RZ, RZ, -0x1 ;  /* 0xffffffffff0f7424 */ /* 0x000fce00078e00ff */
[----:B-1--4-:R-:W-:Y:S05]  /*25110*/  WARPSYNC.COLLECTIVE R15, `(.L_x_3058) ;  /* 0x000000000f087348 */ /* 0x012fea0003c00000 */
[----:B------:R0:W2:Y:S02]  /*25120*/  SHFL.IDX P6, R14, R13, R12, R11 ;  /* 0x0000000c0d0e7389 */ /* 0x0000a400000c000b */
[----:B012-4-:R-:W-:Y:S01]  /*25130*/  ENDCOLLECTIVE ;  /* 0x000000000000791b */ /* 0x017fe20003800000 */
.L_x_3058:
[----:B------:R-:W-:Y:S05]  /*25140*/  BSYNC B1 ;  /* 0x0000000000017941 */ /* 0x000fea0003800000 */
.L_x_3057:
        /* <DEDUP_REMOVED lines=8> */
.L_x_3059:
[----:B------:R-:W-:Y:S01]  /*251d0*/  MOV R13, R63 ;  /* 0x0000003f000d7202 */ /* 0x000fe20000000f00 */
[----:B------:R-:W-:-:S07]  /*251e0*/  IMAD.MOV.U32 R65, RZ, RZ, R14 ;  /* 0x000000ffff417224 */ /* 0x000fce00078e000e */
[----:B------:R-:W-:Y:S05]  /*251f0*/  WARPSYNC.COLLECTIVE R15, `(.L_x_3060) ;  /* 0x000000000f087348 */ /* 0x000fea0003c00000 */
[----:B------:R0:W1:Y:S02]  /*25200*/  SHFL.IDX P6, R14, R13, R12, R11 ;  /* 0x0000000c0d0e7389 */ /* 0x00006400000c000b */
[----:B01----:R-:W-:Y:S01]  /*25210*/  ENDCOLLECTIVE ;  /* 0x000000000000791b */ /* 0x003fe20003800000 */
.L_x_3060:
[----:B------:R-:W-:Y:S02]  /*25220*/  IMAD.MOV.U32 R13, RZ, RZ, R62 ;  /* 0x000000ffff0d7224 */ /* 0x000fe400078e003e */
[----:B------:R-:W-:-:S07]  /*25230*/  IMAD.MOV.U32 R63, RZ, RZ, R14 ;  /* 0x000000ffff3f7224 */ /* 0x000fce00078e000e */
[----:B------:R-:W-:Y:S05]  /*25240*/  WARPSYNC.COLLECTIVE R15, `(.L_x_3061) ;  /* 0x000000000f087348 */ /* 0x000fea0003c00000 */
[----:B------:R0:W1:Y:S02]  /*25250*/  SHFL.IDX P6, R14, R13, R12, R11 ;  /* 0x0000000c0d0e7389 */ /* 0x00006400000c000b */
[----:B01----:R-:W-:Y:S01]  /*25260*/  ENDCOLLECTIVE ;  /* 0x000000000000791b */ /* 0x003fe20003800000 */
.L_x_3061:
[----:B------:R-:W-:Y:S01]  /*25270*/  MOV R62, R14 ;  /* 0x0000000e003e7202 */ /* 0x000fe20000000f00 */
[----:B------:R-:W-:Y:S06]  /*25280*/  BRA `(.L_x_3062) ;  /* 0xfffffe7000a87947 */ /* 0x000fec000383ffff */
.L_x_2791:
[----:B0-----:R0:W1:Y:S02]  /*25290*/  SYNCS.PHASECHK.TRANS64.TRYWAIT P0, [R2+URZ+0x2a800], R5 ;  /* 0x02a80005020075a7 */ /* 0x001064000800017f */
[----:B-1----:R-:W-:Y:S05]  /*252a0*/  @!P0 NANOSLEEP.SYNCS 0x989680 ;  /* 0x009896800000895d */ /* 0x002fea0003900000 */
[----:B------:R-:W1:Y:S02]  /*252b0*/  @!P0 SYNCS.PHASECHK.TRANS64 P0, [R2+URZ+0x2a800], R5 ;  /* 0x02a80005020085a7 */ /* 0x000e64000800007f */
[----:B-1----:R-:W-:Y:S05]  /*252c0*/  @!P0 BRA `(.L_x_2791) ;  /* 0xfffffffc00f08947 */ /* 0x002fea000383ffff */
[----:B------:R-:W-:Y:S05]  /*252d0*/  BRA `(.L_x_3063) ;  /* 0xfffffe7800c47947 */ /* 0x000fea000383ffff */
.L_x_2815:
[----:B------:R-:W-:Y:S01]  /*252e0*/  BSSY B1, `(.L_x_3064) ;  /* 0x0000008000017945 */ /* 0x000fe20003800000 */
[----:B------:R-:W-:Y:S01]  /*252f0*/  IMAD.MOV.U32 R13, RZ, RZ, R48 ;  /* 0x000000ffff0d7224 */ /* 0x000fe200078e0030 */
[----:B------:R-:W-:Y:S01]  /*25300*/  MOV R11, 0x1c1f ;  /* 0x00001c1f000b7802 */ /* 0x000fe20000000f00 */
[----:B------:R-:W-:Y:S02]  /*25310*/  IMAD.MOV.U32 R12, RZ, RZ, RZ ;  /* 0x000000ffff0c7224 */ /* 0x000fe400078e00ff */
[----:B------:R-:W-:-:S07]  /*25320*/  IMAD.MOV.U32 R15, RZ, RZ, -0x1 ;  /* 0xffffffffff0f7424 */ /* 0x000fce00078e00ff */
[----:B-1--4-:R-:W-:Y:S05]  /*25330*/  WARPSYNC.COLLECTIVE R15, `(.L_x_3065) ;  /* 0x000000000f087348 */ /* 0x012fea0003c00000 */
[----:B------:R0:W2:Y:S02]  /*25340*/  SHFL.IDX P6, R14, R13, R12, R11 ;  /* 0x0000000c0d0e7389 */ /* 0x0000a400000c000b */
[----:B012-4-:R-:W-:Y:S01]  /*25350*/  ENDCOLLECTIVE ;  /* 0x000000000000791b */ /* 0x017fe20003800000 */
.L_x_3065:
[----:B------:R-:W-:Y:S05]  /*25360*/  BSYNC B1 ;  /* 0x0000000000017941 */ /* 0x000fea0003800000 */
.L_x_3064:
        /* <DEDUP_REMOVED lines=8> */
.L_x_3066:
[----:B------:R-:W-:Y:S02]  /*253f0*/  IMAD.MOV.U32 R13, RZ, RZ, R61 ;  /* 0x000000ffff0d7224 */ /* 0x000fe400078e003d */
[----:B------:R-:W-:-:S07]  /*25400*/  IMAD.MOV.U32 R4, RZ, RZ, R14 ;  /* 0x000000ffff047224 */ /* 0x000fce00078e000e */
[----:B------:R-:W-:Y:S05]  /*25410*/  WARPSYNC.COLLECTIVE R15, `(.L_x_3067) ;  /* 0x000000000f087348 */ /* 0x000fea0003c00000 */
[----:B------:R0:W1:Y:S02]  /*25420*/  SHFL.IDX P6, R14, R13, R12, R11 ;  /* 0x0000000c0d0e7389 */ /* 0x00006400000c000b */
[----:B01----:R-:W-:Y:S01]  /*25430*/  ENDCOLLECTIVE ;  /* 0x000000000000791b */ /* 0x003fe20003800000 */
.L_x_3067:
[----:B------:R-:W-:Y:S01]  /*25440*/  IMAD.MOV.U32 R13, RZ, RZ, R0 ;  /* 0x000000ffff0d7224 */ /* 0x000fe200078e0000 */
[----:B------:R-:W-:-:S07]  /*25450*/  MOV R7, R14 ;  /* 0x0000000e00077202 */ /* 0x000fce0000000f00 */
[----:B------:R-:W-:Y:S05]  /*25460*/  WARPSYNC.COLLECTIVE R15, `(.L_x_3068) ;  /* 0x000000000f087348 */ /* 0x000fea0003c00000 */
[----:B------:R0:W1:Y:S02]  /*25470*/  SHFL.IDX P6, R14, R13, R12, R11 ;  /* 0x0000000c0d0e7389 */ /* 0x00006400000c000b */
[----:B01----:R-:W-:Y:S01]  /*25480*/  ENDCOLLECTIVE ;  /* 0x000000000000791b */ /* 0x003fe20003800000 */
.L_x_3068:
[----:B------:R-:W-:Y:S05]  /*25490*/  BRA `(.L_x_3069) ;  /* 0xfffffe9c00947947 */ /* 0x000fea000383ffff */
.L_x_2818:
[----:B------:R-:W-:Y:S01]  /*254a0*/  BSSY B1, `(.L_x_3070) ;  /* 0x0000008000017945 */ /* 0x000fe20003800000 */
[----:B------:R-:W-:Y:S01]  /*254b0*/  IMAD.MOV.U32 R13, RZ, RZ, R48 ;  /* 0x000000ffff0d7224 */ /* 0x000fe200078e0030 */
[----:B------:R-:W-:Y:S01]  /*254c0*/  MOV R12, 0x1 ;  /* 0x00000001000c7802 */ /* 0x000fe20000000f00 */
[----:B------:R-:W-:Y:S02]  /*254d0*/  IMAD.MOV.U32 R11, RZ, RZ, 0x1c1f ;  /* 0x00001c1fff0b7424 */ /* 0x000fe400078e00ff */
[----:B------:R-:W-:-:S07]  /*254e0*/  IMAD.MOV.U32 R15, RZ, RZ, -0x1 ;  /* 0xffffffffff0f7424 */ /* 0x000fce00078e00ff */
[----:B------:R-:W-:Y:S05]  /*254f0*/  WARPSYNC.COLLECTIVE R15, `(.L_x_3071) ;  /* 0x000000000f087348 */ /* 0x000fea0003c00000 */
[----:B------:R0:W1:Y:S02]  /*25500*/  SHFL.IDX P6, R14, R13, R12, R11 ;  /* 0x0000000c0d0e7389 */ /* 0x00006400000c000b */
[----:B01----:R-:W-:Y:S01]  /*25510*/  ENDCOLLECTIVE ;  /* 0x000000000000791b */ /* 0x003fe20003800000 */
.L_x_3071:
[----:B------:R-:W-:Y:S05]  /*25520*/  BSYNC B1 ;  /* 0x0000000000017941 */ /* 0x000fea0003800000 */
.L_x_3070:
        /* <DEDUP_REMOVED lines=8> */
.L_x_3072:
[----:B------:R-:W-:Y:S01]  /*255b0*/  MOV R13, R61 ;  /* 0x0000003d000d7202 */ /* 0x000fe20000000f00 */
[----:B------:R-:W-:-:S07]  /*255c0*/  IMAD.MOV.U32 R20, RZ, RZ, R14 ;  /* 0x000000ffff147224 */ /* 0x000fce00078e000e */
[----:B------:R-:W-:Y:S05]  /*255d0*/  WARPSYNC.COLLECTIVE R15, `(.L_x_3073) ;  /* 0x000000000f087348 */ /* 0x000fea0003c00000 */
[----:B------:R0:W1:Y:S02]  /*255e0*/  SHFL.IDX P6, R14, R13, R12, R11 ;  /* 0x0000000c0d0e7389 */ /* 0x00006400000c000b */
[----:B01----:R-:W-:Y:S01]  /*255f0*/  ENDCOLLECTIVE ;  /* 0x000000000000791b */ /* 0x003fe20003800000 */
.L_x_3073:
[----:B------:R-:W-:Y:S02]  /*25600*/  IMAD.MOV.U32 R13, RZ, RZ, R0 ;  /* 0x000000ffff0d7224 */ /* 0x000fe400078e0000 */
[----:B------:R-:W-:-:S07]  /*25610*/  IMAD.MOV.U32 R61, RZ, RZ, R14 ;  /* 0x000000ffff3d7224 */ /* 0x000fce00078e000e */
[----:B------:R-:W-:Y:S05]  /*25620*/  WARPSYNC.COLLECTIVE R15, `(.L_x_3074) ;  /* 0x000000000f087348 */ /* 0x000fea0003c00000 */
[----:B------:R0:W1:Y:S02]  /*25630*/  SHFL.IDX P6, R14, R13, R12, R11 ;  /* 0x0000000c0d0e7389 */ /* 0x00006400000c000b */
[----:B01----:R-:W-:Y:S01]  /*25640*/  ENDCOLLECTIVE ;  /* 0x000000000000791b */ /* 0x003fe20003800000 */
.L_x_3074:
[----:B------:R-:W-:Y:S01]  /*25650*/  MOV R0, R14 ;  /* 0x0000000e00007202 */ /* 0x000fe20000000f00 */
[----:B------:R-:W-:Y:S06]  /*25660*/  BRA `(.L_x_3075) ;  /* 0xfffffea000b47947 */ /* 0x000fec000383ffff */
.L_x_2822:
[----:B0-----:R0:W1:Y:S02]  /*25670*/  SYNCS.PHASECHK.TRANS64.TRYWAIT P0, [R2+URZ+0x2a800], R61 ;  /* 0x02a8003d020075a7 */ /* 0x001064000800017f */
[----:B-1----:R-:W-:Y:S05]  /*25680*/  @!P0 NANOSLEEP.SYNCS 0x989680 ;  /* 0x009896800000895d */ /* 0x002fea0003900000 */
[----:B------:R-:W1:Y:S02]  /*25690*/  @!P0 SYNCS.PHASECHK.TRANS64 P0, [R2+URZ+0x2a800], R61 ;  /* 0x02a8003d020085a7 */ /* 0x000e64000800007f */
[----:B-1----:R-:W-:Y:S05]  /*256a0*/  @!P0 BRA `(.L_x_2822) ;  /* 0xfffffffc00f08947 */ /* 0x002fea000383ffff */
[----:B------:R-:W-:Y:S05]  /*256b0*/  BRA `(.L_x_3076) ;  /* 0xfffffea800387947 */ /* 0x000fea000383ffff */
.L_x_2836:
[----:B-1----:R1:W3:Y:S02]  /*256c0*/  SYNCS.PHASECHK.TRANS64.TRYWAIT P1, [R9+URZ+0x2a830], R0 ;  /* 0x02a83000090075a7 */ /* 0x0022e4000802017f */
[----:B---3--:R-:W-:Y:S05]  /*256d0*/  @!P1 NANOSLEEP.SYNCS 0x989680 ;  /* 0x009896800000995d */ /* 0x008fea0003900000 */
[----:B------:R-:W3:Y:S02]  /*256e0*/  @!P1 SYNCS.PHASECHK.TRANS64 P1, [R9+URZ+0x2a830], R0 ;  /* 0x02a83000090095a7 */ /* 0x000ee4000802007f */
[----:B---3--:R-:W-:Y:S05]  /*256f0*/  @!P1 BRA `(.L_x_2836) ;  /* 0xfffffffc00f09947 */ /* 0x008fea000383ffff */
[----:B------:R-:W-:Y:S05]  /*25700*/  BRA `(.L_x_2835) ;  /* 0xfffffecc00ec7947 */ /* 0x000fea000383ffff */
.L_x_2844:
[----:B-1----:R1:W2:Y:S02]  /*25710*/  SYNCS.PHASECHK.TRANS64.TRYWAIT P2, [R9+URZ+0x2a830], R4 ;  /* 0x02a83004090075a7 */ /* 0x0022a4000804017f */
[----:B--2---:R-:W-:Y:S05]  /*25720*/  @!P2 NANOSLEEP.SYNCS 0x989680 ;  /* 0x009896800000a95d */ /* 0x004fea0003900000 */
[----:B------:R-:W2:Y:S02]  /*25730*/  @!P2 SYNCS.PHASECHK.TRANS64 P2, [R9+URZ+0x2a830], R4 ;  /* 0x02a830040900a5a7 */ /* 0x000ea4000804007f */
[----:B--2---:R-:W-:Y:S05]  /*25740*/  @!P2 BRA `(.L_x_2844) ;  /* 0xfffffffc00f0a947 */ /* 0x004fea000383ffff */
[----:B------:R-:W-:Y:S05]  /*25750*/  BRA `(.L_x_2843) ;  /* 0xfffffef000907947 */ /* 0x000fea000383ffff */
.L_x_2849:
[----:B-1----:R1:W2:Y:S02]  /*25760*/  SYNCS.PHASECHK.TRANS64.TRYWAIT P2, [R21+URZ+0x2a850], R0 ;  /* 0x02a85000150075a7 */ /* 0x0022a4000804017f */
[----:B--2---:R-:W-:Y:S05]  /*25770*/  @!P2 NANOSLEEP.SYNCS 0x989680 ;  /* 0x009896800000a95d */ /* 0x004fea0003900000 */
[----:B------:R-:W2:Y:S02]  /*25780*/  @!P2 SYNCS.PHASECHK.TRANS64 P2, [R21+URZ+0x2a850], R0 ;  /* 0x02a850001500a5a7 */ /* 0x000ea4000804007f */
[----:B--2---:R-:W-:Y:S05]  /*25790*/  @!P2 BRA `(.L_x_2849) ;  /* 0xfffffffc00f0a947 */ /* 0x004fea000383ffff */
[----:B------:R-:W-:Y:S05]  /*257a0*/  BRA `(.L_x_2848) ;  /* 0xfffffefc00307947 */ /* 0x000fea000383ffff */
.L_x_2859:
[----:B-1----:R1:W2:Y:S02]  /*257b0*/  SYNCS.PHASECHK.TRANS64.TRYWAIT P1, [R3+URZ+0x2a830], R4 ;  /* 0x02a83004030075a7 */ /* 0x0022a4000802017f */
[----:B--2---:R-:W-:Y:S05]  /*257c0*/  @!P1 NANOSLEEP.SYNCS 0x989680 ;  /* 0x009896800000995d */ /* 0x004fea0003900000 */
[----:B------:R-:W2:Y:S02]  /*257d0*/  @!P1 SYNCS.PHASECHK.TRANS64 P1, [R3+URZ+0x2a830], R4 ;  /* 0x02a83004030095a7 */ /* 0x000ea4000802007f */
[----:B--2---:R-:W-:Y:S05]  /*257e0*/  @!P1 BRA `(.L_x_2859) ;  /* 0xfffffffc00f09947 */ /* 0x004fea000383ffff */
[----:B------:R-:W-:Y:S05]  /*257f0*/  BRA `(.L_x_2858) ;  /* 0xffffff1800007947 */ /* 0x000fea000383ffff */
.L_x_2864:
[----:B-1----:R1:W2:Y:S02]  /*25800*/  SYNCS.PHASECHK.TRANS64.TRYWAIT P1, [R20+URZ+0x2a850], R0 ;  /* 0x02a85000140075a7 */ /* 0x0022a4000802017f */
[----:B--2---:R-:W-:Y:S05]  /*25810*/  @!P1 NANOSLEEP.SYNCS 0x989680 ;  /* 0x009896800000995d */ /* 0x004fea0003900000 */
[----:B------:R-:W2:Y:S02]  /*25820*/  @!P1 SYNCS.PHASECHK.TRANS64 P1, [R20+URZ+0x2a850], R0 ;  /* 0x02a85000140095a7 */ /* 0x000ea4000802007f */
[----:B--2---:R-:W-:Y:S05]  /*25830*/  @!P1 BRA `(.L_x_2864) ;  /* 0xfffffffc00f09947 */ /* 0x004fea000383ffff */
[----:B------:R-:W-:Y:S05]  /*25840*/  BRA `(.L_x_2863) ;  /* 0xffffff2000987947 */ /* 0x000fea000383ffff */
.L_x_2872:
[----:B-1----:R1:W2:Y:S02]  /*25850*/  SYNCS.PHASECHK.TRANS64.TRYWAIT P1, [R5+URZ+0x2a850], R8 ;  /* 0x02a85008050075a7 */ /* 0x0022a4000802017f */
[----:B--2---:R-:W-:Y:S05]  /*25860*/  @!P1 NANOSLEEP.SYNCS 0x989680 ;  /* 0x009896800000995d */ /* 0x004fea0003900000 */
[----:B------:R-:W2:Y:S02]  /*25870*/  @!P1 SYNCS.PHASECHK.TRANS64 P1, [R5+URZ+0x2a850], R8 ;  /* 0x02a85008050095a7 */ /* 0x000ea4000802007f */
[----:B--2---:R-:W-:Y:S05]  /*25880*/  @!P1 BRA `(.L_x_2872) ;  /* 0xfffffffc00f09947 */ /* 0x004fea000383ffff */
[----:B------:R-:W-:Y:S05]  /*25890*/  BRA `(.L_x_2871) ;  /* 0xffffff3800787947 */ /* 0x000fea000383ffff */
.L_x_2914:
[----:B0-----:R-:W0:Y:S01]  /*258a0*/  S2R R12, SR_TID.X ;  /* 0x00000000000c7919 */ /* 0x001e220000002100 */
        /* <DEDUP_REMOVED lines=10> */
.L_x_3078:
[----:B------:R-:W-:Y:S05]  /*25950*/  BSYNC B1 ;  /* 0x0000000000017941 */ /* 0x000fea0003800000 */
.L_x_3077:
[----:B------:R-:W-:Y:S05]  /*25960*/  BRA `(.L_x_3079) ;  /* 0xffffff8c00387947 */ /* 0x000fea000383ffff */
.L_x_2916:
[----:B------:R-:W-:Y:S01]  /*25970*/  BSSY B1, `(.L_x_3080) ;  /* 0x0000006000017945 */ /* 0x000fe20003800000 */
[----:B------:R-:W-:-:S07]  /*25980*/  IMAD.MOV.U32 R15, RZ, RZ, -0x1 ;  /* 0xffffffffff0f7424 */ /* 0x000fce00078e00ff */
[----:B01----:R-:W-:Y:S05]  /*25990*/  WARPSYNC.COLLECTIVE R15, `(.L_x_3081) ;  /* 0x000000000f0c7348 */ /* 0x003fea0003c00000 */
[----:B------:R-:W-:Y:S02]  /*259a0*/  ELECT P6, UR62, PT ;  /* 0x00000000003e782f */ /* 0x000fe400038c0000 */
[----:B------:R-:W-:Y:S01]  /*259b0*/  MOV R14, UR62 ;  /* 0x0000003e000e7c02 */ /* 0x000fe20008000f00 */
[----:B01----:R-:W-:Y:S10]  /*259c0*/  ENDCOLLECTIVE ;  /* 0x000000000000791b */ /* 0x003ff40003800000 */
.L_x_3081:
[----:B------:R-:W-:Y:S05]  /*259d0*/  BSYNC B1 ;  /* 0x0000000000017941 */ /* 0x000fea0003800000 */
.L_x_3080:
[----:B------:R-:W-:Y:S05]  /*259e0*/  BRA `(.L_x_2915) ;  /* 0xffffff8c00307947 */ /* 0x000fea000383ffff */
.L_x_2918:
[----:B-1----:R1:W2:Y:S02]  /*259f0*/  SYNCS.PHASECHK.TRANS64.TRYWAIT P0, [R22+URZ+0x2a820], R9 ;  /* 0x02a82009160075a7 */ /* 0x0022a4000800017f */
[----:B--2---:R-:W-:Y:S05]  /*25a00*/  @!P0 NANOSLEEP.SYNCS 0x989680 ;  /* 0x009896800000895d */ /* 0x004fea0003900000 */
[----:B------:R-:W2:Y:S02]  /*25a10*/  @!P0 SYNCS.PHASECHK.TRANS64 P0, [R22+URZ+0x2a820], R9 ;  /* 0x02a82009160085a7 */ /* 0x000ea4000800007f */
[----:B--2---:R-:W-:Y:S05]  /*25a20*/  @!P0 BRA `(.L_x_2918) ;  /* 0xfffffffc00f08947 */ /* 0x004fea000383ffff */
[----:B------:R-:W-:Y:S05]  /*25a30*/  BRA `(.L_x_3082) ;  /* 0xffffff8c00407947 */ /* 0x000fea000383ffff */
.L_x_2922:
[----:B0-----:R0:W2:Y:S02]  /*25a40*/  SYNCS.PHASECHK.TRANS64.TRYWAIT P0, [R13+URZ+0x2a8a0], R12 ;  /* 0x02a8a00c0d0075a7 */ /* 0x0010a4000800017f */
[----:B--2---:R-:W-:Y:S05]  /*25a50*/  @!P0 NANOSLEEP.SYNCS 0x989680 ;  /* 0x009896800000895d */ /* 0x004fea0003900000 */
[----:B------:R-:W2:Y:S02]  /*25a60*/  @!P0 SYNCS.PHASECHK.TRANS64 P0, [R13+URZ+0x2a8a0], R12 ;  /* 0x02a8a00c0d0085a7 */ /* 0x000ea4000800007f */
[----:B--2---:R-:W-:Y:S05]  /*25a70*/  @!P0 BRA `(.L_x_2922) ;  /* 0xfffffffc00f08947 */ /* 0x004fea000383ffff */
[----:B------:R-:W-:Y:S05]  /*25a80*/  BRA `(.L_x_3083) ;  /* 0xffffff8c00587947 */ /* 0x000fea000383ffff */
.L_x_2929:
[----:B-1----:R1:W2:Y:S02]  /*25a90*/  SYNCS.PHASECHK.TRANS64.TRYWAIT P0, [R13+URZ+0x2a8c0], R12 ;  /* 0x02a8c00c0d0075a7 */ /* 0x0022a4000800017f */
[----:B--2---:R-:W-:Y:S05]  /*25aa0*/  @!P0 NANOSLEEP.SYNCS 0x989680 ;  /* 0x009896800000895d */ /* 0x004fea0003900000 */
[----:B------:R-:W2:Y:S02]  /*25ab0*/  @!P0 SYNCS.PHASECHK.TRANS64 P0, [R13+URZ+0x2a8c0], R12 ;  /* 0x02a8c00c0d0085a7 */ /* 0x000ea4000800007f */
[----:B--2---:R-:W-:Y:S05]  /*25ac0*/  @!P0 BRA `(.L_x_2929) ;  /* 0xfffffffc00f08947 */ /* 0x004fea000383ffff */
[----:B------:R-:W-:Y:S05]  /*25ad0*/  BRA `(.L_x_3084) ;  /* 0xffffff9000507947 */ /* 0x000fea000383ffff */
.L_x_2937:
[----:B0-----:R0:W2:Y:S02]  /*25ae0*/  SYNCS.PHASECHK.TRANS64.TRYWAIT P1, [R12+URZ+0x2a8a0], R11 ;  /* 0x02a8a00b0c0075a7 */ /* 0x0010a4000802017f */
[----:B--2---:R-:W-:Y:S05]  /*25af0*/  @!P1 NANOSLEEP.SYNCS 0x989680 ;  /* 0x009896800000995d */ /* 0x004fea0003900000 */
[----:B------:R-:W2:Y:S02]  /*25b00*/  @!P1 SYNCS.PHASECHK.TRANS64 P1, [R12+URZ+0x2a8a0], R11 ;  /* 0x02a8a00b0c0095a7 */ /* 0x000ea4000802007f */
[----:B--2---:R-:W-:Y:S05]  /*25b10*/  @!P1 BRA `(.L_x_2937) ;  /* 0xfffffffc00f09947 */ /* 0x004fea000383ffff */
[----:B------:R-:W-:Y:S05]  /*25b20*/  BRA `(.L_x_3085) ;  /* 0xffffff94004c7947 */ /* 0x000fea000383ffff */
.L_x_2944:
[----:B-1----:R1:W2:Y:S02]  /*25b30*/  SYNCS.PHASECHK.TRANS64.TRYWAIT P1, [R12+URZ+0x2a8c0], R11 ;  /* 0x02a8c00b0c0075a7 */ /* 0x0022a4000802017f */
[----:B--2---:R-:W-:Y:S05]  /*25b40*/  @!P1 NANOSLEEP.SYNCS 0x989680 ;  /* 0x009896800000995d */ /* 0x004fea0003900000 */
[----:B------:R-:W2:Y:S02]  /*25b50*/  @!P1 SYNCS.PHASECHK.TRANS64 P1, [R12+URZ+0x2a8c0], R11 ;  /* 0x02a8c00b0c0095a7 */ /* 0x000ea4000802007f */
[----:B--2---:R-:W-:Y:S05]  /*25b60*/  @!P1 BRA `(.L_x_2944) ;  /* 0xfffffffc00f09947 */ /* 0x004fea000383ffff */
[----:B------:R-:W-:Y:S05]  /*25b70*/  BRA `(.L_x_3086) ;  /* 0xffffff9800407947 */ /* 0x000fea000383ffff */
.L_x_2960:
[----:B------:R-:W0:Y:S01]  /*25b80*/  S2R R9, SR_TID.X ;  /* 0x0000000000097919 */ /* 0x000e220000002100 */
[----:B------:R-:W-:Y:S01]  /*25b90*/  BSSY B0, `(.L_x_3087) ;  /* 0x000000a000007945 */ /* 0x000fe20003800000 */
[----:B------:R-:W-:Y:S01]  /*25ba0*/  IMAD.MOV.U32 R12, RZ, RZ, RZ ;  /* 0x000000ffff0c7224 */ /* 0x000fe200078e00ff */
[----:B------:R-:W-:Y:S01]  /*25bb0*/  MOV R15, 0xffffffff ;  /* 0xffffffff000f7802 */ /* 0x000fe20000000f00 */
[----:B------:R-:W-:Y:S01]  /*25bc0*/  IMAD.MOV.U32 R11, RZ, RZ, 0x1f ;  /* 0x0000001fff0b7424 */ /* 0x000fe200078e00ff */
[----:B0-----:R-:W-:-:S04]  /*25bd0*/  SHF.R.U32.HI R9, RZ, 0x5, R9 ;  /* 0x00000005ff097819 */ /* 0x001fc80000011609 */
[----:B------:R-:W-:-:S04]  /*25be0*/  LOP3.LUT R9, R9, 0x3, RZ, 0xc0, !PT ;  /* 0x0000000309097812 */ /* 0x000fc800078ec0ff */
[----:B------:R-:W-:-:S07]  /*25bf0*/  MOV R13, R9 ;  /* 0x00000009000d7202 */ /* 0x000fce0000000f00 */
[----:B-----5:R-:W-:Y:S05]  /*25c00*/  WARPSYNC.COLLECTIVE R15, `(.L_x_3088) ;  /* 0x000000000f087348 */ /* 0x020fea0003c00000 */
[----:B------:R0:W1:Y:S02]  /*25c10*/  SHFL.IDX P6, R14, R13, R12, R11 ;  /* 0x0000000c0d0e7389 */ /* 0x00006400000c000b */
[----:B01---5:R-:W-:Y:S01]  /*25c20*/  ENDCOLLECTIVE ;  /* 0x000000000000791b */ /* 0x023fe20003800000 */
.L_x_3088:
[----:B------:R-:W-:Y:S05]  /*25c30*/  BSYNC B0 ;  /* 0x0000000000007941 */ /* 0x000fea0003800000 */
.L_x_3087:
[----:B------:R-:W-:Y:S05]  /*25c40*/  BRA `(.L_x_3089) ;  /* 0xffffffa800147947 */ /* 0x000fea000383ffff */
.L_x_2963:
[----:B0-----:R0:W1:Y:S02]  /*25c50*/  SYNCS.PHASECHK.TRANS64.TRYWAIT P0, [R7+URZ+0x2a840], R2 ;  /* 0x02a84002070075a7 */ /* 0x001064000800017f */
[----:B-1----:R-:W-:Y:S05]  /*25c60*/  @!P0 NANOSLEEP.SYNCS 0x989680 ;  /* 0x009896800000895d */ /* 0x002fea0003900000 */
[----:B------:R-:W1:Y:S02]  /*25c70*/  @!P0 SYNCS.PHASECHK.TRANS64 P0, [R7+URZ+0x2a840], R2 ;  /* 0x02a84002070085a7 */ /* 0x000e64000800007f */
[----:B-1----:R-:W-:Y:S05]  /*25c80*/  @!P0 BRA `(.L_x_2963) ;  /* 0xfffffffc00f08947 */ /* 0x002fea000383ffff */
[----:B------:R-:W-:Y:S05]  /*25c90*/  BRA `(.L_x_3090) ;  /* 0xffffffa800647947 */ /* 0x000fea000383ffff */
.L_x_2964:
        /* <DEDUP_REMOVED lines=8> */
.L_x_3092:
[----:B------:R-:W-:Y:S05]  /*25d20*/  BSYNC B0 ;  /* 0x0000000000007941 */ /* 0x000fea0003800000 */
.L_x_3091:
[----:B------:R-:W-:Y:S01]  /*25d30*/  MOV R13, R4 ;  /* 0x00000004000d7202 */ /* 0x000fe20000000f00 */
[----:B------:R-:W-:Y:S01]  /*25d40*/  IMAD.MOV.U32 R12, RZ, RZ, RZ ;  /* 0x000000ffff0c7224 */ /* 0x000fe200078e00ff */
[----:B------:R-:W-:Y:S01]  /*25d50*/  MOV R15, 0xffffffff ;  /* 0xffffffff000f7802 */ /* 0x000fe20000000f00 */
[----:B------:R-:W-:Y:S01]  /*25d60*/  IMAD.MOV.U32 R11, RZ, RZ, 0x181f ;  /* 0x0000181fff0b7424 */ /* 0x000fe200078e00ff */
[----:B------:R-:W-:Y:S01]  /*25d70*/  @P0 LEA R8, R5, R22, 0x1 ;  /* 0x0000001605080211 */ /* 0x000fe200078e08ff */
[----:B------:R-:W-:-:S07]  /*25d80*/  IMAD.MOV.U32 R2, RZ, RZ, R14 ;  /* 0x000000ffff027224 */ /* 0x000fce00078e000e */
[----:B------:R-:W-:Y:S05]  /*25d90*/  WARPSYNC.COLLECTIVE R15, `(.L_x_3093) ;  /* 0x000000000f087348 */ /* 0x000fea0003c00000 */
[----:B------:R0:W1:Y:S02]  /*25da0*/  SHFL.IDX P6, R14, R13, R12, R11 ;  /* 0x0000000c0d0e7389 */ /* 0x00006400000c000b */
[----:B01----:R-:W-:Y:S01]  /*25db0*/  ENDCOLLECTIVE ;  /* 0x000000000000791b */ /* 0x003fe20003800000 */
.L_x_3093:
[----:B------:R-:W-:Y:S01]  /*25dc0*/  ULDC.64 UR4, c[0x0][0x208] ;  /* 0x0000820000047ab9 */ /* 0x000fe20000000a00 */
[----:B------:R-:W-:Y:S02]  /*25dd0*/  IMAD.MOV.U32 R13, RZ, RZ, R0 ;  /* 0x000000ffff0d7224 */ /* 0x000fe400078e0000 */
[----:B------:R-:W-:Y:S02]  /*25de0*/  IMAD.MOV.U32 R12, RZ, RZ, 0x1 ;  /* 0x00000001ff0c7424 */ /* 0x000fe400078e00ff */
[----:B------:R-:W-:-:S05]  /*25df0*/  IMAD.MOV.U32 R3, RZ, RZ, R14 ;  /* 0x000000ffff037224 */ /* 0x000fca00078e000e */
[----:B------:R-:W-:-:S05]  /*25e00*/  @P0 LEA R3, P1, R9, R3, 0x1 ;  /* 0x0000000309030211 */ /* 0x000fca00078208ff */
[----:B------:R-:W-:Y:S01]  /*25e10*/  @P0 IMAD.X R2, RZ, RZ, R2, P1 ;  /* 0x000000ffff020224 */ /* 0x000fe200008e0602 */
[----:B------:R-:W-:-:S04]  /*25e20*/  ISETP.GE.AND P1, PT, R6, 0x11, PT ;  /* 0x000000110600780c */ /* 0x000fc80003f26270 */
[----:B------:R-:W-:-:S04]  /*25e30*/  @P0 LOP3.LUT R3, R3, R2, RZ, 0x3c, !PT ;  /* 0x0000000203030212 */ /* 0x000fc800078e3cff */
[----:B------:R-:W-:-:S04]  /*25e40*/  @P0 LOP3.LUT R2, R3, R2, RZ, 0x3c, !PT ;  /* 0x0000000203020212 */ /* 0x000fc800078e3cff */
[----:B------:R-:W-:-:S05]  /*25e50*/  @P0 LOP3.LUT R3, R3, R2, RZ, 0x3c, !PT ;  /* 0x0000000203030212 */ /* 0x000fca00078e3cff */
[----:B------:R-:W-:Y:S01]  /*25e60*/  @!PT LDS RZ, [RZ] ;  /* 0x00000000fffff984 */ /* 0x000fe20000000800 */
[----:B------:R-:W-:Y:S01]  /*25e70*/  @!PT LDS RZ, [RZ] ;  /* 0x00000000fffff984 */ /* 0x000fe20000000800 */
[----:B------:R-:W-:Y:S01]  /*25e80*/  @!PT LDS RZ, [RZ] ;  /* 0x00000000fffff984 */ /* 0x000fe20000000800 */
[----:B------:R0:W-:Y:S04]  /*25e90*/  @P0 LDGSTS.E.BYPASS.LTC128B.128 [R8+0x18400], desc[UR4][R2.64], !P4 ;  /* 0x1840000002080fae */ /* 0x0001e8000e101d44 */
[----:B------:R0:W-:Y:S04]  /*25ea0*/  @P0 LDGSTS.E.BYPASS.LTC128B.128 [R8+0x1b400], desc[UR4][R2.64+0x80], !P3 ;  /* 0x1b40008002080fae */ /* 0x0001e8000d901d44 */
[----:B------:R0:W-:Y:S02]  /*25eb0*/  @P0 LDGSTS.E.BYPASS.LTC128B.128 [R8+0x1e400], desc[UR4][R2.64+0x100], !P2 ;  /* 0x1e40010002080fae */ /* 0x0001e4000d101d44 */
[----:B0-----:R-:W-:Y:S05]  /*25ec0*/  WARPSYNC.COLLECTIVE R15, `(.L_x_3094) ;  /* 0x000000000f087348 */ /* 0x001fea0003c00000 */
[----:B------:R1:W2:Y:S02]  /*25ed0*/  SHFL.IDX P6, R14, R13, R12, R11 ;  /* 0x0000000c0d0e7389 */ /* 0x0002a400000c000b */
[----:B012---:R-:W-:Y:S01]  /*25ee0*/  ENDCOLLECTIVE ;  /* 0x000000000000791b */ /* 0x007fe20003800000 */
.L_x_3094:
[----:B------:R-:W-:Y:S02]  /*25ef0*/  @P1 IMAD R8, R5, 0x2, R22 ;  /* 0x0000000205081824 */ /* 0x000fe400078e0216 */
[----:B------:R-:W-:Y:S01]  /*25f00*/  IMAD.MOV.U32 R13, RZ, RZ, R4 ;  /* 0x000000ffff0d7224 */ /* 0x000fe200078e0004 */
[----:B------:R-:W-:-:S07]  /*25f10*/  MOV R2, R14 ;  /* 0x0000000e00027202 */ /* 0x000fce0000000f00 */
[----:B------:R-:W-:Y:S05]  /*25f20*/  WARPSYNC.COLLECTIVE R15, `(.L_x_3095) ;  /* 0x000000000f087348 */ /* 0x000fea0003c00000 */
[----:B------:R0:W1:Y:S02]  /*25f30*/  SHFL.IDX P6, R14, R13, R12, R11 ;  /* 0x0000000c0d0e7389 */ /* 0x00006400000c000b */
[----:B01----:R-:W-:Y:S01]  /*25f40*/  ENDCOLLECTIVE ;  /* 0x000000000000791b */ /* 0x003fe20003800000 */
.L_x_3095:
[----:B------:R-:W-:Y:S01]  /*25f50*/  ULDC.64 UR4, c[0x0][0x208] ;  /* 0x0000820000047ab9 */ /* 0x000fe20000000a00 */
[----:B------:R-:W-:Y:S01]  /*25f60*/  IMAD.MOV.U32 R13, RZ, RZ, R0 ;  /* 0x000000ffff0d7224 */ /* 0x000fe200078e0000 */
[----:B------:R-:W-:Y:S01]  /*25f70*/  MOV R12, 0x2 ;  /* 0x00000002000c7802 */ /* 0x000fe20000000f00 */
[----:B------:R-:W-:-:S05]  /*25f80*/  IMAD.MOV.U32 R3, RZ, RZ, R14 ;  /* 0x000000ffff037224 */ /* 0x000fca00078e000e */
[----:B------:R-:W-:-:S04]  /*25f90*/  @P1 LEA R3, P0, R9, R3, 0x1 ;  /* 0x0000000309031211 */ /* 0x000fc800078008ff */
[----:B------:R-:W-:-:S04]  /*25fa0*/  @P1 IADD3.X R2, RZ, R2, RZ, P0, !PT ;  /* 0x00000002ff021210 */ /* 0x000fc800007fe4ff */
        /* <DEDUP_REMOVED lines=8> */
[----:B------:R0:W-:Y:S01]  /*26030*/  @P1 LDGSTS.E.BYPASS.LTC128B.128 [R8+0x1ec00], desc[UR4][R2.64+0x100], !P2 ;  /* 0x1ec0010002081fae */ /* 0x0001e2000d101d44 */
[----:B------:R-:W-:-:S13]  /*26040*/  ISETP.GE.AND P1, PT, R6, 0x21, PT ;  /* 0x000000210600780c */ /* 0x000fda0003f26270 */
[----:B0-----:R-:W-:Y:S05]  /*26050*/  WARPSYNC.COLLECTIVE R15, `(.L_x_3096) ;  /* 0x000000000f087348 */ /* 0x001fea0003c00000 */
[----:B------:R1:W2:Y:S02]  /*26060*/  SHFL.IDX P6, R14, R13, R12, R11 ;  /* 0x0000000c0d0e7389 */ /* 0x0002a400000c000b */
[----:B012---:R-:W-:Y:S01]  /*26070*/  ENDCOLLECTIVE ;  /* 0x000000000000791b */ /* 0x007fe20003800000 */
.L_x_3096:
[----:B------:R-:W-:Y:S02]  /*26080*/  @P1 IMAD R8, R5, 0x2, R22 ;  /* 0x0000000205081824 */ /* 0x000fe400078e0216 */
[----:B------:R-:W-:Y:S02]  /*26090*/  IMAD.MOV.U32 R13, RZ, RZ, R4 ;  /* 0x000000ffff0d7224 */ /* 0x000fe400078e0004 */
[----:B------:R-:W-:-:S07]  /*260a0*/  IMAD.MOV.U32 R2, RZ, RZ, R14 ;  /* 0x000000ffff027224 */ /* 0x000fce00078e000e */
[----:B------:R-:W-:Y:S05]  /*260b0*/  WARPSYNC.COLLECTIVE R15, `(.L_x_3097) ;  /* 0x000000000f087348 */ /* 0x000fea0003c00000 */
[----:B------:R0:W1:Y:S02]  /*260c0*/  SHFL.IDX P6, R14, R13, R12, R11 ;  /* 0x0000000c0d0e7389 */ /* 0x00006400000c000b */
[----:B01----:R-:W-:Y:S01]  /*260d0*/  ENDCOLLECTIVE ;  /* 0x000000000000791b */ /* 0x003fe20003800000 */
.L_x_3097:
[----:B------:R-:W-:Y:S01]  /*260e0*/  ULDC.64 UR4, c[0x0][0x208] ;  /* 0x0000820000047ab9 */ /* 0x000fe20000000a00 */
[----:B------:R-:W-:Y:S01]  /*260f0*/  MOV R13, R0 ;  /* 0x00000000000d7202 */ /* 0x000fe20000000f00 */
[----:B------:R-:W-:Y:S01]  /*26100*/  IMAD.MOV.U32 R12, RZ, RZ, 0x3 ;  /* 0x00000003ff0c7424 */ /* 0x000fe200078e00ff */
[----:B------:R-:W-:-:S04]  /*26110*/  MOV R3, R14 ;  /* 0x0000000e00037202 */ /* 0x000fc80000000f00 */
[----:B------:R-:W-:-:S05]  /*26120*/  @P1 LEA R3, P0, R9, R3, 0x1 ;  /* 0x0000000309031211 */ /* 0x000fca00078008ff */
[----:B------:R-:W-:-:S05]  /*26130*/  @P1 IMAD.X R2, RZ, RZ, R2, P0 ;  /* 0x000000ffff021224 */ /* 0x000fca00000e0602 */
        /* <DEDUP_REMOVED lines=13> */
.L_x_3098:
[----:B------:R-:W-:Y:S02]  /*26210*/  @P1 LEA R8, R5, R22, 0x1 ;  /* 0x0000001605081211 */ /* 0x000fe400078e08ff */
[----:B------:R-:W-:Y:S01]  /*26220*/  MOV R13, R4 ;  /* 0x00000004000d7202 */ /* 0x000fe20000000f00 */
[----:B------:R-:W-:-:S07]  /*26230*/  IMAD.MOV.U32 R2, RZ, RZ, R14 ;  /* 0x000000ffff027224 */ /* 0x000fce00078e000e */
[----:B------:R-:W-:Y:S05]  /*26240*/  WARPSYNC.COLLECTIVE R15, `(.L_x_3099) ;  /* 0x000000000f087348 */ /* 0x000fea0003c00000 */
[----:B------:R0:W1:Y:S02]  /*26250*/  SHFL.IDX P6, R14, R13, R12, R11 ;  /* 0x0000000c0d0e7389 */ /* 0x00006400000c000b */
[----:B01----:R-:W-:Y:S01]  /*26260*/  ENDCOLLECTIVE ;  /* 0x000000000000791b */ /* 0x003fe20003800000 */
.L_x_3099:
[----:B------:R-:W-:Y:S01]  /*26270*/  ULDC.64 UR4, c[0x0][0x208] ;  /* 0x0000820000047ab9 */ /* 0x000fe20000000a00 */
[----:B------:R-:W-:Y:S02]  /*26280*/  IMAD.MOV.U32 R13, RZ, RZ, R0 ;  /* 0x000000ffff0d7224 */ /* 0x000fe400078e0000 */
[----:B------:R-:W-:Y:S02]  /*26290*/  IMAD.MOV.U32 R12, RZ, RZ, 0x4 ;  /* 0x00000004ff0c7424 */ /* 0x000fe400078e00ff */
[----:B------:R-:W-:-:S05]  /*262a0*/  IMAD.MOV.U32 R3, RZ, RZ, R14 ;  /* 0x000000ffff037224 */ /* 0x000fca00078e000e */
        /* <DEDUP_REMOVED lines=15> */
.L_x_3100:
[----:B------:R-:W-:Y:S02]  /*263a0*/  @P1 IMAD R8, R5, 0x2, R22 ;  /* 0x0000000205081824 */ /* 0x000fe400078e0216 */
[----:B------:R-:W-:Y:S01]  /*263b0*/  IMAD.MOV.U32 R13, RZ, RZ, R4 ;  /* 0x000000ffff0d7224 */ /* 0x000fe200078e0004 */
[----:B------:R-:W-:-:S07]  /*263c0*/  MOV R2, R14 ;  /* 0x0000000e00027202 */ /* 0x000fce0000000f00 */
[----:B------:R-:W-:Y:S05]  /*263d0*/  WARPSYNC.COLLECTIVE R15, `(.L_x_3101) ;  /* 0x000000000f087348 */ /* 0x000fea0003c00000 */
[----:B------:R0:W1:Y:S02]  /*263e0*/  SHFL.IDX P6, R14, R13, R12, R11 ;  /* 0x0000000c0d0e7389 */ /* 0x00006400000c000b */
[----:B01----:R-:W-:Y:S01]  /*263f0*/  ENDCOLLECTIVE ;  /* 0x000000000000791b */ /* 0x003fe20003800000 */
.L_x_3101:
        /* <DEDUP_REMOVED lines=18> */
.L_x_3102:
[----:B------:R-:W-:Y:S02]  /*26520*/  IMAD.MOV.U32 R13, RZ, RZ, R4 ;  /* 0x000000ffff0d7224 */ /* 0x000fe400078e0004 */
[----:B------:R-:W-:-:S07]  /*26530*/  IMAD.MOV.U32 R0, RZ, RZ, R14 ;  /* 0x000000ffff007224 */ /* 0x000fce00078e000e */
[----:B------:R-:W-:Y:S05]  /*26540*/  WARPSYNC.COLLECTIVE R15, `(.L_x_3103) ;  /* 0x000000000f087348 */ /* 0x000fea0003c00000 */
[----:B------:R0:W1:Y:S02]  /*26550*/  SHFL.IDX P6, R14, R13, R12, R11 ;  /* 0x0000000c0d0e7389 */ /* 0x00006400000c000b */
[----:B01----:R-:W-:Y:S01]  /*26560*/  ENDCOLLECTIVE ;  /* 0x000000000000791b */ /* 0x003fe20003800000 */
.L_x_3103:
[----:B------:R-:W-:Y:S01]  /*26570*/  MOV R2, R14 ;  /* 0x0000000e00027202 */ /* 0x000fe20000000f00 */
[----:B------:R-:W-:Y:S06]  /*26580*/  BRA `(.L_x_3104) ;  /* 0xffffffa400a47947 */ /* 0x000fec000383ffff */
.L_x_2969:
        /* <DEDUP_REMOVED lines=9> */
.L_x_3105:
[----:B------:R-:W-:Y:S02]  /*26620*/  ISETP.GE.AND P2, PT, R17, R5, PT ;  /* 0x000000051100720c */ /* 0x000fe40003f46270 */
[----:B------:R-:W-:Y:S01]  /*26630*/  MOV R13, R0 ;  /* 0x00000000000d7202 */ /* 0x000fe20000000f00 */
[----:B------:R-:W-:-:S10]  /*26640*/  IMAD.MOV.U32 R2, RZ, RZ, R14 ;  /* 0x000000ffff027224 */ /* 0x000fd400078e000e */
[----:B------:R-:W-:Y:S05]  /*26650*/  WARPSYNC.COLLECTIVE R15, `(.L_x_3106) ;  /* 0x000000000f087348 */ /* 0x000fea0003c00000 */
[----:B------:R0:W1:Y:S02]  /*26660*/  SHFL.IDX P6, R14, R13, R12, R11 ;  /* 0x0000000c0d0e7389 */ /* 0x00006400000c000b */
[----:B01----:R-:W-:Y:S01]  /*26670*/  ENDCOLLECTIVE ;  /* 0x000000000000791b */ /* 0x003fe20003800000 */
.L_x_3106:
[----:B------:R-:W-:Y:S01]  /*26680*/  ULDC.64 UR4, c[0x0][0x208] ;  /* 0x0000820000047ab9 */ /* 0x000fe20000000a00 */
[----:B------:R-:W-:Y:S01]  /*26690*/  MOV R13, R4 ;  /* 0x00000004000d7202 */ /* 0x000fe20000000f00 */
[----:B------:R-:W-:Y:S02]  /*266a0*/  IMAD.MOV.U32 R12, RZ, RZ, 0x1 ;  /* 0x00000001ff0c7424 */ /* 0x000fe400078e00ff */
[----:B------:R-:W-:-:S05]  /*266b0*/  IMAD.MOV.U32 R3, RZ, RZ, R14 ;  /* 0x000000ffff037224 */ /* 0x000fca00078e000e */
[----:B------:R-:W-:-:S04]  /*266c0*/  @!P2 LEA R6, P4, R8, R3, 0x1 ;  /* 0x000000030806a211 */ /* 0x000fc800078808ff */
[----:B------:R-:W-:Y:S01]  /*266d0*/  @!P2 IADD3.X R3, RZ, R2, RZ, P4, !PT ;  /* 0x00000002ff03a210 */ /* 0x000fe200027fe4ff */
[----:B------:R-:W-:Y:S02]  /*266e0*/  @!P2 IMAD.MOV.U32 R2, RZ, RZ, R6 ;  /* 0x000000ffff02a224 */ /* 0x000fe400078e0006 */
[----:B------:R-:W-:-:S03]  /*266f0*/  VIADD R6, R17, 0x10 ;  /* 0x0000001011067836 */ /* 0x000fc60000000000 */
[----:B------:R-:W-:Y:S01]  /*26700*/  @!PT LDS RZ, [RZ] ;  /* 0x00000000fffff984 */ /* 0x000fe20000000800 */
[----:B------:R-:W-:Y:S01]  /*26710*/  @!PT LDS RZ, [RZ] ;  /* 0x00000000fffff984 */ /* 0x000fe20000000800 */
[----:B------:R-:W-:Y:S01]  /*26720*/  @!PT LDS RZ, [RZ] ;  /* 0x00000000fffff984 */ /* 0x000fe20000000800 */
[----:B------:R0:W-:Y:S04]  /*26730*/  @!P2 LDGSTS.E.BYPASS.LTC128B.128 [R36+0xc400], desc[UR4][R2.64], !P3 ;  /* 0x0c4000000224afae */ /* 0x0001e8000d901d44 */
[----:B------:R0:W-:Y:S04]  /*26740*/  @!P2 LDGSTS.E.BYPASS.LTC128B.128 [R36+0x10400], desc[UR4][R2.64+0x80], !P0 ;  /* 0x104000800224afae */ /* 0x0001e8000c101d44 */
[----:B------:R0:W-:Y:S01]  /*26750*/  @!P2 LDGSTS.E.BYPASS.LTC128B.128 [R36+0x14400], desc[UR4][R2.64+0x100], !P1 ;  /* 0x144001000224afae */ /* 0x0001e2000c901d44 */
[----:B------:R-:W-:-:S13]  /*26760*/  ISETP.GE.AND P2, PT, R6, R5, PT ;  /* 0x000000050600720c */ /* 0x000fda0003f46270 */
[----:B0-----:R-:W-:Y:S05]  /*26770*/  WARPSYNC.COLLECTIVE R15, `(.L_x_3107) ;  /* 0x000000000f087348 */ /* 0x001fea0003c00000 */
[----:B------:R1:W2:Y:S02]  /*26780*/  SHFL.IDX P6, R14, R13, R12, R11 ;  /* 0x0000000c0d0e7389 */ /* 0x0002a400000c000b */
[----:B012---:R-:W-:Y:S01]  /*26790*/  ENDCOLLECTIVE ;  /* 0x000000000000791b */ /* 0x007fe20003800000 */
.L_x_3107:
[----:B------:R-:W-:Y:S01]  /*267a0*/  MOV R13, R0 ;  /* 0x00000000000d7202 */ /* 0x000fe20000000f00 */
[----:B------:R-:W-:-:S07]  /*267b0*/  IMAD.MOV.U32 R2, RZ, RZ, R14 ;  /* 0x000000ffff027224 */ /* 0x000fce00078e000e */
[----:B------:R-:W-:Y:S05]  /*267c0*/  WARPSYNC.COLLECTIVE R15, `(.L_x_3108) ;  /* 0x000000000f087348 */ /* 0x000fea0003c00000 */
[----:B------:R0:W1:Y:S02]  /*267d0*/  SHFL.IDX P6, R14, R13, R12, R11 ;  /* 0x0000000c0d0e7389 */ /* 0x00006400000c000b */
[----:B01----:R-:W-:Y:S01]  /*267e0*/  ENDCOLLECTIVE ;  /* 0x000000000000791b */ /* 0x003fe20003800000 */
.L_x_3108:
[----:B------:R-:W-:Y:S01]  /*267f0*/  ULDC.64 UR4, c[0x0][0x208] ;  /* 0x0000820000047ab9 */ /* 0x000fe20000000a00 */
[----:B------:R-:W-:Y:S01]  /*26800*/  MOV R13, R4 ;  /* 0x00000004000d7202 */ /* 0x000fe20000000f00 */
[----:B------:R-:W-:Y:S02]  /*26810*/  IMAD.MOV.U32 R12, RZ, RZ, 0x2 ;  /* 0x00000002ff0c7424 */ /* 0x000fe400078e00ff */
[----:B------:R-:W-:-:S05]  /*26820*/  IMAD.MOV.U32 R3, RZ, RZ, R14 ;  /* 0x000000ffff037224 */ /* 0x000fca00078e000e */
[----:B------:R-:W-:-:S05]  /*26830*/  @!P2 LEA R6, P4, R8, R3, 0x1 ;  /* 0x000000030806a211 */ /* 0x000fca00078808ff */
[----:B------:R-:W-:Y:S01]  /*26840*/  @!P2 IMAD.X R7, RZ, RZ, R2, P4 ;  /* 0x000000ffff07a224 */ /* 0x000fe200020e0602 */
[----:B------:R-:W-:Y:S01]  /*26850*/  @!P2 MOV R2, R6 ;  /* 0x000000060002a202 */ /* 0x000fe20000000f00 */
[----:B------:R-:W-:Y:S02]  /*26860*/  VIADD R6, R17, 0x20 ;  /* 0x0000002011067836 */ /* 0x000fe40000000000 */
[----:B------:R-:W-:-:S05]  /*26870*/  @!P2 IMAD.MOV.U32 R3, RZ, RZ, R7 ;  /* 0x000000ffff03a224 */ /* 0x000fca00078e0007 */
        /* <DEDUP_REMOVED lines=10> */
.L_x_3109:
[----:B------:R-:W-:Y:S01]  /*26920*/  MOV R13, R0 ;  /* 0x00000000000d7202 */ /* 0x000fe20000000f00 */
[----:B------:R-:W-:-:S07]  /*26930*/  IMAD.MOV.U32 R2, RZ, RZ, R14 ;  /* 0x000000ffff027224 */ /* 0x000fce00078e000e */
[----:B------:R-:W-:Y:S05]  /*26940*/  WARPSYNC.COLLECTIVE R15, `(.L_x_3110) ;  /* 0x000000000f087348 */ /* 0x000fea0003c00000 */
[----:B------:R0:W1:Y:S02]  /*26950*/  SHFL.IDX P6, R14, R13, R12, R11 ;  /* 0x0000000c0d0e7389 */ /* 0x00006400000c000b */
[----:B01----:R-:W-:Y:S01]  /*26960*/  ENDCOLLECTIVE ;  /* 0x000000000000791b */ /* 0x003fe20003800000 */
.L_x_3110:
        /* <DEDUP_REMOVED lines=19> */
.L_x_3111:
[----:B------:R-:W-:Y:S01]  /*26aa0*/  MOV R13, R0 ;  /* 0x00000000000d7202 */ /* 0x000fe20000000f00 */
[----:B------:R-:W-:-:S07]  /*26ab0*/  IMAD.MOV.U32 R2, RZ, RZ, R14 ;  /* 0x000000ffff027224 */ /* 0x000fce00078e000e */
[----:B------:R-:W-:Y:S05]  /*26ac0*/  WARPSYNC.COLLECTIVE R15, `(.L_x_3112) ;  /* 0x000000000f087348 */ /* 0x000fea0003c00000 */
[----:B------:R0:W1:Y:S02]  /*26ad0*/  SHFL.IDX P6, R14, R13, R12, R11 ;  /* 0x0000000c0d0e7389 */ /* 0x00006400000c000b */
[----:B01----:R-:W-:Y:S01]  /*26ae0*/  ENDCOLLECTIVE ;  /* 0x000000000000791b */ /* 0x003fe20003800000 */
.L_x_3112:
        /* <DEDUP_REMOVED lines=19> */
.L_x_3113:
[----:B------:R-:W-:Y:S01]  /*26c20*/  MOV R13, R0 ;  /* 0x00000000000d7202 */ /* 0x000fe20000000f00 */
[----:B------:R-:W-:-:S07]  /*26c30*/  IMAD.MOV.U32 R2, RZ, RZ, R14 ;  /* 0x000000ffff027224 */ /* 0x000fce00078e000e */
[----:B------:R-:W-:Y:S05]  /*26c40*/  WARPSYNC.COLLECTIVE R15, `(.L_x_3114) ;  /* 0x000000000f087348 */ /* 0x000fea0003c00000 */
[----:B------:R0:W1:Y:S02]  /*26c50*/  SHFL.IDX P6, R14, R13, R12, R11 ;  /* 0x0000000c0d0e7389 */ /* 0x00006400000c000b */
[----:B01----:R-:W-:Y:S01]  /*26c60*/  ENDCOLLECTIVE ;  /* 0x000000000000791b */ /* 0x003fe20003800000 */
.L_x_3114:
        /* <DEDUP_REMOVED lines=19> */
.L_x_3115:
[----:B------:R-:W-:Y:S01]  /*26da0*/  MOV R13, R0 ;  /* 0x00000000000d7202 */ /* 0x000fe20000000f00 */
[----:B------:R-:W-:-:S07]  /*26db0*/  IMAD.MOV.U32 R2, RZ, RZ, R14 ;  /* 0x000000ffff027224 */ /* 0x000fce00078e000e */
[----:B------:R-:W-:Y:S05]  /*26dc0*/  WARPSYNC.COLLECTIVE R15, `(.L_x_3116) ;  /* 0x000000000f087348 */ /* 0x000fea0003c00000 */
[----:B------:R0:W1:Y:S02]  /*26dd0*/  SHFL.IDX P6, R14, R13, R12, R11 ;  /* 0x0000000c0d0e7389 */ /* 0x00006400000c000b */
[----:B01----:R-:W-:Y:S01]  /*26de0*/  ENDCOLLECTIVE ;  /* 0x000000000000791b */ /* 0x003fe20003800000 */
.L_x_3116:
        /* <DEDUP_REMOVED lines=19> */
.L_x_3117:
[----:B------:R-:W-:Y:S01]  /*26f20*/  MOV R13, R0 ;  /* 0x00000000000d7202 */ /* 0x000fe20000000f00 */
[----:B------:R-:W-:-:S07]  /*26f30*/  IMAD.MOV.U32 R2, RZ, RZ, R14 ;  /* 0x000000ffff027224 */ /* 0x000fce00078e000e */
[----:B------:R-:W-:Y:S05]  /*26f40*/  WARPSYNC.COLLECTIVE R15, `(.L_x_3118) ;  /* 0x000000000f087348 */ /* 0x000fea0003c00000 */
[----:B------:R0:W1:Y:S02]  /*26f50*/  SHFL.IDX P6, R14, R13, R12, R11 ;  /* 0x0000000c0d0e7389 */ /* 0x00006400000c000b */
[----:B01----:R-:W-:Y:S01]  /*26f60*/  ENDCOLLECTIVE ;  /* 0x000000000000791b */ /* 0x003fe20003800000 */
.L_x_3118:
[----:B------:R-:W-:Y:S01]  /*26f70*/  ULDC.64 UR4, c[0x0][0x208] ;  /* 0x0000820000047ab9 */ /* 0x000fe20000000a00 */
[----:B------:R-:W-:Y:S01]  /*26f80*/  IMAD.MOV.U32 R13, RZ, RZ, R4 ;  /* 0x000000ffff0d7224 */ /* 0x000fe200078e0004 */
[----:B------:R-:W-:Y:S01]  /*26f90*/  MOV R12, 0x7 ;  /* 0x00000007000c7802 */ /* 0x000fe20000000f00 */
[----:B------:R-:W-:-:S05]  /*26fa0*/  IMAD.MOV.U32 R3, RZ, RZ, R14 ;  /* 0x000000ffff037224 */ /* 0x000fca00078e000e */
[----:B------:R-:W-:-:S05]  /*26fb0*/  @!P2 LEA R6, P4, R8, R3, 0x1 ;  /* 0x000000030806a211 */ /* 0x000fca00078808ff */
[----:B------:R-:W-:Y:S01]  /*26fc0*/  @!P2 IMAD.X R7, RZ, RZ, R2, P4 ;  /* 0x000000ffff07a224 */ /* 0x000fe200020e0602 */
[----:B------:R-:W-:-:S03]  /*26fd0*/  @!P2 MOV R2, R6 ;  /* 0x000000060002a202 */ /* 0x000fc60000000f00 */
[----:B------:R-:W-:-:S05]  /*26fe0*/  @!P2 IMAD.MOV.U32 R3, RZ, RZ, R7 ;  /* 0x000000ffff03a224 */ /* 0x000fca00078e0007 */
[----:B------:R-:W-:Y:S01]  /*26ff0*/  @!PT LDS RZ, [RZ] ;  /* 0x00000000fffff984 */ /* 0x000fe20000000800 */
[----:B------:R-:W-:Y:S01]  /*27000*/  @!PT LDS RZ, [RZ] ;  /* 0x00000000fffff984 */ /* 0x000fe20000000800 */
[----:B------:R-:W-:Y:S01]  /*27010*/  @!PT LDS RZ, [RZ] ;  /* 0x00000000fffff984 */ /* 0x000fe20000000800 */
[----:B------:R0:W-:Y:S04]  /*27020*/  @!P2 LDGSTS.E.BYPASS.LTC128B.128 [R36+0xf400], desc[UR4][R2.64], !P3 ;  /* 0x0f4000000224afae */ /* 0x0001e8000d901d44 */
[----:B------:R0:W-:Y:S04]  /*27030*/  @!P2 LDGSTS.E.BYPASS.LTC128B.128 [R36+0x13400], desc[UR4][R2.64+0x80], !P0 ;  /* 0x134000800224afae */ /* 0x0001e8000c101d44 */
[----:B------:R0:W-:Y:S02]  /*27040*/  @!P2 LDGSTS.E.BYPASS.LTC128B.128 [R36+0x17400], desc[UR4][R2.64+0x100], !P1 ;  /* 0x174001000224afae */ /* 0x0001e4000c901d44 */
[----:B0-----:R-:W-:Y:S05]  /*27050*/  WARPSYNC.COLLECTIVE R15, `(.L_x_3119) ;  /* 0x000000000f087348 */ /* 0x001fea0003c00000 */
[----:B------:R1:W2:Y:S02]  /*27060*/  SHFL.IDX P6, R14, R13, R12, R11 ;  /* 0x0000000c0d0e7389 */ /* 0x0002a400000c000b */
[----:B012---:R-:W-:Y:S01]  /*27070*/  ENDCOLLECTIVE ;  /* 0x000000000000791b */ /* 0x007fe20003800000 */
.L_x_3119:
[----:B------:R-:W-:Y:S02]  /*27080*/  IMAD.MOV.U32 R13, RZ, RZ, R0 ;  /* 0x000000ffff0d7224 */ /* 0x000fe400078e0000 */
[----:B------:R-:W-:-:S07]  /*27090*/  IMAD.MOV.U32 R4, RZ, RZ, R14 ;  /* 0x000000ffff047224 */ /* 0x000fce00078e000e */
[----:B------:R-:W-:Y:S05]  /*270a0*/  WARPSYNC.COLLECTIVE R15, `(.L_x_3120) ;  /* 0x000000000f087348 */ /* 0x000fea0003c00000 */
[----:B------:R0:W1:Y:S02]  /*270b0*/  SHFL.IDX P6, R14, R13, R12, R11 ;  /* 0x0000000c0d0e7389 */ /* 0x00006400000c000b */
[----:B01----:R-:W-:Y:S01]  /*270c0*/  ENDCOLLECTIVE ;  /* 0x000000000000791b */ /* 0x003fe20003800000 */
.L_x_3120:
[----:B------:R-:W-:Y:S05]  /*270d0*/  BRA `(.L_x_3121) ;  /* 0xffffffa400f87947 */ /* 0x000fea000383ffff */
.L_x_2974:
[----:B0-----:R0:W1:Y:S02]  /*270e0*/  SYNCS.PHASECHK.TRANS64.TRYWAIT P0, [R22+URZ+0x2a820], R3 ;  /* 0x02a82003160075a7 */ /* 0x001064000800017f */
[----:B-1----:R-:W-:Y:S05]  /*270f0*/  @!P0 NANOSLEEP.SYNCS 0x989680 ;  /* 0x009896800000895d */ /* 0x002fea0003900000 */
[----:B------:R-:W1:Y:S02]  /*27100*/  @!P0 SYNCS.PHASECHK.TRANS64 P0, [R22+URZ+0x2a820], R3 ;  /* 0x02a82003160085a7 */ /* 0x000e64000800007f */
[----:B-1----:R-:W-:Y:S05]  /*27110*/  @!P0 BRA `(.L_x_2974) ;  /* 0xfffffffc00f08947 */ /* 0x002fea000383ffff */
[----:B------:R-:W-:Y:S05]  /*27120*/  BRA `(.L_x_3122) ;  /* 0xffffffa800747947 */ /* 0x000fea000383ffff */
.L_x_2979:
[----:B0-----:R0:W1:Y:S02]  /*27130*/  SYNCS.PHASECHK.TRANS64.TRYWAIT P0, [R6+URZ+0x2a840], R3 ;  /* 0x02a84003060075a7 */ /* 0x001064000800017f */
[----:B-1----:R-:W-:Y:S05]  /*27140*/  @!P0 NANOSLEEP.SYNCS 0x989680 ;  /* 0x009896800000895d */ /* 0x002fea0003900000 */
[----:B------:R-:W1:Y:S02]  /*27150*/  @!P0 SYNCS.PHASECHK.TRANS64 P0, [R6+URZ+0x2a840], R3 ;  /* 0x02a84003060085a7 */ /* 0x000e64000800007f */
[----:B-1----:R-:W-:Y:S05]  /*27160*/  @!P0 BRA `(.L_x_2979) ;  /* 0xfffffffc00f08947 */ /* 0x002fea000383ffff */
[----:B------:R-:W-:Y:S05]  /*27170*/  BRA `(.L_x_3123) ;  /* 0xffffffac00407947 */ /* 0x000fea000383ffff */
.L_x_2980:
[----:B------:R-:W-:Y:S01]  /*27180*/  BSSY B1, `(.L_x_3124) ;  /* 0x0000008000017945 */ /* 0x000fe20003800000 */
[----:B------:R-:W-:Y:S01]  /*27190*/  MOV R13, R5 ;  /* 0x00000005000d7202 */ /* 0x000fe20000000f00 */
[----:B------:R-:W-:Y:S01]  /*271a0*/  IMAD.MOV.U32 R12, RZ, RZ, RZ ;  /* 0x000000ffff0c7224 */ /* 0x000fe200078e00ff */
[----:B------:R-:W-:Y:S01]  /*271b0*/  MOV R15, 0xffffffff ;  /* 0xffffffff000f7802 */ /* 0x000fe20000000f00 */
[----:B------:R-:W-:-:S07]  /*271c0*/  IMAD.MOV.U32 R11, RZ, RZ, 0x181f ;  /* 0x0000181fff0b7424 */ /* 0x000fce00078e00ff */
[----:B------:R-:W-:Y:S05]  /*271d0*/  WARPSYNC.COLLECTIVE R15, `(.L_x_3125) ;  /* 0x000000000f087348 */ /* 0x000fea0003c00000 */
[----:B------:R0:W1:Y:S02]  /*271e0*/  SHFL.IDX P6, R14, R13, R12, R11 ;  /* 0x0000000c0d0e7389 */ /* 0x00006400000c000b */
[----:B01----:R-:W-:Y:S01]  /*271f0*/  ENDCOLLECTIVE ;  /* 0x000000000000791b */ /* 0x003fe20003800000 */
.L_x_3125:
[----:B------:R-:W-:Y:S05]  /*27200*/  BSYNC B1 ;  /* 0x0000000000017941 */ /* 0x000fea0003800000 */
.L_x_3124:
[----:B------:R-:W0:Y:S01]  /*27210*/  S2R R35, SR_TID.X ;  /* 0x0000000000237919 */ /* 0x000e220000002100 */
[----:B------:R-:W-:Y:S01]  /*27220*/  IMAD.MOV.U32 R13, RZ, RZ, R9 ;  /* 0x000000ffff0d7224 */ /* 0x000fe200078e0009 */
[----:B------:R-:W-:Y:S01]  /*27230*/  MOV R12, RZ ;  /* 0x000000ff000c7202 */ /* 0x000fe20000000f00 */
[----:B------:R-:W-:Y:S01]  /*27240*/  IMAD.MOV.U32 R11, RZ, RZ, 0x181f ;  /* 0x0000181fff0b7424 */ /* 0x000fe200078e00ff */
[----:B------:R-:W-:Y:S01]  /*27250*/  MOV R15, 0xffffffff ;  /* 0xffffffff000f7802 */ /* 0x000fe20000000f00 */
[----:B------:R-:W-:Y:S02]  /*27260*/  IMAD.MOV.U32 R3, RZ, RZ, R14 ;  /* 0x000000ffff037224 */ /* 0x000fe400078e000e */
[----:B------:R-:W-:-:S07]  /*27270*/  IMAD R4, R4, 0x2, R22 ;  /* 0x0000000204047824 */ /* 0x000fce00078e0216 */
[----:B0-----:R-:W-:Y:S05]  /*27280*/  WARPSYNC.COLLECTIVE R15, `(.L_x_3126) ;  /* 0x000000000f087348 */ /* 0x001fea0003c00000 */
[----:B------:R1:W2:Y:S02]  /*27290*/  SHFL.IDX P6, R14, R13, R12, R11 ;  /* 0x0000000c0d0e7389 */ /* 0x0002a400000c000b */
[----:B012---:R-:W-:Y:S01]  /*272a0*/  ENDCOLLECTIVE ;  /* 0x000000000000791b */ /* 0x007fe20003800000 */
.L_x_3126:
[----:B------:R-:W-:Y:S01]  /*272b0*/  ULDC.64 UR4, c[0x0][0x208] ;  /* 0x0000820000047ab9 */ /* 0x000fe20000000a00 */
[----:B------:R-:W-:Y:S01]  /*272c0*/  IMAD.MOV.U32 R13, RZ, RZ, R5 ;  /* 0x000000ffff0d7224 */ /* 0x000fe200078e0005 */
[----:B------:R-:W-:Y:S01]  /*272d0*/  MOV R12, 0x1 ;  /* 0x00000001000c7802 */ /* 0x000fe20000000f00 */
[----:B------:R-:W-:Y:S02]  /*272e0*/  IMAD.SHL.U32 R35, R35, 0x8, RZ ;  /* 0x0000000823237824 */ /* 0x000fe400078e00ff */
[----:B------:R-:W-:-:S03]  /*272f0*/  IMAD.MOV.U32 R2, RZ, RZ, R14 ;  /* 0x000000ffff027224 */ /* 0x000fc600078e000e */
[----:B------:R-:W-:-:S05]  /*27300*/  LOP3.LUT R35, R35, 0x38, RZ, 0xc0, !PT ;  /* 0x0000003823237812 */ /* 0x000fca00078ec0ff */
[----:B------:R-:W-:-:S05]  /*27310*/  IMAD.SHL.U32 R0, R35, 0x2, RZ ;  /* 0x0000000223007824 */ /* 0x000fca00078e00ff */
[----:B------:R-:W-:-:S04]  /*27320*/  IADD3 R2, P0, R2, R0, RZ ;  /* 0x0000000002027210 */ /* 0x000fc80007f1e0ff */
[----:B------:R-:W-:-:S05]  /*27330*/  IADD3.X R3, RZ, R3, RZ, P0, !PT ;  /* 0x00000003ff037210 */ /* 0x000fca00007fe4ff */
[----:B------:R-:W-:Y:S01]  /*27340*/  @!PT LDS RZ, [RZ] ;  /* 0x00000000fffff984 */ /* 0x000fe20000000800 */
[----:B------:R-:W-:Y:S01]  /*27350*/  @!PT LDS RZ, [RZ] ;  /* 0x00000000fffff984 */ /* 0x000fe20000000800 */
[----:B------:R-:W-:Y:S01]  /*27360*/  @!PT LDS RZ, [RZ] ;  /* 0x00000000fffff984 */ /* 0x000fe20000000800 */
[----:B------:R0:W-:Y:S04]  /*27370*/  LDGSTS.E.BYPASS.LTC128B.128 [R4+0x18400], desc[UR4][R2.64], !P3 ;  /* 0x1840000002047fae */ /* 0x0001e8000d901d44 */
[----:B------:R0:W-:Y:S04]  /*27380*/  LDGSTS.E.BYPASS.LTC128B.128 [R4+0x1b400], desc[UR4][R2.64+0x80], !P2 ;  /* 0x1b40008002047fae */ /* 0x0001e8000d101d44 */
[----:B------:R0:W-:Y:S02]  /*27390*/  LDGSTS.E.BYPASS.LTC128B.128 [R4+0x1e400], desc[UR4][R2.64+0x100], !P1 ;  /* 0x1e40010002047fae */ /* 0x0001e4000c901d44 */
[----:B0-----:R-:W-:Y:S05]  /*273a0*/  WARPSYNC.COLLECTIVE R15, `(.L_x_3127) ;  /* 0x000000000f087348 */ /* 0x001fea0003c00000 */
[----:B------:R1:W2:Y:S02]  /*273b0*/  SHFL.IDX P6, R14, R13, R12, R11 ;  /* 0x0000000c0d0e7389 */ /* 0x0002a400000c000b */
[----:B012---:R-:W-:Y:S01]  /*273c0*/  ENDCOLLECTIVE ;  /* 0x000000000000791b */ /* 0x007fe20003800000 */
.L_x_3127:
[----:B------:R-:W-:Y:S02]  /*273d0*/  IMAD.MOV.U32 R13, RZ, RZ, R9 ;  /* 0x000000ffff0d7224 */ /* 0x000fe400078e0009 */
[----:B------:R-:W-:-:S07]  /*273e0*/  IMAD.MOV.U32 R3, RZ, RZ, R14 ;  /* 0x000000ffff037224 */ /* 0x000fce00078e000e */
[----:B------:R-:W-:Y:S05]  /*273f0*/  WARPSYNC.COLLECTIVE R15, `(.L_x_3128) ;  /* 0x000000000f087348 */ /* 0x000fea0003c00000 */
[----:B------:R0:W1:Y:S02]  /*27400*/  SHFL.IDX P6, R14, R13, R12, R11 ;  /* 0x0000000c0d0e7389 */ /* 0x00006400000c000b */
[----:B01----:R-:W-:Y:S01]  /*27410*/  ENDCOLLECTIVE ;  /* 0x000000000000791b */ /* 0x003fe20003800000 */
.L_x_3128:
[----:B------:R-:W-:Y:S01]  /*27420*/  ULDC.64 UR4, c[0x0][0x208] ;  /* 0x0000820000047ab9 */ /* 0x000fe20000000a00 */
[----:B------:R-:W-:Y:S01]  /*27430*/  IMAD.MOV.U32 R13, RZ, RZ, R5 ;  /* 0x000000ffff0d7224 */ /* 0x000fe200078e0005 */
[----:B------:R-:W-:Y:S02]  /*27440*/  MOV R12, 0x2 ;  /* 0x00000002000c7802 */ /* 0x000fe40000000f00 */
[----:B------:R-:W-:-:S04]  /*27450*/  MOV R2, R14 ;  /* 0x0000000e00027202 */ /* 0x000fc80000000f00 */
[----:B------:R-:W-:-:S05]  /*27460*/  IADD3 R2, P0, R2, R0, RZ ;  /* 0x0000000002027210 */ /* 0x000fca0007f1e0ff */
[----:B------:R-:W-:-:S05]  /*27470*/  IMAD.X R3, RZ, RZ, R3, P0 ;  /* 0x000000ffff037224 */ /* 0x000fca00000e0603 */
        /* <DEDUP_REMOVED lines=9> */
.L_x_3129:
[----:B------:R-:W-:Y:S02]  /*27510*/  IMAD.MOV.U32 R13, RZ, RZ, R9 ;  /* 0x000000ffff0d7224 */ /* 0x000fe400078e0009 */
[----:B------:R-:W-:-:S07]  /*27520*/  IMAD.MOV.U32 R35, RZ, RZ, R14 ;  /* 0x000000ffff237224 */ /* 0x000fce00078e000e */
[----:B------:R-:W-:Y:S05]  /*27530*/  WARPSYNC.COLLECTIVE R15, `(.L_x_3130) ;  /* 0x000000000f087348 */ /* 0x000fea0003c00000 */
[----:B------:R0:W1:Y:S02]  /*27540*/  SHFL.IDX P6, R14, R13, R12, R11 ;  /* 0x0000000c0d0e7389 */ /* 0x00006400000c000b */
[----:B01----:R-:W-:Y:S01]  /*27550*/  ENDCOLLECTIVE ;  /* 0x000000000000791b */ /* 0x003fe20003800000 */
.L_x_3130:
        /* <DEDUP_REMOVED lines=15> */
.L_x_3131:
[----:B------:R-:W-:Y:S02]  /*27650*/  IMAD.MOV.U32 R13, RZ, RZ, R9 ;  /* 0x000000ffff0d7224 */ /* 0x000fe400078e0009 */
[----:B------:R-:W-:-:S07]  /*27660*/  IMAD.MOV.U32 R35, RZ, RZ, R14 ;  /* 0x000000ffff237224 */ /* 0x000fce00078e000e */
[----:B------:R-:W-:Y:S05]  /*27670*/  WARPSYNC.COLLECTIVE R15, `(.L_x_3132) ;  /* 0x000000000f087348 */ /* 0x000fea0003c00000 */
[----:B------:R0:W1:Y:S02]  /*27680*/  SHFL.IDX P6, R14, R13, R12, R11 ;  /* 0x0000000c0d0e7389 */ /* 0x00006400000c000b */
[----:B01----:R-:W-:Y:S01]  /*27690*/  ENDCOLLECTIVE ;  /* 0x000000000000791b */ /* 0x003fe20003800000 */
.L_x_3132:
        /* <DEDUP_REMOVED lines=15> */
.L_x_3133:
[----:B------:R-:W-:Y:S02]  /*27790*/  IMAD.MOV.U32 R13, RZ, RZ, R9 ;  /* 0x000000ffff0d7224 */ /* 0x000fe400078e0009 */
[----:B------:R-:W-:-:S07]  /*277a0*/  IMAD.MOV.U32 R35, RZ, RZ, R14 ;  /* 0x000000ffff237224 */ /* 0x000fce00078e000e */
[----:B------:R-:W-:Y:S05]  /*277b0*/  WARPSYNC.COLLECTIVE R15, `(.L_x_3134) ;  /* 0x000000000f087348 */ /* 0x000fea0003c00000 */
[----:B------:R0:W1:Y:S02]  /*277c0*/  SHFL.IDX P6, R14, R13, R12, R11 ;  /* 0x0000000c0d0e7389 */ /* 0x00006400000c000b */
[----:B01----:R-:W-:Y:S01]  /*277d0*/  ENDCOLLECTIVE ;  /* 0x000000000000791b */ /* 0x003fe20003800000 */
.L_x_3134:
        /* <DEDUP_REMOVED lines=15> */
.L_x_3135:
[----:B------:R-:W-:Y:S02]  /*278d0*/  IMAD.MOV.U32 R13, RZ, RZ, R9 ;  /* 0x000000ffff0d7224 */ /* 0x000fe400078e0009 */
[----:B------:R-:W-:-:S07]  /*278e0*/  IMAD.MOV.U32 R35, RZ, RZ, R14 ;  /* 0x000000ffff237224 */ /* 0x000fce00078e000e */
[----:B------:R-:W-:Y:S05]  /*278f0*/  WARPSYNC.COLLECTIVE R15, `(.L_x_3136) ;  /* 0x000000000f087348 */ /* 0x000fea0003c00000 */
[----:B------:R0:W1:Y:S02]  /*27900*/  SHFL.IDX P6, R14, R13, R12, R11 ;  /* 0x0000000c0d0e7389 */ /* 0x00006400000c000b */
[----:B01----:R-:W-:Y:S01]  /*27910*/  ENDCOLLECTIVE ;  /* 0x000000000000791b */ /* 0x003fe20003800000 */
.L_x_3136:
[----:B------:R-:W-:Y:S01]  /*27920*/  MOV R2, R14 ;  /* 0x0000000e00027202 */ /* 0x000fe20000000f00 */
[----:B------:R-:W-:Y:S06]  /*27930*/  BRA `(.L_x_3137) ;  /* 0xffffffa800607947 */ /* 0x000fec000383ffff */
.L_x_2985:
[----:B--2---:R2:W3:Y:S02]  /*27940*/  SYNCS.PHASECHK.TRANS64.TRYWAIT P0, [R4+URZ+0x2a860], R2 ;  /* 0x02a86002040075a7 */ /* 0x0044e4000800017f */
[----:B---3--:R-:W-:Y:S05]  /*27950*/  @!P0 NANOSLEEP.SYNCS 0x989680 ;  /* 0x009896800000895d */ /* 0x008fea0003900000 */
[----:B------:R-:W3:Y:S02]  /*27960*/  @!P0 SYNCS.PHASECHK.TRANS64 P0, [R4+URZ+0x2a860], R2 ;  /* 0x02a86002040085a7 */ /* 0x000ee4000800007f */
[----:B---3--:R-:W-:Y:S05]  /*27970*/  @!P0 BRA `(.L_x_2985) ;  /* 0xfffffffc00f08947 */ /* 0x008fea000383ffff */
[----:B------:R-:W-:Y:S05]  /*27980*/  BRA `(.L_x_3138) ;  /* 0xffffffa800c47947 */ /* 0x000fea000383ffff */
.L_x_2986:
[----:B------:R-:W-:Y:S01]  /*27990*/  BSSY B1, `(.L_x_3139) ;  /* 0x0000008000017945 */ /* 0x000fe20003800000 */
[----:B------:R-:W-:Y:S01]  /*279a0*/  IMAD.MOV.U32 R13, RZ, RZ, R24 ;  /* 0x000000ffff0d7224 */ /* 0x000fe200078e0018 */
[----:B------:R-:W-:Y:S01]  /*279b0*/  MOV R11, 0x181f ;  /* 0x0000181f000b7802 */ /* 0x000fe20000000f00 */
[----:B------:R-:W-:Y:S02]  /*279c0*/  IMAD.MOV.U32 R12, RZ, RZ, RZ ;  /* 0x000000ffff0c7224 */ /* 0x000fe400078e00ff */
[----:B------:R-:W-:-:S07]  /*279d0*/  IMAD.MOV.U32 R15, RZ, RZ, -0x1 ;  /* 0xffffffffff0f7424 */ /* 0x000fce00078e00ff */
[----:B--2---:R-:W-:Y:S05]  /*279e0*/  WARPSYNC.COLLECTIVE R15, `(.L_x_3140) ;  /* 0x000000000f087348 */ /* 0x004fea0003c00000 */
[----:B------:R0:W1:Y:S02]  /*279f0*/  SHFL.IDX P6, R14, R13, R12, R11 ;  /* 0x0000000c0d0e7389 */ /* 0x00006400000c000b */
[----:B012---:R-:W-:Y:S01]  /*27a00*/  ENDCOLLECTIVE ;  /* 0x000000000000791b */ /* 0x007fe20003800000 */
.L_x_3140:
[----:B------:R-:W-:Y:S05]  /*27a10*/  BSYNC B1 ;  /* 0x0000000000017941 */ /* 0x000fea0003800000 */
.L_x_3139:
[----:B------:R-:W-:Y:S01]  /*27a20*/  MOV R13, R23 ;  /* 0x00000017000d7202 */ /* 0x000fe20000000f00 */
[----:B------:R-:W-:Y:S01]  /*27a30*/  IMAD.MOV.U32 R12, RZ, RZ, RZ ;  /* 0x000000ffff0c7224 */ /* 0x000fe200078e00ff */
[----:B------:R-:W-:Y:S01]  /*27a40*/  MOV R15, 0xffffffff ;  /* 0xffffffff000f7802 */ /* 0x000fe20000000f00 */
[----:B------:R-:W-:Y:S01]  /*27a50*/  IMAD.MOV.U32 R11, RZ, RZ, 0x181f ;  /* 0x0000181fff0b7424 */ /* 0x000fe200078e00ff */
[----:B------:R-:W-:Y:S01]  /*27a60*/  LEA R5, R5, R22, 0x1 ;  /* 0x0000001605057211 */ /* 0x000fe200078e08ff */
[----:B------:R-:W-:-:S07]  /*27a70*/  IMAD.MOV.U32 R3, RZ, RZ, R14 ;  /* 0x000000ffff037224 */ /* 0x000fce00078e000e */
[----:B------:R-:W-:Y:S05]  /*27a80*/  WARPSYNC.COLLECTIVE R15, `(.L_x_3141) ;  /* 0x000000000f087348 */ /* 0x000fea0003c00000 */
[----:B------:R0:W1:Y:S02]  /*27a90*/  SHFL.IDX P6, R14, R13, R12, R11 ;  /* 0x0000000c0d0e7389 */ /* 0x00006400000c000b */
[----:B01----:R-:W-:Y:S01]  /*27aa0*/  ENDCOLLECTIVE ;  /* 0x000000000000791b */ /* 0x003fe20003800000 */
.L_x_3141:
[----:B------:R-:W-:Y:S01]  /*27ab0*/  ULDC.64 UR4, c[0x0][0x208] ;  /* 0x0000820000047ab9 */ /* 0x000fe20000000a00 */
[----:B------:R-:W-:Y:S02]  /*27ac0*/  IMAD.MOV.U32 R13, RZ, RZ, R24 ;  /* 0x000000ffff0d7224 */ /* 0x000fe400078e0018 */
[----:B------:R-:W-:Y:S02]  /*27ad0*/  IMAD.MOV.U32 R12, RZ, RZ, 0x1 ;  /* 0x00000001ff0c7424 */ /* 0x000fe400078e00ff */
[----:B------:R-:W-:-:S05]  /*27ae0*/  IMAD.MOV.U32 R2, RZ, RZ, R14 ;  /* 0x000000ffff027224 */ /* 0x000fca00078e000e */
[----:B------:R-:W-:-:S05]  /*27af0*/  IADD3 R2, P1, R2, R0, RZ ;  /* 0x0000000002027210 */ /* 0x000fca0007f3e0ff */
[----:B------:R-:W-:Y:S01]  /*27b00*/  IMAD.X R3, RZ, RZ, R3, P1 ;  /* 0x000000ffff037224 */ /* 0x000fe200008e0603 */
[----:B------:R-:W-:-:S04]  /*27b10*/  LOP3.LUT P1, RZ, R30, 0x1, RZ, 0xc0, !PT ;  /* 0x000000011eff7812 */ /* 0x000fc8000782c0ff */
[----:B------:R-:W-:-:S13]  /*27b20*/  ISETP.LT.OR P2, PT, R6, 0x1, !P1 ;  /* 0x000000010600780c */ /* 0x000fda0004f41670 */
[----:B------:R-:W-:Y:S01]  /*27b30*/  @!PT LDS RZ, [RZ] ;  /* 0x00000000fffff984 */ /* 0x000fe20000000800 */
[----:B------:R-:W-:Y:S01]  /*27b40*/  @!PT LDS RZ, [RZ] ;  /* 0x00000000fffff984 */ /* 0x000fe20000000800 */
[----:B------:R-:W-:Y:S01]  /*27b50*/  @!PT LDS RZ, [RZ] ;  /* 0x00000000fffff984 */ /* 0x000fe20000000800 */
[----:B------:R0:W-:Y:S01]  /*27b60*/  LDGSTS.E.BYPASS.LTC128B.128 [R5+0x400], desc[UR4][R2.64], !P2 ;  /* 0x0040000002057fae */ /* 0x0001e2000d101d44 */
[----:B------:R-:W-:-:S13]  /*27b70*/  ISETP.LT.OR P2, PT, R6, 0x1, !P0 ;  /* 0x000000010600780c */ /* 0x000fda0004741670 */
[----:B------:R0:W-:Y:S02]  /*27b80*/  LDGSTS.E.BYPASS.LTC128B.128 [R5+0x3400], desc[UR4][R2.64+0x80], !P2 ;  /* 0x0340008002057fae */ /* 0x0001e4000d101d44 */
[----:B0-----:R-:W-:Y:S05]  /*27b90*/  WARPSYNC.COLLECTIVE R15, `(.L_x_3142) ;  /* 0x000000000f087348 */ /* 0x001fea0003c00000 */
[----:B------:R1:W2:Y:S02]  /*27ba0*/  SHFL.IDX P6, R14, R13, R12, R11 ;  /* 0x0000000c0d0e7389 */ /* 0x0002a400000c000b */
[----:B012---:R-:W-:Y:S01]  /*27bb0*/  ENDCOLLECTIVE ;  /* 0x000000000000791b */ /* 0x007fe20003800000 */
.L_x_3142:
[----:B------:R-:W-:Y:S01]  /*27bc0*/  IMAD.MOV.U32 R13, RZ, RZ, R23 ;  /* 0x000000ffff0d7224 */ /* 0x000fe200078e0017 */
[----:B------:R-:W-:-:S07]  /*27bd0*/  MOV R3, R14 ;  /* 0x0000000e00037202 */ /* 0x000fce0000000f00 */
[----:B------:R-:W-:Y:S05]  /*27be0*/  WARPSYNC.COLLECTIVE R15, `(.L_x_3143) ;  /* 0x000000000f087348 */ /* 0x000fea0003c00000 */
[----:B------:R0:W1:Y:S02]  /*27bf0*/  SHFL.IDX P6, R14, R13, R12, R11 ;  /* 0x0000000c0d0e7389 */ /* 0x00006400000c000b */
[----:B01----:R-:W-:Y:S01]  /*27c00*/  ENDCOLLECTIVE ;  /* 0x000000000000791b */ /* 0x003fe20003800000 */
.L_x_3143:
[----:B------:R-:W-:Y:S01]  /*27c10*/  ULDC.64 UR4, c[0x0][0x208] ;  /* 0x0000820000047ab9 */ /* 0x000fe20000000a00 */
[----:B------:R-:W-:Y:S02]  /*27c20*/  IMAD.MOV.U32 R13, RZ, RZ, R24 ;  /* 0x000000ffff0d7224 */ /* 0x000fe400078e0018 */
[----:B------:R-:W-:Y:S02]  /*27c30*/  IMAD.MOV.U32 R12, RZ, RZ, 0x2 ;  /* 0x00000002ff0c7424 */ /* 0x000fe400078e00ff */
[----:B------:R-:W-:-:S05]  /*27c40*/  IMAD.MOV.U32 R2, RZ, RZ, R14 ;  /* 0x000000ffff027224 */ /* 0x000fca00078e000e */
[----:B------:R-:W-:-:S04]  /*27c50*/  IADD3 R2, P2, R2, R0, RZ ;  /* 0x0000000002027210 */ /* 0x000fc80007f5e0ff */
[----:B------:R-:W-:Y:S02]  /*27c60*/  IADD3.X R3, RZ, R3, RZ, P2, !PT ;  /* 0x00000003ff037210 */ /* 0x000fe400017fe4ff */
        /* <DEDUP_REMOVED lines=10> */
.L_x_3144:
[----:B------:R-:W-:Y:S01]  /*27d10*/  IMAD.MOV.U32 R13, RZ, RZ, R23 ;  /* 0x000000ffff0d7224 */ /* 0x000fe200078e0017 */
[----:B------:R-:W-:-:S07]  /*27d20*/  MOV R3, R14 ;  /* 0x0000000e00037202 */ /* 0x000fce0000000f00 */
[----:B------:R-:W-:Y:S05]  /*27d30*/  WARPSYNC.COLLECTIVE R15, `(.L_x_3145) ;  /* 0x000000000f087348 */ /* 0x000fea0003c00000 */
[----:B------:R0:W1:Y:S02]  /*27d40*/  SHFL.IDX P6, R14, R13, R12, R11 ;  /* 0x0000000c0d0e7389 */ /* 0x00006400000c000b */
[----:B01----:R-:W-:Y:S01]  /*27d50*/  ENDCOLLECTIVE ;  /* 0x000000000000791b */ /* 0x003fe20003800000 */
.L_x_3145:
        /* <DEDUP_REMOVED lines=16> */
.L_x_3146:
[----:B------:R-:W-:Y:S01]  /*27e60*/  IMAD.MOV.U32 R13, RZ, RZ, R23 ;  /* 0x000000ffff0d7224 */ /* 0x000fe200078e0017 */
[----:B------:R-:W-:-:S07]  /*27e70*/  MOV R3, R14 ;  /* 0x0000000e00037202 */ /* 0x000fce0000000f00 */
[----:B------:R-:W-:Y:S05]  /*27e80*/  WARPSYNC.COLLECTIVE R15, `(.L_x_3147) ;  /* 0x000000000f087348 */ /* 0x000fea0003c00000 */
[----:B------:R0:W1:Y:S02]  /*27e90*/  SHFL.IDX P6, R14, R13, R12, R11 ;  /* 0x0000000c0d0e7389 */ /* 0x00006400000c000b */
[----:B01----:R-:W-:Y:S01]  /*27ea0*/  ENDCOLLECTIVE ;  /* 0x000000000000791b */ /* 0x003fe20003800000 */
.L_x_3147:
        /* <DEDUP_REMOVED lines=16> */
.L_x_3148:
[----:B------:R-:W-:Y:S01]  /*27fb0*/  IMAD.MOV.U32 R13, RZ, RZ, R23 ;  /* 0x000000ffff0d7224 */ /* 0x000fe200078e0017 */
[----:B------:R-:W-:-:S07]  /*27fc0*/  MOV R3, R14 ;  /* 0x0000000e00037202 */ /* 0x000fce0000000f00 */
[----:B------:R-:W-:Y:S05]  /*27fd0*/  WARPSYNC.COLLECTIVE R15, `(.L_x_3149) ;  /* 0x000000000f087348 */ /* 0x000fea0003c00000 */
[----:B------:R0:W1:Y:S02]  /*27fe0*/  SHFL.IDX P6, R14, R13, R12, R11 ;  /* 0x0000000c0d0e7389 */ /* 0x00006400000c000b */
[----:B01----:R-:W-:Y:S01]  /*27ff0*/  ENDCOLLECTIVE ;  /* 0x000000000000791b */ /* 0x003fe20003800000 */
.L_x_3149:
        /* <DEDUP_REMOVED lines=16> */
.L_x_3150:
[----:B------:R-:W-:Y:S01]  /*28100*/  IMAD.MOV.U32 R13, RZ, RZ, R23 ;  /* 0x000000ffff0d7224 */ /* 0x000fe200078e0017 */
[----:B------:R-:W-:-:S07]  /*28110*/  MOV R24, R14 ;  /* 0x0000000e00187202 */ /* 0x000fce0000000f00 */
[----:B------:R-:W-:Y:S05]  /*28120*/  WARPSYNC.COLLECTIVE R15, `(.L_x_3151) ;  /* 0x000000000f087348 */ /* 0x000fea0003c00000 */
[----:B------:R0:W1:Y:S02]  /*28130*/  SHFL.IDX P6, R14, R13, R12, R11 ;  /* 0x0000000c0d0e7389 */ /* 0x00006400000c000b */
[----:B01----:R-:W-:Y:S01]  /*28140*/  ENDCOLLECTIVE ;  /* 0x000000000000791b */ /* 0x003fe20003800000 */
.L_x_3151:
[----:B------:R-:W-:Y:S01]  /*28150*/  IMAD.MOV.U32 R2, RZ, RZ, R14 ;  /* 0x000000ffff027224 */ /* 0x000fe200078e000e */
[----:B------:R-:W-:Y:S06]  /*28160*/  BRA `(.L_x_3152) ;  /* 0xffffffa400ac7947 */ /* 0x000fec000383ffff */
.L_x_2994:
[----:B0-----:R0:W1:Y:S02]  /*28170*/  SYNCS.PHASECHK.TRANS64.TRYWAIT P0, [R0+URZ+0x2a860], R3 ;  /* 0x02a86003000075a7 */ /* 0x001064000800017f */
[----:B-1----:R-:W-:Y:S05]  /*28180*/  @!P0 NANOSLEEP.SYNCS 0x989680 ;  /* 0x009896800000895d */ /* 0x002fea0003900000 */
[----:B------:R-:W1:Y:S02]  /*28190*/  @!P0 SYNCS.PHASECHK.TRANS64 P0, [R0+URZ+0x2a860], R3 ;  /* 0x02a86003000085a7 */ /* 0x000e64000800007f */
[----:B-1----:R-:W-:Y:S05]  /*281a0*/  @!P0 BRA `(.L_x_2994) ;  /* 0xfffffffc00f08947 */ /* 0x002fea000383ffff */
[----:B------:R-:W-:Y:S05]  /*281b0*/  BRA `(.L_x_3153) ;  /* 0xffffffa800d07947 */ /* 0x000fea000383ffff */
.L_x_2995:
        /* <DEDUP_REMOVED lines=8> */
.L_x_3155:
[----:B------:R-:W-:Y:S05]  /*28240*/  BSYNC B0 ;  /* 0x0000000000007941 */ /* 0x000fea0003800000 */
.L_x_3154:
        /* <DEDUP_REMOVED lines=9> */
[----:B0-----:R-:W-:Y:S05]  /*282e0*/  WARPSYNC.COLLECTIVE R15, `(.L_x_3156) ;  /* 0x000000000f087348 */ /* 0x001fea0003c00000 */
[----:B------:R1:W2:Y:S02]  /*282f0*/  SHFL.IDX P6, R14, R13, R12, R11 ;  /* 0x0000000c0d0e7389 */ /* 0x0002a400000c000b */
[----:B012---:R-:W-:Y:S01]  /*28300*/  ENDCOLLECTIVE ;  /* 0x000000000000791b */ /* 0x007fe20003800000 */
.L_x_3156:
[C---:B------:R-:W-:Y:S01]  /*28310*/  ISETP.LT.OR P4, PT, R6.reuse, 0x1, !P0 ;  /* 0x000000010600780c */ /* 0x040fe20004781670 */
[----:B------:R-:W-:Y:S01]  /*28320*/  ULDC.64 UR4, c[0x0][0x208] ;  /* 0x0000820000047ab9 */ /* 0x000fe20000000a00 */
[----:B------:R-:W-:Y:S02]  /*28330*/  ISETP.LT.OR P3, PT, R6, 0x1, P1 ;  /* 0x000000010600780c */ /* 0x000fe40000f61670 */
[----:B------:R-:W-:Y:S01]  /*28340*/  LEA R4, R4, R22, 0x1 ;  /* 0x0000001604047211 */ /* 0x000fe200078e08ff */
[----:B------:R-:W-:Y:S02]  /*28350*/  IMAD.MOV.U32 R13, RZ, RZ, R24 ;  /* 0x000000ffff0d7224 */ /* 0x000fe400078e0018 */
[----:B------:R-:W-:Y:S01]  /*28360*/  IMAD.MOV.U32 R12, RZ, RZ, 0x1 ;  /* 0x00000001ff0c7424 */ /* 0x000fe200078e00ff */
[----:B------:R-:W-:-:S04]  /*28370*/  SHF.L.U32 R5, R5, 0x3, RZ ;  /* 0x0000000305057819 */ /* 0x000fc800000006ff */
[----:B------:R-:W-:-:S05]  /*28380*/  LOP3.LUT R5, R5, 0x38, RZ, 0xc0, !PT ;  /* 0x0000003805057812 */ /* 0x000fca00078ec0ff */
[----:B------:R-:W-:-:S05]  /*28390*/  IMAD.SHL.U32 R5, R5, 0x2, RZ ;  /* 0x0000000205057824 */ /* 0x000fca00078e00ff */
[----:B------:R-:W-:-:S05]  /*283a0*/  IADD3 R2, P2, R14, R5, RZ ;  /* 0x000000050e027210 */ /* 0x000fca0007f5e0ff */
[----:B------:R-:W-:-:S05]  /*283b0*/  IMAD.X R3, RZ, RZ, R3, P2 ;  /* 0x000000ffff037224 */ /* 0x000fca00010e0603 */
[----:B------:R-:W-:Y:S01]  /*283c0*/  @!PT LDS RZ, [RZ] ;  /* 0x00000000fffff984 */ /* 0x000fe20000000800 */
[----:B------:R-:W-:Y:S01]  /*283d0*/  @!PT LDS RZ, [RZ] ;  /* 0x00000000fffff984 */ /* 0x000fe20000000800 */
[----:B------:R-:W-:Y:S01]  /*283e0*/  @!PT LDS RZ, [RZ] ;  /* 0x00000000fffff984 */ /* 0x000fe20000000800 */
[----:B------:R0:W-:Y:S01]  /*283f0*/  LDGSTS.E.BYPASS.LTC128B.128 [R4+0x400], desc[UR4][R2.64], !P3 ;  /* 0x0040000002047fae */ /* 0x0001e2000d901d44 */
[----:B------:R-:W-:-:S03]  /*28400*/  ISETP.LT.OR P3, PT, R6, 0x11, P1 ;  /* 0x000000110600780c */ /* 0x000fc60000f61670 */
[----:B------:R0:W-:Y:S01]  /*28410*/  LDGSTS.E.BYPASS.LTC128B.128 [R4+0x3400], desc[UR4][R2.64+0x80], !P4 ;  /* 0x0340008002047fae */ /* 0x0001e2000e101d44 */
[----:B------:R-:W-:-:S13]  /*28420*/  ISETP.LT.OR P4, PT, R6, 0x11, !P0 ;  /* 0x000000110600780c */ /* 0x000fda0004781670 */
[----:B0-----:R-:W-:Y:S05]  /*28430*/  WARPSYNC.COLLECTIVE R15, `(.L_x_3157) ;  /* 0x000000000f087348 */ /* 0x001fea0003c00000 */
[----:B------:R1:W2:Y:S02]  /*28440*/  SHFL.IDX P6, R14, R13, R12, R11 ;  /* 0x0000000c0d0e7389 */ /* 0x0002a400000c000b */
[----:B012---:R-:W-:Y:S01]  /*28450*/  ENDCOLLECTIVE ;  /* 0x000000000000791b */ /* 0x007fe20003800000 */
.L_x_3157:
[----:B------:R-:W-:Y:S01]  /*28460*/  IMAD.MOV.U32 R13, RZ, RZ, R23 ;  /* 0x000000ffff0d7224 */ /* 0x000fe200078e0017 */
[----:B------:R-:W-:-:S07]  /*28470*/  MOV R8, R14 ;  /* 0x0000000e00087202 */ /* 0x000fce0000000f00 */
[----:B------:R-:W-:Y:S05]  /*28480*/  WARPSYNC.COLLECTIVE R15, `(.L_x_3158) ;  /* 0x000000000f087348 */ /* 0x000fea0003c00000 */
[----:B------:R0:W1:Y:S02]  /*28490*/  SHFL.IDX P6, R14, R13, R12, R11 ;  /* 0x0000000c0d0e7389 */ /* 0x00006400000c000b */
[----:B01----:R-:W-:Y:S01]  /*284a0*/  ENDCOLLECTIVE ;  /* 0x000000000000791b */ /* 0x003fe20003800000 */
.L_x_3158:
[----:B------:R-:W-:Y:S01]  /*284b0*/  ULDC.64 UR4, c[0x0][0x208] ;  /* 0x0000820000047ab9 */ /* 0x000fe20000000a00 */
[----:B------:R-:W-:Y:S01]  /*284c0*/  MOV R13, R24 ;  /* 0x00000018000d7202 */ /* 0x000fe20000000f00 */
[----:B------:R-:W-:Y:S01]  /*284d0*/  IMAD.MOV.U32 R12, RZ, RZ, 0x2 ;  /* 0x00000002ff0c7424 */ /* 0x000fe200078e00ff */
        /* <DEDUP_REMOVED lines=12> */
.L_x_3159:
[----:B------:R-:W-:Y:S01]  /*285a0*/  MOV R13, R23 ;  /* 0x00000017000d7202 */ /* 0x000fe20000000f00 */
[----:B------:R-:W-:-:S07]  /*285b0*/  IMAD.MOV.U32 R7, RZ, RZ, R14 ;  /* 0x000000ffff077224 */ /* 0x000fce00078e000e */
[----:B------:R-:W-:Y:S05]  /*285c0*/  WARPSYNC.COLLECTIVE R15, `(.L_x_3160) ;  /* 0x000000000f087348 */ /* 0x000fea0003c00000 */
[----:B------:R0:W1:Y:S02]  /*285d0*/  SHFL.IDX P6, R14, R13, R12, R11 ;  /* 0x0000000c0d0e7389 */ /* 0x00006400000c000b */
[----:B01----:R-:W-:Y:S01]  /*285e0*/  ENDCOLLECTIVE ;  /* 0x000000000000791b */ /* 0x003fe20003800000 */
.L_x_3160:
[----:B------:R-:W-:Y:S01]  /*285f0*/  ULDC.64 UR4, c[0x0][0x208] ;  /* 0x0000820000047ab9 */ /* 0x000fe20000000a00 */
[----:B------:R-:W-:Y:S01]  /*28600*/  MOV R13, R24 ;  /* 0x00000018000d7202 */ /* 0x000fe20000000f00 */
[----:B------:R-:W-:Y:S02]  /*28610*/  IMAD.MOV.U32 R12, RZ, RZ, 0x3 ;  /* 0x00000003ff0c7424 */ /* 0x000fe400078e00ff */
[----:B------:R-:W-:-:S05]  /*28620*/  IMAD.MOV.U32 R10, RZ, RZ, R14 ;  /* 0x000000ffff0a7224 */ /* 0x000fca00078e000e */
        /* <DEDUP_REMOVED lines=12> */
.L_x_3161:
[----:B------:R-:W-:Y:S01]  /*286f0*/  MOV R13, R23 ;  /* 0x00000017000d7202 */ /* 0x000fe20000000f00 */
[----:B------:R-:W-:-:S07]  /*28700*/  IMAD.MOV.U32 R8, RZ, RZ, R14 ;  /* 0x000000ffff087224 */ /* 0x000fce00078e000e */
[----:B------:R-:W-:Y:S05]  /*28710*/  WARPSYNC.COLLECTIVE R15, `(.L_x_3162) ;  /* 0x000000000f087348 */ /* 0x000fea0003c00000 */
[----:B------:R0:W1:Y:S02]  /*28720*/  SHFL.IDX P6, R14, R13, R12, R11 ;  /* 0x0000000c0d0e7389 */ /* 0x00006400000c000b */
[----:B01----:R-:W-:Y:S01]  /*28730*/  ENDCOLLECTIVE ;  /* 0x000000000000791b */ /* 0x003fe20003800000 */
.L_x_3162:
[----:B------:R-:W-:Y:S01]  /*28740*/  ULDC.64 UR4, c[0x0][0x208] ;  /* 0x0000820000047ab9 */ /* 0x000fe20000000a00 */
[----:B------:R-:W-:Y:S01]  /*28750*/  IMAD.MOV.U32 R13, RZ, RZ, R24 ;  /* 0x000000ffff0d7224 */ /* 0x000fe200078e0018 */
[----:B------:R-:W-:Y:S02]  /*28760*/  MOV R12, 0x4 ;  /* 0x00000004000c7802 */ /* 0x000fe40000000f00 */
        /* <DEDUP_REMOVED lines=12> */
.L_x_3163:
[----:B------:R-:W-:Y:S02]  /*28830*/  IMAD.MOV.U32 R13, RZ, RZ, R23 ;  /* 0x000000ffff0d7224 */ /* 0x000fe400078e0017 */
[----:B------:R-:W-:-:S07]  /*28840*/  IMAD.MOV.U32 R7, RZ, RZ, R14 ;  /* 0x000000ffff077224 */ /* 0x000fce00078e000e */
[----:B------:R-:W-:Y:S05]  /*28850*/  WARPSYNC.COLLECTIVE R15, `(.L_x_3164) ;  /* 0x000000000f087348 */ /* 0x000fea0003c00000 */
[----:B------:R0:W1:Y:S02]  /*28860*/  SHFL.IDX P6, R14, R13, R12, R11 ;  /* 0x0000000c0d0e7389 */ /* 0x00006400000c000b */
[----:B01----:R-:W-:Y:S01]  /*28870*/  ENDCOLLECTIVE ;  /* 0x000000000000791b */ /* 0x003fe20003800000 */
.L_x_3164:
        /* <DEDUP_REMOVED lines=10> */
[----:B------:R0:W-:Y:S02]  /*28920*/  LDGSTS.E.BYPASS.LTC128B.128 [R4+0x5400], desc[UR4][R2.64+0x80], !P4 ;  /* 0x0540008002047fae */ /* 0x0001e4000e101d44 */
[----:B0-----:R-:W-:Y:S05]  /*28930*/  WARPSYNC.COLLECTIVE R15, `(.L_x_3165) ;  /* 0x000000000f087348 */ /* 0x001fea0003c00000 */
[----:B------:R1:W2:Y:S02]  /*28940*/  SHFL.IDX P6, R14, R13, R12, R11 ;  /* 0x0000000c0d0e7389 */ /* 0x0002a400000c000b */
[----:B012---:R-:W-:Y:S01]  /*28950*/  ENDCOLLECTIVE ;  /* 0x000000000000791b */ /* 0x007fe20003800000 */
.L_x_3165:
[----:B------:R-:W-:Y:S02]  /*28960*/  IMAD.MOV.U32 R13, RZ, RZ, R23 ;  /* 0x000000ffff0d7224 */ /* 0x000fe400078e0017 */
[----:B------:R-:W-:-:S07]  /*28970*/  IMAD.MOV.U32 R24, RZ, RZ, R14 ;  /* 0x000000ffff187224 */ /* 0x000fce00078e000e */
[----:B------:R-:W-:Y:S05]  /*28980*/  WARPSYNC.COLLECTIVE R15, `(.L_x_3166) ;  /* 0x000000000f087348 */ /* 0x000fea0003c00000 */
[----:B------:R0:W1:Y:S02]  /*28990*/  SHFL.IDX P6, R14, R13, R12, R11 ;  /* 0x0000000c0d0e7389 */ /* 0x00006400000c000b */
[----:B01----:R-:W-:Y:S01]  /*289a0*/  ENDCOLLECTIVE ;  /* 0x000000000000791b */ /* 0x003fe20003800000 */
.L_x_3166:
[----:B------:R-:W-:Y:S05]  /*289b0*/  BRA `(.L_x_3167) ;  /* 0xffffffa400bc7947 */ /* 0x000fea000383ffff */
.L_x_3000:
[----:B------:R-:W-:Y:S01]  /*289c0*/  BSSY B0, `(.L_x_3168) ;  /* 0x0000008000007945 */ /* 0x000fe20003800000 */
[----:B------:R-:W-:Y:S01]  /*289d0*/  MOV R13, R16 ;  /* 0x00000010000d7202 */ /* 0x000fe20000000f00 */
[----:B0-----:R-:W-:Y:S01]  /*289e0*/  IMAD.MOV.U32 R12, RZ, RZ, RZ ;  /* 0x000000ffff0c7224 */ /* 0x001fe200078e00ff */
[----:B------:R-:W-:Y:S01]  /*289f0*/  MOV R15, 0xffffffff ;  /* 0xffffffff000f7802 */ /* 0x000fe20000000f00 */
[----:B------:R-:W-:-:S07]  /*28a00*/  IMAD.MOV.U32 R11, RZ, RZ, 0x1f ;  /* 0x0000001fff0b7424 */ /* 0x000fce00078e00ff */
[----:B------:R-:W-:Y:S05]  /*28a10*/  WARPSYNC.COLLECTIVE R15, `(.L_x_3169) ;  /* 0x000000000f087348 */ /* 0x000fea0003c00000 */
[----:B------:R0:W1:Y:S02]  /*28a20*/  SHFL.IDX P6, R14, R13, R12, R11 ;  /* 0x0000000c0d0e7389 */ /* 0x00006400000c000b */
[----:B01----:R-:W-:Y:S01]  /*28a30*/  ENDCOLLECTIVE ;  /* 0x000000000000791b */ /* 0x003fe20003800000 */
.L_x_3169:
[----:B------:R-:W-:Y:S05]  /*28a40*/  BSYNC B0 ;  /* 0x0000000000007941 */ /* 0x000fea0003800000 */
.L_x_3168:
[----:B------:R-:W-:Y:S01]  /*28a50*/  IMAD.MOV.U32 R13, RZ, RZ, R16 ;  /* 0x000000ffff0d7224 */ /* 0x000fe200078e0010 */
[----:B------:R-:W-:Y:S01]  /*28a60*/  MOV R12, 0x1 ;  /* 0x00000001000c7802 */ /* 0x000fe20000000f00 */
[----:B------:R-:W-:Y:S02]  /*28a70*/  IMAD.MOV.U32 R11, RZ, RZ, 0x1f ;  /* 0x0000001fff0b7424 */ /* 0x000fe400078e00ff */
[----:B------:R-:W-:Y:S02]  /*28a80*/  IMAD.MOV.U32 R15, RZ, RZ, -0x1 ;  /* 0xffffffffff0f7424 */ /* 0x000fe400078e00ff */
[----:B------:R-:W-:Y:S02]  /*28a90*/  IMAD.IADD R9, R19, 0x1, R8 ;  /* 0x0000000113097824 */ /* 0x000fe400078e0208 */
[----:B------:R-:W-:-:S07]  /*28aa0*/  IMAD.MOV.U32 R0, RZ, RZ, R14 ;  /* 0x000000ffff007224 */ /* 0x000fce00078e000e */
[----:B------:R-:W-:Y:S05]  /*28ab0*/  WARPSYNC.COLLECTIVE R15, `(.L_x_3170) ;  /* 0x000000000f087348 */ /* 0x000fea0003c00000 */
[----:B------:R0:W1:Y:S02]  /*28ac0*/  SHFL.IDX P6, R14, R13, R12, R11 ;  /* 0x0000000c0d0e7389 */ /* 0x00006400000c000b */
[----:B01----:R-:W-:Y:S01]  /*28ad0*/  ENDCOLLECTIVE ;  /* 0x000000000000791b */ /* 0x003fe20003800000 */
.L_x_3170:
[----:B------:R-:W-:Y:S01]  /*28ae0*/  ULDC UR4, c[0x0][0xc3c] ;  /* 0x00030f0000047ab9 */ /* 0x000fe20000000800 */
[----:B------:R-:W-:Y:S01]  /*28af0*/  ULDC.64 UR6, c[0x0][0x208] ;  /* 0x0000820000067ab9 */ /* 0x000fe20000000a00 */
[----:B------:R-:W-:-:S13]  /*28b00*/  ISETP.GE.OR P1, PT, R9, UR4, !P0 ;  /* 0x0000000409007c0c */ /* 0x000fda000c726670 */
[----:B------:R-:W0:Y:S08]  /*28b10*/  @!P1 LDC.64 R2, c[0x0][0xc80] ;  /* 0x00032000ff029b82 */ /* 0x000e300000000a00 */
[----:B------:R-:W1:Y:S01]  /*28b20*/  @!P1 LDC.64 R4, c[0x0][0xc78] ;  /* 0x00031e00ff049b82 */ /* 0x000e620000000a00 */
[----:B------:R-:W-:Y:S01]  /*28b30*/  IMAD.MOV.U32 R17, RZ, RZ, RZ ;  /* 0x000000ffff117224 */ /* 0x000fe200078e00ff */
[----:B------:R-:W-:-:S02]  /*28b40*/  MOV R11, RZ ;  /* 0x000000ff000b7202 */ /* 0x000fc40000000f00 */
[----:B------:R-:W-:Y:S01]  /*28b50*/  MOV R7, R14 ;  /* 0x0000000e00077202 */ /* 0x000fe20000000f00 */
[----:B0-----:R-:W-:-:S05]  /*28b60*/  @!P1 IMAD.WIDE R2, R9, 0x4, R2 ;  /* 0x0000000409029825 */ /* 0x001fca00078e0202 */
[----:B------:R1:W2:Y:S02]  /*28b70*/  @!P1 LDG.E R6, desc[UR6][R2.64] ;  /* 0x0000000602069981 */ /* 0x0002a4000c1e1900 */
[----:B-1----:R-:W-:-:S05]  /*28b80*/  @!P1 IMAD.WIDE R2, R9, 0x4, R4 ;  /* 0x0000000409029825 */ /* 0x002fca00078e0204 */
[----:B------:R-:W3:Y:S01]  /*28b90*/  @!P1 LDG.E R5, desc[UR6][R2.64] ;  /* 0x0000000602059981 */ /* 0x000ee2000c1e1900 */
[----:B------:R-:W-:Y:S01]  /*28ba0*/  IMAD.MOV.U32 R4, RZ, RZ, RZ ;  /* 0x000000ffff047224 */ /* 0x000fe200078e00ff */
[C---:B------:R-:W-:Y:S02]  /*28bb0*/  ISETP.GE.U32.AND P2, PT, R8.reuse, 0x2, PT ;  /* 0x000000020800780c */ /* 0x040fe40003f46070 */
[C---:B------:R-:W-:Y:S02]  /*28bc0*/  ISETP.GE.U32.AND P3, PT, R8.reuse, 0x4, PT ;  /* 0x000000040800780c */ /* 0x040fe40003f66070 */
[C---:B------:R-:W-:Y:S02]  /*28bd0*/  ISETP.GE.U32.AND P4, PT, R8.reuse, 0x8, PT ;  /* 0x000000080800780c */ /* 0x040fe40003f86070 */
[----:B------:R-:W-:Y:S02]  /*28be0*/  ISETP.GE.U32.AND P5, PT, R8, 0x10, PT ;  /* 0x000000100800780c */ /* 0x000fe40003fa6070 */
[----:B--2---:R-:W-:Y:S01]  /*28bf0*/  @!P1 MOV R17, R6 ;  /* 0x0000000600119202 */ /* 0x004fe20000000f00 */
[----:B------:R-:W-:-:S02]  /*28c00*/  IMAD.MOV.U32 R6, RZ, RZ, RZ ;  /* 0x000000ffff067224 */ /* 0x000fc400078e00ff */
[----:B---3--:R-:W-:Y:S01]  /*28c10*/  @!P1 IMAD.MOV.U32 R4, RZ, RZ, R5 ;  /* 0x000000ffff049224 */ /* 0x008fe200078e0005 */
[----:B------:R-:W-:-:S03]  /*28c20*/  ISETP.NE.AND P1, PT, R8, RZ, PT ;  /* 0x000000ff0800720c */ /* 0x000fc60003f25270 */
[----:B------:R-:W-:-:S10]  /*28c30*/  IMAD R13, R4, R17, RZ ;  /* 0x00000011040d7224 */ /* 0x000fd400078e02ff */
[----:B------:R-:W-:Y:S05]  /*28c40*/  WARPSYNC.COLLECTIVE R15, `(.L_x_3171) ;  /* 0x000000000f087348 */ /* 0x000fea0003c00000 */
[----:B------:R0:W1:Y:S02]  /*28c50*/  SHFL.UP P6, R14, R13, R12, R11 ;  /* 0x0400000c0d0e7389 */ /* 0x00006400000c000b */
[----:B01----:R-:W-:Y:S01]  /*28c60*/  ENDCOLLECTIVE ;  /* 0x000000000000791b */ /* 0x003fe20003800000 */
.L_x_3171:
[----:B------:R-:W-:Y:S02]  /*28c70*/  MOV R12, 0x2 ;  /* 0x00000002000c7802 */ /* 0x000fe40000000f00 */
[----:B------:R-:W-:-:S05]  /*28c80*/  SEL R14, R14, RZ, P1 ;  /* 0x000000ff0e0e7207 */ /* 0x000fca0000800000 */
[----:B------:R-:W-:-:S04]  /*28c90*/  IMAD.IADD R5, R13, 0x1, R14 ;  /* 0x000000010d057824 */ /* 0x000fc800078e020e */
[----:B------:R-:W-:-:S07]  /*28ca0*/  IMAD.MOV.U32 R13, RZ, RZ, R5 ;  /* 0x000000ffff0d7224 */ /* 0x000fce00078e0005 */
[----:B------:R-:W-:Y:S05]  /*28cb0*/  WARPSYNC.COLLECTIVE R15, `(.L_x_3172) ;  /* 0x000000000f087348 */ /* 0x000fea0003c00000 */
[----:B------:R0:W1:Y:S02]  /*28cc0*/  SHFL.UP P6, R14, R13, R12, R11 ;  /* 0x0400000c0d0e7389 */ /* 0x00006400000c000b */
[----:B01----:R-:W-:Y:S01]  /*28cd0*/  ENDCOLLECTIVE ;  /* 0x000000000000791b */ /* 0x003fe20003800000 */
.L_x_3172:
[----:B------:R-:W-:Y:S02]  /*28ce0*/  MOV R12, 0x4 ;  /* 0x00000004000c7802 */ /* 0x000fe40000000f00 */
[----:B------:R-:W-:-:S05]  /*28cf0*/  SEL R2, R14, RZ, P2 ;  /* 0x000000ff0e027207 */ /* 0x000fca0001000000 */
[----:B------:R-:W-:-:S04]  /*28d00*/  IMAD.IADD R2, R5, 0x1, R2 ;  /* 0x0000000105027824 */ /* 0x000fc800078e0202 */
[----:B------:R-:W-:-:S07]  /*28d10*/  IMAD.MOV.U32 R13, RZ, RZ, R2 ;  /* 0x000000ffff0d7224 */ /* 0x000fce00078e0002 */
[----:B------:R-:W-:Y:S05]  /*28d20*/  WARPSYNC.COLLECTIVE R15, `(.L_x_3173) ;  /* 0x000000000f087348 */ /* 0x000fea0003c00000 */
[----:B------:R0:W1:Y:S02]  /*28d30*/  SHFL.UP P6, R14, R13, R12, R11 ;  /* 0x0400000c0d0e7389 */ /* 0x00006400000c000b */
[----:B01----:R-:W-:Y:S01]  /*28d40*/  ENDCOLLECTIVE ;  /* 0x000000000000791b */ /* 0x003fe20003800000 */
.L_x_3173:
[----:B------:R-:W-:Y:S02]  /*28d50*/  MOV R12, 0x8 ;  /* 0x00000008000c7802 */ /* 0x000fe40000000f00 */
[----:B------:R-:W-:-:S05]  /*28d60*/  SEL R3, R14, RZ, P3 ;  /* 0x000000ff0e037207 */ /* 0x000fca0001800000 */
[----:B------:R-:W-:-:S04]  /*28d70*/  IMAD.IADD R3, R2, 0x1, R3 ;  /* 0x0000000102037824 */ /* 0x000fc800078e0203 */
[----:B------:R-:W-:-:S07]  /*28d80*/  IMAD.MOV.U32 R13, RZ, RZ, R3 ;  /* 0x000000ffff0d7224 */ /* 0x000fce00078e0003 */
[----:B------:R-:W-:Y:S05]  /*28d90*/  WARPSYNC.COLLECTIVE R15, `(.L_x_3174) ;  /* 0x000000000f087348 */ /* 0x000fea0003c00000 */
[----:B------:R0:W1:Y:S02]  /*28da0*/  SHFL.UP P6, R14, R13, R12, R11 ;  /* 0x0400000c0d0e7389 */ /* 0x00006400000c000b */
[----:B01----:R-:W-:Y:S01]  /*28db0*/  ENDCOLLECTIVE ;  /* 0x000000000000791b */ /* 0x003fe20003800000 */
.L_x_3174:
[----:B------:R-:W-:Y:S02]  /*28dc0*/  MOV R12, 0x10 ;  /* 0x00000010000c7802 */ /* 0x000fe40000000f00 */
[----:B------:R-:W-:-:S05]  /*28dd0*/  SEL R14, R14, RZ, P4 ;  /* 0x000000ff0e0e7207 */ /* 0x000fca0002000000 */
[----:B------:R-:W-:-:S04]  /*28de0*/  IMAD.IADD R5, R3, 0x1, R14 ;  /* 0x0000000103057824 */ /* 0x000fc800078e020e */
[----:B------:R-:W-:-:S07]  /*28df0*/  IMAD.MOV.U32 R13, RZ, RZ, R5 ;  /* 0x000000ffff0d7224 */ /* 0x000fce00078e0005 */
[----:B------:R-:W-:Y:S05]  /*28e00*/  WARPSYNC.COLLECTIVE R15, `(.L_x_3175) ;  /* 0x000000000f087348 */ /* 0x000fea0003c00000 */
[----:B------:R0:W1:Y:S02]  /*28e10*/  SHFL.UP P6, R14, R13, R12, R11 ;  /* 0x0400000c0d0e7389 */ /* 0x00006400000c000b */
[----:B01----:R-:W-:Y:S01]  /*28e20*/  ENDCOLLECTIVE ;  /* 0x000000000000791b */ /* 0x003fe20003800000 */
.L_x_3175:
        /* <DEDUP_REMOVED lines=8> */
.L_x_3176:
[----:B------:R-:W-:Y:S05]  /*28eb0*/  BRA `(.L_x_3177) ;  /* 0xffffffa400d07947 */ /* 0x000fea000383ffff */
.L_x_3003:
[----:B------:R-:W-:Y:S01]  /*28ec0*/  BSSY B0, `(.L_x_3178) ;  /* 0x0000007000007945 */ /* 0x000fe20003800000 */
[----:B0-----:R-:W-:Y:S01]  /*28ed0*/  MOV R12, 0x1 ;  /* 0x00000001000c7802 */ /* 0x001fe20000000f00 */
[----:B------:R-:W-:Y:S02]  /*28ee0*/  IMAD.MOV.U32 R11, RZ, RZ, RZ ;  /* 0x000000ffff0b7224 */ /* 0x000fe400078e00ff */
[----:B------:R-:W-:-:S07]  /*28ef0*/  IMAD.MOV.U32 R15, RZ, RZ, -0x1 ;  /* 0xffffffffff0f7424 */ /* 0x000fce00078e00ff */
[----:B------:R-:W-:Y:S05]  /*28f00*/  WARPSYNC.COLLECTIVE R15, `(.L_x_3179) ;  /* 0x000000000f087348 */ /* 0x000fea0003c00000 */
[----:B------:R0:W1:Y:S02]  /*28f10*/  SHFL.UP P6, R14, R13, R12, R11 ;  /* 0x0400000c0d0e7389 */ /* 0x00006400000c000b */
[----:B01----:R-:W-:Y:S01]  /*28f20*/  ENDCOLLECTIVE ;  /* 0x000000000000791b */ /* 0x003fe20003800000 */
.L_x_3179:
[----:B------:R-:W-:Y:S05]  /*28f30*/  BSYNC B0 ;  /* 0x0000000000007941 */ /* 0x000fea0003800000 */
.L_x_3178:
[----:B------:R-:W-:Y:S01]  /*28f40*/  SEL R14, R14, RZ, P1 ;  /* 0x000000ff0e0e7207 */ /* 0x000fe20000800000 */
[----:B------:R-:W-:Y:S01]  /*28f50*/  IMAD.MOV.U32 R12, RZ, RZ, 0x2 ;  /* 0x00000002ff0c7424 */ /* 0x000fe200078e00ff */
[----:B------:R-:W-:Y:S01]  /*28f60*/  MOV R15, 0xffffffff ;  /* 0xffffffff000f7802 */ /* 0x000fe20000000f00 */
[----:B------:R-:W-:Y:S01]  /*28f70*/  IMAD.MOV.U32 R11, RZ, RZ, RZ ;  /* 0x000000ffff0b7224 */ /* 0x000fe200078e00ff */
[----:B------:R-:W-:-:S07]  /*28f80*/  IADD3 R13, R13, R14, RZ ;  /* 0x0000000e0d0d7210 */ /* 0x000fce0007ffe0ff */
[----:B------:R-:W-:Y:S05]  /*28f90*/  WARPSYNC.COLLECTIVE R15, `(.L_x_3180) ;  /* 0x000000000f087348 */ /* 0x000fea0003c00000 */
[----:B------:R0:W1:Y:S02]  /*28fa0*/  SHFL.UP P6, R14, R13, R12, R11 ;  /* 0x0400000c0d0e7389 */ /* 0x00006400000c000b */
[----:B01----:R-:W-:Y:S01]  /*28fb0*/  ENDCOLLECTIVE ;  /* 0x000000000000791b */ /* 0x003fe20003800000 */
.L_x_3180:
[----:B------:R-:W-:Y:S02]  /*28fc0*/  MOV R12, 0x4 ;  /* 0x00000004000c7802 */ /* 0x000fe40000000f00 */
[----:B------:R-:W-:-:S05]  /*28fd0*/  SEL R2, R14, RZ, P2 ;  /* 0x000000ff0e027207 */ /* 0x000fca0001000000 */
[----:B------:R-:W-:-:S04]  /*28fe0*/  IMAD.IADD R2, R13, 0x1, R2 ;  /* 0x000000010d027824 */ /* 0x000fc800078e0202 */
[----:B------:R-:W-:-:S07]  /*28ff0*/  IMAD.MOV.U32 R13, RZ, RZ, R2 ;  /* 0x000000ffff0d7224 */ /* 0x000fce00078e0002 */
[----:B------:R-:W-:Y:S05]  /*29000*/  WARPSYNC.COLLECTIVE R15, `(.L_x_3181) ;  /* 0x000000000f087348 */ /* 0x000fea0003c00000 */
[----:B------:R0:W1:Y:S02]  /*29010*/  SHFL.UP P6, R14, R13, R12, R11 ;  /* 0x0400000c0d0e7389 */ /* 0x00006400000c000b */
[----:B01----:R-:W-:Y:S01]  /*29020*/  ENDCOLLECTIVE ;  /* 0x000000000000791b */ /* 0x003fe20003800000 */
.L_x_3181:
[----:B------:R-:W-:Y:S02]  /*29030*/  MOV R12, 0x8 ;  /* 0x00000008000c7802 */ /* 0x000fe40000000f00 */
[----:B------:R-:W-:-:S05]  /*29040*/  SEL R3, R14, RZ, P3 ;  /* 0x000000ff0e037207 */ /* 0x000fca0001800000 */
[----:B------:R-:W-:-:S04]  /*29050*/  IMAD.IADD R3, R2, 0x1, R3 ;  /* 0x0000000102037824 */ /* 0x000fc800078e0203 */
[----:B------:R-:W-:-:S07]  /*29060*/  IMAD.MOV.U32 R13, RZ, RZ, R3 ;  /* 0x000000ffff0d7224 */ /* 0x000fce00078e0003 */
[----:B------:R-:W-:Y:S05]  /*29070*/  WARPSYNC.COLLECTIVE R15, `(.L_x_3182) ;  /* 0x000000000f087348 */ /* 0x000fea0003c00000 */
[----:B------:R0:W1:Y:S02]  /*29080*/  SHFL.UP P6, R14, R13, R12, R11 ;  /* 0x0400000c0d0e7389 */ /* 0x00006400000c000b */
[----:B01----:R-:W-:Y:S01]  /*29090*/  ENDCOLLECTIVE ;  /* 0x000000000000791b */ /* 0x003fe20003800000 */
.L_x_3182:
[----:B------:R-:W-:Y:S02]  /*290a0*/  MOV R12, 0x10 ;  /* 0x00000010000c7802 */ /* 0x000fe40000000f00 */
[----:B------:R-:W-:-:S05]  /*290b0*/  SEL R14, R14, RZ, P4 ;  /* 0x000000ff0e0e7207 */ /* 0x000fca0002000000 */
[----:B------:R-:W-:-:S04]  /*290c0*/  IMAD.IADD R5, R3, 0x1, R14 ;  /* 0x0000000103057824 */ /* 0x000fc800078e020e */
[----:B------:R-:W-:-:S07]  /*290d0*/  IMAD.MOV.U32 R13, RZ, RZ, R5 ;  /* 0x000000ffff0d7224 */ /* 0x000fce00078e0005 */
[----:B------:R-:W-:Y:S05]  /*290e0*/  WARPSYNC.COLLECTIVE R15, `(.L_x_3183) ;  /* 0x000000000f087348 */ /* 0x000fea0003c00000 */
[----:B------:R0:W1:Y:S02]  /*290f0*/  SHFL.UP P6, R14, R13, R12, R11 ;  /* 0x0400000c0d0e7389 */ /* 0x00006400000c000b */
[----:B01----:R-:W-:Y:S01]  /*29100*/  ENDCOLLECTIVE ;  /* 0x000000000000791b */ /* 0x003fe20003800000 */
.L_x_3183:
        /* <DEDUP_REMOVED lines=8> */
.L_x_3184:
[----:B------:R-:W-:Y:S05]  /*29190*/  BRA `(.L_x_3185) ;  /* 0xffffffa400c07947 */ /* 0x000fea000383ffff */
.L_x_3005:
[----:B------:R-:W-:Y:S01]  /*291a0*/  BSSY B0, `(.L_x_3186) ;  /* 0x0000006000007945 */ /* 0x000fe20003800000 */
[----:B------:R-:W-:Y:S01]  /*291b0*/  PLOP3.LUT P6, PT, P6, PT, PT, 0x8, 0x0 ;  /* 0x000000000000781c */ /* 0x000fe200037ce170 */
[----:B------:R-:W-:-:S12]  /*291c0*/  IMAD.MOV.U32 R15, RZ, RZ, -0x1 ;  /* 0xffffffffff0f7424 */ /* 0x000fd800078e00ff */
[----:B01----:R-:W-:Y:S05]  /*291d0*/  WARPSYNC.COLLECTIVE R15, `(.L_x_3187) ;  /* 0x000000000f087348 */ /* 0x003fea0003c00000 */
[----:B------:R-:W-:Y:S01]  /*291e0*/  VOTE.ANY R14, PT, P6 ;  /* 0x00000000000e7806 */ /* 0x000fe200030e0100 */
[----:B01----:R-:W-:Y:S06]  /*291f0*/  ENDCOLLECTIVE ;  /* 0x000000000000791b */ /* 0x003fec0003800000 */
.L_x_3187:
[----:B------:R-:W-:Y:S05]  /*29200*/  BSYNC B0 ;  /* 0x0000000000007941 */ /* 0x000fea0003800000 */
.L_x_3186:
[----:B------:R-:W-:Y:S01]  /*29210*/  MOV R3, R14 ;  /* 0x0000000e00037202 */ /* 0x000fe20000000f00 */
[----:B------:R-:W-:Y:S01]  /*29220*/  IMAD.MOV.U32 R13, RZ, RZ, R17 ;  /* 0x000000ffff0d7224 */ /* 0x000fe200078e0011 */
[----:B------:R-:W-:Y:S01]  /*29230*/  MOV R15, 0xffffffff ;  /* 0xffffffff000f7802 */ /* 0x000fe20000000f00 */
[----:B------:R-:W-:Y:S01]  /*29240*/  IMAD.MOV.U32 R11, RZ, RZ, 0x1f ;  /* 0x0000001fff0b7424 */ /* 0x000fe200078e00ff */
[----:B------:R0:W1:Y:S06]  /*29250*/  POPC R12, R3 ;  /* 0x00000003000c7309 */ /* 0x00006c0000000000 */
[----:B01----:R-:W-:Y:S05]  /*29260*/  WARPSYNC.COLLECTIVE R15, `(.L_x_3188) ;  /* 0x000000000f087348 */ /* 0x003fea0003c00000 */
[----:B-1----:R1:W2:Y:S02]  /*29270*/  SHFL.IDX P6, R14, R13, R12, R11 ;  /* 0x0000000c0d0e7389 */ /* 0x0022a400000c000b */
[----:B012---:R-:W-:Y:S01]  /*29280*/  ENDCOLLECTIVE ;  /* 0x000000000000791b */ /* 0x007fe20003800000 */
.L_x_3188:
[----:B------:R-:W-:Y:S02]  /*29290*/  IMAD.IADD R19, R12, 0x1, R19 ;  /* 0x000000010c137824 */ /* 0x000fe400078e0213 */
[----:B------:R-:W-:Y:S02]  /*292a0*/  IMAD.MOV.U32 R13, RZ, RZ, R4 ;  /* 0x000000ffff0d7224 */ /* 0x000fe400078e0004 */
[----:B------:R-:W-:-:S07]  /*292b0*/  IMAD.MOV.U32 R17, RZ, RZ, R14 ;  /* 0x000000ffff117224 */ /* 0x000fce00078e000e */
[----:B------:R-:W-:Y:S05]  /*292c0*/  WARPSYNC.COLLECTIVE R15, `(.L_x_3189) ;  /* 0x000000000f087348 */ /* 0x000fea0003c00000 */
[----:B------:R0:W1:Y:S02]  /*292d0*/  SHFL.IDX P6, R14, R13, R12, R11 ;  /* 0x0000000c0d0e7389 */ /* 0x00006400000c000b */
[----:B01----:R-:W-:Y:S01]  /*292e0*/  ENDCOLLECTIVE ;  /* 0x000000000000791b */ /* 0x003fe20003800000 */
.L_x_3189:
[----:B------:R-:W-:Y:S01]  /*292f0*/  MOV R4, R14 ;  /* 0x0000000e00047202 */ /* 0x000fe20000000f00 */
[----:B------:R-:W-:Y:S06]  /*29300*/  BRA `(.L_x_3190) ;  /* 0xffffffa400a47947 */ /* 0x000fec000383ffff */
.L_x_3007:
[----:B------:R-:W-:Y:S01]  /*29310*/  BSSY B0, `(.L_x_3191) ;  /* 0x0000007000007945 */ /* 0x000fe20003800000 */
[----:B------:R-:W-:Y:S01]  /*29320*/  IMAD.MOV.U32 R13, RZ, RZ, R2 ;  /* 0x000000ffff0d7224 */ /* 0x000fe200078e0002 */
[----:B------:R-:W-:Y:S01]  /*29330*/  MOV R11, 0x1f ;  /* 0x0000001f000b7802 */ /* 0x000fe20000000f00 */
[----:B------:R-:W-:-:S07]  /*29340*/  IMAD.MOV.U32 R15, RZ, RZ, -0x1 ;  /* 0xffffffffff0f7424 */ /* 0x000fce00078e00ff */
[----:B-123--:R-:W-:Y:S05]  /*29350*/  WARPSYNC.COLLECTIVE R15, `(.L_x_3192) ;  /* 0x000000000f087348 */ /* 0x00efea0003c00000 */
[----:B------:R0:W4:Y:S02]  /*29360*/  SHFL.IDX P6, R14, R13, R12, R11 ;  /* 0x0000000c0d0e7389 */ /* 0x00012400000c000b */
[----:B01234-:R-:W-:Y:S01]  /*29370*/  ENDCOLLECTIVE ;  /* 0x000000000000791b */ /* 0x01ffe20003800000 */
.L_x_3192:
[----:B------:R-:W-:Y:S05]  /*29380*/  BSYNC B0 ;  /* 0x0000000000007941 */ /* 0x000fea0003800000 */
.L_x_3191:
[----:B------:R-:W-:Y:S01]  /*29390*/  IMAD.MOV.U32 R6, RZ, RZ, R14 ;  /* 0x000000ffff067224 */ /* 0x000fe200078e000e */
[----:B------:R-:W-:Y:S06]  /*293a0*/  BRA `(.L_x_3006) ;  /* 0xffffffa400947947 */ /* 0x000fec000383ffff */
.L_x_3013:
[----:B-1----:R1:W2:Y:S02]  /*293b0*/  SYNCS.PHASECHK.TRANS64.TRYWAIT P0, [R5+URZ+0x2a820], R0 ;  /* 0x02a82000050075a7 */ /* 0x0022a4000800017f */
[----:B--2---:R-:W-:Y:S05]  /*293c0*/  @!P0 NANOSLEEP.SYNCS 0x989680 ;  /* 0x009896800000895d */ /* 0x004fea0003900000 */
[----:B------:R-:W2:Y:S02]  /*293d0*/  @!P0 SYNCS.PHASECHK.TRANS64 P0, [R5+URZ+0x2a820], R0 ;  /* 0x02a82000050085a7 */ /* 0x000ea4000800007f */
[----:B--2---:R-:W-:Y:S05]  /*293e0*/  @!P0 BRA `(.L_x_3013) ;  /* 0xfffffffc00f08947 */ /* 0x004fea000383ffff */
[----:B------:R-:W-:Y:S05]  /*293f0*/  BRA `(.L_x_3193) ;  /* 0xffffffac00f07947 */ /* 0x000fea000383ffff */
.L_x_3014:
[----:B------:R-:W2:Y:S01]  /*29400*/  S2R R2, SR_TID.X ;  /* 0x0000000000027919 */ /* 0x000ea20000002100 */
[----:B------:R-:W-:Y:S01]  /*29410*/  BSSY B0, `(.L_x_3194) ;  /* 0x000000a000007945 */ /* 0x000fe20003800000 */
[----:B0-----:R-:W-:Y:S01]  /*29420*/  IMAD.MOV.U32 R12, RZ, RZ, RZ ;  /* 0x000000ffff0c7224 */ /* 0x001fe200078e00ff */
[----:B------:R-:W-:Y:S01]  /*29430*/  MOV R15, 0xffffffff ;  /* 0xffffffff000f7802 */ /* 0x000fe20000000f00 */
[----:B------:R-:W-:Y:S01]  /*29440*/  IMAD.MOV.U32 R11, RZ, RZ, 0x1f ;  /* 0x0000001fff0b7424 */ /* 0x000fe200078e00ff */
[----:B--2---:R-:W-:-:S04]  /*29450*/  SHF.R.U32.HI R2, RZ, 0x5, R2 ;  /* 0x00000005ff027819 */ /* 0x004fc80000011602 */
[----:B------:R-:W-:-:S04]  /*29460*/  LOP3.LUT R2, R2, 0x3, RZ, 0xc0, !PT ;  /* 0x0000000302027812 */ /* 0x000fc800078ec0ff */
[----:B------:R-:W-:-:S07]  /*29470*/  MOV R13, R2 ;  /* 0x00000002000d7202 */ /* 0x000fce0000000f00 */
[----:B-1-3--:R-:W-:Y:S05]  /*29480*/  WARPSYNC.COLLECTIVE R15, `(.L_x_3195) ;  /* 0x000000000f087348 */ /* 0x00afea0003c00000 */
[----:B------:R0:W2:Y:S02]  /*29490*/  SHFL.IDX P6, R14, R13, R12, R11 ;  /* 0x0000000c0d0e7389 */ /* 0x0000a400000c000b */
[----:B0123--:R-:W-:Y:S01]  /*294a0*/  ENDCOLLECTIVE ;  /* 0x000000000000791b */ /* 0x00ffe20003800000 */
.L_x_3195:
[----:B------:R-:W-:Y:S05]  /*294b0*/  BSYNC B0 ;  /* 0x0000000000007941 */ /* 0x000fea0003800000 */
.L_x_3194:
[----:B------:R-:W-:Y:S05]  /*294c0*/  BRA `(.L_x_3196) ;  /* 0xffffffac00d87947 */ /* 0x000fea000383ffff */
.L_x_3015:
[----:B------:R-:W-:Y:S01]  /*294d0*/  BSSY B0, `(.L_x_3197) ;  /* 0x0000006000007945 */ /* 0x000fe20003800000 */
[----:B------:R-:W-:-:S07]  /*294e0*/  IMAD.MOV.U32 R15, RZ, RZ, -0x1 ;  /* 0xffffffffff0f7424 */ /* 0x000fce00078e00ff */
[----:B01-3--:R-:W-:Y:S05]  /*294f0*/  WARPSYNC.COLLECTIVE R15, `(.L_x_3198) ;  /* 0x000000000f0c7348 */ /* 0x00bfea0003c00000 */
[----:B------:R-:W-:Y:S02]  /*29500*/  ELECT P6, UR62, PT ;  /* 0x00000000003e782f */ /* 0x000fe400038c0000 */
[----:B------:R-:W-:Y:S01]  /*29510*/  MOV R14, UR62 ;  /* 0x0000003e000e7c02 */ /* 0x000fe20008000f00 */
[----:B01-3--:R-:W-:Y:S10]  /*29520*/  ENDCOLLECTIVE ;  /* 0x000000000000791b */ /* 0x00bff40003800000 */
.L_x_3198:
[----:B------:R-:W-:Y:S05]  /*29530*/  BSYNC B0 ;  /* 0x0000000000007941 */ /* 0x000fea0003800000 */
.L_x_3197:
[----:B------:R-:W-:Y:S05]  /*29540*/  BRA `(.L_x_3199) ;  /* 0xffffffac00cc7947 */ /* 0x000fea000383ffff */
.L_x_3017:
[----:B-1----:R1:W2:Y:S02]  /*29550*/  SYNCS.PHASECHK.TRANS64.TRYWAIT P1, [R3+URZ+0x2a840], R2 ;  /* 0x02a84002030075a7 */ /* 0x0022a4000802017f */
[----:B--2---:R-:W-:Y:S05]  /*29560*/  @!P1 NANOSLEEP.SYNCS 0x989680 ;  /* 0x009896800000995d */ /* 0x004fea0003900000 */
[----:B------:R-:W2:Y:S02]  /*29570*/  @!P1 SYNCS.PHASECHK.TRANS64 P1, [R3+URZ+0x2a840], R2 ;  /* 0x02a84002030095a7 */ /* 0x000ea4000802007f */
[----:B--2---:R-:W-:Y:S05]  /*29580*/  @!P1 BRA `(.L_x_3017) ;  /* 0xfffffffc00f09947 */ /* 0x004fea000383ffff */
[----:B------:R-:W-:Y:S05]  /*29590*/  BRA `(.L_x_3200) ;  /* 0xffffffac00ec7947 */ /* 0x000fea000383ffff */
.L_x_3019:
[----:B--2---:R2:W4:Y:S02]  /*295a0*/  SYNCS.PHASECHK.TRANS64.TRYWAIT P1, [R5+URZ+0x2a840], R0 ;  /* 0x02a84000050075a7 */ /* 0x004524000802017f */
[----:B----4-:R-:W-:Y:S05]  /*295b0*/  @!P1 NANOSLEEP.SYNCS 0x989680 ;  /* 0x009896800000995d */ /* 0x010fea0003900000 */
[----:B------:R-:W4:Y:S02]  /*295c0*/  @!P1 SYNCS.PHASECHK.TRANS64 P1, [R5+URZ+0x2a840], R0 ;  /* 0x02a84000050095a7 */ /* 0x000f24000802007f */
[----:B----4-:R-:W-:Y:S05]  /*295d0*/  @!P1 BRA `(.L_x_3019) ;  /* 0xfffffffc00f09947 */ /* 0x010fea000383ffff */
[----:B------:R-:W-:Y:S05]  /*295e0*/  BRA `(.L_x_3201) ;  /* 0xffffffac00f87947 */ /* 0x000fea000383ffff */
.L_x_3021:
[----:B----4-:R4:W0:Y:S02]  /*295f0*/  SYNCS.PHASECHK.TRANS64.TRYWAIT P1, [R3+URZ+0x2a860], R2 ;  /* 0x02a86002030075a7 */ /* 0x010824000802017f */
[----:B0-----:R-:W-:Y:S05]  /*29600*/  @!P1 NANOSLEEP.SYNCS 0x989680 ;  /* 0x009896800000995d */ /* 0x001fea0003900000 */
[----:B------:R-:W0:Y:S02]  /*29610*/  @!P1 SYNCS.PHASECHK.TRANS64 P1, [R3+URZ+0x2a860], R2 ;  /* 0x02a86002030095a7 */ /* 0x000e24000802007f */
[----:B0-----:R-:W-:Y:S05]  /*29620*/  @!P1 BRA `(.L_x_3021) ;  /* 0xfffffffc00f09947 */ /* 0x001fea000383ffff */
[----:B------:R-:W-:Y:S05]  /*29630*/  BRA `(.L_x_3202) ;  /* 0xffffffac00f47947 */ /* 0x000fea000383ffff */
.L_x_3203:
        /* <DEDUP_REMOVED lines=12> */
.L_x_3212:


//--------------------- .nv.global.init           --------------------------
	.section	.nv.global.init,"aw",@progbits
.nv.global.init:
	.type		$str$23,@object
	.size		$str$23,($str$24 - $str$23)
$str$23:
        /*0000*/ 	.byte	0x28, 0x61, 0x64, 0x64, 0x72, 0x65, 0x73, 0x73, 0x20, 0x26, 0x20, 0x6d, 0x61, 0x73, 0x6b, 0x29
        /*0010*/ 	.byte	0x20, 0x3d, 0x3d, 0x20, 0x30, 0x00
	.type		$str$24,@object
	.size		$str$24,(__unnamed_4 - $str$24)
$str$24:
        /*0016*/ 	.byte	0x2f, 0x74, 0x6d, 0x70, 0x2f, 0x6f, 0x73, 0x73, 0x5f, 0x6b, 0x65, 0x72, 0x6e, 0x65, 0x6c, 0x73
        /*0026*/ 	.byte	0x5f, 0x73, 0x72, 0x63, 0x2f, 0x66, 0x6c, 0x61, 0x73, 0x68, 0x5f, 0x61, 0x74, 0x74, 0x65, 0x6e
        /*0036*/ 	.byte	0x74, 0x69, 0x6f, 0x6e, 0x2f, 0x63, 0x73, 0x72, 0x63, 0x2f, 0x63, 0x75, 0x74, 0x6c, 0x61, 0x73
        /*0046*/ 	.byte	0x73, 0x2f, 0x69, 0x6e, 0x63, 0x6c, 0x75, 0x64, 0x65, 0x2f, 0x63, 0x75, 0x74, 0x65, 0x2f, 0x70
        /*0056*/ 	.byte	0x6f, 0x69, 0x6e, 0x74, 0x65, 0x72, 0x5f, 0x66, 0x6c, 0x61, 0x67, 0x67, 0x65, 0x64, 0x2e, 0x68
        /*0066*/ 	.byte	0x70, 0x70, 0x00
	.type		__unnamed_4,@object
	.size		__unnamed_4,(__unnamed_6 - __unnamed_4)
__unnamed_4:
        /* <DEDUP_REMOVED lines=24> */
	.type		__unnamed_6,@object
	.size		__unnamed_6,(__unnamed_3 - __unnamed_6)
__unnamed_6:
        /* <DEDUP_REMOVED lines=24> */
	.type		__unnamed_3,@object
	.size		__unnamed_3,(__unnamed_5 - __unnamed_3)
__unnamed_3:
        /* <DEDUP_REMOVED lines=29> */
	.type		__unnamed_5,@object
	.size		__unnamed_5,(__unnamed_2 - __unnamed_5)
__unnamed_5:
        /* <DEDUP_REMOVED lines=29> */
	.type		__unnamed_2,@object
	.size		__unnamed_2,(__unnamed_1 - __unnamed_2)
__unnamed_2:
        /* <DEDUP_REMOVED lines=29> */
	.type		__unnamed_1,@object
	.size		__unnamed_1,(.L_0 - __unnamed_1)
__unnamed_1:
        /* <DEDUP_REMOVED lines=28> */
        /*0a8d*/ 	.byte	0x31, 0x38, 0x34, 0x33, 0x32, 0x3e, 0x3e, 0x3e, 0x3e, 0x3e, 0x20, 0x26, 0x5d, 0x00
.L_0:


//--------------------- .nv.shared._ZN7cutlass13device_kernelIN5flash11enable_sm90INS1_16FlashAttnFwdSm90INS1_25CollectiveMainloopFwdSm90ILi2EN4cute5tupleIJNS5_1CILi1EEES8_S8_EEENS6_IJNS7_ILi128EEENS7_ILi96EEENS7_ILi192EEEEEELi128ENS_6half_tEfNS_4arch4Sm90ELb0ELb0ELb0ELb0ELb1ELb0ELb0ELb1ELb1ELb1ELb1ELb0EEENS1_21CollectiveEpilogueFwdINS6_IJSA_SA_SB_EEES9_SE_SG_Li256ELb0ELb1ELb1ELb0EEENS1_19SingleTileSchedulerILb0ELb1ELb1ELi128EEEEEEEEEvNT_6ParamsE --------------------------
	.section	.nv.shared._ZN7cutlass13device_kernelIN5flash11enable_sm90INS1_16FlashAttnFwdSm90INS1_25CollectiveMainloopFwdSm90ILi2EN4cute5tupleIJNS5_1CILi1EEES8_S8_EEENS6_IJNS7_ILi128EEENS7_ILi96EEENS7_ILi192EEEEEELi128ENS_6half_tEfNS_4arch4Sm90ELb0ELb0ELb0ELb0ELb1ELb0ELb0ELb1ELb1ELb1ELb1ELb0EEENS1_21CollectiveEpilogueFwdINS6_IJSA_SA_SB_EEES9_SE_SG_Li256ELb0ELb1ELb1ELb0EEENS1_19SingleTileSchedulerILb0ELb1ELb1ELi128EEEEEEEEEvNT_6ParamsE,"aw",@nobits
	.sectionflags	@""
	.align	16
	.zero		1024


//--------------------- .nv.shared.reserved.0     --------------------------
	.section	.nv.shared.reserved.0,"aw",@nobits
	.weak		__nv_reservedSMEM_offset_0_alias
	.size		__nv_reservedSMEM_offset_0_alias, 0, 0
	.other		__nv_reservedSMEM_offset_0_alias,@"STO_CUDA_RESERVED_SHARED STV_DEFAULT"
__nv_reservedSMEM_offset_0_alias:
	.zero		0


//--------------------- .nv.global                --------------------------
	.section	.nv.global,"aw",@nobits
.nv.global:
	.type		_ZN82_INTERNAL_fce35b4c_46_flash_fwd_hdim192_128_fp16_paged_split_sm90_cu_61719c98_42854cute1_E,@object
	.size		_ZN82_INTERNAL_fce35b4c_46_flash_fwd_hdim192_128_fp16_paged_split_sm90_cu_61719c98_42854cute1_E,(_ZN82_INTERNAL_fce35b4c_46_flash_fwd_hdim192_128_fp16_paged_split_sm90_cu_61719c98_42854cuda3std3__45__cpo6cbeginE - _ZN82_INTERNAL_fce35b4c_46_flash_fwd_hdim192_128_fp16_paged_split_sm90_cu_61719c98_42854cute1_E)
_ZN82_INTERNAL_fce35b4c_46_flash_fwd_hdim192_128_fp16_paged_split_sm90_cu_61719c98_42854cute1_E:
	.zero		1
	.type		_ZN82_INTERNAL_fce35b4c_46_flash_fwd_hdim192_128_fp16_paged_split_sm90_cu_61719c98_42854cuda3std3__45__cpo6cbeginE,@object
	.size		_ZN82_INTERNAL_fce35b4c_46_flash_fwd_hdim192_128_fp16_paged_split_sm90_cu_61719c98_42854cuda3std3__45__cpo6cbeginE,(_ZN82_INTERNAL_fce35b4c_46_flash_fwd_hdim192_128_fp16_paged_split_sm90_cu_61719c98_42854cuda3std3__48in_placeE - _ZN82_INTERNAL_fce35b4c_46_flash_fwd_hdim192_128_fp16_paged_split_sm90_cu_61719c98_42854cuda3std3__45__cpo6cbeginE)
_ZN82_INTERNAL_fce35b4c_46_flash_fwd_hdim192_128_fp16_paged_split_sm90_cu_61719c98_42854cuda3std3__45__cpo6cbeginE:
	.zero		1
	.type		_ZN82_INTERNAL_fce35b4c_46_flash_fwd_hdim192_128_fp16_paged_split_sm90_cu_61719c98_42854cuda3std3__48in_placeE,@object
	.size		_ZN82_INTERNAL_fce35b4c_46_flash_fwd_hdim192_128_fp16_paged_split_sm90_cu_61719c98_42854cuda3std3__48in_placeE,(_ZN82_INTERNAL_fce35b4c_46_flash_fwd_hdim192_128_fp16_paged_split_sm90_cu_61719c98_42854cuda3std6ranges3__45__cpo9iter_moveE - _ZN82_INTERNAL_fce35b4c_46_flash_fwd_hdim192_128_fp16_paged_split_sm90_cu_61719c98_42854cuda3std3__48in_placeE)
_ZN82_INTERNAL_fce35b4c_46_flash_fwd_hdim192_128_fp16_paged_split_sm90_cu_61719c98_42854cuda3std3__48in_placeE:
	.zero		1
	.type		_ZN82_INTERNAL_fce35b4c_46_flash_fwd_hdim192_128_fp16_paged_split_sm90_cu_61719c98_42854cuda3std6ranges3__45__cpo9iter_moveE,@object
	.size		_ZN82_INTERNAL_fce35b4c_46_flash_fwd_hdim192_128_fp16_paged_split_sm90_cu_61719c98_42854cuda3std6ranges3__45__cpo9iter_moveE,(_ZN82_INTERNAL_fce35b4c_46_flash_fwd_hdim192_128_fp16_paged_split_sm90_cu_61719c98_42854cuda3std3__45__cpo5beginE - _ZN82_INTERNAL_fce35b4c_46_flash_fwd_hdim192_128_fp16_paged_split_sm90_cu_61719c98_42854cuda3std6ranges3__45__cpo9iter_moveE)
_ZN82_INTERNAL_fce35b4c_46_flash_fwd_hdim192_128_fp16_paged_split_sm90_cu_61719c98_42854cuda3std6ranges3__45__cpo9iter_moveE:
	.zero		1
	.type		_ZN82_INTERNAL_fce35b4c_46_flash_fwd_hdim192_128_fp16_paged_split_sm90_cu_61719c98_42854cuda3std3__45__cpo5beginE,@object
	.size		_ZN82_INTERNAL_fce35b4c_46_flash_fwd_hdim192_128_fp16_paged_split_sm90_cu_61719c98_42854cuda3std3__45__cpo5beginE,(_ZN82_INTERNAL_fce35b4c_46_flash_fwd_hdim192_128_fp16_paged_split_sm90_cu_61719c98_42854cuda3std3__484_GLOBAL__N__fce35b4c_46_flash_fwd_hdim192_128_fp16_paged_split_sm90_cu_61719c98_42856ignoreE - _ZN82_INTERNAL_fce35b4c_46_flash_fwd_hdim192_128_fp16_paged_split_sm90_cu_61719c98_42854cuda3std3__45__cpo5beginE)
_ZN82_INTERNAL_fce35b4c_46_flash_fwd_hdim192_128_fp16_paged_split_sm90_cu_61719c98_42854cuda3std3__45__cpo5beginE:
	.zero		1
	.type		_ZN82_INTERNAL_fce35b4c_46_flash_fwd_hdim192_128_fp16_paged_split_sm90_cu_61719c98_42854cuda3std3__484_GLOBAL__N__fce35b4c_46_flash_fwd_hdim192_128_fp16_paged_split_sm90_cu_61719c98_42856ignoreE,@object
	.size		_ZN82_INTERNAL_fce35b4c_46_flash_fwd_hdim192_128_fp16_paged_split_sm90_cu_61719c98_42854cuda3std3__484_GLOBAL__N__fce35b4c_46_flash_fwd_hdim192_128_fp16_paged_split_sm90_cu_61719c98_42856ignoreE,(_ZN82_INTERNAL_fce35b4c_46_flash_fwd_hdim192_128_fp16_paged_split_sm90_cu_61719c98_42854cute7productE - _ZN82_INTERNAL_fce35b4c_46_flash_fwd_hdim192_128_fp16_paged_split_sm90_cu_61719c98_42854cuda3std3__484_GLOBAL__N__fce35b4c_46_flash_fwd_hdim192_128_fp16_paged_split_sm90_cu_61719c98_42856ignoreE)
_ZN82_INTERNAL_fce35b4c_46_flash_fwd_hdim192_128_fp16_paged_split_sm90_cu_61719c98_42854cuda3std3__484_GLOBAL__N__fce35b4c_46_flash_fwd_hdim192_128_fp16_paged_split_sm90_cu_61719c98_42856ignoreE:
	.zero		1
	.type		_ZN82_INTERNAL_fce35b4c_46_flash_fwd_hdim192_128_fp16_paged_split_sm90_cu_61719c98_42854cute7productE,@object
	.size		_ZN82_INTERNAL_fce35b4c_46_flash_fwd_hdim192_128_fp16_paged_split_sm90_cu_61719c98_42854cute7productE,(_ZN82_INTERNAL_fce35b4c_46_flash_fwd_hdim192_128_fp16_paged_split_sm90_cu_61719c98_42854cuda3std3__45__cpo3endE - _ZN82_INTERNAL_fce35b4c_46_flash_fwd_hdim192_128_fp16_paged_split_sm90_cu_61719c98_42854cute7productE)
_ZN82_INTERNAL_fce35b4c_46_flash_fwd_hdim192_128_fp16_paged_split_sm90_cu_61719c98_42854cute7productE:
	.zero		1
	.type		_ZN82_INTERNAL_fce35b4c_46_flash_fwd_hdim192_128_fp16_paged_split_sm90_cu_61719c98_42854cuda3std3__45__cpo3endE,@object
	.size		_ZN82_INTERNAL_fce35b4c_46_flash_fwd_hdim192_128_fp16_paged_split_sm90_cu_61719c98_42854cuda3std3__45__cpo3endE,(_ZN82_INTERNAL_fce35b4c_46_flash_fwd_hdim192_128_fp16_paged_split_sm90_cu_61719c98_42854cuda3std3__419piecewise_constructE - _ZN82_INTERNAL_fce35b4c_46_flash_fwd_hdim192_128_fp16_paged_split_sm90_cu_61719c98_42854cuda3std3__45__cpo3endE)
_ZN82_INTERNAL_fce35b4c_46_flash_fwd_hdim192_128_fp16_paged_split_sm90_cu_61719c98_42854cuda3std3__45__cpo3endE:
	.zero		1
	.type		_ZN82_INTERNAL_fce35b4c_46_flash_fwd_hdim192_128_fp16_paged_split_sm90_cu_61719c98_42854cuda3std3__419piecewise_constructE,@object
	.size		_ZN82_INTERNAL_fce35b4c_46_flash_fwd_hdim192_128_fp16_paged_split_sm90_cu_61719c98_42854cuda3std3__419piecewise_constructE,(_ZN82_INTERNAL_fce35b4c_46_flash_fwd_hdim192_128_fp16_paged_split_sm90_cu_61719c98_42854cuda3std3__45__cpo4cendE - _ZN82_INTERNAL_fce35b4c_46_flash_fwd_hdim192_128_fp16_paged_split_sm90_cu_61719c98_42854cuda3std3__419piecewise_constructE)
_ZN82_INTERNAL_fce35b4c_46_flash_fwd_hdim192_128_fp16_paged_split_sm90_cu_61719c98_42854cuda3std3__419piecewise_constructE:
	.zero		1
	.type		_ZN82_INTERNAL_fce35b4c_46_flash_fwd_hdim192_128_fp16_paged_split_sm90_cu_61719c98_42854cuda3std3__45__cpo4cendE,@object
	.size		_ZN82_INTERNAL_fce35b4c_46_flash_fwd_hdim192_128_fp16_paged_split_sm90_cu_61719c98_42854cuda3std3__45__cpo4cendE,(_ZN82_INTERNAL_fce35b4c_46_flash_fwd_hdim192_128_fp16_paged_split_sm90_cu_61719c98_42854cuda3std6ranges3__45__cpo4swapE - _ZN82_INTERNAL_fce35b4c_46_flash_fwd_hdim192_128_fp16_paged_split_sm90_cu_61719c98_42854cuda3std3__45__cpo4cendE)
_ZN82_INTERNAL_fce35b4c_46_flash_fwd_hdim192_128_fp16_paged_split_sm90_cu_61719c98_42854cuda3std3__45__cpo4cendE:
	.zero		1
	.type		_ZN82_INTERNAL_fce35b4c_46_flash_fwd_hdim192_128_fp16_paged_split_sm90_cu_61719c98_42854cuda3std6ranges3__45__cpo4swapE,@object
	.size		_ZN82_INTERNAL_fce35b4c_46_flash_fwd_hdim192_128_fp16_paged_split_sm90_cu_61719c98_42854cuda3std6ranges3__45__cpo4swapE,(.L_13 - _ZN82_INTERNAL_fce35b4c_46_flash_fwd_hdim192_128_fp16_paged_split_sm90_cu_61719c98_42854cuda3std6ranges3__45__cpo4swapE)
_ZN82_INTERNAL_fce35b4c_46_flash_fwd_hdim192_128_fp16_paged_split_sm90_cu_61719c98_42854cuda3std6ranges3__45__cpo4swapE:
	.zero		1
.L_13:


//--------------------- .nv.shared._ZN7cutlass13device_kernelIN5flash11enable_sm90INS1_16FlashAttnFwdSm90INS1_25CollectiveMainloopFwdSm90ILi2EN4cute5tupleIJNS5_1CILi1EEES8_S8_EEENS6_IJNS7_ILi128EEENS7_ILi96EEENS7_ILi192EEEEEELi128ENS_6half_tEfNS_4arch4Sm90ELb0ELb0ELb0ELb1ELb1ELb0ELb0ELb1ELb1ELb1ELb1ELb0EEENS1_21CollectiveEpilogueFwdINS6_IJSA_SA_SB_EEES9_SE_SG_Li256ELb1ELb1ELb1ELb0EEENS1_36VarlenDynamicPersistentTileSchedulerILi128ELi96ELi256ELi128ELb1ELb1ELb1ELb0ELb1ELb1EEEEEEEEEvNT_6ParamsE --------------------------
	.section	.nv.shared._ZN7cutlass13device_kernelIN5flash11enable_sm90INS1_16FlashAttnFwdSm90INS1_25CollectiveMainloopFwdSm90ILi2EN4cute5tupleIJNS5_1CILi1EEES8_S8_EEENS6_IJNS7_ILi128EEENS7_ILi96EEENS7_ILi192EEEEEELi128ENS_6half_tEfNS_4arch4Sm90ELb0ELb0ELb0ELb1ELb1ELb0ELb0ELb1ELb1ELb1ELb1ELb0EEENS1_21CollectiveEpilogueFwdINS6_IJSA_SA_SB_EEES9_SE_SG_Li256ELb1ELb1ELb1ELb0EEENS1_36VarlenDynamicPersistentTileSchedulerILi128ELi96ELi256ELi128ELb1ELb1ELb1ELb0ELb1ELb1EEEEEEEEEvNT_6ParamsE,"aw",@nobits
	.sectionflags	@""
	.align	16
	.zero		1024


//--------------------- .nv.shared._ZN7cutlass13device_kernelIN5flash11enable_sm90INS1_16FlashAttnFwdSm90INS1_25CollectiveMainloopFwdSm90ILi2EN4cute5tupleIJNS5_1CILi1EEES8_S8_EEENS6_IJNS7_ILi128EEENS7_ILi96EEENS7_ILi192EEEEEELi128ENS_6half_tEfNS_4arch4Sm90ELb0ELb0ELb0ELb1ELb1ELb1ELb0ELb1ELb1ELb1ELb1ELb0EEENS1_21CollectiveEpilogueFwdINS6_IJSA_SA_SB_EEES9_SE_SG_Li256ELb1ELb1ELb1ELb0EEENS1_36VarlenDynamicPersistentTileSchedulerILi128ELi96ELi256ELi128ELb1ELb1ELb1ELb0ELb1ELb1EEEEEEEEEvNT_6ParamsE --------------------------
	.section	.nv.shared._ZN7cutlass13device_kernelIN5flash11enable_sm90INS1_16FlashAttnFwdSm90INS1_25CollectiveMainloopFwdSm90ILi2EN4cute5tupleIJNS5_1CILi1EEES8_S8_EEENS6_IJNS7_ILi128EEENS7_ILi96EEENS7_ILi192EEEEEELi128ENS_6half_tEfNS_4arch4Sm90ELb0ELb0ELb0ELb1ELb1ELb1ELb0ELb1ELb1ELb1ELb1ELb0EEENS1_21CollectiveEpilogueFwdINS6_IJSA_SA_SB_EEES9_SE_SG_Li256ELb1ELb1ELb1ELb0EEENS1_36VarlenDynamicPersistentTileSchedulerILi128ELi96ELi256ELi128ELb1ELb1ELb1ELb0ELb1ELb1EEEEEEEEEvNT_6ParamsE,"aw",@nobits
	.sectionflags	@""
	.align	16
	.zero		1024


//--------------------- .nv.shared._ZN7cutlass13device_kernelIN5flash11enable_sm90INS1_16FlashAttnFwdSm90INS1_25CollectiveMainloopFwdSm90ILi2EN4cute5tupleIJNS5_1CILi1EEES8_S8_EEENS6_IJNS7_ILi128EEENS7_ILi96EEENS7_ILi192EEEEEELi128ENS_6half_tEfNS_4arch4Sm90ELb0ELb1ELb0ELb0ELb1ELb0ELb0ELb1ELb1ELb1ELb1ELb0EEENS1_21CollectiveEpilogueFwdINS6_IJSA_SA_SB_EEES9_SE_SG_Li256ELb0ELb1ELb1ELb0EEENS1_19SingleTileSchedulerILb0ELb1ELb1ELi128EEEEEEEEEvNT_6ParamsE --------------------------
	.section	.nv.shared._ZN7cutlass13device_kernelIN5flash11enable_sm90INS1_16FlashAttnFwdSm90INS1_25CollectiveMainloopFwdSm90ILi2EN4cute5tupleIJNS5_1CILi1EEES8_S8_EEENS6_IJNS7_ILi128EEENS7_ILi96EEENS7_ILi192EEEEEELi128ENS_6half_tEfNS_4arch4Sm90ELb0ELb1ELb0ELb0ELb1ELb0ELb0ELb1ELb1ELb1ELb1ELb0EEENS1_21CollectiveEpilogueFwdINS6_IJSA_SA_SB_EEES9_SE_SG_Li256ELb0ELb1ELb1ELb0EEENS1_19SingleTileSchedulerILb0ELb1ELb1ELi128EEEEEEEEEvNT_6ParamsE,"aw",@nobits
	.sectionflags	@""
	.align	16
	.zero		1024


//--------------------- .nv.shared._ZN7cutlass13device_kernelIN5flash11enable_sm90INS1_16FlashAttnFwdSm90INS1_25CollectiveMainloopFwdSm90ILi2EN4cute5tupleIJNS5_1CILi1EEES8_S8_EEENS6_IJNS7_ILi128EEENS7_ILi96EEENS7_ILi192EEEEEELi128ENS_6half_tEfNS_4arch4Sm90ELb0ELb1ELb0ELb1ELb1ELb0ELb0ELb1ELb1ELb1ELb1ELb0EEENS1_21CollectiveEpilogueFwdINS6_IJSA_SA_SB_EEES9_SE_SG_Li256ELb1ELb1ELb1ELb0EEENS1_36VarlenDynamicPersistentTileSchedulerILi128ELi96ELi256ELi128ELb1ELb1ELb1ELb1ELb0ELb1EEEEEEEEEvNT_6ParamsE --------------------------
	.section	.nv.shared._ZN7cutlass13device_kernelIN5flash11enable_sm90INS1_16FlashAttnFwdSm90INS1_25CollectiveMainloopFwdSm90ILi2EN4cute5tupleIJNS5_1CILi1EEES8_S8_EEENS6_IJNS7_ILi128EEENS7_ILi96EEENS7_ILi192EEEEEELi128ENS_6half_tEfNS_4arch4Sm90ELb0ELb1ELb0ELb1ELb1ELb0ELb0ELb1ELb1ELb1ELb1ELb0EEENS1_21CollectiveEpilogueFwdINS6_IJSA_SA_SB_EEES9_SE_SG_Li256ELb1ELb1ELb1ELb0EEENS1_36VarlenDynamicPersistentTileSchedulerILi128ELi96ELi256ELi128ELb1ELb1ELb1ELb1ELb0ELb1EEEEEEEEEvNT_6ParamsE,"aw",@nobits
	.sectionflags	@""
	.align	16
	.zero		1024


//--------------------- .nv.shared._ZN7cutlass13device_kernelIN5flash11enable_sm90INS1_16FlashAttnFwdSm90INS1_25CollectiveMainloopFwdSm90ILi2EN4cute5tupleIJNS5_1CILi1EEES8_S8_EEENS6_IJNS7_ILi128EEENS7_ILi96EEENS7_ILi192EEEEEELi128ENS_6half_tEfNS_4arch4Sm90ELb0ELb1ELb0ELb1ELb1ELb1ELb0ELb1ELb1ELb1ELb1ELb0EEENS1_21CollectiveEpilogueFwdINS6_IJSA_SA_SB_EEES9_SE_SG_Li256ELb1ELb1ELb1ELb0EEENS1_36VarlenDynamicPersistentTileSchedulerILi128ELi96ELi256ELi128ELb1ELb1ELb1ELb1ELb0ELb1EEEEEEEEEvNT_6ParamsE --------------------------
	.section	.nv.shared._ZN7cutlass13device_kernelIN5flash11enable_sm90INS1_16FlashAttnFwdSm90INS1_25CollectiveMainloopFwdSm90ILi2EN4cute5tupleIJNS5_1CILi1EEES8_S8_EEENS6_IJNS7_ILi128EEENS7_ILi96EEENS7_ILi192EEEEEELi128ENS_6half_tEfNS_4arch4Sm90ELb0ELb1ELb0ELb1ELb1ELb1ELb0ELb1ELb1ELb1ELb1ELb0EEENS1_21CollectiveEpilogueFwdINS6_IJSA_SA_SB_EEES9_SE_SG_Li256ELb1ELb1ELb1ELb0EEENS1_36VarlenDynamicPersistentTileSchedulerILi128ELi96ELi256ELi128ELb1ELb1ELb1ELb1ELb0ELb1EEEEEEEEEvNT_6ParamsE,"aw",@nobits
	.sectionflags	@""
	.align	16
	.zero		1024


//--------------------- .nv.shared._ZN7cutlass13device_kernelIN5flash11enable_sm90INS1_16FlashAttnFwdSm90INS1_25CollectiveMainloopFwdSm90ILi2EN4cute5tupleIJNS5_1CILi1EEES8_S8_EEENS6_IJNS7_ILi128EEENS7_ILi96EEENS7_ILi192EEEEEELi128ENS_6half_tEfNS_4arch4Sm90ELb1ELb0ELb0ELb0ELb1ELb0ELb0ELb1ELb1ELb1ELb1ELb0EEENS1_21CollectiveEpilogueFwdINS6_IJSA_SA_SB_EEES9_SE_SG_Li256ELb0ELb1ELb1ELb0EEENS1_19SingleTileSchedulerILb0ELb1ELb1ELi128EEEEEEEEEvNT_6ParamsE --------------------------
	.section	.nv.shared._ZN7cutlass13device_kernelIN5flash11enable_sm90INS1_16FlashAttnFwdSm90INS1_25CollectiveMainloopFwdSm90ILi2EN4cute5tupleIJNS5_1CILi1EEES8_S8_EEENS6_IJNS7_ILi128EEENS7_ILi96EEENS7_ILi192EEEEEELi128ENS_6half_tEfNS_4arch4Sm90ELb1ELb0ELb0ELb0ELb1ELb0ELb0ELb1ELb1ELb1ELb1ELb0EEENS1_21CollectiveEpilogueFwdINS6_IJSA_SA_SB_EEES9_SE_SG_Li256ELb0ELb1ELb1ELb0EEENS1_19SingleTileSchedulerILb0ELb1ELb1ELi128EEEEEEEEEvNT_6ParamsE,"aw",@nobits
	.sectionflags	@""
	.align	16
	.zero		1024


//--------------------- .nv.shared._ZN7cutlass13device_kernelIN5flash11enable_sm90INS1_16FlashAttnFwdSm90INS1_25CollectiveMainloopFwdSm90ILi2EN4cute5tupleIJNS5_1CILi1EEES8_S8_EEENS6_IJNS7_ILi128EEENS7_ILi96EEENS7_ILi192EEEEEELi128ENS_6half_tEfNS_4arch4Sm90ELb1ELb0ELb0ELb1ELb1ELb0ELb0ELb1ELb1ELb1ELb1ELb0EEENS1_21CollectiveEpilogueFwdINS6_IJSA_SA_SB_EEES9_SE_SG_Li256ELb1ELb1ELb1ELb0EEENS1_36VarlenDynamicPersistentTileSchedulerILi128ELi96ELi256ELi128ELb1ELb1ELb1ELb1ELb1ELb1EEEEEEEEEvNT_6ParamsE --------------------------
	.section	.nv.shared._ZN7cutlass13device_kernelIN5flash11enable_sm90INS1_16FlashAttnFwdSm90INS1_25CollectiveMainloopFwdSm90ILi2EN4cute5tupleIJNS5_1CILi1EEES8_S8_EEENS6_IJNS7_ILi128EEENS7_ILi96EEENS7_ILi192EEEEEELi128ENS_6half_tEfNS_4arch4Sm90ELb1ELb0ELb0ELb1ELb1ELb0ELb0ELb1ELb1ELb1ELb1ELb0EEENS1_21CollectiveEpilogueFwdINS6_IJSA_SA_SB_EEES9_SE_SG_Li256ELb1ELb1ELb1ELb0EEENS1_36VarlenDynamicPersistentTileSchedulerILi128ELi96ELi256ELi128ELb1ELb1ELb1ELb1ELb1ELb1EEEEEEEEEvNT_6ParamsE,"aw",@nobits
	.sectionflags	@""
	.align	16
	.zero		1024


//--------------------- .nv.shared._ZN7cutlass13device_kernelIN5flash11enable_sm90INS1_16FlashAttnFwdSm90INS1_25CollectiveMainloopFwdSm90ILi2EN4cute5tupleIJNS5_1CILi1EEES8_S8_EEENS6_IJNS7_ILi128EEENS7_ILi96EEENS7_ILi192EEEEEELi128ENS_6half_tEfNS_4arch4Sm90ELb1ELb0ELb0ELb1ELb1ELb1ELb0ELb1ELb1ELb1ELb1ELb0EEENS1_21CollectiveEpilogueFwdINS6_IJSA_SA_SB_EEES9_SE_SG_Li256ELb1ELb1ELb1ELb0EEENS1_36VarlenDynamicPersistentTileSchedulerILi128ELi96ELi256ELi128ELb1ELb1ELb1ELb1ELb1ELb1EEEEEEEEEvNT_6ParamsE --------------------------
	.section	.nv.shared._ZN7cutlass13device_kernelIN5flash11enable_sm90INS1_16FlashAttnFwdSm90INS1_25CollectiveMainloopFwdSm90ILi2EN4cute5tupleIJNS5_1CILi1EEES8_S8_EEENS6_IJNS7_ILi128EEENS7_ILi96EEENS7_ILi192EEEEEELi128ENS_6half_tEfNS_4arch4Sm90ELb1ELb0ELb0ELb1ELb1ELb1ELb0ELb1ELb1ELb1ELb1ELb0EEENS1_21CollectiveEpilogueFwdINS6_IJSA_SA_SB_EEES9_SE_SG_Li256ELb1ELb1ELb1ELb0EEENS1_36VarlenDynamicPersistentTileSchedulerILi128ELi96ELi256ELi128ELb1ELb1ELb1ELb1ELb1ELb1EEEEEEEEEvNT_6ParamsE,"aw",@nobits
	.sectionflags	@""
	.align	16
	.zero		1024


//--------------------- .nv.constant0._ZN7cutlass13device_kernelIN5flash11enable_sm90INS1_16FlashAttnFwdSm90INS1_25CollectiveMainloopFwdSm90ILi2EN4cute5tupleIJNS5_1CILi1EEES8_S8_EEENS6_IJNS7_ILi128EEENS7_ILi96EEENS7_ILi192EEEEEELi128ENS_6half_tEfNS_4arch4Sm90ELb0ELb0ELb0ELb0ELb1ELb0ELb0ELb1ELb1ELb1ELb1ELb0EEENS1_21CollectiveEpilogueFwdINS6_IJSA_SA_SB_EEES9_SE_SG_Li256ELb0ELb1ELb1ELb0EEENS1_19SingleTileSchedulerILb0ELb1ELb1ELi128EEEEEEEEEvNT_6ParamsE --------------------------
	.section	.nv.constant0._ZN7cutlass13device_kernelIN5flash11enable_sm90INS1_16FlashAttnFwdSm90INS1_25CollectiveMainloopFwdSm90ILi2EN4cute5tupleIJNS5_1CILi1EEES8_S8_EEENS6_IJNS7_ILi128EEENS7_ILi96EEENS7_ILi192EEEEEELi128ENS_6half_tEfNS_4arch4Sm90ELb0ELb0ELb0ELb0ELb1ELb0ELb0ELb1ELb1ELb1ELb1ELb0EEENS1_21CollectiveEpilogueFwdINS6_IJSA_SA_SB_EEES9_SE_SG_Li256ELb0ELb1ELb1ELb0EEENS1_19SingleTileSchedulerILb0ELb1ELb1ELi128EEEEEEEEEvNT_6ParamsE,"a",@progbits
	.sectionflags	@""
	.align	4
.nv.constant0._ZN7cutlass13device_kernelIN5flash11enable_sm90INS1_16FlashAttnFwdSm90INS1_25CollectiveMainloopFwdSm90ILi2EN4cute5tupleIJNS5_1CILi1EEES8_S8_EEENS6_IJNS7_ILi128EEENS7_ILi96EEENS7_ILi192EEEEEELi128ENS_6half_tEfNS_4arch4Sm90ELb0ELb0ELb0ELb0ELb1ELb0ELb0ELb1ELb1ELb1ELb1ELb0EEENS1_21CollectiveEpilogueFwdINS6_IJSA_SA_SB_EEES9_SE_SG_Li256ELb0ELb1ELb1ELb0EEENS1_19SingleTileSchedulerILb0ELb1ELb1ELi128EEEEEEEEEvNT_6ParamsE:
	.zero		3200


//--------------------- .nv.constant0._ZN7cutlass13device_kernelIN5flash11enable_sm90INS1_16FlashAttnFwdSm90INS1_25CollectiveMainloopFwdSm90ILi2EN4cute5tupleIJNS5_1CILi1EEES8_S8_EEENS6_IJNS7_ILi128EEENS7_ILi96EEENS7_ILi192EEEEEELi128ENS_6half_tEfNS_4arch4Sm90ELb0ELb0ELb0ELb1ELb1ELb0ELb0ELb1ELb1ELb1ELb1ELb0EEENS1_21CollectiveEpilogueFwdINS6_IJSA_SA_SB_EEES9_SE_SG_Li256ELb1ELb1ELb1ELb0EEENS1_36VarlenDynamicPersistentTileSchedulerILi128ELi96ELi256ELi128ELb1ELb1ELb1ELb0ELb1ELb1EEEEEEEEEvNT_6ParamsE --------------------------
	.section	.nv.constant0._ZN7cutlass13device_kernelIN5flash11enable_sm90INS1_16FlashAttnFwdSm90INS1_25CollectiveMainloopFwdSm90ILi2EN4cute5tupleIJNS5_1CILi1EEES8_S8_EEENS6_IJNS7_ILi128EEENS7_ILi96EEENS7_ILi192EEEEEELi128ENS_6half_tEfNS_4arch4Sm90ELb0ELb0ELb0ELb1ELb1ELb0ELb0ELb1ELb1ELb1ELb1ELb0EEENS1_21CollectiveEpilogueFwdINS6_IJSA_SA_SB_EEES9_SE_SG_Li256ELb1ELb1ELb1ELb0EEENS1_36VarlenDynamicPersistentTileSchedulerILi128ELi96ELi256ELi128ELb1ELb1ELb1ELb0ELb1ELb1EEEEEEEEEvNT_6ParamsE,"a",@progbits
	.sectionflags	@""
	.align	4
.nv.constant0._ZN7cutlass13device_kernelIN5flash11enable_sm90INS1_16FlashAttnFwdSm90INS1_25CollectiveMainloopFwdSm90ILi2EN4cute5tupleIJNS5_1CILi1EEES8_S8_EEENS6_IJNS7_ILi128EEENS7_ILi96EEENS7_ILi192EEEEEELi128ENS_6half_tEfNS_4arch4Sm90ELb0ELb0ELb0ELb1ELb1ELb0ELb0ELb1ELb1ELb1ELb1ELb0EEENS1_21CollectiveEpilogueFwdINS6_IJSA_SA_SB_EEES9_SE_SG_Li256ELb1ELb1ELb1ELb0EEENS1_36VarlenDynamicPersistentTileSchedulerILi128ELi96ELi256ELi128ELb1ELb1ELb1ELb0ELb1ELb1EEEEEEEEEvNT_6ParamsE:
	.zero		3328


//--------------------- .nv.constant0._ZN7cutlass13device_kernelIN5flash11enable_sm90INS1_16FlashAttnFwdSm90INS1_25CollectiveMainloopFwdSm90ILi2EN4cute5tupleIJNS5_1CILi1EEES8_S8_EEENS6_IJNS7_ILi128EEENS7_ILi96EEENS7_ILi192EEEEEELi128ENS_6half_tEfNS_4arch4Sm90ELb0ELb0ELb0ELb1ELb1ELb1ELb0ELb1ELb1ELb1ELb1ELb0EEENS1_21CollectiveEpilogueFwdINS6_IJSA_SA_SB_EEES9_SE_SG_Li256ELb1ELb1ELb1ELb0EEENS1_36VarlenDynamicPersistentTileSchedulerILi128ELi96ELi256ELi128ELb1ELb1ELb1ELb0ELb1ELb1EEEEEEEEEvNT_6ParamsE --------------------------
	.section	.nv.constant0._ZN7cutlass13device_kernelIN5flash11enable_sm90INS1_16FlashAttnFwdSm90INS1_25CollectiveMainloopFwdSm90ILi2EN4cute5tupleIJNS5_1CILi1EEES8_S8_EEENS6_IJNS7_ILi128EEENS7_ILi96EEENS7_ILi192EEEEEELi128ENS_6half_tEfNS_4arch4Sm90ELb0ELb0ELb0ELb1ELb1ELb1ELb0ELb1ELb1ELb1ELb1ELb0EEENS1_21CollectiveEpilogueFwdINS6_IJSA_SA_SB_EEES9_SE_SG_Li256ELb1ELb1ELb1ELb0EEENS1_36VarlenDynamicPersistentTileSchedulerILi128ELi96ELi256ELi128ELb1ELb1ELb1ELb0ELb1ELb1EEEEEEEEEvNT_6ParamsE,"a",@progbits
	.sectionflags	@""
	.align	4
.nv.constant0._ZN7cutlass13device_kernelIN5flash11enable_sm90INS1_16FlashAttnFwdSm90INS1_25CollectiveMainloopFwdSm90ILi2EN4cute5tupleIJNS5_1CILi1EEES8_S8_EEENS6_IJNS7_ILi128EEENS7_ILi96EEENS7_ILi192EEEEEELi128ENS_6half_tEfNS_4arch4Sm90ELb0ELb0ELb0ELb1ELb1ELb1ELb0ELb1ELb1ELb1ELb1ELb0EEENS1_21CollectiveEpilogueFwdINS6_IJSA_SA_SB_EEES9_SE_SG_Li256ELb1ELb1ELb1ELb0EEENS1_36VarlenDynamicPersistentTileSchedulerILi128ELi96ELi256ELi128ELb1ELb1ELb1ELb0ELb1ELb1EEEEEEEEEvNT_6ParamsE:
	.zero		3328


//--------------------- .nv.constant0._ZN7cutlass13device_kernelIN5flash11enable_sm90INS1_16FlashAttnFwdSm90INS1_25CollectiveMainloopFwdSm90ILi2EN4cute5tupleIJNS5_1CILi1EEES8_S8_EEENS6_IJNS7_ILi128EEENS7_ILi96EEENS7_ILi192EEEEEELi128ENS_6half_tEfNS_4arch4Sm90ELb0ELb1ELb0ELb0ELb1ELb0ELb0ELb1ELb1ELb1ELb1ELb0EEENS1_21CollectiveEpilogueFwdINS6_IJSA_SA_SB_EEES9_SE_SG_Li256ELb0ELb1ELb1ELb0EEENS1_19SingleTileSchedulerILb0ELb1ELb1ELi128EEEEEEEEEvNT_6ParamsE --------------------------
	.section	.nv.constant0._ZN7cutlass13device_kernelIN5flash11enable_sm90INS1_16FlashAttnFwdSm90INS1_25CollectiveMainloopFwdSm90ILi2EN4cute5tupleIJNS5_1CILi1EEES8_S8_EEENS6_IJNS7_ILi128EEENS7_ILi96EEENS7_ILi192EEEEEELi128ENS_6half_tEfNS_4arch4Sm90ELb0ELb1ELb0ELb0ELb1ELb0ELb0ELb1ELb1ELb1ELb1ELb0EEENS1_21CollectiveEpilogueFwdINS6_IJSA_SA_SB_EEES9_SE_SG_Li256ELb0ELb1ELb1ELb0EEENS1_19SingleTileSchedulerILb0ELb1ELb1ELi128EEEEEEEEEvNT_6ParamsE,"a",@progbits
	.sectionflags	@""
	.align	4
.nv.constant0._ZN7cutlass13device_kernelIN5flash11enable_sm90INS1_16FlashAttnFwdSm90INS1_25CollectiveMainloopFwdSm90ILi2EN4cute5tupleIJNS5_1CILi1EEES8_S8_EEENS6_IJNS7_ILi128EEENS7_ILi96EEENS7_ILi192EEEEEELi128ENS_6half_tEfNS_4arch4Sm90ELb0ELb1ELb0ELb0ELb1ELb0ELb0ELb1ELb1ELb1ELb1ELb0EEENS1_21CollectiveEpilogueFwdINS6_IJSA_SA_SB_EEES9_SE_SG_Li256ELb0ELb1ELb1ELb0EEENS1_19SingleTileSchedulerILb0ELb1ELb1ELi128EEEEEEEEEvNT_6ParamsE:
	.zero		3200


//--------------------- .nv.constant0._ZN7cutlass13device_kernelIN5flash11enable_sm90INS1_16FlashAttnFwdSm90INS1_25CollectiveMainloopFwdSm90ILi2EN4cute5tupleIJNS5_1CILi1EEES8_S8_EEENS6_IJNS7_ILi128EEENS7_ILi96EEENS7_ILi192EEEEEELi128ENS_6half_tEfNS_4arch4Sm90ELb0ELb1ELb0ELb1ELb1ELb0ELb0ELb1ELb1ELb1ELb1ELb0EEENS1_21CollectiveEpilogueFwdINS6_IJSA_SA_SB_EEES9_SE_SG_Li256ELb1ELb1ELb1ELb0EEENS1_36VarlenDynamicPersistentTileSchedulerILi128ELi96ELi256ELi128ELb1ELb1ELb1ELb1ELb0ELb1EEEEEEEEEvNT_6ParamsE --------------------------
	.section	.nv.constant0._ZN7cutlass13device_kernelIN5flash11enable_sm90INS1_16FlashAttnFwdSm90INS1_25CollectiveMainloopFwdSm90ILi2EN4cute5tupleIJNS5_1CILi1EEES8_S8_EEENS6_IJNS7_ILi128EEENS7_ILi96EEENS7_ILi192EEEEEELi128ENS_6half_tEfNS_4arch4Sm90ELb0ELb1ELb0ELb1ELb1ELb0ELb0ELb1ELb1ELb1ELb1ELb0EEENS1_21CollectiveEpilogueFwdINS6_IJSA_SA_SB_EEES9_SE_SG_Li256ELb1ELb1ELb1ELb0EEENS1_36VarlenDynamicPersistentTileSchedulerILi128ELi96ELi256ELi128ELb1ELb1ELb1ELb1ELb0ELb1EEEEEEEEEvNT_6ParamsE,"a",@progbits
	.sectionflags	@""
	.align	4
.nv.constant0._ZN7cutlass13device_kernelIN5flash11enable_sm90INS1_16FlashAttnFwdSm90INS1_25CollectiveMainloopFwdSm90ILi2EN4cute5tupleIJNS5_1CILi1EEES8_S8_EEENS6_IJNS7_ILi128EEENS7_ILi96EEENS7_ILi192EEEEEELi128ENS_6half_tEfNS_4arch4Sm90ELb0ELb1ELb0ELb1ELb1ELb0ELb0ELb1ELb1ELb1ELb1ELb0EEENS1_21CollectiveEpilogueFwdINS6_IJSA_SA_SB_EEES9_SE_SG_Li256ELb1ELb1ELb1ELb0EEENS1_36VarlenDynamicPersistentTileSchedulerILi128ELi96ELi256ELi128ELb1ELb1ELb1ELb1ELb0ELb1EEEEEEEEEvNT_6ParamsE:
	.zero		3328


//--------------------- .nv.constant0._ZN7cutlass13device_kernelIN5flash11enable_sm90INS1_16FlashAttnFwdSm90INS1_25CollectiveMainloopFwdSm90ILi2EN4cute5tupleIJNS5_1CILi1EEES8_S8_EEENS6_IJNS7_ILi128EEENS7_ILi96EEENS7_ILi192EEEEEELi128ENS_6half_tEfNS_4arch4Sm90ELb0ELb1ELb0ELb1ELb1ELb1ELb0ELb1ELb1ELb1ELb1ELb0EEENS1_21CollectiveEpilogueFwdINS6_IJSA_SA_SB_EEES9_SE_SG_Li256ELb1ELb1ELb1ELb0EEENS1_36VarlenDynamicPersistentTileSchedulerILi128ELi96ELi256ELi128ELb1ELb1ELb1ELb1ELb0ELb1EEEEEEEEEvNT_6ParamsE --------------------------
	.section	.nv.constant0._ZN7cutlass13device_kernelIN5flash11enable_sm90INS1_16FlashAttnFwdSm90INS1_25CollectiveMainloopFwdSm90ILi2EN4cute5tupleIJNS5_1CILi1EEES8_S8_EEENS6_IJNS7_ILi128EEENS7_ILi96EEENS7_ILi192EEEEEELi128ENS_6half_tEfNS_4arch4Sm90ELb0ELb1ELb0ELb1ELb1ELb1ELb0ELb1ELb1ELb1ELb1ELb0EEENS1_21CollectiveEpilogueFwdINS6_IJSA_SA_SB_EEES9_SE_SG_Li256ELb1ELb1ELb1ELb0EEENS1_36VarlenDynamicPersistentTileSchedulerILi128ELi96ELi256ELi128ELb1ELb1ELb1ELb1ELb0ELb1EEEEEEEEEvNT_6ParamsE,"a",@progbits
	.sectionflags	@""
	.align	4
.nv.constant0._ZN7cutlass13device_kernelIN5flash11enable_sm90INS1_16FlashAttnFwdSm90INS1_25CollectiveMainloopFwdSm90ILi2EN4cute5tupleIJNS5_1CILi1EEES8_S8_EEENS6_IJNS7_ILi128EEENS7_ILi96EEENS7_ILi192EEEEEELi128ENS_6half_tEfNS_4arch4Sm90ELb0ELb1ELb0ELb1ELb1ELb1ELb0ELb1ELb1ELb1ELb1ELb0EEENS1_21CollectiveEpilogueFwdINS6_IJSA_SA_SB_EEES9_SE_SG_Li256ELb1ELb1ELb1ELb0EEENS1_36VarlenDynamicPersistentTileSchedulerILi128ELi96ELi256ELi128ELb1ELb1ELb1ELb1ELb0ELb1EEEEEEEEEvNT_6ParamsE:
	.zero		3328


//--------------------- .nv.constant0._ZN7cutlass13device_kernelIN5flash11enable_sm90INS1_16FlashAttnFwdSm90INS1_25CollectiveMainloopFwdSm90ILi2EN4cute5tupleIJNS5_1CILi1EEES8_S8_EEENS6_IJNS7_ILi128EEENS7_ILi96EEENS7_ILi192EEEEEELi128ENS_6half_tEfNS_4arch4Sm90ELb1ELb0ELb0ELb0ELb1ELb0ELb0ELb1ELb1ELb1ELb1ELb0EEENS1_21CollectiveEpilogueFwdINS6_IJSA_SA_SB_EEES9_SE_SG_Li256ELb0ELb1ELb1ELb0EEENS1_19SingleTileSchedulerILb0ELb1ELb1ELi128EEEEEEEEEvNT_6ParamsE --------------------------
	.section	.nv.constant0._ZN7cutlass13device_kernelIN5flash11enable_sm90INS1_16FlashAttnFwdSm90INS1_25CollectiveMainloopFwdSm90ILi2EN4cute5tupleIJNS5_1CILi1EEES8_S8_EEENS6_IJNS7_ILi128EEENS7_ILi96EEENS7_ILi192EEEEEELi128ENS_6half_tEfNS_4arch4Sm90ELb1ELb0ELb0ELb0ELb1ELb0ELb0ELb1ELb1ELb1ELb1ELb0EEENS1_21CollectiveEpilogueFwdINS6_IJSA_SA_SB_EEES9_SE_SG_Li256ELb0ELb1ELb1ELb0EEENS1_19SingleTileSchedulerILb0ELb1ELb1ELi128EEEEEEEEEvNT_6ParamsE,"a",@progbits
	.sectionflags	@""
	.align	4
.nv.constant0._ZN7cutlass13device_kernelIN5flash11enable_sm90INS1_16FlashAttnFwdSm90INS1_25CollectiveMainloopFwdSm90ILi2EN4cute5tupleIJNS5_1CILi1EEES8_S8_EEENS6_IJNS7_ILi128EEENS7_ILi96EEENS7_ILi192EEEEEELi128ENS_6half_tEfNS_4arch4Sm90ELb1ELb0ELb0ELb0ELb1ELb0ELb0ELb1ELb1ELb1ELb1ELb0EEENS1_21CollectiveEpilogueFwdINS6_IJSA_SA_SB_EEES9_SE_SG_Li256ELb0ELb1ELb1ELb0EEENS1_19SingleTileSchedulerILb0ELb1ELb1ELi128EEEEEEEEEvNT_6ParamsE:
	.zero		3200


//--------------------- .nv.constant0._ZN7cutlass13device_kernelIN5flash11enable_sm90INS1_16FlashAttnFwdSm90INS1_25CollectiveMainloopFwdSm90ILi2EN4cute5tupleIJNS5_1CILi1EEES8_S8_EEENS6_IJNS7_ILi128EEENS7_ILi96EEENS7_ILi192EEEEEELi128ENS_6half_tEfNS_4arch4Sm90ELb1ELb0ELb0ELb1ELb1ELb0ELb0ELb1ELb1ELb1ELb1ELb0EEENS1_21CollectiveEpilogueFwdINS6_IJSA_SA_SB_EEES9_SE_SG_Li256ELb1ELb1ELb1ELb0EEENS1_36VarlenDynamicPersistentTileSchedulerILi128ELi96ELi256ELi128ELb1ELb1ELb1ELb1ELb1ELb1EEEEEEEEEvNT_6ParamsE --------------------------
	.section	.nv.constant0._ZN7cutlass13device_kernelIN5flash11enable_sm90INS1_16FlashAttnFwdSm90INS1_25CollectiveMainloopFwdSm90ILi2EN4cute5tupleIJNS5_1CILi1EEES8_S8_EEENS6_IJNS7_ILi128EEENS7_ILi96EEENS7_ILi192EEEEEELi128ENS_6half_tEfNS_4arch4Sm90ELb1ELb0ELb0ELb1ELb1ELb0ELb0ELb1ELb1ELb1ELb1ELb0EEENS1_21CollectiveEpilogueFwdINS6_IJSA_SA_SB_EEES9_SE_SG_Li256ELb1ELb1ELb1ELb0EEENS1_36VarlenDynamicPersistentTileSchedulerILi128ELi96ELi256ELi128ELb1ELb1ELb1ELb1ELb1ELb1EEEEEEEEEvNT_6ParamsE,"a",@progbits
	.sectionflags	@""
	.align	4
.nv.constant0._ZN7cutlass13device_kernelIN5flash11enable_sm90INS1_16FlashAttnFwdSm90INS1_25CollectiveMainloopFwdSm90ILi2EN4cute5tupleIJNS5_1CILi1EEES8_S8_EEENS6_IJNS7_ILi128EEENS7_ILi96EEENS7_ILi192EEEEEELi128ENS_6half_tEfNS_4arch4Sm90ELb1ELb0ELb0ELb1ELb1ELb0ELb0ELb1ELb1ELb1ELb1ELb0EEENS1_21CollectiveEpilogueFwdINS6_IJSA_SA_SB_EEES9_SE_SG_Li256ELb1ELb1ELb1ELb0EEENS1_36VarlenDynamicPersistentTileSchedulerILi128ELi96ELi256ELi128ELb1ELb1ELb1ELb1ELb1ELb1EEEEEEEEEvNT_6ParamsE:
	.zero		3328


//--------------------- .nv.constant0._ZN7cutlass13device_kernelIN5flash11enable_sm90INS1_16FlashAttnFwdSm90INS1_25CollectiveMainloopFwdSm90ILi2EN4cute5tupleIJNS5_1CILi1EEES8_S8_EEENS6_IJNS7_ILi128EEENS7_ILi96EEENS7_ILi192EEEEEELi128ENS_6half_tEfNS_4arch4Sm90ELb1ELb0ELb0ELb1ELb1ELb1ELb0ELb1ELb1ELb1ELb1ELb0EEENS1_21CollectiveEpilogueFwdINS6_IJSA_SA_SB_EEES9_SE_SG_Li256ELb1ELb1ELb1ELb0EEENS1_36VarlenDynamicPersistentTileSchedulerILi128ELi96ELi256ELi128ELb1ELb1ELb1ELb1ELb1ELb1EEEEEEEEEvNT_6ParamsE --------------------------
	.section	.nv.constant0._ZN7cutlass13device_kernelIN5flash11enable_sm90INS1_16FlashAttnFwdSm90INS1_25CollectiveMainloopFwdSm90ILi2EN4cute5tupleIJNS5_1CILi1EEES8_S8_EEENS6_IJNS7_ILi128EEENS7_ILi96EEENS7_ILi192EEEEEELi128ENS_6half_tEfNS_4arch4Sm90ELb1ELb0ELb0ELb1ELb1ELb1ELb0ELb1ELb1ELb1ELb1ELb0EEENS1_21CollectiveEpilogueFwdINS6_IJSA_SA_SB_EEES9_SE_SG_Li256ELb1ELb1ELb1ELb0EEENS1_36VarlenDynamicPersistentTileSchedulerILi128ELi96ELi256ELi128ELb1ELb1ELb1ELb1ELb1ELb1EEEEEEEEEvNT_6ParamsE,"a",@progbits
	.sectionflags	@""
	.align	4
.nv.constant0._ZN7cutlass13device_kernelIN5flash11enable_sm90INS1_16FlashAttnFwdSm90INS1_25CollectiveMainloopFwdSm90ILi2EN4cute5tupleIJNS5_1CILi1EEES8_S8_EEENS6_IJNS7_ILi128EEENS7_ILi96EEENS7_ILi192EEEEEELi128ENS_6half_tEfNS_4arch4Sm90ELb1ELb0ELb0ELb1ELb1ELb1ELb0ELb1ELb1ELb1ELb1ELb0EEENS1_21CollectiveEpilogueFwdINS6_IJSA_SA_SB_EEES9_SE_SG_Li256ELb1ELb1ELb1ELb0EEENS1_36VarlenDynamicPersistentTileSchedulerILi128ELi96ELi256ELi128ELb1ELb1ELb1ELb1ELb1ELb1EEEEEEEEEvNT_6ParamsE:
	.zero		3328


//--------------------- SYMBOLS --------------------------

	.type		.nv.reservedSmem.offset0,@object
	.size		.nv.reservedSmem.offset0,0x4
	.type		__assertfail,@function
